	.target	sm_90a

	.elftype	@"ET_EXEC"


//--------------------- .note.nv.tkinfo           --------------------------
	.section	.note.nv.tkinfo,"",@"SHT_NOTE"
	.sectionflags	@"SHF_NOTE_NV_TKINFO"
	.tkinfo
        /*0018*/ 	.word	0x00000002
        /*0030*/ 	.string	""
        /*0030*/ 	.string	"ptxas"
        /*0030*/ 	.string	"Cuda compilation tools, release 13.0, V13.0.88"
        /*0030*/ 	.string	"Build cuda_13.0.r13.0/compiler.36424714_0"
        /*0030*/ 	.string	"-arch sm_90a -m 64 "



//--------------------- .note.nv.cuinfo           --------------------------
	.section	.note.nv.cuinfo,"",@"SHT_NOTE"
	.sectionflags	@"SHF_NOTE_NV_CUINFO"
        /*0018*/ 	.short	0x0002
        /*001a*/ 	.short	0x005a
        /*001c*/ 	.short	0x0082
	.zero		2


//--------------------- .nv.info                  --------------------------
	.section	.nv.info,"",@"SHT_CUDA_INFO"
	.align	4


	//----- nvinfo : EIATTR_REGCOUNT
	.align		4
        /*0000*/ 	.byte	0x04, 0x2f
        /*0002*/ 	.short	(.L_21 - .L_20)
	.align		4
.L_20:
        /*0004*/ 	.word	index@(_ZN7cutlass13device_kernelIN5flash11enable_sm90INS1_16FlashAttnFwdSm90INS1_25CollectiveMainloopFwdSm90ILi2EN4cute5tupleIJNS5_1CILi1EEES8_S8_EEENS6_IJNS7_ILi192EEENS7_ILi128EEENS7_ILi96EEEEEELi96ENS_12float_e4m3_tEfNS_4arch4Sm90ELb1ELb0ELb0ELb1ELb0ELb1ELb0ELb1ELb1ELb1ELb1ELb0EEENS1_21CollectiveEpilogueFwdINS6_IJSA_SC_SB_EEES9_NS_10bfloat16_tESG_Li384ELb1ELb1ELb1ELb1EEENS1_36VarlenDynamicPersistentTileSchedulerILi192ELi128ELi384ELi128ELb1ELb1ELb1ELb1ELb1ELb1EEEEEEEEEvNT_6ParamsE)
        /*0008*/ 	.word	0x00000080


	//----- nvinfo : EIATTR_FRAME_SIZE
	.align		4
.L_21:
        /*000c*/ 	.byte	0x04, 0x11
        /*000e*/ 	.short	(.L_23 - .L_22)
	.align		4
.L_22:
        /*0010*/ 	.word	index@(_ZN7cutlass13device_kernelIN5flash11enable_sm90INS1_16FlashAttnFwdSm90INS1_25CollectiveMainloopFwdSm90ILi2EN4cute5tupleIJNS5_1CILi1EEES8_S8_EEENS6_IJNS7_ILi192EEENS7_ILi128EEENS7_ILi96EEEEEELi96ENS_12float_e4m3_tEfNS_4arch4Sm90ELb1ELb0ELb0ELb1ELb0ELb1ELb0ELb1ELb1ELb1ELb1ELb0EEENS1_21CollectiveEpilogueFwdINS6_IJSA_SC_SB_EEES9_NS_10bfloat16_tESG_Li384ELb1ELb1ELb1ELb1EEENS1_36VarlenDynamicPersistentTileSchedulerILi192ELi128ELi384ELi128ELb1ELb1ELb1ELb1ELb1ELb1EEEEEEEEEvNT_6ParamsE)
        /*0014*/ 	.word	0x00000090


	//----- nvinfo : EIATTR_REGCOUNT
	.align		4
.L_23:
        /*0018*/ 	.byte	0x04, 0x2f
        /*001a*/ 	.short	(.L_25 - .L_24)
	.align		4
.L_24:
        /*001c*/ 	.word	index@(_ZN7cutlass13device_kernelIN5flash11enable_sm90INS1_16FlashAttnFwdSm90INS1_25CollectiveMainloopFwdSm90ILi2EN4cute5tupleIJNS5_1CILi1EEES8_S8_EEENS6_IJNS7_ILi192EEENS7_ILi128EEENS7_ILi96EEEEEELi96ENS_12float_e4m3_tEfNS_4arch4Sm90ELb1ELb0ELb0ELb1ELb0ELb0ELb0ELb1ELb1ELb1ELb1ELb0EEENS1_21CollectiveEpilogueFwdINS6_IJSA_SC_SB_EEES9_NS_10bfloat16_tESG_Li384ELb1ELb1ELb1ELb1EEENS1_36VarlenDynamicPersistentTileSchedulerILi192ELi128ELi384ELi128ELb1ELb1ELb1ELb1ELb1ELb1EEEEEEEEEvNT_6ParamsE)
        /*0020*/ 	.word	0x00000080


	//----- nvinfo : EIATTR_FRAME_SIZE
	.align		4
.L_25:
        /*0024*/ 	.byte	0x04, 0x11
        /*0026*/ 	.short	(.L_27 - .L_26)
	.align		4
.L_26:
        /*0028*/ 	.word	index@(_ZN7cutlass13device_kernelIN5flash11enable_sm90INS1_16FlashAttnFwdSm90INS1_25CollectiveMainloopFwdSm90ILi2EN4cute5tupleIJNS5_1CILi1EEES8_S8_EEENS6_IJNS7_ILi192EEENS7_ILi128EEENS7_ILi96EEEEEELi96ENS_12float_e4m3_tEfNS_4arch4Sm90ELb1ELb0ELb0ELb1ELb0ELb0ELb0ELb1ELb1ELb1ELb1ELb0EEENS1_21CollectiveEpilogueFwdINS6_IJSA_SC_SB_EEES9_NS_10bfloat16_tESG_Li384ELb1ELb1ELb1ELb1EEENS1_36VarlenDynamicPersistentTileSchedulerILi192ELi128ELi384ELi128ELb1ELb1ELb1ELb1ELb1ELb1EEEEEEEEEvNT_6ParamsE)
        /*002c*/ 	.word	0x00000020


	//----- nvinfo : EIATTR_REGCOUNT
	.align		4
.L_27:
        /*0030*/ 	.byte	0x04, 0x2f
        /*0032*/ 	.short	(.L_29 - .L_28)
	.align		4
.L_28:
        /*0034*/ 	.word	index@(_ZN7cutlass13device_kernelIN5flash11enable_sm90INS1_16FlashAttnFwdSm90INS1_25CollectiveMainloopFwdSm90ILi2EN4cute5tupleIJNS5_1CILi1EEES8_S8_EEENS6_IJNS7_ILi192EEENS7_ILi128EEENS7_ILi96EEEEEELi96ENS_12float_e4m3_tEfNS_4arch4Sm90ELb1ELb0ELb0ELb0ELb0ELb0ELb0ELb1ELb1ELb1ELb1ELb0EEENS1_21CollectiveEpilogueFwdINS6_IJSA_SC_SB_EEES9_NS_10bfloat16_tESG_Li384ELb0ELb1ELb1ELb1EEENS1_19SingleTileSchedulerILb0ELb1ELb1ELi192EEEEEEEEEvNT_6ParamsE)
        /*0038*/ 	.word	0x00000080


	//----- nvinfo : EIATTR_FRAME_SIZE
	.align		4
.L_29:
        /*003c*/ 	.byte	0x04, 0x11
        /*003e*/ 	.short	(.L_31 - .L_30)
	.align		4
.L_30:
        /*0040*/ 	.word	index@(_ZN7cutlass13device_kernelIN5flash11enable_sm90INS1_16FlashAttnFwdSm90INS1_25CollectiveMainloopFwdSm90ILi2EN4cute5tupleIJNS5_1CILi1EEES8_S8_EEENS6_IJNS7_ILi192EEENS7_ILi128EEENS7_ILi96EEEEEELi96ENS_12float_e4m3_tEfNS_4arch4Sm90ELb1ELb0ELb0ELb0ELb0ELb0ELb0ELb1ELb1ELb1ELb1ELb0EEENS1_21CollectiveEpilogueFwdINS6_IJSA_SC_SB_EEES9_NS_10bfloat16_tESG_Li384ELb0ELb1ELb1ELb1EEENS1_19SingleTileSchedulerILb0ELb1ELb1ELi192EEEEEEEEEvNT_6ParamsE)
        /*0044*/ 	.word	0x00000000


	//----- nvinfo : EIATTR_REGCOUNT
	.align		4
.L_31:
        /*0048*/ 	.byte	0x04, 0x2f
        /*004a*/ 	.short	(.L_33 - .L_32)
	.align		4
.L_32:
        /*004c*/ 	.word	index@(_ZN7cutlass13device_kernelIN5flash11enable_sm90INS1_16FlashAttnFwdSm90INS1_25CollectiveMainloopFwdSm90ILi2EN4cute5tupleIJNS5_1CILi1EEES8_S8_EEENS6_IJNS7_ILi192EEENS7_ILi128EEENS7_ILi96EEEEEELi96ENS_12float_e4m3_tEfNS_4arch4Sm90ELb0ELb1ELb0ELb1ELb0ELb1ELb0ELb1ELb1ELb1ELb1ELb0EEENS1_21CollectiveEpilogueFwdINS6_IJSA_SC_SB_EEES9_NS_10bfloat16_tESG_Li384ELb1ELb1ELb1ELb1EEENS1_36VarlenDynamicPersistentTileSchedulerILi192ELi128ELi384ELi128ELb1ELb1ELb1ELb1ELb0ELb1EEEEEEEEEvNT_6ParamsE)
        /*0050*/ 	.word	0x00000080


	//----- nvinfo : EIATTR_FRAME_SIZE
	.align		4
.L_33:
        /*0054*/ 	.byte	0x04, 0x11
        /*0056*/ 	.short	(.L_35 - .L_34)
	.align		4
.L_34:
        /*0058*/ 	.word	index@(_ZN7cutlass13device_kernelIN5flash11enable_sm90INS1_16FlashAttnFwdSm90INS1_25CollectiveMainloopFwdSm90ILi2EN4cute5tupleIJNS5_1CILi1EEES8_S8_EEENS6_IJNS7_ILi192EEENS7_ILi128EEENS7_ILi96EEEEEELi96ENS_12float_e4m3_tEfNS_4arch4Sm90ELb0ELb1ELb0ELb1ELb0ELb1ELb0ELb1ELb1ELb1ELb1ELb0EEENS1_21CollectiveEpilogueFwdINS6_IJSA_SC_SB_EEES9_NS_10bfloat16_tESG_Li384ELb1ELb1ELb1ELb1EEENS1_36VarlenDynamicPersistentTileSchedulerILi192ELi128ELi384ELi128ELb1ELb1ELb1ELb1ELb0ELb1EEEEEEEEEvNT_6ParamsE)
        /*005c*/ 	.word	0x00000090


	//----- nvinfo : EIATTR_REGCOUNT
	.align		4
.L_35:
        /*0060*/ 	.byte	0x04, 0x2f
        /*0062*/ 	.short	(.L_37 - .L_36)
	.align		4
.L_36:
        /*0064*/ 	.word	index@(_ZN7cutlass13device_kernelIN5flash11enable_sm90INS1_16FlashAttnFwdSm90INS1_25CollectiveMainloopFwdSm90ILi2EN4cute5tupleIJNS5_1CILi1EEES8_S8_EEENS6_IJNS7_ILi192EEENS7_ILi128EEENS7_ILi96EEEEEELi96ENS_12float_e4m3_tEfNS_4arch4Sm90ELb0ELb1ELb0ELb1ELb0ELb0ELb0ELb1ELb1ELb1ELb1ELb0EEENS1_21CollectiveEpilogueFwdINS6_IJSA_SC_SB_EEES9_NS_10bfloat16_tESG_Li384ELb1ELb1ELb1ELb1EEENS1_36VarlenDynamicPersistentTileSchedulerILi192ELi128ELi384ELi128ELb1ELb1ELb1ELb1ELb0ELb1EEEEEEEEEvNT_6ParamsE)
        /*0068*/ 	.word	0x00000080


	//----- nvinfo : EIATTR_FRAME_SIZE
	.align		4
.L_37:
        /*006c*/ 	.byte	0x04, 0x11
        /*006e*/ 	.short	(.L_39 - .L_38)
	.align		4
.L_38:
        /*0070*/ 	.word	index@(_ZN7cutlass13device_kernelIN5flash11enable_sm90INS1_16FlashAttnFwdSm90INS1_25CollectiveMainloopFwdSm90ILi2EN4cute5tupleIJNS5_1CILi1EEES8_S8_EEENS6_IJNS7_ILi192EEENS7_ILi128EEENS7_ILi96EEEEEELi96ENS_12float_e4m3_tEfNS_4arch4Sm90ELb0ELb1ELb0ELb1ELb0ELb0ELb0ELb1ELb1ELb1ELb1ELb0EEENS1_21CollectiveEpilogueFwdINS6_IJSA_SC_SB_EEES9_NS_10bfloat16_tESG_Li384ELb1ELb1ELb1ELb1EEENS1_36VarlenDynamicPersistentTileSchedulerILi192ELi128ELi384ELi128ELb1ELb1ELb1ELb1ELb0ELb1EEEEEEEEEvNT_6ParamsE)
        /*0074*/ 	.word	0x00000020


	//----- nvinfo : EIATTR_REGCOUNT
	.align		4
.L_39:
        /*0078*/ 	.byte	0x04, 0x2f
        /*007a*/ 	.short	(.L_41 - .L_40)
	.align		4
.L_40:
        /*007c*/ 	.word	index@(_ZN7cutlass13device_kernelIN5flash11enable_sm90INS1_16FlashAttnFwdSm90INS1_25CollectiveMainloopFwdSm90ILi2EN4cute5tupleIJNS5_1CILi1EEES8_S8_EEENS6_IJNS7_ILi192EEENS7_ILi128EEENS7_ILi96EEEEEELi96ENS_12float_e4m3_tEfNS_4arch4Sm90ELb0ELb1ELb0ELb0ELb0ELb0ELb0ELb1ELb1ELb1ELb1ELb0EEENS1_21CollectiveEpilogueFwdINS6_IJSA_SC_SB_EEES9_NS_10bfloat16_tESG_Li384ELb0ELb1ELb1ELb1EEENS1_19SingleTileSchedulerILb0ELb1ELb1ELi192EEEEEEEEEvNT_6ParamsE)
        /*0080*/ 	.word	0x00000080


	//----- nvinfo : EIATTR_FRAME_SIZE
	.align		4
.L_41:
        /*0084*/ 	.byte	0x04, 0x11
        /*0086*/ 	.short	(.L_43 - .L_42)
	.align		4
.L_42:
        /*0088*/ 	.word	index@(_ZN7cutlass13device_kernelIN5flash11enable_sm90INS1_16FlashAttnFwdSm90INS1_25CollectiveMainloopFwdSm90ILi2EN4cute5tupleIJNS5_1CILi1EEES8_S8_EEENS6_IJNS7_ILi192EEENS7_ILi128EEENS7_ILi96EEEEEELi96ENS_12float_e4m3_tEfNS_4arch4Sm90ELb0ELb1ELb0ELb0ELb0ELb0ELb0ELb1ELb1ELb1ELb1ELb0EEENS1_21CollectiveEpilogueFwdINS6_IJSA_SC_SB_EEES9_NS_10bfloat16_tESG_Li384ELb0ELb1ELb1ELb1EEENS1_19SingleTileSchedulerILb0ELb1ELb1ELi192EEEEEEEEEvNT_6ParamsE)
        /*008c*/ 	.word	0x00000000


	//----- nvinfo : EIATTR_REGCOUNT
	.align		4
.L_43:
        /*0090*/ 	.byte	0x04, 0x2f
        /*0092*/ 	.short	(.L_45 - .L_44)
	.align		4
.L_44:
        /*0094*/ 	.word	index@(_ZN7cutlass13device_kernelIN5flash11enable_sm90INS1_16FlashAttnFwdSm90INS1_25CollectiveMainloopFwdSm90ILi2EN4cute5tupleIJNS5_1CILi1EEES8_S8_EEENS6_IJNS7_ILi192EEENS7_ILi128EEENS7_ILi96EEEEEELi96ENS_12float_e4m3_tEfNS_4arch4Sm90ELb0ELb0ELb0ELb1ELb0ELb1ELb0ELb1ELb1ELb1ELb1ELb0EEENS1_21CollectiveEpilogueFwdINS6_IJSA_SC_SB_EEES9_NS_10bfloat16_tESG_Li384ELb1ELb1ELb1ELb1EEENS1_36VarlenDynamicPersistentTileSchedulerILi192ELi128ELi384ELi128ELb1ELb1ELb1ELb0ELb1ELb1EEEEEEEEEvNT_6ParamsE)
        /*0098*/ 	.word	0x00000080


	//----- nvinfo : EIATTR_FRAME_SIZE
	.align		4
.L_45:
        /*009c*/ 	.byte	0x04, 0x11
        /*009e*/ 	.short	(.L_47 - .L_46)
	.align		4
.L_46:
        /*00a0*/ 	.word	index@(_ZN7cutlass13device_kernelIN5flash11enable_sm90INS1_16FlashAttnFwdSm90INS1_25CollectiveMainloopFwdSm90ILi2EN4cute5tupleIJNS5_1CILi1EEES8_S8_EEENS6_IJNS7_ILi192EEENS7_ILi128EEENS7_ILi96EEEEEELi96ENS_12float_e4m3_tEfNS_4arch4Sm90ELb0ELb0ELb0ELb1ELb0ELb1ELb0ELb1ELb1ELb1ELb1ELb0EEENS1_21CollectiveEpilogueFwdINS6_IJSA_SC_SB_EEES9_NS_10bfloat16_tESG_Li384ELb1ELb1ELb1ELb1EEENS1_36VarlenDynamicPersistentTileSchedulerILi192ELi128ELi384ELi128ELb1ELb1ELb1ELb0ELb1ELb1EEEEEEEEEvNT_6ParamsE)
        /*00a4*/ 	.word	0x000000a0


	//----- nvinfo : EIATTR_REGCOUNT
	.align		4
.L_47:
        /*00a8*/ 	.byte	0x04, 0x2f
        /*00aa*/ 	.short	(.L_49 - .L_48)
	.align		4
.L_48:
        /*00ac*/ 	.word	index@(_ZN7cutlass13device_kernelIN5flash11enable_sm90INS1_16FlashAttnFwdSm90INS1_25CollectiveMainloopFwdSm90ILi2EN4cute5tupleIJNS5_1CILi1EEES8_S8_EEENS6_IJNS7_ILi192EEENS7_ILi128EEENS7_ILi96EEEEEELi96ENS_12float_e4m3_tEfNS_4arch4Sm90ELb0ELb0ELb0ELb1ELb0ELb0ELb0ELb1ELb1ELb1ELb1ELb0EEENS1_21CollectiveEpilogueFwdINS6_IJSA_SC_SB_EEES9_NS_10bfloat16_tESG_Li384ELb1ELb1ELb1ELb1EEENS1_36VarlenDynamicPersistentTileSchedulerILi192ELi128ELi384ELi128ELb1ELb1ELb1ELb0ELb1ELb1EEEEEEEEEvNT_6ParamsE)
        /*00b0*/ 	.word	0x00000080


	//----- nvinfo : EIATTR_FRAME_SIZE
	.align		4
.L_49:
        /*00b4*/ 	.byte	0x04, 0x11
        /*00b6*/ 	.short	(.L_51 - .L_50)
	.align		4
.L_50:
        /*00b8*/ 	.word	index@(_ZN7cutlass13device_kernelIN5flash11enable_sm90INS1_16FlashAttnFwdSm90INS1_25CollectiveMainloopFwdSm90ILi2EN4cute5tupleIJNS5_1CILi1EEES8_S8_EEENS6_IJNS7_ILi192EEENS7_ILi128EEENS7_ILi96EEEEEELi96ENS_12float_e4m3_tEfNS_4arch4Sm90ELb0ELb0ELb0ELb1ELb0ELb0ELb0ELb1ELb1ELb1ELb1ELb0EEENS1_21CollectiveEpilogueFwdINS6_IJSA_SC_SB_EEES9_NS_10bfloat16_tESG_Li384ELb1ELb1ELb1ELb1EEENS1_36VarlenDynamicPersistentTileSchedulerILi192ELi128ELi384ELi128ELb1ELb1ELb1ELb0ELb1ELb1EEEEEEEEEvNT_6ParamsE)
        /*00bc*/ 	.word	0x00000028


	//----- nvinfo : EIATTR_REGCOUNT
	.align		4
.L_51:
        /*00c0*/ 	.byte	0x04, 0x2f
        /*00c2*/ 	.short	(.L_53 - .L_52)
	.align		4
.L_52:
        /*00c4*/ 	.word	index@(_ZN7cutlass13device_kernelIN5flash11enable_sm90INS1_16FlashAttnFwdSm90INS1_25CollectiveMainloopFwdSm90ILi2EN4cute5tupleIJNS5_1CILi1EEES8_S8_EEENS6_IJNS7_ILi192EEENS7_ILi128EEENS7_ILi96EEEEEELi96ENS_12float_e4m3_tEfNS_4arch4Sm90ELb0ELb0ELb0ELb0ELb0ELb0ELb0ELb1ELb1ELb1ELb1ELb0EEENS1_21CollectiveEpilogueFwdINS6_IJSA_SC_SB_EEES9_NS_10bfloat16_tESG_Li384ELb0ELb1ELb1ELb1EEENS1_19SingleTileSchedulerILb0ELb1ELb1ELi192EEEEEEEEEvNT_6ParamsE)
        /*00c8*/ 	.word	0x00000080


	//----- nvinfo : EIATTR_FRAME_SIZE
	.align		4
.L_53:
        /*00cc*/ 	.byte	0x04, 0x11
        /*00ce*/ 	.short	(.L_55 - .L_54)
	.align		4
.L_54:
        /*00d0*/ 	.word	index@(_ZN7cutlass13device_kernelIN5flash11enable_sm90INS1_16FlashAttnFwdSm90INS1_25CollectiveMainloopFwdSm90ILi2EN4cute5tupleIJNS5_1CILi1EEES8_S8_EEENS6_IJNS7_ILi192EEENS7_ILi128EEENS7_ILi96EEEEEELi96ENS_12float_e4m3_tEfNS_4arch4Sm90ELb0ELb0ELb0ELb0ELb0ELb0ELb0ELb1ELb1ELb1ELb1ELb0EEENS1_21CollectiveEpilogueFwdINS6_IJSA_SC_SB_EEES9_NS_10bfloat16_tESG_Li384ELb0ELb1ELb1ELb1EEENS1_19SingleTileSchedulerILb0ELb1ELb1ELi192EEEEEEEEEvNT_6ParamsE)
        /*00d4*/ 	.word	0x00000000


	//----- nvinfo : EIATTR_MIN_STACK_SIZE
	.align		4
.L_55:
        /*00d8*/ 	.byte	0x04, 0x12
        /*00da*/ 	.short	(.L_57 - .L_56)
	.align		4
.L_56:
        /*00dc*/ 	.word	index@(_ZN7cutlass13device_kernelIN5flash11enable_sm90INS1_16FlashAttnFwdSm90INS1_25CollectiveMainloopFwdSm90ILi2EN4cute5tupleIJNS5_1CILi1EEES8_S8_EEENS6_IJNS7_ILi192EEENS7_ILi128EEENS7_ILi96EEEEEELi96ENS_12float_e4m3_tEfNS_4arch4Sm90ELb0ELb0ELb0ELb0ELb0ELb0ELb0ELb1ELb1ELb1ELb1ELb0EEENS1_21CollectiveEpilogueFwdINS6_IJSA_SC_SB_EEES9_NS_10bfloat16_tESG_Li384ELb0ELb1ELb1ELb1EEENS1_19SingleTileSchedulerILb0ELb1ELb1ELi192EEEEEEEEEvNT_6ParamsE)
        /*00e0*/ 	.word	0x00000000


	//----- nvinfo : EIATTR_MIN_STACK_SIZE
	.align		4
.L_57:
        /*00e4*/ 	.byte	0x04, 0x12
        /*00e6*/ 	.short	(.L_59 - .L_58)
	.align		4
.L_58:
        /*00e8*/ 	.word	index@(_ZN7cutlass13device_kernelIN5flash11enable_sm90INS1_16FlashAttnFwdSm90INS1_25CollectiveMainloopFwdSm90ILi2EN4cute5tupleIJNS5_1CILi1EEES8_S8_EEENS6_IJNS7_ILi192EEENS7_ILi128EEENS7_ILi96EEEEEELi96ENS_12float_e4m3_tEfNS_4arch4Sm90ELb0ELb0ELb0ELb1ELb0ELb0ELb0ELb1ELb1ELb1ELb1ELb0EEENS1_21CollectiveEpilogueFwdINS6_IJSA_SC_SB_EEES9_NS_10bfloat16_tESG_Li384ELb1ELb1ELb1ELb1EEENS1_36VarlenDynamicPersistentTileSchedulerILi192ELi128ELi384ELi128ELb1ELb1ELb1ELb0ELb1ELb1EEEEEEEEEvNT_6ParamsE)
        /*00ec*/ 	.word	0x00000028


	//----- nvinfo : EIATTR_MIN_STACK_SIZE
	.align		4
.L_59:
        /*00f0*/ 	.byte	0x04, 0x12
        /*00f2*/ 	.short	(.L_61 - .L_60)
	.align		4
.L_60:
        /*00f4*/ 	.word	index@(_ZN7cutlass13device_kernelIN5flash11enable_sm90INS1_16FlashAttnFwdSm90INS1_25CollectiveMainloopFwdSm90ILi2EN4cute5tupleIJNS5_1CILi1EEES8_S8_EEENS6_IJNS7_ILi192EEENS7_ILi128EEENS7_ILi96EEEEEELi96ENS_12float_e4m3_tEfNS_4arch4Sm90ELb0ELb0ELb0ELb1ELb0ELb1ELb0ELb1ELb1ELb1ELb1ELb0EEENS1_21CollectiveEpilogueFwdINS6_IJSA_SC_SB_EEES9_NS_10bfloat16_tESG_Li384ELb1ELb1ELb1ELb1EEENS1_36VarlenDynamicPersistentTileSchedulerILi192ELi128ELi384ELi128ELb1ELb1ELb1ELb0ELb1ELb1EEEEEEEEEvNT_6ParamsE)
        /*00f8*/ 	.word	0x000000a0


	//----- nvinfo : EIATTR_MIN_STACK_SIZE
	.align		4
.L_61:
        /*00fc*/ 	.byte	0x04, 0x12
        /*00fe*/ 	.short	(.L_63 - .L_62)
	.align		4
.L_62:
        /*0100*/ 	.word	index@(_ZN7cutlass13device_kernelIN5flash11enable_sm90INS1_16FlashAttnFwdSm90INS1_25CollectiveMainloopFwdSm90ILi2EN4cute5tupleIJNS5_1CILi1EEES8_S8_EEENS6_IJNS7_ILi192EEENS7_ILi128EEENS7_ILi96EEEEEELi96ENS_12float_e4m3_tEfNS_4arch4Sm90ELb0ELb1ELb0ELb0ELb0ELb0ELb0ELb1ELb1ELb1ELb1ELb0EEENS1_21CollectiveEpilogueFwdINS6_IJSA_SC_SB_EEES9_NS_10bfloat16_tESG_Li384ELb0ELb1ELb1ELb1EEENS1_19SingleTileSchedulerILb0ELb1ELb1ELi192EEEEEEEEEvNT_6ParamsE)
        /*0104*/ 	.word	0x00000000


	//----- nvinfo : EIATTR_MIN_STACK_SIZE
	.align		4
.L_63:
        /*0108*/ 	.byte	0x04, 0x12
        /*010a*/ 	.short	(.L_65 - .L_64)
	.align		4
.L_64:
        /*010c*/ 	.word	index@(_ZN7cutlass13device_kernelIN5flash11enable_sm90INS1_16FlashAttnFwdSm90INS1_25CollectiveMainloopFwdSm90ILi2EN4cute5tupleIJNS5_1CILi1EEES8_S8_EEENS6_IJNS7_ILi192EEENS7_ILi128EEENS7_ILi96EEEEEELi96ENS_12float_e4m3_tEfNS_4arch4Sm90ELb0ELb1ELb0ELb1ELb0ELb0ELb0ELb1ELb1ELb1ELb1ELb0EEENS1_21CollectiveEpilogueFwdINS6_IJSA_SC_SB_EEES9_NS_10bfloat16_tESG_Li384ELb1ELb1ELb1ELb1EEENS1_36VarlenDynamicPersistentTileSchedulerILi192ELi128ELi384ELi128ELb1ELb1ELb1ELb1ELb0ELb1EEEEEEEEEvNT_6ParamsE)
        /*0110*/ 	.word	0x00000020


	//----- nvinfo : EIATTR_MIN_STACK_SIZE
	.align		4
.L_65:
        /*0114*/ 	.byte	0x04, 0x12
        /*0116*/ 	.short	(.L_67 - .L_66)
	.align		4
.L_66:
        /*0118*/ 	.word	index@(_ZN7cutlass13device_kernelIN5flash11enable_sm90INS1_16FlashAttnFwdSm90INS1_25CollectiveMainloopFwdSm90ILi2EN4cute5tupleIJNS5_1CILi1EEES8_S8_EEENS6_IJNS7_ILi192EEENS7_ILi128EEENS7_ILi96EEEEEELi96ENS_12float_e4m3_tEfNS_4arch4Sm90ELb0ELb1ELb0ELb1ELb0ELb1ELb0ELb1ELb1ELb1ELb1ELb0EEENS1_21CollectiveEpilogueFwdINS6_IJSA_SC_SB_EEES9_NS_10bfloat16_tESG_Li384ELb1ELb1ELb1ELb1EEENS1_36VarlenDynamicPersistentTileSchedulerILi192ELi128ELi384ELi128ELb1ELb1ELb1ELb1ELb0ELb1EEEEEEEEEvNT_6ParamsE)
        /*011c*/ 	.word	0x00000090


	//----- nvinfo : EIATTR_MIN_STACK_SIZE
	.align		4
.L_67:
        /*0120*/ 	.byte	0x04, 0x12
        /*0122*/ 	.short	(.L_69 - .L_68)
	.align		4
.L_68:
        /*0124*/ 	.word	index@(_ZN7cutlass13device_kernelIN5flash11enable_sm90INS1_16FlashAttnFwdSm90INS1_25CollectiveMainloopFwdSm90ILi2EN4cute5tupleIJNS5_1CILi1EEES8_S8_EEENS6_IJNS7_ILi192EEENS7_ILi128EEENS7_ILi96EEEEEELi96ENS_12float_e4m3_tEfNS_4arch4Sm90ELb1ELb0ELb0ELb0ELb0ELb0ELb0ELb1ELb1ELb1ELb1ELb0EEENS1_21CollectiveEpilogueFwdINS6_IJSA_SC_SB_EEES9_NS_10bfloat16_tESG_Li384ELb0ELb1ELb1ELb1EEENS1_19SingleTileSchedulerILb0ELb1ELb1ELi192EEEEEEEEEvNT_6ParamsE)
        /*0128*/ 	.word	0x00000000


	//----- nvinfo : EIATTR_MIN_STACK_SIZE
	.align		4
.L_69:
        /*012c*/ 	.byte	0x04, 0x12
        /*012e*/ 	.short	(.L_71 - .L_70)
	.align		4
.L_70:
        /*0130*/ 	.word	index@(_ZN7cutlass13device_kernelIN5flash11enable_sm90INS1_16FlashAttnFwdSm90INS1_25CollectiveMainloopFwdSm90ILi2EN4cute5tupleIJNS5_1CILi1EEES8_S8_EEENS6_IJNS7_ILi192EEENS7_ILi128EEENS7_ILi96EEEEEELi96ENS_12float_e4m3_tEfNS_4arch4Sm90ELb1ELb0ELb0ELb1ELb0ELb0ELb0ELb1ELb1ELb1ELb1ELb0EEENS1_21CollectiveEpilogueFwdINS6_IJSA_SC_SB_EEES9_NS_10bfloat16_tESG_Li384ELb1ELb1ELb1ELb1EEENS1_36VarlenDynamicPersistentTileSchedulerILi192ELi128ELi384ELi128ELb1ELb1ELb1ELb1ELb1ELb1EEEEEEEEEvNT_6ParamsE)
        /*0134*/ 	.word	0x00000020


	//----- nvinfo : EIATTR_MIN_STACK_SIZE
	.align		4
.L_71:
        /*0138*/ 	.byte	0x04, 0x12
        /*013a*/ 	.short	(.L_73 - .L_72)
	.align		4
.L_72:
        /*013c*/ 	.word	index@(_ZN7cutlass13device_kernelIN5flash11enable_sm90INS1_16FlashAttnFwdSm90INS1_25CollectiveMainloopFwdSm90ILi2EN4cute5tupleIJNS5_1CILi1EEES8_S8_EEENS6_IJNS7_ILi192EEENS7_ILi128EEENS7_ILi96EEEEEELi96ENS_12float_e4m3_tEfNS_4arch4Sm90ELb1ELb0ELb0ELb1ELb0ELb1ELb0ELb1ELb1ELb1ELb1ELb0EEENS1_21CollectiveEpilogueFwdINS6_IJSA_SC_SB_EEES9_NS_10bfloat16_tESG_Li384ELb1ELb1ELb1ELb1EEENS1_36VarlenDynamicPersistentTileSchedulerILi192ELi128ELi384ELi128ELb1ELb1ELb1ELb1ELb1ELb1EEEEEEEEEvNT_6ParamsE)
        /*0140*/ 	.word	0x00000090
.L_73:


//--------------------- .nv.compat                --------------------------
	.section	.nv.compat,"",@"SHT_CUDA_COMPAT_INFO"
	.align	4
        /*0000*/ 	.byte	0x02, 0x09, 0x01, 0x00, 0x02, 0x02, 0x04, 0x00, 0x02, 0x05, 0x05, 0x00, 0x03, 0x07, 0x01, 0x01
        /*0010*/ 	.byte	0x02, 0x03, 0x01, 0x00, 0x02, 0x06, 0x01, 0x00, 0x04, 0x0b, 0x08, 0x00, 0x00, 0x00, 0x00, 0x00
        /*0020*/ 	.byte	0x00, 0x00, 0x00, 0x00


//--------------------- .nv.info._ZN7cutlass13device_kernelIN5flash11enable_sm90INS1_16FlashAttnFwdSm90INS1_25CollectiveMainloopFwdSm90ILi2EN4cute5tupleIJNS5_1CILi1EEES8_S8_EEENS6_IJNS7_ILi192EEENS7_ILi128EEENS7_ILi96EEEEEELi96ENS_12float_e4m3_tEfNS_4arch4Sm90ELb0ELb0ELb0ELb0ELb0ELb0ELb0ELb1ELb1ELb1ELb1ELb0EEENS1_21CollectiveEpilogueFwdINS6_IJSA_SC_SB_EEES9_NS_10bfloat16_tESG_Li384ELb0ELb1ELb1ELb1EEENS1_19SingleTileSchedulerILb0ELb1ELb1ELi192EEEEEEEEEvNT_6ParamsE --------------------------
	.section	.nv.info._ZN7cutlass13device_kernelIN5flash11enable_sm90INS1_16FlashAttnFwdSm90INS1_25CollectiveMainloopFwdSm90ILi2EN4cute5tupleIJNS5_1CILi1EEES8_S8_EEENS6_IJNS7_ILi192EEENS7_ILi128EEENS7_ILi96EEEEEELi96ENS_12float_e4m3_tEfNS_4arch4Sm90ELb0ELb0ELb0ELb0ELb0ELb0ELb0ELb1ELb1ELb1ELb1ELb0EEENS1_21CollectiveEpilogueFwdINS6_IJSA_SC_SB_EEES9_NS_10bfloat16_tESG_Li384ELb0ELb1ELb1ELb1EEENS1_19SingleTileSchedulerILb0ELb1ELb1ELi192EEEEEEEEEvNT_6ParamsE,"",@"SHT_CUDA_INFO"
	.sectionflags	@""
	.align	4


	//----- nvinfo : EIATTR_CUDA_API_VERSION
	.align		4
        /*0000*/ 	.byte	0x04, 0x37
        /*0002*/ 	.short	(.L_75 - .L_74)
.L_74:
        /*0004*/ 	.word	0x00000082


	//----- nvinfo : EIATTR_KPARAM_INFO
	.align		4
.L_75:
        /*0008*/ 	.byte	0x04, 0x17
        /*000a*/ 	.short	(.L_77 - .L_76)
.L_76:
        /*000c*/ 	.word	0x00000000
        /*0010*/ 	.short	0x0000
        /*0012*/ 	.short	0x0070
        /*0014*/ 	.byte	0x00, 0xf0, 0x01, 0x28


	//----- nvinfo : EIATTR_SPARSE_MMA_MASK
	.align		4
.L_77:
        /*0018*/ 	.byte	0x03, 0x50
        /*001a*/ 	.short	0x0000


	//----- nvinfo : EIATTR_MAXREG_COUNT
	.align		4
        /*001c*/ 	.byte	0x03, 0x1b
        /*001e*/ 	.short	0x0080


	//----- nvinfo : EIATTR_NUM_BARRIERS
	.align		4
        /*0020*/ 	.byte	0x02, 0x4c
        /*0022*/ 	.byte	0x09
	.zero		1


	//----- nvinfo : EIATTR_EXTERNS
	.align		4
        /*0024*/ 	.byte	0x04, 0x0f
        /*0026*/ 	.short	(.L_79 - .L_78)


	//   ....[0]....
	.align		4
.L_78:
        /*0028*/ 	.word	index@(__assertfail)


	//----- nvinfo : EIATTR_MERCURY_ISA_VERSION
	.align		4
.L_79:
        /*002c*/ 	.byte	0x03, 0x5f
        /*002e*/ 	.short	0x0101


	//----- nvinfo : EIATTR_INT_WARP_WIDE_INSTR_OFFSETS
	.align		4
        /*0030*/ 	.byte	0x04, 0x31
        /*0032*/ 	.short	(.L_81 - .L_80)


	//   ....[0]....
.L_80:
        /*0034*/ 	.word	0x00000120


	//   ....[1]....
        /*0038*/ 	.word	0x00000160


	//   ....[2]....
        /*003c*/ 	.word	0x000001d0


	//----- nvinfo : EIATTR_COOP_GROUP_MASK_REGIDS
	.align		4
.L_81:
        /*0040*/ 	.byte	0x04, 0x29
        /*0042*/ 	.short	(.L_83 - .L_82)


	//   ....[0]....
.L_82:
        /*0044*/ 	.word	0xffffffff


	//   ....[1]....
        /*0048*/ 	.word	0xffffffff


	//   ....[2]....
        /*004c*/ 	.word	0xffffffff


	//   ....[3]....
        /*0050*/ 	.word	0xffffffff


	//   ....[4]....
        /*0054*/ 	.word	0xffffffff


	//   ....[5]....
        /*0058*/ 	.word	0xffffffff


	//   ....[6]....
        /*005c*/ 	.word	0xffffffff


	//   ....[7]....
        /*0060*/ 	.word	0xffffffff


	//   ....[8]....
        /*0064*/ 	.word	0xffffffff


	//   ....[9]....
        /*0068*/ 	.word	0xffffffff


	//   ....[10]....
        /*006c*/ 	.word	0xffffffff


	//   ....[11]....
        /*0070*/ 	.word	0xffffffff


	//   ....[12]....
        /*0074*/ 	.word	0xffffffff


	//   ....[13]....
        /*0078*/ 	.word	0xffffffff


	//   ....[14]....
        /*007c*/ 	.word	0xffffffff


	//   ....[15]....
        /*0080*/ 	.word	0xffffffff


	//   ....[16]....
        /*0084*/ 	.word	0xffffffff


	//   ....[17]....
        /*0088*/ 	.word	0xffffffff


	//   ....[18]....
        /*008c*/ 	.word	0xffffffff


	//   ....[19]....
        /*0090*/ 	.word	0xffffffff


	//   ....[20]....
        /*0094*/ 	.word	0xffffffff


	//   ....[21]....
        /*0098*/ 	.word	0xffffffff


	//   ....[22]....
        /*009c*/ 	.word	0xffffffff


	//   ....[23]....
        /*00a0*/ 	.word	0xffffffff


	//   ....[24]....
        /*00a4*/ 	.word	0xffffffff


	//   ....[25]....
        /*00a8*/ 	.word	0xffffffff


	//   ....[26]....
        /*00ac*/ 	.word	0xffffffff


	//   ....[27]....
        /*00b0*/ 	.word	0xffffffff


	//   ....[28]....
        /*00b4*/ 	.word	0xffffffff


	//   ....[29]....
        /*00b8*/ 	.word	0xffffffff


	//   ....[30]....
        /*00bc*/ 	.word	0xffffffff


	//   ....[31]....
        /*00c0*/ 	.word	0xffffffff


	//   ....[32]....
        /*00c4*/ 	.word	0xffffffff


	//   ....[33]....
        /*00c8*/ 	.word	0xffffffff


	//   ....[34]....
        /*00cc*/ 	.word	0xffffffff


	//   ....[35]....
        /*00d0*/ 	.word	0xffffffff


	//   ....[36]....
        /*00d4*/ 	.word	0xffffffff


	//   ....[37]....
        /*00d8*/ 	.word	0xffffffff


	//   ....[38]....
        /*00dc*/ 	.word	0xffffffff


	//   ....[39]....
        /*00e0*/ 	.word	0xffffffff


	//   ....[40]....
        /*00e4*/ 	.word	0xffffffff


	//   ....[41]....
        /*00e8*/ 	.word	0xffffffff


	//   ....[42]....
        /*00ec*/ 	.word	0xffffffff


	//   ....[43]....
        /*00f0*/ 	.word	0xffffffff


	//   ....[44]....
        /*00f4*/ 	.word	0xffffffff


	//   ....[45]....
        /*00f8*/ 	.word	0xffffffff


	//   ....[46]....
        /*00fc*/ 	.word	0xffffffff


	//   ....[47]....
        /*0100*/ 	.word	0xffffffff


	//   ....[48]....
        /*0104*/ 	.word	0xffffffff


	//   ....[49]....
        /*0108*/ 	.word	0xffffffff


	//   ....[50]....
        /*010c*/ 	.word	0xffffffff


	//   ....[51]....
        /*0110*/ 	.word	0xffffffff


	//   ....[52]....
        /*0114*/ 	.word	0xffffffff


	//   ....[53]....
        /*0118*/ 	.word	0xffffffff


	//   ....[54]....
        /*011c*/ 	.word	0xffffffff


	//   ....[55]....
        /*0120*/ 	.word	0xffffffff


	//   ....[56]....
        /*0124*/ 	.word	0xffffffff


	//   ....[57]....
        /*0128*/ 	.word	0xffffffff


	//   ....[58]....
        /*012c*/ 	.word	0xffffffff


	//   ....[59]....
        /*0130*/ 	.word	0xffffffff


	//   ....[60]....
        /*0134*/ 	.word	0xffffffff


	//   ....[61]....
        /*0138*/ 	.word	0xffffffff


	//   ....[62]....
        /*013c*/ 	.word	0xffffffff


	//   ....[63]....
        /*0140*/ 	.word	0xffffffff


	//   ....[64]....
        /*0144*/ 	.word	0xffffffff


	//   ....[65]....
        /*0148*/ 	.word	0xffffffff


	//   ....[66]....
        /*014c*/ 	.word	0xffffffff


	//   ....[67]....
        /*0150*/ 	.word	0xffffffff


	//   ....[68]....
        /*0154*/ 	.word	0xffffffff


	//   ....[69]....
        /*0158*/ 	.word	0xffffffff


	//   ....[70]....
        /*015c*/ 	.word	0xffffffff


	//   ....[71]....
        /*0160*/ 	.word	0xffffffff


	//   ....[72]....
        /*0164*/ 	.word	0xffffffff


	//   ....[73]....
        /*0168*/ 	.word	0xffffffff


	//   ....[74]....
        /*016c*/ 	.word	0xffffffff


	//   ....[75]....
        /*0170*/ 	.word	0xffffffff


	//   ....[76]....
        /*0174*/ 	.word	0xffffffff


	//   ....[77]....
        /*0178*/ 	.word	0xffffffff


	//   ....[78]....
        /*017c*/ 	.word	0xffffffff


	//   ....[79]....
        /*0180*/ 	.word	0xffffffff


	//   ....[80]....
        /*0184*/ 	.word	0xffffffff


	//   ....[81]....
        /*0188*/ 	.word	0xffffffff


	//   ....[82]....
        /*018c*/ 	.word	0xffffffff


	//   ....[83]....
        /*0190*/ 	.word	0xffffffff


	//   ....[84]....
        /*0194*/ 	.word	0xffffffff


	//   ....[85]....
        /*0198*/ 	.word	0x0500000f


	//   ....[86]....
        /*019c*/ 	.word	0x0500000f


	//   ....[87]....
        /*01a0*/ 	.word	0x0500000f


	//   ....[88]....
        /*01a4*/ 	.word	0x0500000f


	//   ....[89]....
        /*01a8*/ 	.word	0x0500000f


	//   ....[90]....
        /*01ac*/ 	.word	0x0500000f


	//   ....[91]....
        /*01b0*/ 	.word	0x0500000f


	//----- nvinfo : EIATTR_COOP_GROUP_INSTR_OFFSETS
	.align		4
.L_83:
        /*01b4*/ 	.byte	0x04, 0x28
        /*01b6*/ 	.short	(.L_85 - .L_84)


	//   ....[0]....
.L_84:
        /*01b8*/ 	.word	0x00000050


	//   ....[1]....
        /*01bc*/ 	.word	0x00000130


	//   ....[2]....
        /*01c0*/ 	.word	0x00000180


	//   ....[3]....
        /*01c4*/ 	.word	0x000003b0


	//   ....[4]....
        /*01c8*/ 	.word	0x00000510


	//   ....[5]....
        /*01cc*/ 	.word	0x00000630


	//   ....[6]....
        /*01d0*/ 	.word	0x00000790


	//   ....[7]....
        /*01d4*/ 	.word	0x000013a0


	//   ....[8]....
        /*01d8*/ 	.word	0x00002400


	//   ....[9]....
        /*01dc*/ 	.word	0x00002500


	//   ....[10]....
        /*01e0*/ 	.word	0x00002a50


	//   ....[11]....
        /*01e4*/ 	.word	0x00002ab0


	//   ....[12]....
        /*01e8*/ 	.word	0x00003ef0


	//   ....[13]....
        /*01ec*/ 	.word	0x00003f40


	//   ....[14]....
        /*01f0*/ 	.word	0x00003fc0


	//   ....[15]....
        /*01f4*/ 	.word	0x00003fe0


	//   ....[16]....
        /*01f8*/ 	.word	0x000056f0


	//   ....[17]....
        /*01fc*/ 	.word	0x00005710


	//   ....[18]....
        /*0200*/ 	.word	0x00005790


	//   ....[19]....
        /*0204*/ 	.word	0x000057a0


	//   ....[20]....
        /*0208*/ 	.word	0x00006470


	//   ....[21]....
        /*020c*/ 	.word	0x00006480


	//   ....[22]....
        /*0210*/ 	.word	0x00006490


	//   ....[23]....
        /*0214*/ 	.word	0x000064a0


	//   ....[24]....
        /*0218*/ 	.word	0x000064b0


	//   ....[25]....
        /*021c*/ 	.word	0x000064d0


	//   ....[26]....
        /*0220*/ 	.word	0x000064e0


	//   ....[27]....
        /*0224*/ 	.word	0x000064f0


	//   ....[28]....
        /*0228*/ 	.word	0x00006510


	//   ....[29]....
        /*022c*/ 	.word	0x00006520


	//   ....[30]....
        /*0230*/ 	.word	0x00006530


	//   ....[31]....
        /*0234*/ 	.word	0x00006540


	//   ....[32]....
        /*0238*/ 	.word	0x00006560


	//   ....[33]....
        /*023c*/ 	.word	0x00006580


	//   ....[34]....
        /*0240*/ 	.word	0x000065a0


	//   ....[35]....
        /*0244*/ 	.word	0x000065b0


	//   ....[36]....
        /*0248*/ 	.word	0x000065d0


	//   ....[37]....
        /*024c*/ 	.word	0x000065f0


	//   ....[38]....
        /*0250*/ 	.word	0x00006600


	//   ....[39]....
        /*0254*/ 	.word	0x00006620


	//   ....[40]....
        /*0258*/ 	.word	0x00006640


	//   ....[41]....
        /*025c*/ 	.word	0x00006650


	//   ....[42]....
        /*0260*/ 	.word	0x00006660


	//   ....[43]....
        /*0264*/ 	.word	0x00006670


	//   ....[44]....
        /*0268*/ 	.word	0x000066a0


	//   ....[45]....
        /*026c*/ 	.word	0x000066b0


	//   ....[46]....
        /*0270*/ 	.word	0x000066c0


	//   ....[47]....
        /*0274*/ 	.word	0x000066d0


	//   ....[48]....
        /*0278*/ 	.word	0x000066f0


	//   ....[49]....
        /*027c*/ 	.word	0x00006700


	//   ....[50]....
        /*0280*/ 	.word	0x00006710


	//   ....[51]....
        /*0284*/ 	.word	0x00006720


	//   ....[52]....
        /*0288*/ 	.word	0x00006730


	//   ....[53]....
        /*028c*/ 	.word	0x00006740


	//   ....[54]....
        /*0290*/ 	.word	0x00006750


	//   ....[55]....
        /*0294*/ 	.word	0x00006760


	//   ....[56]....
        /*0298*/ 	.word	0x00006770


	//   ....[57]....
        /*029c*/ 	.word	0x00006780


	//   ....[58]....
        /*02a0*/ 	.word	0x00006790


	//   ....[59]....
        /*02a4*/ 	.word	0x000067a0


	//   ....[60]....
        /*02a8*/ 	.word	0x000067c0


	//   ....[61]....
        /*02ac*/ 	.word	0x000067e0


	//   ....[62]....
        /*02b0*/ 	.word	0x00006800


	//   ....[63]....
        /*02b4*/ 	.word	0x00006810


	//   ....[64]....
        /*02b8*/ 	.word	0x00006820


	//   ....[65]....
        /*02bc*/ 	.word	0x00006830


	//   ....[66]....
        /*02c0*/ 	.word	0x00006840


	//   ....[67]....
        /*02c4*/ 	.word	0x00006850


	//   ....[68]....
        /*02c8*/ 	.word	0x00006c30


	//   ....[69]....
        /*02cc*/ 	.word	0x00006c90


	//   ....[70]....
        /*02d0*/ 	.word	0x00006cc0


	//   ....[71]....
        /*02d4*/ 	.word	0x00006d00


	//   ....[72]....
        /*02d8*/ 	.word	0x00006d40


	//   ....[73]....
        /*02dc*/ 	.word	0x00006d80


	//   ....[74]....
        /*02e0*/ 	.word	0x000072a0


	//   ....[75]....
        /*02e4*/ 	.word	0x000072d0


	//   ....[76]....
        /*02e8*/ 	.word	0x00007ca0


	//   ....[77]....
        /*02ec*/ 	.word	0x000089f0


	//   ....[78]....
        /*02f0*/ 	.word	0x000096e0


	//   ....[79]....
        /*02f4*/ 	.word	0x00009710


	//   ....[80]....
        /*02f8*/ 	.word	0x00009740


	//   ....[81]....
        /*02fc*/ 	.word	0x00009760


	//   ....[82]....
        /*0300*/ 	.word	0x00009770


	//   ....[83]....
        /*0304*/ 	.word	0x000097d0


	//   ....[84]....
        /*0308*/ 	.word	0x0000aee0


	//   ....[85]....
        /*030c*/ 	.word	0x0000b3d0


	//   ....[86]....
        /*0310*/ 	.word	0x0000b5a0


	//   ....[87]....
        /*0314*/ 	.word	0x0000b5f0


	//   ....[88]....
        /*0318*/ 	.word	0x0000b6b0


	//   ....[89]....
        /*031c*/ 	.word	0x0000b760


	//   ....[90]....
        /*0320*/ 	.word	0x0000b7f0


	//   ....[91]....
        /*0324*/ 	.word	0x0000b8e0


	//----- nvinfo : EIATTR_REG_RECONFIG
	.align		4
.L_85:
        /*0328*/ 	.byte	0x01, 0x54
	.zero		2


	//----- nvinfo : EIATTR_SYSCALL_OFFSETS
	.align		4
        /*032c*/ 	.byte	0x04, 0x46
        /*032e*/ 	.short	(.L_87 - .L_86)


	//   ....[0]....
.L_86:
        /*0330*/ 	.word	0x00001560


	//   ....[1]....
        /*0334*/ 	.word	0x00008390


	//   ....[2]....
        /*0338*/ 	.word	0x000084d0


	//   ....[3]....
        /*033c*/ 	.word	0x00008610


	//   ....[4]....
        /*0340*/ 	.word	0x00008730


	//   ....[5]....
        /*0344*/ 	.word	0x00009260


	//----- nvinfo : EIATTR_MBARRIER_INSTR_OFFSETS
	.align		4
.L_87:
        /*0348*/ 	.byte	0x04, 0x39
        /*034a*/ 	.short	(.L_89 - .L_88)


	//   ....[0]....
.L_88:
        /*034c*/ 	.word	0x00000260
        /*0350*/ 	.word	0x000000ff
        /*0354*/ 	.word	0x00017000
        /*0358*/ 	.short	0x0100
        /*035a*/ 	.byte	0x08
	.zero		1


	//   ....[1]....
        /*035c*/ 	.word	0x00000270
        /*0360*/ 	.word	0x000000ff
        /*0364*/ 	.word	0x00017020
        /*0368*/ 	.short	0x0100
        /*036a*/ 	.byte	0x08
	.zero		1


	//   ....[2]....
        /*036c*/ 	.word	0x00000360
        /*0370*/ 	.word	0x000000ff
        /*0374*/ 	.word	0x00017030
        /*0378*/ 	.short	0x0100
        /*037a*/ 	.byte	0x08
	.zero		1


	//   ....[3]....
        /*037c*/ 	.word	0x00000370
        /*0380*/ 	.word	0x000000ff
        /*0384*/ 	.word	0x00017040
        /*0388*/ 	.short	0x0100
        /*038a*/ 	.byte	0x08
	.zero		1


	//   ....[4]....
        /*038c*/ 	.word	0x00000380
        /*0390*/ 	.word	0x000000ff
        /*0394*/ 	.word	0x00017038
        /*0398*/ 	.short	0x0100
        /*039a*/ 	.byte	0x08
	.zero		1


	//   ....[5]....
        /*039c*/ 	.word	0x00000390
        /*03a0*/ 	.word	0x000000ff
        /*03a4*/ 	.word	0x00017048
        /*03a8*/ 	.short	0x0100
        /*03aa*/ 	.byte	0x08
	.zero		1


	//   ....[6]....
        /*03ac*/ 	.word	0x000004c0
        /*03b0*/ 	.word	0x000000ff
        /*03b4*/ 	.word	0x00017050
        /*03b8*/ 	.short	0x0100
        /*03ba*/ 	.byte	0x08
	.zero		1


	//   ....[7]....
        /*03bc*/ 	.word	0x000004d0
        /*03c0*/ 	.word	0x000000ff
        /*03c4*/ 	.word	0x00017060
        /*03c8*/ 	.short	0x0100
        /*03ca*/ 	.byte	0x08
	.zero		1


	//   ....[8]....
        /*03cc*/ 	.word	0x000004e0
        /*03d0*/ 	.word	0x000000ff
        /*03d4*/ 	.word	0x00017058
        /*03d8*/ 	.short	0x0100
        /*03da*/ 	.byte	0x08
	.zero		1


	//   ....[9]....
        /*03dc*/ 	.word	0x000004f0
        /*03e0*/ 	.word	0x000000ff
        /*03e4*/ 	.word	0x00017068
        /*03e8*/ 	.short	0x0100
        /*03ea*/ 	.byte	0x08
	.zero		1


	//   ....[10]....
        /*03ec*/ 	.word	0x000005e0
        /*03f0*/ 	.word	0x000000ff
        /*03f4*/ 	.word	0x00017070
        /*03f8*/ 	.short	0x0100
        /*03fa*/ 	.byte	0x06
	.zero		1


	//   ....[11]....
        /*03fc*/ 	.word	0x000005f0
        /*0400*/ 	.word	0x000000ff
        /*0404*/ 	.word	0x00017080
        /*0408*/ 	.short	0x0100
        /*040a*/ 	.byte	0x06
	.zero		1


	//   ....[12]....
        /*040c*/ 	.word	0x00000600
        /*0410*/ 	.word	0x000000ff
        /*0414*/ 	.word	0x00017078
        /*0418*/ 	.short	0x0100
        /*041a*/ 	.byte	0x06
	.zero		1


	//   ....[13]....
        /*041c*/ 	.word	0x00000610
        /*0420*/ 	.word	0x000000ff
        /*0424*/ 	.word	0x00017088
        /*0428*/ 	.short	0x0100
        /*042a*/ 	.byte	0x06
	.zero		1


	//   ....[14]....
        /*042c*/ 	.word	0x00000740
        /*0430*/ 	.word	0x000000ff
        /*0434*/ 	.word	0x00017090
        /*0438*/ 	.short	0x0100
        /*043a*/ 	.byte	0x08
	.zero		1


	//   ....[15]....
        /*043c*/ 	.word	0x00000750
        /*0440*/ 	.word	0x000000ff
        /*0444*/ 	.word	0x000170a0
        /*0448*/ 	.short	0x0100
        /*044a*/ 	.byte	0x08
	.zero		1


	//   ....[16]....
        /*044c*/ 	.word	0x00000760
        /*0450*/ 	.word	0x000000ff
        /*0454*/ 	.word	0x00017098
        /*0458*/ 	.short	0x0100
        /*045a*/ 	.byte	0x08
	.zero		1


	//   ....[17]....
        /*045c*/ 	.word	0x00000770
        /*0460*/ 	.word	0x000000ff
        /*0464*/ 	.word	0x000170a8
        /*0468*/ 	.short	0x0100
        /*046a*/ 	.byte	0x08
	.zero		1


	//   ....[18]....
        /*046c*/ 	.word	0x000008a0
        /*0470*/ 	.word	0x000000ff
        /*0474*/ 	.word	0x000170b0
        /*0478*/ 	.short	0x0100
        /*047a*/ 	.byte	0x08
	.zero		1


	//   ....[19]....
        /*047c*/ 	.word	0x000008b0
        /*0480*/ 	.word	0x000000ff
        /*0484*/ 	.word	0x000170c0
        /*0488*/ 	.short	0x0100
        /*048a*/ 	.byte	0x08
	.zero		1


	//   ....[20]....
        /*048c*/ 	.word	0x000008c0
        /*0490*/ 	.word	0x000000ff
        /*0494*/ 	.word	0x000170b8
        /*0498*/ 	.short	0x0100
        /*049a*/ 	.byte	0x08
	.zero		1


	//   ....[21]....
        /*049c*/ 	.word	0x000008d0
        /*04a0*/ 	.word	0x000000ff
        /*04a4*/ 	.word	0x000170c8
        /*04a8*/ 	.short	0x0100
        /*04aa*/ 	.byte	0x08
	.zero		1


	//   ....[22]....
        /*04ac*/ 	.word	0x00001580
        /*04b0*/ 	.word	0x000000ff
        /*04b4*/ 	.word	0x00017000
        /*04b8*/ 	.short	0x010a
        /*04ba*/ 	.byte	0x26
	.zero		1


	//   ....[23]....
        /*04bc*/ 	.word	0x000015f0
        /*04c0*/ 	.word	0x000000ff
        /*04c4*/ 	.word	0x00017030
        /*04c8*/ 	.short	0x010a
        /*04ca*/ 	.byte	0x26
	.zero		1


	//   ....[24]....
        /*04cc*/ 	.word	0x00001650
        /*04d0*/ 	.word	0x000000ff
        /*04d4*/ 	.word	0x00017030
        /*04d8*/ 	.short	0x010a
        /*04da*/ 	.byte	0x26
	.zero		1


	//   ....[25]....
        /*04dc*/ 	.word	0x00002f30
        /*04e0*/ 	.word	0x0000002d
        /*04e4*/ 	.word	0x00000000
        /*04e8*/ 	.short	0x0101
        /*04ea*/ 	.byte	0x3f
	.zero		1


	//   ....[26]....
        /*04ec*/ 	.word	0x000038a0
        /*04f0*/ 	.word	0x000000ff
        /*04f4*/ 	.word	0x00017030
        /*04f8*/ 	.short	0x010a
        /*04fa*/ 	.byte	0x15
	.zero		1


	//   ....[27]....
        /*04fc*/ 	.word	0x000038e0
        /*0500*/ 	.word	0x000000ff
        /*0504*/ 	.word	0x00017030
        /*0508*/ 	.short	0x010a
        /*050a*/ 	.byte	0x15
	.zero		1


	//   ....[28]....
        /*050c*/ 	.word	0x00003a70
        /*0510*/ 	.word	0x000000ff
        /*0514*/ 	.word	0x00017050
        /*0518*/ 	.short	0x010a
        /*051a*/ 	.byte	0x0e
	.zero		1


	//   ....[29]....
        /*051c*/ 	.word	0x00003ea0
        /*0520*/ 	.word	0x000000ff
        /*0524*/ 	.word	0x00017050
        /*0528*/ 	.short	0x010a
        /*052a*/ 	.byte	0x0e
	.zero		1


	//   ....[30]....
        /*052c*/ 	.word	0x00004c20
        /*0530*/ 	.word	0x00000008
        /*0534*/ 	.word	0x00000000
        /*0538*/ 	.short	0x0101
        /*053a*/ 	.byte	0x3f
	.zero		1


	//   ....[31]....
        /*053c*/ 	.word	0x00004ef0
        /*0540*/ 	.word	0x000000ff
        /*0544*/ 	.word	0x00000000
        /*0548*/ 	.short	0x0101
        /*054a*/ 	.byte	0x05
	.zero		1


	//   ....[32]....
        /*054c*/ 	.word	0x00005410
        /*0550*/ 	.word	0x000000ff
        /*0554*/ 	.word	0x00017050
        /*0558*/ 	.short	0x010a
        /*055a*/ 	.byte	0x10
	.zero		1


	//   ....[33]....
        /*055c*/ 	.word	0x00005450
        /*0560*/ 	.word	0x000000ff
        /*0564*/ 	.word	0x00017050
        /*0568*/ 	.short	0x010a
        /*056a*/ 	.byte	0x10
	.zero		1


	//   ....[34]....
        /*056c*/ 	.word	0x00005a80
        /*0570*/ 	.word	0x000000ff
        /*0574*/ 	.word	0x00000000
        /*0578*/ 	.short	0x0101
        /*057a*/ 	.byte	0x04
	.zero		1


	//   ....[35]....
        /*057c*/ 	.word	0x00006d60
        /*0580*/ 	.word	0x000000ff
        /*0584*/ 	.word	0x00000000
        /*0588*/ 	.short	0x0101
        /*058a*/ 	.byte	0x04
	.zero		1


	//   ....[36]....
        /*058c*/ 	.word	0x00008c20
        /*0590*/ 	.word	0x000000ff
        /*0594*/ 	.word	0x00017080
        /*0598*/ 	.short	0x010a
        /*059a*/ 	.byte	0x26
	.zero		1


	//   ....[37]....
        /*059c*/ 	.word	0x00008e40
        /*05a0*/ 	.word	0x000000ff
        /*05a4*/ 	.word	0x00017040
        /*05a8*/ 	.short	0x010a
        /*05aa*/ 	.byte	0x26
	.zero		1


	//   ....[38]....
        /*05ac*/ 	.word	0x00009990
        /*05b0*/ 	.word	0x000000ff
        /*05b4*/ 	.word	0x00017000
        /*05b8*/ 	.short	0x0107
        /*05ba*/ 	.byte	0x26
	.zero		1


	//   ....[39]....
        /*05bc*/ 	.word	0x000099d0
        /*05c0*/ 	.word	0x000000ff
        /*05c4*/ 	.word	0x00017000
        /*05c8*/ 	.short	0x0101
        /*05ca*/ 	.byte	0x26
	.zero		1


	//   ....[40]....
        /*05cc*/ 	.word	0x000099e0
        /*05d0*/ 	.word	0x000000ff
        /*05d4*/ 	.word	0x00017020
        /*05d8*/ 	.short	0x010a
        /*05da*/ 	.byte	0x26
	.zero		1


	//   ....[41]....
        /*05dc*/ 	.word	0x00009ce0
        /*05e0*/ 	.word	0x00000006
        /*05e4*/ 	.word	0x00017080
        /*05e8*/ 	.short	0x010a
        /*05ea*/ 	.byte	0x3f
	.zero		1


	//   ....[42]....
        /*05ec*/ 	.word	0x0000a0c0
        /*05f0*/ 	.word	0x00000006
        /*05f4*/ 	.word	0x00017040
        /*05f8*/ 	.short	0x010a
        /*05fa*/ 	.byte	0x3f
	.zero		1


	//   ....[43]....
        /*05fc*/ 	.word	0x0000a4d0
        /*0600*/ 	.word	0x00000003
        /*0604*/ 	.word	0x00017070
        /*0608*/ 	.short	0x010a
        /*060a*/ 	.byte	0x3f
	.zero		1


	//   ....[44]....
        /*060c*/ 	.word	0x0000a530
        /*0610*/ 	.word	0x00000003
        /*0614*/ 	.word	0x00017060
        /*0618*/ 	.short	0x010a
        /*061a*/ 	.byte	0x3f
	.zero		1


	//   ....[45]....
        /*061c*/ 	.word	0x0000a860
        /*0620*/ 	.word	0x00000003
        /*0624*/ 	.word	0x00017050
        /*0628*/ 	.short	0x0101
        /*062a*/ 	.byte	0x3f
	.zero		1


	//   ....[46]....
        /*062c*/ 	.word	0x0000a8d0
        /*0630*/ 	.word	0x00000002
        /*0634*/ 	.word	0x00000000
        /*0638*/ 	.short	0x0101
        /*063a*/ 	.byte	0x3f
	.zero		1


	//   ....[47]....
        /*063c*/ 	.word	0x0000a9c0
        /*0640*/ 	.word	0x00000000
        /*0644*/ 	.word	0x00017070
        /*0648*/ 	.short	0x010a
        /*064a*/ 	.byte	0x3f
	.zero		1


	//   ....[48]....
        /*064c*/ 	.word	0x0000aa60
        /*0650*/ 	.word	0x00000000
        /*0654*/ 	.word	0x00017060
        /*0658*/ 	.short	0x010a
        /*065a*/ 	.byte	0x3f
	.zero		1


	//   ....[49]....
        /*065c*/ 	.word	0x0000ad90
        /*0660*/ 	.word	0x00000000
        /*0664*/ 	.word	0x00017050
        /*0668*/ 	.short	0x0101
        /*066a*/ 	.byte	0x3f
	.zero		1


	//   ....[50]....
        /*066c*/ 	.word	0x0000adf0
        /*0670*/ 	.word	0x00000002
        /*0674*/ 	.word	0x00000000
        /*0678*/ 	.short	0x0101
        /*067a*/ 	.byte	0x3f
	.zero		1


	//   ....[51]....
        /*067c*/ 	.word	0x0000ae90
        /*0680*/ 	.word	0x00000009
        /*0684*/ 	.word	0x00017020
        /*0688*/ 	.short	0x010a
        /*068a*/ 	.byte	0x3f
	.zero		1


	//   ....[52]....
        /*068c*/ 	.word	0x0000afd0
        /*0690*/ 	.word	0x00000006
        /*0694*/ 	.word	0x00000000
        /*0698*/ 	.short	0x010a
        /*069a*/ 	.byte	0x3f
	.zero		1


	//   ....[53]....
        /*069c*/ 	.word	0x0000b040
        /*06a0*/ 	.word	0x00000007
        /*06a4*/ 	.word	0x00000000
        /*06a8*/ 	.short	0x010a
        /*06aa*/ 	.byte	0x3f
	.zero		1


	//   ....[54]....
        /*06ac*/ 	.word	0x0000b090
        /*06b0*/ 	.word	0x00000000
        /*06b4*/ 	.word	0x00017060
        /*06b8*/ 	.short	0x010a
        /*06ba*/ 	.byte	0x3f
	.zero		1


	//   ....[55]....
        /*06bc*/ 	.word	0x0000b0e0
        /*06c0*/ 	.word	0x00000005
        /*06c4*/ 	.word	0x00017060
        /*06c8*/ 	.short	0x010a
        /*06ca*/ 	.byte	0x3f
	.zero		1


	//   ....[56]....
        /*06cc*/ 	.word	0x0000b120
        /*06d0*/ 	.word	0x00000000
        /*06d4*/ 	.word	0x00017080
        /*06d8*/ 	.short	0x010a
        /*06da*/ 	.byte	0x3f
	.zero		1


	//   ....[57]....
        /*06dc*/ 	.word	0x0000b140
        /*06e0*/ 	.word	0x00000005
        /*06e4*/ 	.word	0x00017080
        /*06e8*/ 	.short	0x010a
        /*06ea*/ 	.byte	0x3f
	.zero		1


	//   ....[58]....
        /*06ec*/ 	.word	0x0000b1b0
        /*06f0*/ 	.word	0x00000003
        /*06f4*/ 	.word	0x00017000
        /*06f8*/ 	.short	0x010a
        /*06fa*/ 	.byte	0x3f
	.zero		1


	//   ....[59]....
        /*06fc*/ 	.word	0x0000b210
        /*0700*/ 	.word	0x00000003
        /*0704*/ 	.word	0x00017030
        /*0708*/ 	.short	0x010a
        /*070a*/ 	.byte	0x3f
	.zero		1


	//   ....[60]....
        /*070c*/ 	.word	0x0000b270
        /*0710*/ 	.word	0x00000005
        /*0714*/ 	.word	0x00017030
        /*0718*/ 	.short	0x010a
        /*071a*/ 	.byte	0x3f
	.zero		1


	//   ....[61]....
        /*071c*/ 	.word	0x0000b2d0
        /*0720*/ 	.word	0x00000005
        /*0724*/ 	.word	0x00017050
        /*0728*/ 	.short	0x010a
        /*072a*/ 	.byte	0x3f
	.zero		1


	//   ....[62]....
        /*072c*/ 	.word	0x0000b330
        /*0730*/ 	.word	0x00000003
        /*0734*/ 	.word	0x00017050
        /*0738*/ 	.short	0x010a
        /*073a*/ 	.byte	0x3f
	.zero		1


	//   ....[63]....
        /*073c*/ 	.word	0x0000b490
        /*0740*/ 	.word	0x00000003
        /*0744*/ 	.word	0x00017080
        /*0748*/ 	.short	0x010a
        /*074a*/ 	.byte	0x3f
	.zero		1


	//   ....[64]....
        /*074c*/ 	.word	0x0000b4f0
        /*0750*/ 	.word	0x00000003
        /*0754*/ 	.word	0x00017040
        /*0758*/ 	.short	0x010a
        /*075a*/ 	.byte	0x3f
	.zero		1


	//   ....[65]....
        /*075c*/ 	.word	0x0000b920
        /*0760*/ 	.word	0x00000003
        /*0764*/ 	.word	0x00017020
        /*0768*/ 	.short	0x010a
        /*076a*/ 	.byte	0x3f
	.zero		1


	//   ....[66]....
        /*076c*/ 	.word	0x0000b970
        /*0770*/ 	.word	0x00000006
        /*0774*/ 	.word	0x00017080
        /*0778*/ 	.short	0x010a
        /*077a*/ 	.byte	0x3f
	.zero		1


	//   ....[67]....
        /*077c*/ 	.word	0x0000b9c0
        /*0780*/ 	.word	0x00000006
        /*0784*/ 	.word	0x00017040
        /*0788*/ 	.short	0x010a
        /*078a*/ 	.byte	0x3f
	.zero		1


	//   ....[68]....
        /*078c*/ 	.word	0x0000ba10
        /*0790*/ 	.word	0x00000003
        /*0794*/ 	.word	0x00017070
        /*0798*/ 	.short	0x010a
        /*079a*/ 	.byte	0x3f
	.zero		1


	//   ....[69]....
        /*079c*/ 	.word	0x0000ba60
        /*07a0*/ 	.word	0x00000003
        /*07a4*/ 	.word	0x00017060
        /*07a8*/ 	.short	0x010a
        /*07aa*/ 	.byte	0x3f
	.zero		1


	//   ....[70]....
        /*07ac*/ 	.word	0x0000bab0
        /*07b0*/ 	.word	0x00000000
        /*07b4*/ 	.word	0x00017070
        /*07b8*/ 	.short	0x010a
        /*07ba*/ 	.byte	0x3f
	.zero		1


	//   ....[71]....
        /*07bc*/ 	.word	0x0000bb00
        /*07c0*/ 	.word	0x00000000
        /*07c4*/ 	.word	0x00017060
        /*07c8*/ 	.short	0x010a
        /*07ca*/ 	.byte	0x3f
	.zero		1


	//   ....[72]....
        /*07cc*/ 	.word	0x0000bb50
        /*07d0*/ 	.word	0x00000009
        /*07d4*/ 	.word	0x00017020
        /*07d8*/ 	.short	0x010a
        /*07da*/ 	.byte	0x3f
	.zero		1


	//   ....[73]....
        /*07dc*/ 	.word	0x0000bba0
        /*07e0*/ 	.word	0x00000006
        /*07e4*/ 	.word	0x00000000
        /*07e8*/ 	.short	0x010a
        /*07ea*/ 	.byte	0x3f
	.zero		1


	//   ....[74]....
        /*07ec*/ 	.word	0x0000bbf0
        /*07f0*/ 	.word	0x00000007
        /*07f4*/ 	.word	0x00000000
        /*07f8*/ 	.short	0x010a
        /*07fa*/ 	.byte	0x3f
	.zero		1


	//   ....[75]....
        /*07fc*/ 	.word	0x0000bc40
        /*0800*/ 	.word	0x00000000
        /*0804*/ 	.word	0x00017060
        /*0808*/ 	.short	0x010a
        /*080a*/ 	.byte	0x3f
	.zero		1


	//   ....[76]....
        /*080c*/ 	.word	0x0000bc90
        /*0810*/ 	.word	0x00000005
        /*0814*/ 	.word	0x00017060
        /*0818*/ 	.short	0x010a
        /*081a*/ 	.byte	0x3f
	.zero		1


	//   ....[77]....
        /*081c*/ 	.word	0x0000bce0
        /*0820*/ 	.word	0x00000000
        /*0824*/ 	.word	0x00017080
        /*0828*/ 	.short	0x010a
        /*082a*/ 	.byte	0x3f
	.zero		1


	//----- nvinfo : EIATTR_NUM_MBARRIERS
	.align		4
.L_89:
        /*082c*/ 	.byte	0x03, 0x38
        /*082e*/ 	.short	0x0016


	//----- nvinfo : EIATTR_EXIT_INSTR_OFFSETS
	.align		4
        /*0830*/ 	.byte	0x04, 0x1c
        /*0832*/ 	.short	(.L_91 - .L_90)


	//   ....[0]....
.L_90:
        /*0834*/ 	.word	0x0000b190


	//----- nvinfo : EIATTR_MAX_THREADS
	.align		4
.L_91:
        /*0838*/ 	.byte	0x04, 0x05
        /*083a*/ 	.short	(.L_93 - .L_92)
.L_92:
        /*083c*/ 	.word	0x00000200
        /*0840*/ 	.word	0x00000001
        /*0844*/ 	.word	0x00000001


	//----- nvinfo : EIATTR_CRS_STACK_SIZE
	.align		4
.L_93:
        /*0848*/ 	.byte	0x04, 0x1e
        /*084a*/ 	.short	(.L_95 - .L_94)
.L_94:
        /*084c*/ 	.word	0x00000000


	//----- nvinfo : EIATTR_CBANK_PARAM_SIZE
	.align		4
.L_95:
        /*0850*/ 	.byte	0x03, 0x19
        /*0852*/ 	.short	0x0a70


	//----- nvinfo : EIATTR_PARAM_CBANK
	.align		4
        /*0854*/ 	.byte	0x04, 0x0a
        /*0856*/ 	.short	(.L_97 - .L_96)
	.align		4
.L_96:
        /*0858*/ 	.word	index@(.nv.constant0._ZN7cutlass13device_kernelIN5flash11enable_sm90INS1_16FlashAttnFwdSm90INS1_25CollectiveMainloopFwdSm90ILi2EN4cute5tupleIJNS5_1CILi1EEES8_S8_EEENS6_IJNS7_ILi192EEENS7_ILi128EEENS7_ILi96EEEEEELi96ENS_12float_e4m3_tEfNS_4arch4Sm90ELb0ELb0ELb0ELb0ELb0ELb0ELb0ELb1ELb1ELb1ELb1ELb0EEENS1_21CollectiveEpilogueFwdINS6_IJSA_SC_SB_EEES9_NS_10bfloat16_tESG_Li384ELb0ELb1ELb1ELb1EEENS1_19SingleTileSchedulerILb0ELb1ELb1ELi192EEEEEEEEEvNT_6ParamsE)
        /*085c*/ 	.short	0x0210
        /*085e*/ 	.short	0x0a70


	//----- nvinfo : EIATTR_SW_WAR
	.align		4
.L_97:
        /*0860*/ 	.byte	0x04, 0x36
        /*0862*/ 	.short	(.L_99 - .L_98)
.L_98:
        /*0864*/ 	.word	0x00000008
.L_99:


//--------------------- .nv.info._ZN7cutlass13device_kernelIN5flash11enable_sm90INS1_16FlashAttnFwdSm90INS1_25CollectiveMainloopFwdSm90ILi2EN4cute5tupleIJNS5_1CILi1EEES8_S8_EEENS6_IJNS7_ILi192EEENS7_ILi128EEENS7_ILi96EEEEEELi96ENS_12float_e4m3_tEfNS_4arch4Sm90ELb0ELb0ELb0ELb1ELb0ELb0ELb0ELb1ELb1ELb1ELb1ELb0EEENS1_21CollectiveEpilogueFwdINS6_IJSA_SC_SB_EEES9_NS_10bfloat16_tESG_Li384ELb1ELb1ELb1ELb1EEENS1_36VarlenDynamicPersistentTileSchedulerILi192ELi128ELi384ELi128ELb1ELb1ELb1ELb0ELb1ELb1EEEEEEEEEvNT_6ParamsE --------------------------
	.section	.nv.info._ZN7cutlass13device_kernelIN5flash11enable_sm90INS1_16FlashAttnFwdSm90INS1_25CollectiveMainloopFwdSm90ILi2EN4cute5tupleIJNS5_1CILi1EEES8_S8_EEENS6_IJNS7_ILi192EEENS7_ILi128EEENS7_ILi96EEEEEELi96ENS_12float_e4m3_tEfNS_4arch4Sm90ELb0ELb0ELb0ELb1ELb0ELb0ELb0ELb1ELb1ELb1ELb1ELb0EEENS1_21CollectiveEpilogueFwdINS6_IJSA_SC_SB_EEES9_NS_10bfloat16_tESG_Li384ELb1ELb1ELb1ELb1EEENS1_36VarlenDynamicPersistentTileSchedulerILi192ELi128ELi384ELi128ELb1ELb1ELb1ELb0ELb1ELb1EEEEEEEEEvNT_6ParamsE,"",@"SHT_CUDA_INFO"
	.sectionflags	@""
	.align	4


	//----- nvinfo : EIATTR_CUDA_API_VERSION
	.align		4
        /*0000*/ 	.byte	0x04, 0x37
        /*0002*/ 	.short	(.L_101 - .L_100)
.L_100:
        /*0004*/ 	.word	0x00000082


	//----- nvinfo : EIATTR_KPARAM_INFO
	.align		4
.L_101:
        /*0008*/ 	.byte	0x04, 0x17
        /*000a*/ 	.short	(.L_103 - .L_102)
.L_102:
        /*000c*/ 	.word	0x00000000
        /*0010*/ 	.short	0x0000
        /*0012*/ 	.short	0x0070
        /*0014*/ 	.byte	0x00, 0xf0, 0x01, 0x2a


	//----- nvinfo : EIATTR_SPARSE_MMA_MASK
	.align		4
.L_103:
        /*0018*/ 	.byte	0x03, 0x50
        /*001a*/ 	.short	0x0000


	//----- nvinfo : EIATTR_MAXREG_COUNT
	.align		4
        /*001c*/ 	.byte	0x03, 0x1b
        /*001e*/ 	.short	0x0080


	//----- nvinfo : EIATTR_NUM_BARRIERS
	.align		4
        /*0020*/ 	.byte	0x02, 0x4c
        /*0022*/ 	.byte	0x09
	.zero		1


	//----- nvinfo : EIATTR_EXTERNS
	.align		4
        /*0024*/ 	.byte	0x04, 0x0f
        /*0026*/ 	.short	(.L_105 - .L_104)


	//   ....[0]....
	.align		4
.L_104:
        /*0028*/ 	.word	index@(__assertfail)


	//----- nvinfo : EIATTR_ANNOTATIONS
	.align		4
.L_105:
        /*002c*/ 	.byte	0x04, 0x55
        /*002e*/ 	.short	(.L_107 - .L_106)


	//   ....[0]....
.L_106:
        /*0030*/ 	.word	0x00000001
        /*0034*/ 	.byte	0x10, 0x0d, 0x00, 0x00, 0x01, 0x00, 0x00, 0x00, 0xf0, 0x0d, 0x00, 0x00, 0x01, 0x00, 0x00, 0x00
        /* <DEDUP_REMOVED lines=20> */
        /*0184*/ 	.byte	0xf0, 0xf3, 0x00, 0x00


	//----- nvinfo : EIATTR_MERCURY_ISA_VERSION
	.align		4
.L_107:
        /*0188*/ 	.byte	0x03, 0x5f
        /*018a*/ 	.short	0x0101


	//----- nvinfo : EIATTR_UNUSED_LOAD_BYTE_OFFSET
	.align		4
        /*018c*/ 	.byte	0x04, 0x44
        /*018e*/ 	.short	(.L_109 - .L_108)


	//   ....[0]....
.L_108:
        /*0190*/ 	.word	0x00000a00
        /*0194*/ 	.word	0x0000fff0


	//   ....[1]....
        /*0198*/ 	.word	0x000065a0
        /*019c*/ 	.word	0x0000fff0


	//----- nvinfo : EIATTR_INT_WARP_WIDE_INSTR_OFFSETS
	.align		4
.L_109:
        /*01a0*/ 	.byte	0x04, 0x31
        /*01a2*/ 	.short	(.L_111 - .L_110)


	//   ....[0]....
.L_110:
        /*01a4*/ 	.word	0x00000130


	//   ....[1]....
        /*01a8*/ 	.word	0x00000170


	//   ....[2]....
        /*01ac*/ 	.word	0x000001e0


	//   ....[3]....
        /*01b0*/ 	.word	0x0000b130


	//   ....[4]....
        /*01b4*/ 	.word	0x0000b1c0


	//   ....[5]....
        /*01b8*/ 	.word	0x0000db30


	//   ....[6]....
        /*01bc*/ 	.word	0x0000dbc0


	//----- nvinfo : EIATTR_COOP_GROUP_MASK_REGIDS
	.align		4
.L_111:
        /*01c0*/ 	.byte	0x04, 0x29
        /*01c2*/ 	.short	(.L_113 - .L_112)


	//   ....[0]....
.L_112:
        /*01c4*/ 	.word	0xffffffff


	//   ....[1]....
        /*01c8*/ 	.word	0xffffffff


	//   ....[2]....
        /*01cc*/ 	.word	0xffffffff


	//   ....[3]....
        /*01d0*/ 	.word	0xffffffff


	//   ....[4]....
        /*01d4*/ 	.word	0xffffffff


	//   ....[5]....
        /*01d8*/ 	.word	0xffffffff


	//   ....[6]....
        /*01dc*/ 	.word	0xffffffff


	//   ....[7]....
        /*01e0*/ 	.word	0xffffffff


	//   ....[8]....
        /*01e4*/ 	.word	0xffffffff


	//   ....[9]....
        /*01e8*/ 	.word	0xffffffff


	//   ....[10]....
        /*01ec*/ 	.word	0xffffffff


	//   ....[11]....
        /*01f0*/ 	.word	0xffffffff


	//   ....[12]....
        /*01f4*/ 	.word	0xffffffff


	//   ....[13]....
        /*01f8*/ 	.word	0xffffffff


	//   ....[14]....
        /*01fc*/ 	.word	0xffffffff


	//   ....[15]....
        /*0200*/ 	.word	0xffffffff


	//   ....[16]....
        /*0204*/ 	.word	0xffffffff


	//   ....[17]....
        /*0208*/ 	.word	0xffffffff


	//   ....[18]....
        /*020c*/ 	.word	0xffffffff


	//   ....[19]....
        /*0210*/ 	.word	0xffffffff


	//   ....[20]....
        /*0214*/ 	.word	0xffffffff


	//   ....[21]....
        /*0218*/ 	.word	0xffffffff


	//   ....[22]....
        /*021c*/ 	.word	0xffffffff


	//   ....[23]....
        /*0220*/ 	.word	0xffffffff


	//   ....[24]....
        /*0224*/ 	.word	0xffffffff


	//   ....[25]....
        /*0228*/ 	.word	0xffffffff


	//   ....[26]....
        /*022c*/ 	.word	0xffffffff


	//   ....[27]....
        /*0230*/ 	.word	0xffffffff


	//   ....[28]....
        /*0234*/ 	.word	0xffffffff


	//   ....[29]....
        /*0238*/ 	.word	0xffffffff


	//   ....[30]....
        /*023c*/ 	.word	0xffffffff


	//   ....[31]....
        /*0240*/ 	.word	0xffffffff


	//   ....[32]....
        /*0244*/ 	.word	0xffffffff


	//   ....[33]....
        /*0248*/ 	.word	0xffffffff


	//   ....[34]....
        /*024c*/ 	.word	0xffffffff


	//   ....[35]....
        /*0250*/ 	.word	0xffffffff


	//   ....[36]....
        /*0254*/ 	.word	0xffffffff


	//   ....[37]....
        /*0258*/ 	.word	0xffffffff


	//   ....[38]....
        /*025c*/ 	.word	0xffffffff


	//   ....[39]....
        /*0260*/ 	.word	0xffffffff


	//   ....[40]....
        /*0264*/ 	.word	0xffffffff


	//   ....[41]....
        /*0268*/ 	.word	0xffffffff


	//   ....[42]....
        /*026c*/ 	.word	0xffffffff


	//   ....[43]....
        /*0270*/ 	.word	0xffffffff


	//   ....[44]....
        /*0274*/ 	.word	0xffffffff


	//   ....[45]....
        /*0278*/ 	.word	0xffffffff


	//   ....[46]....
        /*027c*/ 	.word	0xffffffff


	//   ....[47]....
        /*0280*/ 	.word	0xffffffff


	//   ....[48]....
        /*0284*/ 	.word	0xffffffff


	//   ....[49]....
        /*0288*/ 	.word	0xffffffff


	//   ....[50]....
        /*028c*/ 	.word	0xffffffff


	//   ....[51]....
        /*0290*/ 	.word	0xffffffff


	//   ....[52]....
        /*0294*/ 	.word	0xffffffff


	//   ....[53]....
        /*0298*/ 	.word	0xffffffff


	//   ....[54]....
        /*029c*/ 	.word	0xffffffff


	//   ....[55]....
        /*02a0*/ 	.word	0xffffffff


	//   ....[56]....
        /*02a4*/ 	.word	0xffffffff


	//   ....[57]....
        /*02a8*/ 	.word	0xffffffff


	//   ....[58]....
        /*02ac*/ 	.word	0xffffffff


	//   ....[59]....
        /*02b0*/ 	.word	0xffffffff


	//   ....[60]....
        /*02b4*/ 	.word	0xffffffff


	//   ....[61]....
        /*02b8*/ 	.word	0xffffffff


	//   ....[62]....
        /*02bc*/ 	.word	0xffffffff


	//   ....[63]....
        /*02c0*/ 	.word	0xffffffff


	//   ....[64]....
        /*02c4*/ 	.word	0xffffffff


	//   ....[65]....
        /*02c8*/ 	.word	0xffffffff


	//   ....[66]....
        /*02cc*/ 	.word	0xffffffff


	//   ....[67]....
        /*02d0*/ 	.word	0xffffffff


	//   ....[68]....
        /*02d4*/ 	.word	0xffffffff


	//   ....[69]....
        /*02d8*/ 	.word	0xffffffff


	//   ....[70]....
        /*02dc*/ 	.word	0xffffffff


	//   ....[71]....
        /*02e0*/ 	.word	0xffffffff


	//   ....[72]....
        /*02e4*/ 	.word	0xffffffff


	//   ....[73]....
        /*02e8*/ 	.word	0xffffffff


	//   ....[74]....
        /*02ec*/ 	.word	0xffffffff


	//   ....[75]....
        /*02f0*/ 	.word	0xffffffff


	//   ....[76]....
        /*02f4*/ 	.word	0xffffffff


	//   ....[77]....
        /*02f8*/ 	.word	0xffffffff


	//   ....[78]....
        /*02fc*/ 	.word	0xffffffff


	//   ....[79]....
        /*0300*/ 	.word	0xffffffff


	//   ....[80]....
        /*0304*/ 	.word	0xffffffff


	//   ....[81]....
        /*0308*/ 	.word	0xffffffff


	//   ....[82]....
        /*030c*/ 	.word	0xffffffff


	//   ....[83]....
        /*0310*/ 	.word	0xffffffff


	//   ....[84]....
        /*0314*/ 	.word	0xffffffff


	//   ....[85]....
        /*0318*/ 	.word	0xffffffff


	//   ....[86]....
        /*031c*/ 	.word	0xffffffff


	//   ....[87]....
        /*0320*/ 	.word	0xffffffff


	//   ....[88]....
        /*0324*/ 	.word	0xffffffff


	//   ....[89]....
        /*0328*/ 	.word	0xffffffff


	//   ....[90]....
        /*032c*/ 	.word	0xffffffff


	//   ....[91]....
        /*0330*/ 	.word	0xffffffff


	//   ....[92]....
        /*0334*/ 	.word	0xffffffff


	//   ....[93]....
        /*0338*/ 	.word	0xffffffff


	//   ....[94]....
        /*033c*/ 	.word	0xffffffff


	//   ....[95]....
        /*0340*/ 	.word	0xffffffff


	//   ....[96]....
        /*0344*/ 	.word	0xffffffff


	//   ....[97]....
        /*0348*/ 	.word	0xffffffff


	//   ....[98]....
        /*034c*/ 	.word	0xffffffff


	//   ....[99]....
        /*0350*/ 	.word	0xffffffff


	//   ....[100]....
        /*0354*/ 	.word	0xffffffff


	//   ....[101]....
        /*0358*/ 	.word	0xffffffff


	//   ....[102]....
        /*035c*/ 	.word	0xffffffff


	//   ....[103]....
        /*0360*/ 	.word	0xffffffff


	//   ....[104]....
        /*0364*/ 	.word	0xffffffff


	//   ....[105]....
        /*0368*/ 	.word	0xffffffff


	//   ....[106]....
        /*036c*/ 	.word	0xffffffff


	//   ....[107]....
        /*0370*/ 	.word	0xffffffff


	//   ....[108]....
        /*0374*/ 	.word	0xffffffff


	//   ....[109]....
        /*0378*/ 	.word	0xffffffff


	//   ....[110]....
        /*037c*/ 	.word	0xffffffff


	//   ....[111]....
        /*0380*/ 	.word	0xffffffff


	//   ....[112]....
        /*0384*/ 	.word	0xffffffff


	//   ....[113]....
        /*0388*/ 	.word	0xffffffff


	//   ....[114]....
        /*038c*/ 	.word	0xffffffff


	//   ....[115]....
        /*0390*/ 	.word	0xffffffff


	//   ....[116]....
        /*0394*/ 	.word	0xffffffff


	//   ....[117]....
        /*0398*/ 	.word	0xffffffff


	//   ....[118]....
        /*039c*/ 	.word	0xffffffff


	//   ....[119]....
        /*03a0*/ 	.word	0xffffffff


	//   ....[120]....
        /*03a4*/ 	.word	0xffffffff


	//   ....[121]....
        /*03a8*/ 	.word	0xffffffff


	//   ....[122]....
        /*03ac*/ 	.word	0xffffffff


	//   ....[123]....
        /*03b0*/ 	.word	0xffffffff


	//   ....[124]....
        /*03b4*/ 	.word	0xffffffff


	//   ....[125]....
        /*03b8*/ 	.word	0xffffffff


	//   ....[126]....
        /*03bc*/ 	.word	0xffffffff


	//   ....[127]....
        /*03c0*/ 	.word	0x0500000f


	//   ....[128]....
        /*03c4*/ 	.word	0x0500000f


	//   ....[129]....
        /*03c8*/ 	.word	0x0500000f


	//   ....[130]....
        /*03cc*/ 	.word	0x0500000f


	//   ....[131]....
        /*03d0*/ 	.word	0x0500000f


	//   ....[132]....
        /*03d4*/ 	.word	0x0500000f


	//   ....[133]....
        /*03d8*/ 	.word	0x0500000f


	//   ....[134]....
        /*03dc*/ 	.word	0x0500000f


	//----- nvinfo : EIATTR_COOP_GROUP_INSTR_OFFSETS
	.align		4
.L_113:
        /*03e0*/ 	.byte	0x04, 0x28
        /*03e2*/ 	.short	(.L_115 - .L_114)


	//   ....[0]....
.L_114:
        /*03e4*/ 	.word	0x00000060


	//   ....[1]....
        /*03e8*/ 	.word	0x00000140


	//   ....[2]....
        /*03ec*/ 	.word	0x00000190


	//   ....[3]....
        /*03f0*/ 	.word	0x000003c0


	//   ....[4]....
        /*03f4*/ 	.word	0x00000520


	//   ....[5]....
        /*03f8*/ 	.word	0x00000640


	//   ....[6]....
        /*03fc*/ 	.word	0x000007a0


	//   ....[7]....
        /*0400*/ 	.word	0x00001b40


	//   ....[8]....
        /*0404*/ 	.word	0x00002ba0


	//   ....[9]....
        /*0408*/ 	.word	0x00002c90


	//   ....[10]....
        /*040c*/ 	.word	0x00003220


	//   ....[11]....
        /*0410*/ 	.word	0x000032c0


	//   ....[12]....
        /*0414*/ 	.word	0x00004770


	//   ....[13]....
        /*0418*/ 	.word	0x00004780


	//   ....[14]....
        /*041c*/ 	.word	0x00004810


	//   ....[15]....
        /*0420*/ 	.word	0x00004820


	//   ....[16]....
        /*0424*/ 	.word	0x00005ed0


	//   ....[17]....
        /*0428*/ 	.word	0x00005ef0


	//   ....[18]....
        /*042c*/ 	.word	0x00005f70


	//   ....[19]....
        /*0430*/ 	.word	0x00005f80


	//   ....[20]....
        /*0434*/ 	.word	0x00006c30


	//   ....[21]....
        /*0438*/ 	.word	0x00006c60


	//   ....[22]....
        /*043c*/ 	.word	0x00006c80


	//   ....[23]....
        /*0440*/ 	.word	0x00006c90


	//   ....[24]....
        /*0444*/ 	.word	0x00006ca0


	//   ....[25]....
        /*0448*/ 	.word	0x00006cb0


	//   ....[26]....
        /*044c*/ 	.word	0x00006cc0


	//   ....[27]....
        /*0450*/ 	.word	0x00006ce0


	//   ....[28]....
        /*0454*/ 	.word	0x00006d00


	//   ....[29]....
        /*0458*/ 	.word	0x00006d20


	//   ....[30]....
        /*045c*/ 	.word	0x00006d30


	//   ....[31]....
        /*0460*/ 	.word	0x00006d40


	//   ....[32]....
        /*0464*/ 	.word	0x00006d50


	//   ....[33]....
        /*0468*/ 	.word	0x00006d60


	//   ....[34]....
        /*046c*/ 	.word	0x00006d70


	//   ....[35]....
        /*0470*/ 	.word	0x00006d80


	//   ....[36]....
        /*0474*/ 	.word	0x00006d90


	//   ....[37]....
        /*0478*/ 	.word	0x00006da0


	//   ....[38]....
        /*047c*/ 	.word	0x00006db0


	//   ....[39]....
        /*0480*/ 	.word	0x00006dc0


	//   ....[40]....
        /*0484*/ 	.word	0x00006dd0


	//   ....[41]....
        /*0488*/ 	.word	0x00006de0


	//   ....[42]....
        /*048c*/ 	.word	0x00006df0


	//   ....[43]....
        /*0490*/ 	.word	0x00006e00


	//   ....[44]....
        /*0494*/ 	.word	0x00006e10


	//   ....[45]....
        /*0498*/ 	.word	0x00006e20


	//   ....[46]....
        /*049c*/ 	.word	0x00006e30


	//   ....[47]....
        /*04a0*/ 	.word	0x00006e40


	//   ....[48]....
        /*04a4*/ 	.word	0x00006e50


	//   ....[49]....
        /*04a8*/ 	.word	0x00006e60


	//   ....[50]....
        /*04ac*/ 	.word	0x00006e70


	//   ....[51]....
        /*04b0*/ 	.word	0x00006e80


	//   ....[52]....
        /*04b4*/ 	.word	0x00006e90


	//   ....[53]....
        /*04b8*/ 	.word	0x00006ea0


	//   ....[54]....
        /*04bc*/ 	.word	0x00006eb0


	//   ....[55]....
        /*04c0*/ 	.word	0x00006ec0


	//   ....[56]....
        /*04c4*/ 	.word	0x00006ed0


	//   ....[57]....
        /*04c8*/ 	.word	0x00006ee0


	//   ....[58]....
        /*04cc*/ 	.word	0x00006ef0


	//   ....[59]....
        /*04d0*/ 	.word	0x00006f00


	//   ....[60]....
        /*04d4*/ 	.word	0x00006f10


	//   ....[61]....
        /*04d8*/ 	.word	0x00006f20


	//   ....[62]....
        /*04dc*/ 	.word	0x00006f30


	//   ....[63]....
        /*04e0*/ 	.word	0x00006f40


	//   ....[64]....
        /*04e4*/ 	.word	0x00006f50


	//   ....[65]....
        /*04e8*/ 	.word	0x00006f60


	//   ....[66]....
        /*04ec*/ 	.word	0x00006f70


	//   ....[67]....
        /*04f0*/ 	.word	0x00006f80


	//   ....[68]....
        /*04f4*/ 	.word	0x00007960


	//   ....[69]....
        /*04f8*/ 	.word	0x00007970


	//   ....[70]....
        /*04fc*/ 	.word	0x00007980


	//   ....[71]....
        /*0500*/ 	.word	0x000079c0


	//   ....[72]....
        /*0504*/ 	.word	0x00008100


	//   ....[73]....
        /*0508*/ 	.word	0x00008110


	//   ....[74]....
        /*050c*/ 	.word	0x00008210


	//   ....[75]....
        /*0510*/ 	.word	0x00008230


	//   ....[76]....
        /*0514*/ 	.word	0x00008700


	//   ....[77]....
        /*0518*/ 	.word	0x00008710


	//   ....[78]....
        /*051c*/ 	.word	0x00008a50


	//   ....[79]....
        /*0520*/ 	.word	0x00008a60


	//   ....[80]....
        /*0524*/ 	.word	0x000096f0


	//   ....[81]....
        /*0528*/ 	.word	0x00009700


	//   ....[82]....
        /*052c*/ 	.word	0x00009800


	//   ....[83]....
        /*0530*/ 	.word	0x00009820


	//   ....[84]....
        /*0534*/ 	.word	0x000099b0


	//   ....[85]....
        /*0538*/ 	.word	0x00009bd0


	//   ....[86]....
        /*053c*/ 	.word	0x00009c00


	//   ....[87]....
        /*0540*/ 	.word	0x00009c30


	//   ....[88]....
        /*0544*/ 	.word	0x00009c60


	//   ....[89]....
        /*0548*/ 	.word	0x00009c90


	//   ....[90]....
        /*054c*/ 	.word	0x00009cd0


	//   ....[91]....
        /*0550*/ 	.word	0x00009e70


	//   ....[92]....
        /*0554*/ 	.word	0x00009ea0


	//   ....[93]....
        /*0558*/ 	.word	0x00009ed0


	//   ....[94]....
        /*055c*/ 	.word	0x00009f00


	//   ....[95]....
        /*0560*/ 	.word	0x00009f30


	//   ....[96]....
        /*0564*/ 	.word	0x00009f60


	//   ....[97]....
        /*0568*/ 	.word	0x00009ff0


	//   ....[98]....
        /*056c*/ 	.word	0x0000a040


	//   ....[99]....
        /*0570*/ 	.word	0x0000a050


	//   ....[100]....
        /*0574*/ 	.word	0x0000a110


	//   ....[101]....
        /*0578*/ 	.word	0x0000b8a0


	//   ....[102]....
        /*057c*/ 	.word	0x0000c710


	//   ....[103]....
        /*0580*/ 	.word	0x0000c720


	//   ....[104]....
        /*0584*/ 	.word	0x0000c730


	//   ....[105]....
        /*0588*/ 	.word	0x0000c740


	//   ....[106]....
        /*058c*/ 	.word	0x0000c760


	//   ....[107]....
        /*0590*/ 	.word	0x0000c780


	//   ....[108]....
        /*0594*/ 	.word	0x0000e310


	//   ....[109]....
        /*0598*/ 	.word	0x0000e340


	//   ....[110]....
        /*059c*/ 	.word	0x0000e370


	//   ....[111]....
        /*05a0*/ 	.word	0x0000e380


	//   ....[112]....
        /*05a4*/ 	.word	0x0000e3b0


	//   ....[113]....
        /*05a8*/ 	.word	0x0000e3c0


	//   ....[114]....
        /*05ac*/ 	.word	0x0000e3f0


	//   ....[115]....
        /*05b0*/ 	.word	0x0000e440


	//   ....[116]....
        /*05b4*/ 	.word	0x0000e5a0


	//   ....[117]....
        /*05b8*/ 	.word	0x0000e5d0


	//   ....[118]....
        /*05bc*/ 	.word	0x0000e600


	//   ....[119]....
        /*05c0*/ 	.word	0x0000e630


	//   ....[120]....
        /*05c4*/ 	.word	0x0000e660


	//   ....[121]....
        /*05c8*/ 	.word	0x0000e6a0


	//   ....[122]....
        /*05cc*/ 	.word	0x0000e730


	//   ....[123]....
        /*05d0*/ 	.word	0x0000e780


	//   ....[124]....
        /*05d4*/ 	.word	0x0000e790


	//   ....[125]....
        /*05d8*/ 	.word	0x0000e820


	//   ....[126]....
        /*05dc*/ 	.word	0x0000edd0


	//   ....[127]....
        /*05e0*/ 	.word	0x0000f2a0


	//   ....[128]....
        /*05e4*/ 	.word	0x0000f460


	//   ....[129]....
        /*05e8*/ 	.word	0x0000f4b0


	//   ....[130]....
        /*05ec*/ 	.word	0x0000f510


	//   ....[131]....
        /*05f0*/ 	.word	0x0000f560


	//   ....[132]....
        /*05f4*/ 	.word	0x0000f5c0


	//   ....[133]....
        /*05f8*/ 	.word	0x0000f610


	//   ....[134]....
        /*05fc*/ 	.word	0x0000fab0


	//----- nvinfo : EIATTR_REG_RECONFIG
	.align		4
.L_115:
        /*0600*/ 	.byte	0x01, 0x54
	.zero		2


	//----- nvinfo : EIATTR_SYSCALL_OFFSETS
	.align		4
        /*0604*/ 	.byte	0x04, 0x46
        /*0606*/ 	.short	(.L_117 - .L_116)


	//   ....[0]....
.L_116:
        /*0608*/ 	.word	0x00001cf0


	//   ....[1]....
        /*060c*/ 	.word	0x0000b320


	//   ....[2]....
        /*0610*/ 	.word	0x0000b4b0


	//   ....[3]....
        /*0614*/ 	.word	0x0000b600


	//   ....[4]....
        /*0618*/ 	.word	0x0000b740


	//   ....[5]....
        /*061c*/ 	.word	0x0000c210


	//----- nvinfo : EIATTR_MBARRIER_INSTR_OFFSETS
	.align		4
.L_117:
        /*0620*/ 	.byte	0x04, 0x39
        /*0622*/ 	.short	(.L_119 - .L_118)


	//   ....[0]....
.L_118:
        /*0624*/ 	.word	0x00000270
        /*0628*/ 	.word	0x000000ff
        /*062c*/ 	.word	0x00019c00
        /*0630*/ 	.short	0x0100
        /*0632*/ 	.byte	0x08
	.zero		1


	//   ....[1]....
        /*0634*/ 	.word	0x00000280
        /*0638*/ 	.word	0x000000ff
        /*063c*/ 	.word	0x00019c20
        /*0640*/ 	.short	0x0100
        /*0642*/ 	.byte	0x08
	.zero		1


	//   ....[2]....
        /*0644*/ 	.word	0x00000370
        /*0648*/ 	.word	0x000000ff
        /*064c*/ 	.word	0x00019c30
        /*0650*/ 	.short	0x0100
        /*0652*/ 	.byte	0x08
	.zero		1


	//   ....[3]....
        /*0654*/ 	.word	0x00000380
        /*0658*/ 	.word	0x000000ff
        /*065c*/ 	.word	0x00019c40
        /*0660*/ 	.short	0x0100
        /*0662*/ 	.byte	0x08
	.zero		1


	//   ....[4]....
        /*0664*/ 	.word	0x00000390
        /*0668*/ 	.word	0x000000ff
        /*066c*/ 	.word	0x00019c38
        /*0670*/ 	.short	0x0100
        /*0672*/ 	.byte	0x08
	.zero		1


	//   ....[5]....
        /*0674*/ 	.word	0x000003a0
        /*0678*/ 	.word	0x000000ff
        /*067c*/ 	.word	0x00019c48
        /*0680*/ 	.short	0x0100
        /*0682*/ 	.byte	0x08
	.zero		1


	//   ....[6]....
        /*0684*/ 	.word	0x000004d0
        /*0688*/ 	.word	0x000000ff
        /*068c*/ 	.word	0x00019c50
        /*0690*/ 	.short	0x0100
        /*0692*/ 	.byte	0x08
	.zero		1


	//   ....[7]....
        /*0694*/ 	.word	0x000004e0
        /*0698*/ 	.word	0x000000ff
        /*069c*/ 	.word	0x00019c60
        /*06a0*/ 	.short	0x0100
        /*06a2*/ 	.byte	0x08
	.zero		1


	//   ....[8]....
        /*06a4*/ 	.word	0x000004f0
        /*06a8*/ 	.word	0x000000ff
        /*06ac*/ 	.word	0x00019c58
        /*06b0*/ 	.short	0x0100
        /*06b2*/ 	.byte	0x08
	.zero		1


	//   ....[9]....
        /*06b4*/ 	.word	0x00000500
        /*06b8*/ 	.word	0x000000ff
        /*06bc*/ 	.word	0x00019c68
        /*06c0*/ 	.short	0x0100
        /*06c2*/ 	.byte	0x08
	.zero		1


	//   ....[10]....
        /*06c4*/ 	.word	0x000005f0
        /*06c8*/ 	.word	0x000000ff
        /*06cc*/ 	.word	0x00019c70
        /*06d0*/ 	.short	0x0100
        /*06d2*/ 	.byte	0x06
	.zero		1


	//   ....[11]....
        /*06d4*/ 	.word	0x00000600
        /*06d8*/ 	.word	0x000000ff
        /*06dc*/ 	.word	0x00019c80
        /*06e0*/ 	.short	0x0100
        /*06e2*/ 	.byte	0x06
	.zero		1


	//   ....[12]....
        /*06e4*/ 	.word	0x00000610
        /*06e8*/ 	.word	0x000000ff
        /*06ec*/ 	.word	0x00019c78
        /*06f0*/ 	.short	0x0100
        /*06f2*/ 	.byte	0x06
	.zero		1


	//   ....[13]....
        /*06f4*/ 	.word	0x00000620
        /*06f8*/ 	.word	0x000000ff
        /*06fc*/ 	.word	0x00019c88
        /*0700*/ 	.short	0x0100
        /*0702*/ 	.byte	0x06
	.zero		1


	//   ....[14]....
        /*0704*/ 	.word	0x00000750
        /*0708*/ 	.word	0x000000ff
        /*070c*/ 	.word	0x00019c90
        /*0710*/ 	.short	0x0100
        /*0712*/ 	.byte	0x08
	.zero		1


	//   ....[15]....
        /*0714*/ 	.word	0x00000760
        /*0718*/ 	.word	0x000000ff
        /*071c*/ 	.word	0x00019ca0
        /*0720*/ 	.short	0x0100
        /*0722*/ 	.byte	0x08
	.zero		1


	//   ....[16]....
        /*0724*/ 	.word	0x00000770
        /*0728*/ 	.word	0x000000ff
        /*072c*/ 	.word	0x00019c98
        /*0730*/ 	.short	0x0100
        /*0732*/ 	.byte	0x08
	.zero		1


	//   ....[17]....
        /*0734*/ 	.word	0x00000780
        /*0738*/ 	.word	0x000000ff
        /*073c*/ 	.word	0x00019ca8
        /*0740*/ 	.short	0x0100
        /*0742*/ 	.byte	0x08
	.zero		1


	//   ....[18]....
        /*0744*/ 	.word	0x000008b0
        /*0748*/ 	.word	0x000000ff
        /*074c*/ 	.word	0x00019cb0
        /*0750*/ 	.short	0x0100
        /*0752*/ 	.byte	0x08
	.zero		1


	//   ....[19]....
        /*0754*/ 	.word	0x000008c0
        /*0758*/ 	.word	0x000000ff
        /*075c*/ 	.word	0x00019cc0
        /*0760*/ 	.short	0x0100
        /*0762*/ 	.byte	0x08
	.zero		1


	//   ....[20]....
        /*0764*/ 	.word	0x000008d0
        /*0768*/ 	.word	0x000000ff
        /*076c*/ 	.word	0x00019cb8
        /*0770*/ 	.short	0x0100
        /*0772*/ 	.byte	0x08
	.zero		1


	//   ....[21]....
        /*0774*/ 	.word	0x000008e0
        /*0778*/ 	.word	0x000000ff
        /*077c*/ 	.word	0x00019cc8
        /*0780*/ 	.short	0x0100
        /*0782*/ 	.byte	0x08
	.zero		1


	//   ....[22]....
        /*0784*/ 	.word	0x00001da0
        /*0788*/ 	.word	0x00000000
        /*078c*/ 	.word	0x00019c00
        /*0790*/ 	.short	0x010a
        /*0792*/ 	.byte	0x3f
	.zero		1


	//   ....[23]....
        /*0794*/ 	.word	0x00001e30
        /*0798*/ 	.word	0x00000005
        /*079c*/ 	.word	0x00019c30
        /*07a0*/ 	.short	0x010a
        /*07a2*/ 	.byte	0x3f
	.zero		1


	//   ....[24]....
        /*07a4*/ 	.word	0x00001ee0
        /*07a8*/ 	.word	0x00000005
        /*07ac*/ 	.word	0x00019c30
        /*07b0*/ 	.short	0x010a
        /*07b2*/ 	.byte	0x3f
	.zero		1


	//   ....[25]....
        /*07b4*/ 	.word	0x00003680
        /*07b8*/ 	.word	0x00000038
        /*07bc*/ 	.word	0x00000000
        /*07c0*/ 	.short	0x0101
        /*07c2*/ 	.byte	0x3f
	.zero		1


	//   ....[26]....
        /*07c4*/ 	.word	0x000040a0
        /*07c8*/ 	.word	0x00000009
        /*07cc*/ 	.word	0x00019c30
        /*07d0*/ 	.short	0x010a
        /*07d2*/ 	.byte	0x3f
	.zero		1


	//   ....[27]....
        /*07d4*/ 	.word	0x000040e0
        /*07d8*/ 	.word	0x00000009
        /*07dc*/ 	.word	0x00019c30
        /*07e0*/ 	.short	0x010a
        /*07e2*/ 	.byte	0x3f
	.zero		1


	//   ....[28]....
        /*07e4*/ 	.word	0x00004250
        /*07e8*/ 	.word	0x0000000a
        /*07ec*/ 	.word	0x00019c50
        /*07f0*/ 	.short	0x010a
        /*07f2*/ 	.byte	0x3f
	.zero		1


	//   ....[29]....
        /*07f4*/ 	.word	0x00004290
        /*07f8*/ 	.word	0x0000000a
        /*07fc*/ 	.word	0x00019c50
        /*0800*/ 	.short	0x010a
        /*0802*/ 	.byte	0x3f
	.zero		1


	//   ....[30]....
        /*0804*/ 	.word	0x00005210
        /*0808*/ 	.word	0x00000009
        /*080c*/ 	.word	0x00000000
        /*0810*/ 	.short	0x0101
        /*0812*/ 	.byte	0x3f
	.zero		1


	//   ....[31]....
        /*0814*/ 	.word	0x000056b0
        /*0818*/ 	.word	0x0000000a
        /*081c*/ 	.word	0x00000000
        /*0820*/ 	.short	0x0101
        /*0822*/ 	.byte	0x3f
	.zero		1


	//   ....[32]....
        /*0824*/ 	.word	0x00005c00
        /*0828*/ 	.word	0x00000007
        /*082c*/ 	.word	0x00019c50
        /*0830*/ 	.short	0x010a
        /*0832*/ 	.byte	0x3f
	.zero		1


	//   ....[33]....
        /*0834*/ 	.word	0x00005c40
        /*0838*/ 	.word	0x00000007
        /*083c*/ 	.word	0x00019c50
        /*0840*/ 	.short	0x010a
        /*0842*/ 	.byte	0x3f
	.zero		1


	//   ....[34]....
        /*0844*/ 	.word	0x00006220
        /*0848*/ 	.word	0x00000007
        /*084c*/ 	.word	0x00000000
        /*0850*/ 	.short	0x0101
        /*0852*/ 	.byte	0x3f
	.zero		1


	//   ....[35]....
        /*0854*/ 	.word	0x00008040
        /*0858*/ 	.word	0x000000ff
        /*085c*/ 	.word	0x00000000
        /*0860*/ 	.short	0x0101
        /*0862*/ 	.byte	0x08
	.zero		1


	//   ....[36]....
        /*0864*/ 	.word	0x00008540
        /*0868*/ 	.word	0x000000ff
        /*086c*/ 	.word	0x00000000
        /*0870*/ 	.short	0x0101
        /*0872*/ 	.byte	0x08
	.zero		1


	//   ....[37]....
        /*0874*/ 	.word	0x0000bb00
        /*0878*/ 	.word	0x00000003
        /*087c*/ 	.word	0x00019c80
        /*0880*/ 	.short	0x010a
        /*0882*/ 	.byte	0x3f
	.zero		1


	//   ....[38]....
        /*0884*/ 	.word	0x0000bd60
        /*0888*/ 	.word	0x00000003
        /*088c*/ 	.word	0x00019c40
        /*0890*/ 	.short	0x010a
        /*0892*/ 	.byte	0x3f
	.zero		1


	//   ....[39]....
        /*0894*/ 	.word	0x0000c970
        /*0898*/ 	.word	0x00000011
        /*089c*/ 	.word	0x00019c00
        /*08a0*/ 	.short	0x0107
        /*08a2*/ 	.byte	0x3f
	.zero		1


	//   ....[40]....
        /*08a4*/ 	.word	0x0000ca70
        /*08a8*/ 	.word	0x00000011
        /*08ac*/ 	.word	0x00019c00
        /*08b0*/ 	.short	0x0101
        /*08b2*/ 	.byte	0x3f
	.zero		1


	//   ....[41]....
        /*08b4*/ 	.word	0x0000cab0
        /*08b8*/ 	.word	0x00000011
        /*08bc*/ 	.word	0x00019c20
        /*08c0*/ 	.short	0x010a
        /*08c2*/ 	.byte	0x3f
	.zero		1


	//   ....[42]....
        /*08c4*/ 	.word	0x0000cd70
        /*08c8*/ 	.word	0x00000004
        /*08cc*/ 	.word	0x00019c80
        /*08d0*/ 	.short	0x010a
        /*08d2*/ 	.byte	0x3f
	.zero		1


	//   ....[43]....
        /*08d4*/ 	.word	0x0000d190
        /*08d8*/ 	.word	0x00000004
        /*08dc*/ 	.word	0x00019c40
        /*08e0*/ 	.short	0x010a
        /*08e2*/ 	.byte	0x3f
	.zero		1


	//   ....[44]....
        /*08e4*/ 	.word	0x0000d640
        /*08e8*/ 	.word	0x00000003
        /*08ec*/ 	.word	0x00019c70
        /*08f0*/ 	.short	0x010a
        /*08f2*/ 	.byte	0x3f
	.zero		1


	//   ....[45]....
        /*08f4*/ 	.word	0x0000d6b0
        /*08f8*/ 	.word	0x00000003
        /*08fc*/ 	.word	0x00019c60
        /*0900*/ 	.short	0x010a
        /*0902*/ 	.byte	0x3f
	.zero		1


	//   ....[46]....
        /*0904*/ 	.word	0x0000da10
        /*0908*/ 	.word	0x00000003
        /*090c*/ 	.word	0x00019c50
        /*0910*/ 	.short	0x0101
        /*0912*/ 	.byte	0x3f
	.zero		1


	//   ....[47]....
        /*0914*/ 	.word	0x0000da90
        /*0918*/ 	.word	0x00000002
        /*091c*/ 	.word	0x00000000
        /*0920*/ 	.short	0x0101
        /*0922*/ 	.byte	0x3f
	.zero		1


	//   ....[48]....
        /*0924*/ 	.word	0x0000dc80
        /*0928*/ 	.word	0x00000003
        /*092c*/ 	.word	0x00019c70
        /*0930*/ 	.short	0x010a
        /*0932*/ 	.byte	0x3f
	.zero		1


	//   ....[49]....
        /*0934*/ 	.word	0x0000dcf0
        /*0938*/ 	.word	0x00000003
        /*093c*/ 	.word	0x00019c60
        /*0940*/ 	.short	0x010a
        /*0942*/ 	.byte	0x3f
	.zero		1


	//   ....[50]....
        /*0944*/ 	.word	0x0000e050
        /*0948*/ 	.word	0x00000003
        /*094c*/ 	.word	0x00019c50
        /*0950*/ 	.short	0x0101
        /*0952*/ 	.byte	0x3f
	.zero		1


	//   ....[51]....
        /*0954*/ 	.word	0x0000e0a0
        /*0958*/ 	.word	0x00000000
        /*095c*/ 	.word	0x00000000
        /*0960*/ 	.short	0x0101
        /*0962*/ 	.byte	0x3f
	.zero		1


	//   ....[52]....
        /*0964*/ 	.word	0x0000ed50
        /*0968*/ 	.word	0x00000007
        /*096c*/ 	.word	0x00019c20
        /*0970*/ 	.short	0x010a
        /*0972*/ 	.byte	0x3f
	.zero		1


	//   ....[53]....
        /*0974*/ 	.word	0x0000eef0
        /*0978*/ 	.word	0x00000005
        /*097c*/ 	.word	0x00000000
        /*0980*/ 	.short	0x010a
        /*0982*/ 	.byte	0x3f
	.zero		1


	//   ....[54]....
        /*0984*/ 	.word	0x0000ef60
        /*0988*/ 	.word	0x00000003
        /*098c*/ 	.word	0x00000000
        /*0990*/ 	.short	0x010a
        /*0992*/ 	.byte	0x3f
	.zero		1


	//   ....[55]....
        /*0994*/ 	.word	0x0000efb0
        /*0998*/ 	.word	0x00000003
        /*099c*/ 	.word	0x00019c60
        /*09a0*/ 	.short	0x010a
        /*09a2*/ 	.byte	0x3f
	.zero		1


	//   ....[56]....
        /*09a4*/ 	.word	0x0000f000
        /*09a8*/ 	.word	0x00000005
        /*09ac*/ 	.word	0x00019c60
        /*09b0*/ 	.short	0x010a
        /*09b2*/ 	.byte	0x3f
	.zero		1


	//   ....[57]....
        /*09b4*/ 	.word	0x0000f040
        /*09b8*/ 	.word	0x00000003
        /*09bc*/ 	.word	0x00019c80
        /*09c0*/ 	.short	0x010a
        /*09c2*/ 	.byte	0x3f
	.zero		1


	//   ....[58]....
        /*09c4*/ 	.word	0x0000f060
        /*09c8*/ 	.word	0x00000005
        /*09cc*/ 	.word	0x00019c80
        /*09d0*/ 	.short	0x010a
        /*09d2*/ 	.byte	0x3f
	.zero		1


	//   ....[59]....
        /*09d4*/ 	.word	0x0000f0c0
        /*09d8*/ 	.word	0x00000000
        /*09dc*/ 	.word	0x00019c00
        /*09e0*/ 	.short	0x010a
        /*09e2*/ 	.byte	0x3f
	.zero		1


	//   ....[60]....
        /*09e4*/ 	.word	0x0000f110
        /*09e8*/ 	.word	0x00000005
        /*09ec*/ 	.word	0x00019c30
        /*09f0*/ 	.short	0x010a
        /*09f2*/ 	.byte	0x3f
	.zero		1


	//   ....[61]....
        /*09f4*/ 	.word	0x0000f160
        /*09f8*/ 	.word	0x00000009
        /*09fc*/ 	.word	0x00019c30
        /*0a00*/ 	.short	0x010a
        /*0a02*/ 	.byte	0x3f
	.zero		1


	//   ....[62]....
        /*0a04*/ 	.word	0x0000f1b0
        /*0a08*/ 	.word	0x0000000a
        /*0a0c*/ 	.word	0x00019c50
        /*0a10*/ 	.short	0x010a
        /*0a12*/ 	.byte	0x3f
	.zero		1


	//   ....[63]....
        /*0a14*/ 	.word	0x0000f200
        /*0a18*/ 	.word	0x00000007
        /*0a1c*/ 	.word	0x00019c50
        /*0a20*/ 	.short	0x010a
        /*0a22*/ 	.byte	0x3f
	.zero		1


	//   ....[64]....
        /*0a24*/ 	.word	0x0000f350
        /*0a28*/ 	.word	0x00000003
        /*0a2c*/ 	.word	0x00019c80
        /*0a30*/ 	.short	0x010a
        /*0a32*/ 	.byte	0x3f
	.zero		1


	//   ....[65]....
        /*0a34*/ 	.word	0x0000f3a0
        /*0a38*/ 	.word	0x00000003
        /*0a3c*/ 	.word	0x00019c40
        /*0a40*/ 	.short	0x010a
        /*0a42*/ 	.byte	0x3f
	.zero		1


	//   ....[66]....
        /*0a44*/ 	.word	0x0000f7a0
        /*0a48*/ 	.word	0x00000011
        /*0a4c*/ 	.word	0x00019c20
        /*0a50*/ 	.short	0x010a
        /*0a52*/ 	.byte	0x3f
	.zero		1


	//   ....[67]....
        /*0a54*/ 	.word	0x0000f7f0
        /*0a58*/ 	.word	0x00000004
        /*0a5c*/ 	.word	0x00019c80
        /*0a60*/ 	.short	0x010a
        /*0a62*/ 	.byte	0x3f
	.zero		1


	//   ....[68]....
        /*0a64*/ 	.word	0x0000f840
        /*0a68*/ 	.word	0x00000004
        /*0a6c*/ 	.word	0x00019c40
        /*0a70*/ 	.short	0x010a
        /*0a72*/ 	.byte	0x3f
	.zero		1


	//   ....[69]....
        /*0a74*/ 	.word	0x0000f890
        /*0a78*/ 	.word	0x00000003
        /*0a7c*/ 	.word	0x00019c70
        /*0a80*/ 	.short	0x010a
        /*0a82*/ 	.byte	0x3f
	.zero		1


	//   ....[70]....
        /*0a84*/ 	.word	0x0000f8e0
        /*0a88*/ 	.word	0x00000003
        /*0a8c*/ 	.word	0x00019c60
        /*0a90*/ 	.short	0x010a
        /*0a92*/ 	.byte	0x3f
	.zero		1


	//   ....[71]....
        /*0a94*/ 	.word	0x0000f930
        /*0a98*/ 	.word	0x00000003
        /*0a9c*/ 	.word	0x00019c70
        /*0aa0*/ 	.short	0x010a
        /*0aa2*/ 	.byte	0x3f
	.zero		1


	//   ....[72]....
        /*0aa4*/ 	.word	0x0000f980
        /*0aa8*/ 	.word	0x00000003
        /*0aac*/ 	.word	0x00019c60
        /*0ab0*/ 	.short	0x010a
        /*0ab2*/ 	.byte	0x3f
	.zero		1


	//   ....[73]....
        /*0ab4*/ 	.word	0x0000f9d0
        /*0ab8*/ 	.word	0x00000007
        /*0abc*/ 	.word	0x00019c20
        /*0ac0*/ 	.short	0x010a
        /*0ac2*/ 	.byte	0x3f
	.zero		1


	//   ....[74]....
        /*0ac4*/ 	.word	0x0000fb70
        /*0ac8*/ 	.word	0x00000005
        /*0acc*/ 	.word	0x00000000
        /*0ad0*/ 	.short	0x010a
        /*0ad2*/ 	.byte	0x3f
	.zero		1


	//   ....[75]....
        /*0ad4*/ 	.word	0x0000fbc0
        /*0ad8*/ 	.word	0x00000003
        /*0adc*/ 	.word	0x00000000
        /*0ae0*/ 	.short	0x010a
        /*0ae2*/ 	.byte	0x3f
	.zero		1


	//   ....[76]....
        /*0ae4*/ 	.word	0x0000fc10
        /*0ae8*/ 	.word	0x00000003
        /*0aec*/ 	.word	0x00019c60
        /*0af0*/ 	.short	0x010a
        /*0af2*/ 	.byte	0x3f
	.zero		1


	//   ....[77]....
        /*0af4*/ 	.word	0x0000fc60
        /*0af8*/ 	.word	0x00000005
        /*0afc*/ 	.word	0x00019c60
        /*0b00*/ 	.short	0x010a
        /*0b02*/ 	.byte	0x3f
	.zero		1


	//   ....[78]....
        /*0b04*/ 	.word	0x0000fcb0
        /*0b08*/ 	.word	0x00000003
        /*0b0c*/ 	.word	0x00019c80
        /*0b10*/ 	.short	0x010a
        /*0b12*/ 	.byte	0x3f
	.zero		1


	//----- nvinfo : EIATTR_NUM_MBARRIERS
	.align		4
.L_119:
        /*0b14*/ 	.byte	0x03, 0x38
        /*0b16*/ 	.short	0x0016


	//----- nvinfo : EIATTR_EXIT_INSTR_OFFSETS
	.align		4
        /*0b18*/ 	.byte	0x04, 0x1c
        /*0b1a*/ 	.short	(.L_121 - .L_120)


	//   ....[0]....
.L_120:
        /*0b1c*/ 	.word	0x00000a40


	//   ....[1]....
        /*0b20*/ 	.word	0x00009950


	//   ....[2]....
        /*0b24*/ 	.word	0x0000f0b0


	//----- nvinfo : EIATTR_MAX_THREADS
	.align		4
.L_121:
        /*0b28*/ 	.byte	0x04, 0x05
        /*0b2a*/ 	.short	(.L_123 - .L_122)
.L_122:
        /*0b2c*/ 	.word	0x00000200
        /*0b30*/ 	.word	0x00000001
        /*0b34*/ 	.word	0x00000001


	//----- nvinfo : EIATTR_CRS_STACK_SIZE
	.align		4
.L_123:
        /*0b38*/ 	.byte	0x04, 0x1e
        /*0b3a*/ 	.short	(.L_125 - .L_124)
.L_124:
        /*0b3c*/ 	.word	0x00000000


	//----- nvinfo : EIATTR_CBANK_PARAM_SIZE
	.align		4
.L_125:
        /*0b40*/ 	.byte	0x03, 0x19
        /*0b42*/ 	.short	0x0af0


	//----- nvinfo : EIATTR_PARAM_CBANK
	.align		4
        /*0b44*/ 	.byte	0x04, 0x0a
        /*0b46*/ 	.short	(.L_127 - .L_126)
	.align		4
.L_126:
        /*0b48*/ 	.word	index@(.nv.constant0._ZN7cutlass13device_kernelIN5flash11enable_sm90INS1_16FlashAttnFwdSm90INS1_25CollectiveMainloopFwdSm90ILi2EN4cute5tupleIJNS5_1CILi1EEES8_S8_EEENS6_IJNS7_ILi192EEENS7_ILi128EEENS7_ILi96EEEEEELi96ENS_12float_e4m3_tEfNS_4arch4Sm90ELb0ELb0ELb0ELb1ELb0ELb0ELb0ELb1ELb1ELb1ELb1ELb0EEENS1_21CollectiveEpilogueFwdINS6_IJSA_SC_SB_EEES9_NS_10bfloat16_tESG_Li384ELb1ELb1ELb1ELb1EEENS1_36VarlenDynamicPersistentTileSchedulerILi192ELi128ELi384ELi128ELb1ELb1ELb1ELb0ELb1ELb1EEEEEEEEEvNT_6ParamsE)
        /*0b4c*/ 	.short	0x0210
        /*0b4e*/ 	.short	0x0af0


	//----- nvinfo : EIATTR_SW_WAR
	.align		4
.L_127:
        /*0b50*/ 	.byte	0x04, 0x36
        /*0b52*/ 	.short	(.L_129 - .L_128)
.L_128:
        /*0b54*/ 	.word	0x00000008
.L_129:


//--------------------- .nv.info._ZN7cutlass13device_kernelIN5flash11enable_sm90INS1_16FlashAttnFwdSm90INS1_25CollectiveMainloopFwdSm90ILi2EN4cute5tupleIJNS5_1CILi1EEES8_S8_EEENS6_IJNS7_ILi192EEENS7_ILi128EEENS7_ILi96EEEEEELi96ENS_12float_e4m3_tEfNS_4arch4Sm90ELb0ELb0ELb0ELb1ELb0ELb1ELb0ELb1ELb1ELb1ELb1ELb0EEENS1_21CollectiveEpilogueFwdINS6_IJSA_SC_SB_EEES9_NS_10bfloat16_tESG_Li384ELb1ELb1ELb1ELb1EEENS1_36VarlenDynamicPersistentTileSchedulerILi192ELi128ELi384ELi128ELb1ELb1ELb1ELb0ELb1ELb1EEEEEEEEEvNT_6ParamsE --------------------------
	.section	.nv.info._ZN7cutlass13device_kernelIN5flash11enable_sm90INS1_16FlashAttnFwdSm90INS1_25CollectiveMainloopFwdSm90ILi2EN4cute5tupleIJNS5_1CILi1EEES8_S8_EEENS6_IJNS7_ILi192EEENS7_ILi128EEENS7_ILi96EEEEEELi96ENS_12float_e4m3_tEfNS_4arch4Sm90ELb0ELb0ELb0ELb1ELb0ELb1ELb0ELb1ELb1ELb1ELb1ELb0EEENS1_21CollectiveEpilogueFwdINS6_IJSA_SC_SB_EEES9_NS_10bfloat16_tESG_Li384ELb1ELb1ELb1ELb1EEENS1_36VarlenDynamicPersistentTileSchedulerILi192ELi128ELi384ELi128ELb1ELb1ELb1ELb0ELb1ELb1EEEEEEEEEvNT_6ParamsE,"",@"SHT_CUDA_INFO"
	.sectionflags	@""
	.align	4


	//----- nvinfo : EIATTR_CUDA_API_VERSION
	.align		4
        /*0000*/ 	.byte	0x04, 0x37
        /*0002*/ 	.short	(.L_131 - .L_130)
.L_130:
        /*0004*/ 	.word	0x00000082


	//----- nvinfo : EIATTR_KPARAM_INFO
	.align		4
.L_131:
        /*0008*/ 	.byte	0x04, 0x17
        /*000a*/ 	.short	(.L_133 - .L_132)
.L_132:
        /*000c*/ 	.word	0x00000000
        /*0010*/ 	.short	0x0000
        /*0012*/ 	.short	0x0070
        /*0014*/ 	.byte	0x00, 0xf0, 0x01, 0x2a


	//----- nvinfo : EIATTR_SPARSE_MMA_MASK
	.align		4
.L_133:
        /*0018*/ 	.byte	0x03, 0x50
        /*001a*/ 	.short	0x0000


	//----- nvinfo : EIATTR_MAXREG_COUNT
	.align		4
        /*001c*/ 	.byte	0x03, 0x1b
        /*001e*/ 	.short	0x0080


	//----- nvinfo : EIATTR_NUM_BARRIERS
	.align		4
        /*0020*/ 	.byte	0x02, 0x4c
        /*0022*/ 	.byte	0x10
	.zero		1


	//----- nvinfo : EIATTR_EXTERNS
	.align		4
        /*0024*/ 	.byte	0x04, 0x0f
        /*0026*/ 	.short	(.L_135 - .L_134)


	//   ....[0]....
	.align		4
.L_134:
        /*0028*/ 	.word	index@(__assertfail)


	//----- nvinfo : EIATTR_ANNOTATIONS
	.align		4
.L_135:
        /*002c*/ 	.byte	0x04, 0x55
        /*002e*/ 	.short	(.L_137 - .L_136)


	//   ....[0]....
.L_136:
        /* <DEDUP_REMOVED lines=94> */


	//----- nvinfo : EIATTR_MERCURY_ISA_VERSION
	.align		4
.L_137:
        /*05f8*/ 	.byte	0x03, 0x5f
        /*05fa*/ 	.short	0x0101


	//----- nvinfo : EIATTR_UNUSED_LOAD_BYTE_OFFSET
	.align		4
        /*05fc*/ 	.byte	0x04, 0x44
        /*05fe*/ 	.short	(.L_139 - .L_138)


	//   ....[0]....
.L_138:
        /*0600*/ 	.word	0x00000a90
        /*0604*/ 	.word	0x0000fff0


	//   ....[1]....
        /*0608*/ 	.word	0x0000ffb0
        /*060c*/ 	.word	0x0000fff0


	//----- nvinfo : EIATTR_INT_WARP_WIDE_INSTR_OFFSETS
	.align		4
.L_139:
        /*0610*/ 	.byte	0x04, 0x31
        /*0612*/ 	.short	(.L_141 - .L_140)


	//   ....[0]....
.L_140:
        /*0614*/ 	.word	0x00000180


	//   ....[1]....
        /*0618*/ 	.word	0x00000220


	//   ....[2]....
        /*061c*/ 	.word	0x00000290


	//   ....[3]....
        /*0620*/ 	.word	0x00016280


	//   ....[4]....
        /*0624*/ 	.word	0x00016310


	//   ....[5]....
        /*0628*/ 	.word	0x00018d10


	//   ....[6]....
        /*062c*/ 	.word	0x00018da0


	//----- nvinfo : EIATTR_COOP_GROUP_MASK_REGIDS
	.align		4
.L_141:
        /*0630*/ 	.byte	0x04, 0x29
        /*0632*/ 	.short	(.L_143 - .L_142)


	//   ....[0]....
.L_142:
        /*0634*/ 	.word	0xffffffff


	//   ....[1]....
        /*0638*/ 	.word	0xffffffff


	//   ....[2]....
        /*063c*/ 	.word	0xffffffff


	//   ....[3]....
        /*0640*/ 	.word	0xffffffff


	//   ....[4]....
        /*0644*/ 	.word	0xffffffff


	//   ....[5]....
        /*0648*/ 	.word	0xffffffff


	//   ....[6]....
        /*064c*/ 	.word	0xffffffff


	//   ....[7]....
        /*0650*/ 	.word	0xffffffff


	//   ....[8]....
        /*0654*/ 	.word	0xffffffff


	//   ....[9]....
        /*0658*/ 	.word	0xffffffff


	//   ....[10]....
        /*065c*/ 	.word	0xffffffff


	//   ....[11]....
        /*0660*/ 	.word	0xffffffff


	//   ....[12]....
        /*0664*/ 	.word	0xffffffff


	//   ....[13]....
        /*0668*/ 	.word	0xffffffff


	//   ....[14]....
        /*066c*/ 	.word	0xffffffff


	//   ....[15]....
        /*0670*/ 	.word	0xffffffff


	//   ....[16]....
        /*0674*/ 	.word	0xffffffff


	//   ....[17]....
        /*0678*/ 	.word	0xffffffff


	//   ....[18]....
        /*067c*/ 	.word	0xffffffff


	//   ....[19]....
        /*0680*/ 	.word	0xffffffff


	//   ....[20]....
        /*0684*/ 	.word	0xffffffff


	//   ....[21]....
        /*0688*/ 	.word	0xffffffff


	//   ....[22]....
        /*068c*/ 	.word	0xffffffff


	//   ....[23]....
        /*0690*/ 	.word	0xffffffff


	//   ....[24]....
        /*0694*/ 	.word	0xffffffff


	//   ....[25]....
        /*0698*/ 	.word	0xffffffff


	//   ....[26]....
        /*069c*/ 	.word	0xffffffff


	//   ....[27]....
        /*06a0*/ 	.word	0xffffffff


	//   ....[28]....
        /*06a4*/ 	.word	0xffffffff


	//   ....[29]....
        /*06a8*/ 	.word	0xffffffff


	//   ....[30]....
        /*06ac*/ 	.word	0xffffffff


	//   ....[31]....
        /*06b0*/ 	.word	0xffffffff


	//   ....[32]....
        /*06b4*/ 	.word	0xffffffff


	//   ....[33]....
        /*06b8*/ 	.word	0xffffffff


	//   ....[34]....
        /*06bc*/ 	.word	0xffffffff


	//   ....[35]....
        /*06c0*/ 	.word	0xffffffff


	//   ....[36]....
        /*06c4*/ 	.word	0xffffffff


	//   ....[37]....
        /*06c8*/ 	.word	0xffffffff


	//   ....[38]....
        /*06cc*/ 	.word	0xffffffff


	//   ....[39]....
        /*06d0*/ 	.word	0xffffffff


	//   ....[40]....
        /*06d4*/ 	.word	0xffffffff


	//   ....[41]....
        /*06d8*/ 	.word	0xffffffff


	//   ....[42]....
        /*06dc*/ 	.word	0xffffffff


	//   ....[43]....
        /*06e0*/ 	.word	0xffffffff


	//   ....[44]....
        /*06e4*/ 	.word	0xffffffff


	//   ....[45]....
        /*06e8*/ 	.word	0xffffffff


	//   ....[46]....
        /*06ec*/ 	.word	0xffffffff


	//   ....[47]....
        /*06f0*/ 	.word	0xffffffff


	//   ....[48]....
        /*06f4*/ 	.word	0xffffffff


	//   ....[49]....
        /*06f8*/ 	.word	0xffffffff


	//   ....[50]....
        /*06fc*/ 	.word	0xffffffff


	//   ....[51]....
        /*0700*/ 	.word	0xffffffff


	//   ....[52]....
        /*0704*/ 	.word	0xffffffff


	//   ....[53]....
        /*0708*/ 	.word	0xffffffff


	//   ....[54]....
        /*070c*/ 	.word	0xffffffff


	//   ....[55]....
        /*0710*/ 	.word	0xffffffff


	//   ....[56]....
        /*0714*/ 	.word	0xffffffff


	//   ....[57]....
        /*0718*/ 	.word	0xffffffff


	//   ....[58]....
        /*071c*/ 	.word	0xffffffff


	//   ....[59]....
        /*0720*/ 	.word	0xffffffff


	//   ....[60]....
        /*0724*/ 	.word	0xffffffff


	//   ....[61]....
        /*0728*/ 	.word	0xffffffff


	//   ....[62]....
        /*072c*/ 	.word	0xffffffff


	//   ....[63]....
        /*0730*/ 	.word	0xffffffff


	//   ....[64]....
        /*0734*/ 	.word	0xffffffff


	//   ....[65]....
        /*0738*/ 	.word	0xffffffff


	//   ....[66]....
        /*073c*/ 	.word	0xffffffff


	//   ....[67]....
        /*0740*/ 	.word	0xffffffff


	//   ....[68]....
        /*0744*/ 	.word	0xffffffff


	//   ....[69]....
        /*0748*/ 	.word	0xffffffff


	//   ....[70]....
        /*074c*/ 	.word	0xffffffff


	//   ....[71]....
        /*0750*/ 	.word	0xffffffff


	//   ....[72]....
        /*0754*/ 	.word	0xffffffff


	//   ....[73]....
        /*0758*/ 	.word	0xffffffff


	//   ....[74]....
        /*075c*/ 	.word	0xffffffff


	//   ....[75]....
        /*0760*/ 	.word	0xffffffff


	//   ....[76]....
        /*0764*/ 	.word	0xffffffff


	//   ....[77]....
        /*0768*/ 	.word	0xffffffff


	//   ....[78]....
        /*076c*/ 	.word	0xffffffff


	//   ....[79]....
        /*0770*/ 	.word	0xffffffff


	//   ....[80]....
        /*0774*/ 	.word	0xffffffff


	//   ....[81]....
        /*0778*/ 	.word	0xffffffff


	//   ....[82]....
        /*077c*/ 	.word	0xffffffff


	//   ....[83]....
        /*0780*/ 	.word	0xffffffff


	//   ....[84]....
        /*0784*/ 	.word	0xffffffff


	//   ....[85]....
        /*0788*/ 	.word	0xffffffff


	//   ....[86]....
        /*078c*/ 	.word	0xffffffff


	//   ....[87]....
        /*0790*/ 	.word	0xffffffff


	//   ....[88]....
        /*0794*/ 	.word	0xffffffff


	//   ....[89]....
        /*0798*/ 	.word	0xffffffff


	//   ....[90]....
        /*079c*/ 	.word	0xffffffff


	//   ....[91]....
        /*07a0*/ 	.word	0xffffffff


	//   ....[92]....
        /*07a4*/ 	.word	0xffffffff


	//   ....[93]....
        /*07a8*/ 	.word	0xffffffff


	//   ....[94]....
        /*07ac*/ 	.word	0xffffffff


	//   ....[95]....
        /*07b0*/ 	.word	0xffffffff


	//   ....[96]....
        /*07b4*/ 	.word	0xffffffff


	//   ....[97]....
        /*07b8*/ 	.word	0xffffffff


	//   ....[98]....
        /*07bc*/ 	.word	0xffffffff


	//   ....[99]....
        /*07c0*/ 	.word	0xffffffff


	//   ....[100]....
        /*07c4*/ 	.word	0xffffffff


	//   ....[101]....
        /*07c8*/ 	.word	0xffffffff


	//   ....[102]....
        /*07cc*/ 	.word	0xffffffff


	//   ....[103]....
        /*07d0*/ 	.word	0xffffffff


	//   ....[104]....
        /*07d4*/ 	.word	0xffffffff


	//   ....[105]....
        /*07d8*/ 	.word	0xffffffff


	//   ....[106]....
        /*07dc*/ 	.word	0xffffffff


	//   ....[107]....
        /*07e0*/ 	.word	0xffffffff


	//   ....[108]....
        /*07e4*/ 	.word	0xffffffff


	//   ....[109]....
        /*07e8*/ 	.word	0xffffffff


	//   ....[110]....
        /*07ec*/ 	.word	0xffffffff


	//   ....[111]....
        /*07f0*/ 	.word	0xffffffff


	//   ....[112]....
        /*07f4*/ 	.word	0xffffffff


	//   ....[113]....
        /*07f8*/ 	.word	0xffffffff


	//   ....[114]....
        /*07fc*/ 	.word	0xffffffff


	//   ....[115]....
        /*0800*/ 	.word	0xffffffff


	//   ....[116]....
        /*0804*/ 	.word	0xffffffff


	//   ....[117]....
        /*0808*/ 	.word	0xffffffff


	//   ....[118]....
        /*080c*/ 	.word	0xffffffff


	//   ....[119]....
        /*0810*/ 	.word	0xffffffff


	//   ....[120]....
        /*0814*/ 	.word	0xffffffff


	//   ....[121]....
        /*0818*/ 	.word	0xffffffff


	//   ....[122]....
        /*081c*/ 	.word	0xffffffff


	//   ....[123]....
        /*0820*/ 	.word	0xffffffff


	//   ....[124]....
        /*0824*/ 	.word	0xffffffff


	//   ....[125]....
        /*0828*/ 	.word	0xffffffff


	//   ....[126]....
        /*082c*/ 	.word	0xffffffff


	//   ....[127]....
        /*0830*/ 	.word	0xffffffff


	//   ....[128]....
        /*0834*/ 	.word	0xffffffff


	//   ....[129]....
        /*0838*/ 	.word	0xffffffff


	//   ....[130]....
        /*083c*/ 	.word	0xffffffff


	//   ....[131]....
        /*0840*/ 	.word	0xffffffff


	//   ....[132]....
        /*0844*/ 	.word	0xffffffff


	//   ....[133]....
        /*0848*/ 	.word	0xffffffff


	//   ....[134]....
        /*084c*/ 	.word	0xffffffff


	//   ....[135]....
        /*0850*/ 	.word	0xffffffff


	//   ....[136]....
        /*0854*/ 	.word	0x0500000f


	//   ....[137]....
        /*0858*/ 	.word	0x0500000f


	//   ....[138]....
        /*085c*/ 	.word	0x0500000f


	//   ....[139]....
        /*0860*/ 	.word	0x0500000f


	//   ....[140]....
        /*0864*/ 	.word	0x0500000f


	//   ....[141]....
        /*0868*/ 	.word	0x0500000f


	//   ....[142]....
        /*086c*/ 	.word	0x0500000f


	//   ....[143]....
        /*0870*/ 	.word	0x0500000f


	//   ....[144]....
        /*0874*/ 	.word	0x0500000f


	//   ....[145]....
        /*0878*/ 	.word	0x0500000f


	//   ....[146]....
        /*087c*/ 	.word	0x0500000f


	//   ....[147]....
        /*0880*/ 	.word	0x0500000f


	//   ....[148]....
        /*0884*/ 	.word	0x0500000f


	//   ....[149]....
        /*0888*/ 	.word	0x0500000f


	//   ....[150]....
        /*088c*/ 	.word	0x0500000f


	//   ....[151]....
        /*0890*/ 	.word	0x0500000f


	//   ....[152]....
        /*0894*/ 	.word	0x0500000f


	//   ....[153]....
        /*0898*/ 	.word	0x0500000f


	//   ....[154]....
        /*089c*/ 	.word	0x0500000f


	//   ....[155]....
        /*08a0*/ 	.word	0x0500000f


	//   ....[156]....
        /*08a4*/ 	.word	0x0500000f


	//   ....[157]....
        /*08a8*/ 	.word	0x0500000f


	//   ....[158]....
        /*08ac*/ 	.word	0x0500000f


	//   ....[159]....
        /*08b0*/ 	.word	0x0500000f


	//   ....[160]....
        /*08b4*/ 	.word	0x0500000f


	//   ....[161]....
        /*08b8*/ 	.word	0x0500000f


	//   ....[162]....
        /*08bc*/ 	.word	0x0500000f


	//   ....[163]....
        /*08c0*/ 	.word	0x0500000f


	//   ....[164]....
        /*08c4*/ 	.word	0x0500000f


	//   ....[165]....
        /*08c8*/ 	.word	0x0500000f


	//   ....[166]....
        /*08cc*/ 	.word	0x0500000f


	//   ....[167]....
        /*08d0*/ 	.word	0x0500000f


	//   ....[168]....
        /*08d4*/ 	.word	0x0500000f


	//   ....[169]....
        /*08d8*/ 	.word	0x0500000f


	//   ....[170]....
        /*08dc*/ 	.word	0x0500000f


	//----- nvinfo : EIATTR_COOP_GROUP_INSTR_OFFSETS
	.align		4
.L_143:
        /*08e0*/ 	.byte	0x04, 0x28
        /*08e2*/ 	.short	(.L_145 - .L_144)


	//   ....[0]....
.L_144:
        /*08e4*/ 	.word	0x00000060


	//   ....[1]....
        /*08e8*/ 	.word	0x00000190


	//   ....[2]....
        /*08ec*/ 	.word	0x00000240


	//   ....[3]....
        /*08f0*/ 	.word	0x00000400


	//   ....[4]....
        /*08f4*/ 	.word	0x00000560


	//   ....[5]....
        /*08f8*/ 	.word	0x00000680


	//   ....[6]....
        /*08fc*/ 	.word	0x000007e0


	//   ....[7]....
        /*0900*/ 	.word	0x00007040


	//   ....[8]....
        /*0904*/ 	.word	0x000075a0


	//   ....[9]....
        /*0908*/ 	.word	0x000075b0


	//   ....[10]....
        /*090c*/ 	.word	0x000075c0


	//   ....[11]....
        /*0910*/ 	.word	0x000075d0


	//   ....[12]....
        /*0914*/ 	.word	0x000090e0


	//   ....[13]....
        /*0918*/ 	.word	0x000090f0


	//   ....[14]....
        /*091c*/ 	.word	0x00009100


	//   ....[15]....
        /*0920*/ 	.word	0x00009110


	//   ....[16]....
        /*0924*/ 	.word	0x0000c050


	//   ....[17]....
        /*0928*/ 	.word	0x0000c150


	//   ....[18]....
        /*092c*/ 	.word	0x0000c5f0


	//   ....[19]....
        /*0930*/ 	.word	0x0000c670


	//   ....[20]....
        /*0934*/ 	.word	0x0000deb0


	//   ....[21]....
        /*0938*/ 	.word	0x0000e160


	//   ....[22]....
        /*093c*/ 	.word	0x0000e190


	//   ....[23]....
        /*0940*/ 	.word	0x0000e1e0


	//   ....[24]....
        /*0944*/ 	.word	0x0000f840


	//   ....[25]....
        /*0948*/ 	.word	0x0000f850


	//   ....[26]....
        /*094c*/ 	.word	0x0000f920


	//   ....[27]....
        /*0950*/ 	.word	0x0000f9e0


	//   ....[28]....
        /*0954*/ 	.word	0x00010690


	//   ....[29]....
        /*0958*/ 	.word	0x00010720


	//   ....[30]....
        /*095c*/ 	.word	0x00010750


	//   ....[31]....
        /*0960*/ 	.word	0x00010780


	//   ....[32]....
        /*0964*/ 	.word	0x000107a0


	//   ....[33]....
        /*0968*/ 	.word	0x000107b0


	//   ....[34]....
        /*096c*/ 	.word	0x000107c0


	//   ....[35]....
        /*0970*/ 	.word	0x000107d0


	//   ....[36]....
        /*0974*/ 	.word	0x000107e0


	//   ....[37]....
        /*0978*/ 	.word	0x000107f0


	//   ....[38]....
        /*097c*/ 	.word	0x00010800


	//   ....[39]....
        /*0980*/ 	.word	0x00010810


	//   ....[40]....
        /*0984*/ 	.word	0x00010820


	//   ....[41]....
        /*0988*/ 	.word	0x00010830


	//   ....[42]....
        /*098c*/ 	.word	0x00010840


	//   ....[43]....
        /*0990*/ 	.word	0x00010850


	//   ....[44]....
        /*0994*/ 	.word	0x00010860


	//   ....[45]....
        /*0998*/ 	.word	0x00010870


	//   ....[46]....
        /*099c*/ 	.word	0x00010880


	//   ....[47]....
        /*09a0*/ 	.word	0x00010890


	//   ....[48]....
        /*09a4*/ 	.word	0x000108a0


	//   ....[49]....
        /*09a8*/ 	.word	0x000108b0


	//   ....[50]....
        /*09ac*/ 	.word	0x000108c0


	//   ....[51]....
        /*09b0*/ 	.word	0x000108d0


	//   ....[52]....
        /*09b4*/ 	.word	0x000108e0


	//   ....[53]....
        /*09b8*/ 	.word	0x000108f0


	//   ....[54]....
        /*09bc*/ 	.word	0x00010900


	//   ....[55]....
        /*09c0*/ 	.word	0x00010910


	//   ....[56]....
        /*09c4*/ 	.word	0x00010920


	//   ....[57]....
        /*09c8*/ 	.word	0x00010930


	//   ....[58]....
        /*09cc*/ 	.word	0x00010940


	//   ....[59]....
        /*09d0*/ 	.word	0x00010950


	//   ....[60]....
        /*09d4*/ 	.word	0x00010960


	//   ....[61]....
        /*09d8*/ 	.word	0x00010970


	//   ....[62]....
        /*09dc*/ 	.word	0x00010980


	//   ....[63]....
        /*09e0*/ 	.word	0x00010990


	//   ....[64]....
        /*09e4*/ 	.word	0x000109a0


	//   ....[65]....
        /*09e8*/ 	.word	0x000109b0


	//   ....[66]....
        /*09ec*/ 	.word	0x000109c0


	//   ....[67]....
        /*09f0*/ 	.word	0x000109d0


	//   ....[68]....
        /*09f4*/ 	.word	0x000109e0


	//   ....[69]....
        /*09f8*/ 	.word	0x000109f0


	//   ....[70]....
        /*09fc*/ 	.word	0x00010a00


	//   ....[71]....
        /*0a00*/ 	.word	0x00010a10


	//   ....[72]....
        /*0a04*/ 	.word	0x00010a20


	//   ....[73]....
        /*0a08*/ 	.word	0x00010a30


	//   ....[74]....
        /*0a0c*/ 	.word	0x00010a40


	//   ....[75]....
        /*0a10*/ 	.word	0x00010a50


	//   ....[76]....
        /*0a14*/ 	.word	0x00011390


	//   ....[77]....
        /*0a18*/ 	.word	0x000113a0


	//   ....[78]....
        /*0a1c*/ 	.word	0x000113b0


	//   ....[79]....
        /*0a20*/ 	.word	0x000113f0


	//   ....[80]....
        /*0a24*/ 	.word	0x00011af0


	//   ....[81]....
        /*0a28*/ 	.word	0x00011b00


	//   ....[82]....
        /*0a2c*/ 	.word	0x00011c10


	//   ....[83]....
        /*0a30*/ 	.word	0x00011c30


	//   ....[84]....
        /*0a34*/ 	.word	0x00012070


	//   ....[85]....
        /*0a38*/ 	.word	0x00012080


	//   ....[86]....
        /*0a3c*/ 	.word	0x000124b0


	//   ....[87]....
        /*0a40*/ 	.word	0x000124c0


	//   ....[88]....
        /*0a44*/ 	.word	0x00013100


	//   ....[89]....
        /*0a48*/ 	.word	0x00013110


	//   ....[90]....
        /*0a4c*/ 	.word	0x00013210


	//   ....[91]....
        /*0a50*/ 	.word	0x00013230


	//   ....[92]....
        /*0a54*/ 	.word	0x000133b0


	//   ....[93]....
        /*0a58*/ 	.word	0x000135d0


	//   ....[94]....
        /*0a5c*/ 	.word	0x00013600


	//   ....[95]....
        /*0a60*/ 	.word	0x00013630


	//   ....[96]....
        /*0a64*/ 	.word	0x00013660


	//   ....[97]....
        /*0a68*/ 	.word	0x00013690


	//   ....[98]....
        /*0a6c*/ 	.word	0x000136c0


	//   ....[99]....
        /*0a70*/ 	.word	0x00013850


	//   ....[100]....
        /*0a74*/ 	.word	0x00013880


	//   ....[101]....
        /*0a78*/ 	.word	0x000138b0


	//   ....[102]....
        /*0a7c*/ 	.word	0x000138e0


	//   ....[103]....
        /*0a80*/ 	.word	0x00013910


	//   ....[104]....
        /*0a84*/ 	.word	0x00013940


	//   ....[105]....
        /*0a88*/ 	.word	0x000139d0


	//   ....[106]....
        /*0a8c*/ 	.word	0x00013a00


	//   ....[107]....
        /*0a90*/ 	.word	0x00013a10


	//   ....[108]....
        /*0a94*/ 	.word	0x00013ab0


	//   ....[109]....
        /*0a98*/ 	.word	0x00014c10


	//   ....[110]....
        /*0a9c*/ 	.word	0x000169f0


	//   ....[111]....
        /*0aa0*/ 	.word	0x00017890


	//   ....[112]....
        /*0aa4*/ 	.word	0x000178c0


	//   ....[113]....
        /*0aa8*/ 	.word	0x000178e0


	//   ....[114]....
        /*0aac*/ 	.word	0x000178f0


	//   ....[115]....
        /*0ab0*/ 	.word	0x000179f0


	//   ....[116]....
        /*0ab4*/ 	.word	0x00017a00


	//   ....[117]....
        /*0ab8*/ 	.word	0x000194a0


	//   ....[118]....
        /*0abc*/ 	.word	0x000194d0


	//   ....[119]....
        /*0ac0*/ 	.word	0x00019540


	//   ....[120]....
        /*0ac4*/ 	.word	0x00019570


	//   ....[121]....
        /*0ac8*/ 	.word	0x000195a0


	//   ....[122]....
        /*0acc*/ 	.word	0x000195d0


	//   ....[123]....
        /*0ad0*/ 	.word	0x00019600


	//   ....[124]....
        /*0ad4*/ 	.word	0x00019630


	//   ....[125]....
        /*0ad8*/ 	.word	0x000197d0


	//   ....[126]....
        /*0adc*/ 	.word	0x00019800


	//   ....[127]....
        /*0ae0*/ 	.word	0x00019830


	//   ....[128]....
        /*0ae4*/ 	.word	0x00019860


	//   ....[129]....
        /*0ae8*/ 	.word	0x00019890


	//   ....[130]....
        /*0aec*/ 	.word	0x000198c0


	//   ....[131]....
        /*0af0*/ 	.word	0x00019980


	//   ....[132]....
        /*0af4*/ 	.word	0x000199a0


	//   ....[133]....
        /*0af8*/ 	.word	0x000199b0


	//   ....[134]....
        /*0afc*/ 	.word	0x00019a10


	//   ....[135]....
        /*0b00*/ 	.word	0x0001a040


	//   ....[136]....
        /*0b04*/ 	.word	0x0001a4c0


	//   ....[137]....
        /*0b08*/ 	.word	0x0001a550


	//   ....[138]....
        /*0b0c*/ 	.word	0x0001a5a0


	//   ....[139]....
        /*0b10*/ 	.word	0x0001a5f0


	//   ....[140]....
        /*0b14*/ 	.word	0x0001a6d0


	//   ....[141]....
        /*0b18*/ 	.word	0x0001a760


	//   ....[142]....
        /*0b1c*/ 	.word	0x0001a7b0


	//   ....[143]....
        /*0b20*/ 	.word	0x0001a800


	//   ....[144]....
        /*0b24*/ 	.word	0x0001aa60


	//   ....[145]....
        /*0b28*/ 	.word	0x0001ad40


	//   ....[146]....
        /*0b2c*/ 	.word	0x0001af10


	//   ....[147]....
        /*0b30*/ 	.word	0x0001af70


	//   ....[148]....
        /*0b34*/ 	.word	0x0001afd0


	//   ....[149]....
        /*0b38*/ 	.word	0x0001b070


	//   ....[150]....
        /*0b3c*/ 	.word	0x0001b140


	//   ....[151]....
        /*0b40*/ 	.word	0x0001b220


	//   ....[152]....
        /*0b44*/ 	.word	0x0001b4f0


	//   ....[153]....
        /*0b48*/ 	.word	0x0001b590


	//   ....[154]....
        /*0b4c*/ 	.word	0x0001b720


	//   ....[155]....
        /*0b50*/ 	.word	0x0001b7a0


	//   ....[156]....
        /*0b54*/ 	.word	0x0001b820


	//   ....[157]....
        /*0b58*/ 	.word	0x0001b8a0


	//   ....[158]....
        /*0b5c*/ 	.word	0x0001b920


	//   ....[159]....
        /*0b60*/ 	.word	0x0001b9b0


	//   ....[160]....
        /*0b64*/ 	.word	0x0001ba50


	//   ....[161]....
        /*0b68*/ 	.word	0x0001bb00


	//   ....[162]....
        /*0b6c*/ 	.word	0x0001bb80


	//   ....[163]....
        /*0b70*/ 	.word	0x0001bc00


	//   ....[164]....
        /*0b74*/ 	.word	0x0001bc80


	//   ....[165]....
        /*0b78*/ 	.word	0x0001bd10


	//   ....[166]....
        /*0b7c*/ 	.word	0x0001bd90


	//   ....[167]....
        /*0b80*/ 	.word	0x0001be30


	//   ....[168]....
        /*0b84*/ 	.word	0x0001be80


	//   ....[169]....
        /*0b88*/ 	.word	0x0001bf10


	//   ....[170]....
        /*0b8c*/ 	.word	0x0001c040


	//----- nvinfo : EIATTR_REG_RECONFIG
	.align		4
.L_145:
        /*0b90*/ 	.byte	0x01, 0x54
	.zero		2


	//----- nvinfo : EIATTR_SYSCALL_OFFSETS
	.align		4
        /*0b94*/ 	.byte	0x04, 0x46
        /*0b96*/ 	.short	(.L_147 - .L_146)


	//   ....[0]....
.L_146:
        /*0b98*/ 	.word	0x00001cd0


	//   ....[1]....
        /*0b9c*/ 	.word	0x00001e20


	//   ....[2]....
        /*0ba0*/ 	.word	0x000071b0


	//   ....[3]....
        /*0ba4*/ 	.word	0x000074f0


	//   ....[4]....
        /*0ba8*/ 	.word	0x00016470


	//   ....[5]....
        /*0bac*/ 	.word	0x00016600


	//   ....[6]....
        /*0bb0*/ 	.word	0x00016750


	//   ....[7]....
        /*0bb4*/ 	.word	0x000168a0


	//   ....[8]....
        /*0bb8*/ 	.word	0x00017380


	//----- nvinfo : EIATTR_MBARRIER_INSTR_OFFSETS
	.align		4
.L_147:
        /*0bbc*/ 	.byte	0x04, 0x39
        /*0bbe*/ 	.short	(.L_149 - .L_148)


	//   ....[0]....
.L_148:
        /*0bc0*/ 	.word	0x000002b0
        /*0bc4*/ 	.word	0x000000ff
        /*0bc8*/ 	.word	0x00019c00
        /*0bcc*/ 	.short	0x0100
        /*0bce*/ 	.byte	0x08
	.zero		1


	//   ....[1]....
        /*0bd0*/ 	.word	0x000002c0
        /*0bd4*/ 	.word	0x000000ff
        /*0bd8*/ 	.word	0x00019c20
        /*0bdc*/ 	.short	0x0100
        /*0bde*/ 	.byte	0x08
	.zero		1


	//   ....[2]....
        /*0be0*/ 	.word	0x000003b0
        /*0be4*/ 	.word	0x000000ff
        /*0be8*/ 	.word	0x00019c30
        /*0bec*/ 	.short	0x0100
        /*0bee*/ 	.byte	0x08
	.zero		1


	//   ....[3]....
        /*0bf0*/ 	.word	0x000003c0
        /*0bf4*/ 	.word	0x000000ff
        /*0bf8*/ 	.word	0x00019c40
        /*0bfc*/ 	.short	0x0100
        /*0bfe*/ 	.byte	0x08
	.zero		1


	//   ....[4]....
        /*0c00*/ 	.word	0x000003d0
        /*0c04*/ 	.word	0x000000ff
        /*0c08*/ 	.word	0x00019c38
        /*0c0c*/ 	.short	0x0100
        /*0c0e*/ 	.byte	0x08
	.zero		1


	//   ....[5]....
        /*0c10*/ 	.word	0x000003e0
        /*0c14*/ 	.word	0x000000ff
        /*0c18*/ 	.word	0x00019c48
        /*0c1c*/ 	.short	0x0100
        /*0c1e*/ 	.byte	0x08
	.zero		1


	//   ....[6]....
        /*0c20*/ 	.word	0x00000510
        /*0c24*/ 	.word	0x000000ff
        /*0c28*/ 	.word	0x00019c50
        /*0c2c*/ 	.short	0x0100
        /*0c2e*/ 	.byte	0x08
	.zero		1


	//   ....[7]....
        /*0c30*/ 	.word	0x00000520
        /*0c34*/ 	.word	0x000000ff
        /*0c38*/ 	.word	0x00019c60
        /*0c3c*/ 	.short	0x0100
        /*0c3e*/ 	.byte	0x08
	.zero		1


	//   ....[8]....
        /*0c40*/ 	.word	0x00000530
        /*0c44*/ 	.word	0x000000ff
        /*0c48*/ 	.word	0x00019c58
        /*0c4c*/ 	.short	0x0100
        /*0c4e*/ 	.byte	0x08
	.zero		1


	//   ....[9]....
        /*0c50*/ 	.word	0x00000540
        /*0c54*/ 	.word	0x000000ff
        /*0c58*/ 	.word	0x00019c68
        /*0c5c*/ 	.short	0x0100
        /*0c5e*/ 	.byte	0x08
	.zero		1


	//   ....[10]....
        /*0c60*/ 	.word	0x00000630
        /*0c64*/ 	.word	0x000000ff
        /*0c68*/ 	.word	0x00019c70
        /*0c6c*/ 	.short	0x0100
        /*0c6e*/ 	.byte	0x06
	.zero		1


	//   ....[11]....
        /*0c70*/ 	.word	0x00000640
        /*0c74*/ 	.word	0x000000ff
        /*0c78*/ 	.word	0x00019c80
        /*0c7c*/ 	.short	0x0100
        /*0c7e*/ 	.byte	0x06
	.zero		1


	//   ....[12]....
        /*0c80*/ 	.word	0x00000650
        /*0c84*/ 	.word	0x000000ff
        /*0c88*/ 	.word	0x00019c78
        /*0c8c*/ 	.short	0x0100
        /*0c8e*/ 	.byte	0x06
	.zero		1


	//   ....[13]....
        /*0c90*/ 	.word	0x00000660
        /*0c94*/ 	.word	0x000000ff
        /*0c98*/ 	.word	0x00019c88
        /*0c9c*/ 	.short	0x0100
        /*0c9e*/ 	.byte	0x06
	.zero		1


	//   ....[14]....
        /*0ca0*/ 	.word	0x00000790
        /*0ca4*/ 	.word	0x000000ff
        /*0ca8*/ 	.word	0x00019c90
        /*0cac*/ 	.short	0x0100
        /*0cae*/ 	.byte	0x08
	.zero		1


	//   ....[15]....
        /*0cb0*/ 	.word	0x000007a0
        /*0cb4*/ 	.word	0x000000ff
        /*0cb8*/ 	.word	0x00019ca0
        /*0cbc*/ 	.short	0x0100
        /*0cbe*/ 	.byte	0x08
	.zero		1


	//   ....[16]....
        /*0cc0*/ 	.word	0x000007b0
        /*0cc4*/ 	.word	0x000000ff
        /*0cc8*/ 	.word	0x00019c98
        /*0ccc*/ 	.short	0x0100
        /*0cce*/ 	.byte	0x08
	.zero		1


	//   ....[17]....
        /*0cd0*/ 	.word	0x000007c0
        /*0cd4*/ 	.word	0x000000ff
        /*0cd8*/ 	.word	0x00019ca8
        /*0cdc*/ 	.short	0x0100
        /*0cde*/ 	.byte	0x08
	.zero		1


	//   ....[18]....
        /*0ce0*/ 	.word	0x000008f0
        /*0ce4*/ 	.word	0x000000ff
        /*0ce8*/ 	.word	0x00019cb0
        /*0cec*/ 	.short	0x0100
        /*0cee*/ 	.byte	0x08
	.zero		1


	//   ....[19]....
        /*0cf0*/ 	.word	0x00000900
        /*0cf4*/ 	.word	0x000000ff
        /*0cf8*/ 	.word	0x00019cc0
        /*0cfc*/ 	.short	0x0100
        /*0cfe*/ 	.byte	0x08
	.zero		1


	//   ....[20]....
        /*0d00*/ 	.word	0x00000910
        /*0d04*/ 	.word	0x000000ff
        /*0d08*/ 	.word	0x00019cb8
        /*0d0c*/ 	.short	0x0100
        /*0d0e*/ 	.byte	0x08
	.zero		1


	//   ....[21]....
        /*0d10*/ 	.word	0x00000920
        /*0d14*/ 	.word	0x000000ff
        /*0d18*/ 	.word	0x00019cc8
        /*0d1c*/ 	.short	0x0100
        /*0d1e*/ 	.byte	0x08
	.zero		1


	//   ....[22]....
        /*0d20*/ 	.word	0x00002b20
        /*0d24*/ 	.word	0x00000053
        /*0d28*/ 	.word	0x00019c90
        /*0d2c*/ 	.short	0x010a
        /*0d2e*/ 	.byte	0x3f
	.zero		1


	//   ....[23]....
        /*0d30*/ 	.word	0x00004340
        /*0d34*/ 	.word	0x00000053
        /*0d38*/ 	.word	0x00019c90
        /*0d3c*/ 	.short	0x010a
        /*0d3e*/ 	.byte	0x3f
	.zero		1


	//   ....[24]....
        /*0d40*/ 	.word	0x000063c0
        /*0d44*/ 	.word	0x00000053
        /*0d48*/ 	.word	0x00019c90
        /*0d4c*/ 	.short	0x010a
        /*0d4e*/ 	.byte	0x3f
	.zero		1


	//   ....[25]....
        /*0d50*/ 	.word	0x00006590
        /*0d54*/ 	.word	0x00000008
        /*0d58*/ 	.word	0x00000000
        /*0d5c*/ 	.short	0x0101
        /*0d5e*/ 	.byte	0x3f
	.zero		1


	//   ....[26]....
        /*0d60*/ 	.word	0x000065d0
        /*0d64*/ 	.word	0x00000053
        /*0d68*/ 	.word	0x00019cb0
        /*0d6c*/ 	.short	0x010a
        /*0d6e*/ 	.byte	0x3f
	.zero		1


	//   ....[27]....
        /*0d70*/ 	.word	0x00006840
        /*0d74*/ 	.word	0x00000053
        /*0d78*/ 	.word	0x00000000
        /*0d7c*/ 	.short	0x0101
        /*0d7e*/ 	.byte	0x3f
	.zero		1


	//   ....[28]....
        /*0d80*/ 	.word	0x00007250
        /*0d84*/ 	.word	0x00000010
        /*0d88*/ 	.word	0x00019c00
        /*0d8c*/ 	.short	0x010a
        /*0d8e*/ 	.byte	0x3f
	.zero		1


	//   ....[29]....
        /*0d90*/ 	.word	0x000072a0
        /*0d94*/ 	.word	0x00000010
        /*0d98*/ 	.word	0x00019c00
        /*0d9c*/ 	.short	0x010a
        /*0d9e*/ 	.byte	0x3f
	.zero		1


	//   ....[30]....
        /*0da0*/ 	.word	0x00007900
        /*0da4*/ 	.word	0x00000010
        /*0da8*/ 	.word	0x00019c00
        /*0dac*/ 	.short	0x010a
        /*0dae*/ 	.byte	0x3f
	.zero		1


	//   ....[31]....
        /*0db0*/ 	.word	0x00009410
        /*0db4*/ 	.word	0x00000010
        /*0db8*/ 	.word	0x00019c00
        /*0dbc*/ 	.short	0x010a
        /*0dbe*/ 	.byte	0x3f
	.zero		1


	//   ....[32]....
        /*0dc0*/ 	.word	0x0000b580
        /*0dc4*/ 	.word	0x00000003
        /*0dc8*/ 	.word	0x00019c30
        /*0dcc*/ 	.short	0x010a
        /*0dce*/ 	.byte	0x3f
	.zero		1


	//   ....[33]....
        /*0dd0*/ 	.word	0x0000b630
        /*0dd4*/ 	.word	0x00000003
        /*0dd8*/ 	.word	0x00019c30
        /*0ddc*/ 	.short	0x010a
        /*0dde*/ 	.byte	0x3f
	.zero		1


	//   ....[34]....
        /*0de0*/ 	.word	0x0000cc90
        /*0de4*/ 	.word	0x00000003
        /*0de8*/ 	.word	0x00000000
        /*0dec*/ 	.short	0x0101
        /*0dee*/ 	.byte	0x3f
	.zero		1


	//   ....[35]....
        /*0df0*/ 	.word	0x0000d820
        /*0df4*/ 	.word	0x00000009
        /*0df8*/ 	.word	0x00019c30
        /*0dfc*/ 	.short	0x010a
        /*0dfe*/ 	.byte	0x3f
	.zero		1


	//   ....[36]....
        /*0e00*/ 	.word	0x0000d8a0
        /*0e04*/ 	.word	0x00000009
        /*0e08*/ 	.word	0x00019c30
        /*0e0c*/ 	.short	0x010a
        /*0e0e*/ 	.byte	0x3f
	.zero		1


	//   ....[37]....
        /*0e10*/ 	.word	0x0000dad0
        /*0e14*/ 	.word	0x0000000e
        /*0e18*/ 	.word	0x00019c50
        /*0e1c*/ 	.short	0x010a
        /*0e1e*/ 	.byte	0x3f
	.zero		1


	//   ....[38]....
        /*0e20*/ 	.word	0x0000db20
        /*0e24*/ 	.word	0x0000000e
        /*0e28*/ 	.word	0x00019c50
        /*0e2c*/ 	.short	0x010a
        /*0e2e*/ 	.byte	0x3f
	.zero		1


	//   ....[39]....
        /*0e30*/ 	.word	0x0000e8c0
        /*0e34*/ 	.word	0x00000009
        /*0e38*/ 	.word	0x00000000
        /*0e3c*/ 	.short	0x0101
        /*0e3e*/ 	.byte	0x3f
	.zero		1


	//   ....[40]....
        /*0e40*/ 	.word	0x0000ef20
        /*0e44*/ 	.word	0x0000000e
        /*0e48*/ 	.word	0x00000000
        /*0e4c*/ 	.short	0x0101
        /*0e4e*/ 	.byte	0x3f
	.zero		1


	//   ....[41]....
        /*0e50*/ 	.word	0x0000f5c0
        /*0e54*/ 	.word	0x00000007
        /*0e58*/ 	.word	0x00019c50
        /*0e5c*/ 	.short	0x010a
        /*0e5e*/ 	.byte	0x3f
	.zero		1


	//   ....[42]....
        /*0e60*/ 	.word	0x0000f610
        /*0e64*/ 	.word	0x00000007
        /*0e68*/ 	.word	0x00019c50
        /*0e6c*/ 	.short	0x010a
        /*0e6e*/ 	.byte	0x3f
	.zero		1


	//   ....[43]....
        /*0e70*/ 	.word	0x0000fed0
        /*0e74*/ 	.word	0x00000004
        /*0e78*/ 	.word	0x00000000
        /*0e7c*/ 	.short	0x0101
        /*0e7e*/ 	.byte	0x3f
	.zero		1


	//   ....[44]....
        /*0e80*/ 	.word	0x00011b10
        /*0e84*/ 	.word	0x00000000
        /*0e88*/ 	.word	0x00000000
        /*0e8c*/ 	.short	0x0101
        /*0e8e*/ 	.byte	0x3f
	.zero		1


	//   ....[45]....
        /*0e90*/ 	.word	0x00012060
        /*0e94*/ 	.word	0x00000002
        /*0e98*/ 	.word	0x00000000
        /*0e9c*/ 	.short	0x0101
        /*0e9e*/ 	.byte	0x3f
	.zero		1


	//   ....[46]....
        /*0ea0*/ 	.word	0x00014cf0
        /*0ea4*/ 	.word	0x00000012
        /*0ea8*/ 	.word	0x00019c20
        /*0eac*/ 	.short	0x010a
        /*0eae*/ 	.byte	0x3f
	.zero		1


	//   ....[47]....
        /*0eb0*/ 	.word	0x00014d80
        /*0eb4*/ 	.word	0x00000009
        /*0eb8*/ 	.word	0x00019ca0
        /*0ebc*/ 	.short	0x010a
        /*0ebe*/ 	.byte	0x3f
	.zero		1


	//   ....[48]....
        /*0ec0*/ 	.word	0x000151d0
        /*0ec4*/ 	.word	0x00000009
        /*0ec8*/ 	.word	0x00019cc0
        /*0ecc*/ 	.short	0x010a
        /*0ece*/ 	.byte	0x3f
	.zero		1


	//   ....[49]....
        /*0ed0*/ 	.word	0x000156e0
        /*0ed4*/ 	.word	0x00000009
        /*0ed8*/ 	.word	0x00019ca0
        /*0edc*/ 	.short	0x010a
        /*0ede*/ 	.byte	0x3f
	.zero		1


	//   ....[50]....
        /*0ee0*/ 	.word	0x00015b20
        /*0ee4*/ 	.word	0x00000009
        /*0ee8*/ 	.word	0x00019cc0
        /*0eec*/ 	.short	0x010a
        /*0eee*/ 	.byte	0x3f
	.zero		1


	//   ....[51]....
        /*0ef0*/ 	.word	0x00016c40
        /*0ef4*/ 	.word	0x00000004
        /*0ef8*/ 	.word	0x00019c80
        /*0efc*/ 	.short	0x010a
        /*0efe*/ 	.byte	0x3f
	.zero		1


	//   ....[52]....
        /*0f00*/ 	.word	0x00016ea0
        /*0f04*/ 	.word	0x00000004
        /*0f08*/ 	.word	0x00019c40
        /*0f0c*/ 	.short	0x010a
        /*0f0e*/ 	.byte	0x3f
	.zero		1


	//   ....[53]....
        /*0f10*/ 	.word	0x00017ae0
        /*0f14*/ 	.word	0x00000012
        /*0f18*/ 	.word	0x00019c00
        /*0f1c*/ 	.short	0x0107
        /*0f1e*/ 	.byte	0x3f
	.zero		1


	//   ....[54]....
        /*0f20*/ 	.word	0x00017be0
        /*0f24*/ 	.word	0x00000012
        /*0f28*/ 	.word	0x00019c00
        /*0f2c*/ 	.short	0x0101
        /*0f2e*/ 	.byte	0x3f
	.zero		1


	//   ....[55]....
        /*0f30*/ 	.word	0x00017c00
        /*0f34*/ 	.word	0x00000012
        /*0f38*/ 	.word	0x00019c20
        /*0f3c*/ 	.short	0x010a
        /*0f3e*/ 	.byte	0x3f
	.zero		1


	//   ....[56]....
        /*0f40*/ 	.word	0x00017ee0
        /*0f44*/ 	.word	0x00000006
        /*0f48*/ 	.word	0x00019c80
        /*0f4c*/ 	.short	0x010a
        /*0f4e*/ 	.byte	0x3f
	.zero		1


	//   ....[57]....
        /*0f50*/ 	.word	0x00018330
        /*0f54*/ 	.word	0x00000006
        /*0f58*/ 	.word	0x00019c40
        /*0f5c*/ 	.short	0x010a
        /*0f5e*/ 	.byte	0x3f
	.zero		1


	//   ....[58]....
        /*0f60*/ 	.word	0x000187d0
        /*0f64*/ 	.word	0x00000003
        /*0f68*/ 	.word	0x00019c70
        /*0f6c*/ 	.short	0x010a
        /*0f6e*/ 	.byte	0x3f
	.zero		1


	//   ....[59]....
        /*0f70*/ 	.word	0x00018850
        /*0f74*/ 	.word	0x00000003
        /*0f78*/ 	.word	0x00019c60
        /*0f7c*/ 	.short	0x010a
        /*0f7e*/ 	.byte	0x3f
	.zero		1


	//   ....[60]....
        /*0f80*/ 	.word	0x00018bd0
        /*0f84*/ 	.word	0x00000003
        /*0f88*/ 	.word	0x00019c50
        /*0f8c*/ 	.short	0x0101
        /*0f8e*/ 	.byte	0x3f
	.zero		1


	//   ....[61]....
        /*0f90*/ 	.word	0x00018c50
        /*0f94*/ 	.word	0x00000003
        /*0f98*/ 	.word	0x00000000
        /*0f9c*/ 	.short	0x0101
        /*0f9e*/ 	.byte	0x3f
	.zero		1


	//   ....[62]....
        /*0fa0*/ 	.word	0x00018e40
        /*0fa4*/ 	.word	0x00000003
        /*0fa8*/ 	.word	0x00019c70
        /*0fac*/ 	.short	0x010a
        /*0fae*/ 	.byte	0x3f
	.zero		1


	//   ....[63]....
        /*0fb0*/ 	.word	0x00018eb0
        /*0fb4*/ 	.word	0x00000003
        /*0fb8*/ 	.word	0x00019c60
        /*0fbc*/ 	.short	0x010a
        /*0fbe*/ 	.byte	0x3f
	.zero		1


	//   ....[64]....
        /*0fc0*/ 	.word	0x00019230
        /*0fc4*/ 	.word	0x00000003
        /*0fc8*/ 	.word	0x00019c50
        /*0fcc*/ 	.short	0x0101
        /*0fce*/ 	.byte	0x3f
	.zero		1


	//   ....[65]....
        /*0fd0*/ 	.word	0x00019280
        /*0fd4*/ 	.word	0x00000000
        /*0fd8*/ 	.word	0x00000000
        /*0fdc*/ 	.short	0x0101
        /*0fde*/ 	.byte	0x3f
	.zero		1


	//   ....[66]....
        /*0fe0*/ 	.word	0x00019fc0
        /*0fe4*/ 	.word	0x00000008
        /*0fe8*/ 	.word	0x00019c20
        /*0fec*/ 	.short	0x010a
        /*0fee*/ 	.byte	0x3f
	.zero		1


	//   ....[67]....
        /*0ff0*/ 	.word	0x0001a150
        /*0ff4*/ 	.word	0x00000006
        /*0ff8*/ 	.word	0x00000000
        /*0ffc*/ 	.short	0x010a
        /*0ffe*/ 	.byte	0x3f
	.zero		1


	//   ....[68]....
        /*1000*/ 	.word	0x0001a1c0
        /*1004*/ 	.word	0x00000007
        /*1008*/ 	.word	0x00000000
        /*100c*/ 	.short	0x010a
        /*100e*/ 	.byte	0x3f
	.zero		1


	//   ....[69]....
        /*1010*/ 	.word	0x0001a210
        /*1014*/ 	.word	0x00000002
        /*1018*/ 	.word	0x00019c60
        /*101c*/ 	.short	0x010a
        /*101e*/ 	.byte	0x3f
	.zero		1


	//   ....[70]....
        /*1020*/ 	.word	0x0001a260
        /*1024*/ 	.word	0x00000005
        /*1028*/ 	.word	0x00019c60
        /*102c*/ 	.short	0x010a
        /*102e*/ 	.byte	0x3f
	.zero		1


	//   ....[71]....
        /*1030*/ 	.word	0x0001a2a0
        /*1034*/ 	.word	0x00000002
        /*1038*/ 	.word	0x00019c80
        /*103c*/ 	.short	0x010a
        /*103e*/ 	.byte	0x3f
	.zero		1


	//   ....[72]....
        /*1040*/ 	.word	0x0001a2c0
        /*1044*/ 	.word	0x00000005
        /*1048*/ 	.word	0x00019c80
        /*104c*/ 	.short	0x010a
        /*104e*/ 	.byte	0x3f
	.zero		1


	//   ....[73]....
        /*1050*/ 	.word	0x0001a320
        /*1054*/ 	.word	0x00000053
        /*1058*/ 	.word	0x00019c90
        /*105c*/ 	.short	0x010a
        /*105e*/ 	.byte	0x3f
	.zero		1


	//   ....[74]....
        /*1060*/ 	.word	0x0001a370
        /*1064*/ 	.word	0x00000053
        /*1068*/ 	.word	0x00019c90
        /*106c*/ 	.short	0x010a
        /*106e*/ 	.byte	0x3f
	.zero		1


	//   ....[75]....
        /*1070*/ 	.word	0x0001a3c0
        /*1074*/ 	.word	0x00000053
        /*1078*/ 	.word	0x00019c90
        /*107c*/ 	.short	0x010a
        /*107e*/ 	.byte	0x3f
	.zero		1


	//   ....[76]....
        /*1080*/ 	.word	0x0001a410
        /*1084*/ 	.word	0x00000053
        /*1088*/ 	.word	0x00019cb0
        /*108c*/ 	.short	0x010a
        /*108e*/ 	.byte	0x3f
	.zero		1


	//   ....[77]....
        /*1090*/ 	.word	0x0001a620
        /*1094*/ 	.word	0x00000010
        /*1098*/ 	.word	0x00019c00
        /*109c*/ 	.short	0x010a
        /*109e*/ 	.byte	0x3f
	.zero		1


	//   ....[78]....
        /*10a0*/ 	.word	0x0001a840
        /*10a4*/ 	.word	0x00000010
        /*10a8*/ 	.word	0x00019c00
        /*10ac*/ 	.short	0x010a
        /*10ae*/ 	.byte	0x3f
	.zero		1


	//   ....[79]....
        /*10b0*/ 	.word	0x0001a890
        /*10b4*/ 	.word	0x00000003
        /*10b8*/ 	.word	0x00019c30
        /*10bc*/ 	.short	0x010a
        /*10be*/ 	.byte	0x3f
	.zero		1


	//   ....[80]....
        /*10c0*/ 	.word	0x0001a8e0
        /*10c4*/ 	.word	0x00000009
        /*10c8*/ 	.word	0x00019c30
        /*10cc*/ 	.short	0x010a
        /*10ce*/ 	.byte	0x3f
	.zero		1


	//   ....[81]....
        /*10d0*/ 	.word	0x0001a930
        /*10d4*/ 	.word	0x0000000e
        /*10d8*/ 	.word	0x00019c50
        /*10dc*/ 	.short	0x010a
        /*10de*/ 	.byte	0x3f
	.zero		1


	//   ....[82]....
        /*10e0*/ 	.word	0x0001a980
        /*10e4*/ 	.word	0x00000007
        /*10e8*/ 	.word	0x00019c50
        /*10ec*/ 	.short	0x010a
        /*10ee*/ 	.byte	0x3f
	.zero		1


	//   ....[83]....
        /*10f0*/ 	.word	0x0001ab20
        /*10f4*/ 	.word	0x00000012
        /*10f8*/ 	.word	0x00019c20
        /*10fc*/ 	.short	0x010a
        /*10fe*/ 	.byte	0x3f
	.zero		1


	//   ....[84]....
        /*1100*/ 	.word	0x0001ab70
        /*1104*/ 	.word	0x00000009
        /*1108*/ 	.word	0x00019ca0
        /*110c*/ 	.short	0x010a
        /*110e*/ 	.byte	0x3f
	.zero		1


	//   ....[85]....
        /*1110*/ 	.word	0x0001abc0
        /*1114*/ 	.word	0x00000009
        /*1118*/ 	.word	0x00019cc0
        /*111c*/ 	.short	0x010a
        /*111e*/ 	.byte	0x3f
	.zero		1


	//   ....[86]....
        /*1120*/ 	.word	0x0001ac10
        /*1124*/ 	.word	0x00000009
        /*1128*/ 	.word	0x00019ca0
        /*112c*/ 	.short	0x010a
        /*112e*/ 	.byte	0x3f
	.zero		1


	//   ....[87]....
        /*1130*/ 	.word	0x0001ac60
        /*1134*/ 	.word	0x00000009
        /*1138*/ 	.word	0x00019cc0
        /*113c*/ 	.short	0x010a
        /*113e*/ 	.byte	0x3f
	.zero		1


	//   ....[88]....
        /*1140*/ 	.word	0x0001ae00
        /*1144*/ 	.word	0x00000004
        /*1148*/ 	.word	0x00019c80
        /*114c*/ 	.short	0x010a
        /*114e*/ 	.byte	0x3f
	.zero		1


	//   ....[89]....
        /*1150*/ 	.word	0x0001ae50
        /*1154*/ 	.word	0x00000004
        /*1158*/ 	.word	0x00019c40
        /*115c*/ 	.short	0x010a
        /*115e*/ 	.byte	0x3f
	.zero		1


	//   ....[90]....
        /*1160*/ 	.word	0x0001b260
        /*1164*/ 	.word	0x00000012
        /*1168*/ 	.word	0x00019c20
        /*116c*/ 	.short	0x010a
        /*116e*/ 	.byte	0x3f
	.zero		1


	//   ....[91]....
        /*1170*/ 	.word	0x0001b2b0
        /*1174*/ 	.word	0x00000006
        /*1178*/ 	.word	0x00019c80
        /*117c*/ 	.short	0x010a
        /*117e*/ 	.byte	0x3f
	.zero		1


	//   ....[92]....
        /*1180*/ 	.word	0x0001b300
        /*1184*/ 	.word	0x00000006
        /*1188*/ 	.word	0x00019c40
        /*118c*/ 	.short	0x010a
        /*118e*/ 	.byte	0x3f
	.zero		1


	//   ....[93]....
        /*1190*/ 	.word	0x0001b350
        /*1194*/ 	.word	0x00000003
        /*1198*/ 	.word	0x00019c70
        /*119c*/ 	.short	0x010a
        /*119e*/ 	.byte	0x3f
	.zero		1


	//   ....[94]....
        /*11a0*/ 	.word	0x0001b3a0
        /*11a4*/ 	.word	0x00000003
        /*11a8*/ 	.word	0x00019c60
        /*11ac*/ 	.short	0x010a
        /*11ae*/ 	.byte	0x3f
	.zero		1


	//   ....[95]....
        /*11b0*/ 	.word	0x0001b3f0
        /*11b4*/ 	.word	0x00000003
        /*11b8*/ 	.word	0x00019c70
        /*11bc*/ 	.short	0x010a
        /*11be*/ 	.byte	0x3f
	.zero		1


	//   ....[96]....
        /*11c0*/ 	.word	0x0001b440
        /*11c4*/ 	.word	0x00000003
        /*11c8*/ 	.word	0x00019c60
        /*11cc*/ 	.short	0x010a
        /*11ce*/ 	.byte	0x3f
	.zero		1


	//   ....[97]....
        /*11d0*/ 	.word	0x0001bf60
        /*11d4*/ 	.word	0x00000008
        /*11d8*/ 	.word	0x00019c20
        /*11dc*/ 	.short	0x010a
        /*11de*/ 	.byte	0x3f
	.zero		1


	//   ....[98]....
        /*11e0*/ 	.word	0x0001c100
        /*11e4*/ 	.word	0x00000006
        /*11e8*/ 	.word	0x00000000
        /*11ec*/ 	.short	0x010a
        /*11ee*/ 	.byte	0x3f
	.zero		1


	//   ....[99]....
        /*11f0*/ 	.word	0x0001c150
        /*11f4*/ 	.word	0x00000007
        /*11f8*/ 	.word	0x00000000
        /*11fc*/ 	.short	0x010a
        /*11fe*/ 	.byte	0x3f
	.zero		1


	//   ....[100]....
        /*1200*/ 	.word	0x0001c1a0
        /*1204*/ 	.word	0x00000002
        /*1208*/ 	.word	0x00019c60
        /*120c*/ 	.short	0x010a
        /*120e*/ 	.byte	0x3f
	.zero		1


	//   ....[101]....
        /*1210*/ 	.word	0x0001c1f0
        /*1214*/ 	.word	0x00000005
        /*1218*/ 	.word	0x00019c60
        /*121c*/ 	.short	0x010a
        /*121e*/ 	.byte	0x3f
	.zero		1


	//   ....[102]....
        /*1220*/ 	.word	0x0001c240
        /*1224*/ 	.word	0x00000002
        /*1228*/ 	.word	0x00019c80
        /*122c*/ 	.short	0x010a
        /*122e*/ 	.byte	0x3f
	.zero		1


	//----- nvinfo : EIATTR_NUM_MBARRIERS
	.align		4
.L_149:
        /*1230*/ 	.byte	0x03, 0x38
        /*1232*/ 	.short	0x0016


	//----- nvinfo : EIATTR_EXIT_INSTR_OFFSETS
	.align		4
        /*1234*/ 	.byte	0x04, 0x1c
        /*1236*/ 	.short	(.L_151 - .L_150)


	//   ....[0]....
.L_150:
        /*1238*/ 	.word	0x0001a310


	//----- nvinfo : EIATTR_MAX_THREADS
	.align		4
.L_151:
        /*123c*/ 	.byte	0x04, 0x05
        /*123e*/ 	.short	(.L_153 - .L_152)
.L_152:
        /*1240*/ 	.word	0x00000200
        /*1244*/ 	.word	0x00000001
        /*1248*/ 	.word	0x00000001


	//----- nvinfo : EIATTR_CRS_STACK_SIZE
	.align		4
.L_153:
        /*124c*/ 	.byte	0x04, 0x1e
        /*124e*/ 	.short	(.L_155 - .L_154)
.L_154:
        /*1250*/ 	.word	0x00000000


	//----- nvinfo : EIATTR_CBANK_PARAM_SIZE
	.align		4
.L_155:
        /*1254*/ 	.byte	0x03, 0x19
        /*1256*/ 	.short	0x0af0


	//----- nvinfo : EIATTR_PARAM_CBANK
	.align		4
        /*1258*/ 	.byte	0x04, 0x0a
        /*125a*/ 	.short	(.L_157 - .L_156)
	.align		4
.L_156:
        /*125c*/ 	.word	index@(.nv.constant0._ZN7cutlass13device_kernelIN5flash11enable_sm90INS1_16FlashAttnFwdSm90INS1_25CollectiveMainloopFwdSm90ILi2EN4cute5tupleIJNS5_1CILi1EEES8_S8_EEENS6_IJNS7_ILi192EEENS7_ILi128EEENS7_ILi96EEEEEELi96ENS_12float_e4m3_tEfNS_4arch4Sm90ELb0ELb0ELb0ELb1ELb0ELb1ELb0ELb1ELb1ELb1ELb1ELb0EEENS1_21CollectiveEpilogueFwdINS6_IJSA_SC_SB_EEES9_NS_10bfloat16_tESG_Li384ELb1ELb1ELb1ELb1EEENS1_36VarlenDynamicPersistentTileSchedulerILi192ELi128ELi384ELi128ELb1ELb1ELb1ELb0ELb1ELb1EEEEEEEEEvNT_6ParamsE)
        /*1260*/ 	.short	0x0210
        /*1262*/ 	.short	0x0af0


	//----- nvinfo : EIATTR_SW_WAR
	.align		4
.L_157:
        /*1264*/ 	.byte	0x04, 0x36
        /*1266*/ 	.short	(.L_159 - .L_158)
.L_158:
        /*1268*/ 	.word	0x00000008
.L_159:


//--------------------- .nv.info._ZN7cutlass13device_kernelIN5flash11enable_sm90INS1_16FlashAttnFwdSm90INS1_25CollectiveMainloopFwdSm90ILi2EN4cute5tupleIJNS5_1CILi1EEES8_S8_EEENS6_IJNS7_ILi192EEENS7_ILi128EEENS7_ILi96EEEEEELi96ENS_12float_e4m3_tEfNS_4arch4Sm90ELb0ELb1ELb0ELb0ELb0ELb0ELb0ELb1ELb1ELb1ELb1ELb0EEENS1_21CollectiveEpilogueFwdINS6_IJSA_SC_SB_EEES9_NS_10bfloat16_tESG_Li384ELb0ELb1ELb1ELb1EEENS1_19SingleTileSchedulerILb0ELb1ELb1ELi192EEEEEEEEEvNT_6ParamsE --------------------------
	.section	.nv.info._ZN7cutlass13device_kernelIN5flash11enable_sm90INS1_16FlashAttnFwdSm90INS1_25CollectiveMainloopFwdSm90ILi2EN4cute5tupleIJNS5_1CILi1EEES8_S8_EEENS6_IJNS7_ILi192EEENS7_ILi128EEENS7_ILi96EEEEEELi96ENS_12float_e4m3_tEfNS_4arch4Sm90ELb0ELb1ELb0ELb0ELb0ELb0ELb0ELb1ELb1ELb1ELb1ELb0EEENS1_21CollectiveEpilogueFwdINS6_IJSA_SC_SB_EEES9_NS_10bfloat16_tESG_Li384ELb0ELb1ELb1ELb1EEENS1_19SingleTileSchedulerILb0ELb1ELb1ELi192EEEEEEEEEvNT_6ParamsE,"",@"SHT_CUDA_INFO"
	.sectionflags	@""
	.align	4


	//----- nvinfo : EIATTR_CUDA_API_VERSION
	.align		4
        /*0000*/ 	.byte	0x04, 0x37
        /*0002*/ 	.short	(.L_161 - .L_160)
.L_160:
        /*0004*/ 	.word	0x00000082


	//----- nvinfo : EIATTR_KPARAM_INFO
	.align		4
.L_161:
        /*0008*/ 	.byte	0x04, 0x17
        /*000a*/ 	.short	(.L_163 - .L_162)
.L_162:
        /*000c*/ 	.word	0x00000000
        /*0010*/ 	.short	0x0000
        /*0012*/ 	.short	0x0070
        /*0014*/ 	.byte	0x00, 0xf0, 0x01, 0x28


	//----- nvinfo : EIATTR_SPARSE_MMA_MASK
	.align		4
.L_163:
        /*0018*/ 	.byte	0x03, 0x50
        /*001a*/ 	.short	0x0000


	//----- nvinfo : EIATTR_MAXREG_COUNT
	.align		4
        /*001c*/ 	.byte	0x03, 0x1b
        /*001e*/ 	.short	0x0080


	//----- nvinfo : EIATTR_NUM_BARRIERS
	.align		4
        /*0020*/ 	.byte	0x02, 0x4c
        /*0022*/ 	.byte	0x09
	.zero		1


	//----- nvinfo : EIATTR_EXTERNS
	.align		4
        /*0024*/ 	.byte	0x04, 0x0f
        /*0026*/ 	.short	(.L_165 - .L_164)


	//   ....[0]....
	.align		4
.L_164:
        /*0028*/ 	.word	index@(__assertfail)


	//----- nvinfo : EIATTR_MERCURY_ISA_VERSION
	.align		4
.L_165:
        /*002c*/ 	.byte	0x03, 0x5f
        /*002e*/ 	.short	0x0101


	//----- nvinfo : EIATTR_INT_WARP_WIDE_INSTR_OFFSETS
	.align		4
        /*0030*/ 	.byte	0x04, 0x31
        /*0032*/ 	.short	(.L_167 - .L_166)


	//   ....[0]....
.L_166:
        /*0034*/ 	.word	0x00000120


	//   ....[1]....
        /*0038*/ 	.word	0x00000160


	//   ....[2]....
        /*003c*/ 	.word	0x000001d0


	//----- nvinfo : EIATTR_COOP_GROUP_MASK_REGIDS
	.align		4
.L_167:
        /*0040*/ 	.byte	0x04, 0x29
        /*0042*/ 	.short	(.L_169 - .L_168)


	//   ....[0]....
.L_168:
        /*0044*/ 	.word	0xffffffff


	//   ....[1]....
        /*0048*/ 	.word	0xffffffff


	//   ....[2]....
        /*004c*/ 	.word	0xffffffff


	//   ....[3]....
        /*0050*/ 	.word	0xffffffff


	//   ....[4]....
        /*0054*/ 	.word	0xffffffff


	//   ....[5]....
        /*0058*/ 	.word	0xffffffff


	//   ....[6]....
        /*005c*/ 	.word	0xffffffff


	//   ....[7]....
        /*0060*/ 	.word	0xffffffff


	//   ....[8]....
        /*0064*/ 	.word	0xffffffff


	//   ....[9]....
        /*0068*/ 	.word	0xffffffff


	//   ....[10]....
        /*006c*/ 	.word	0xffffffff


	//   ....[11]....
        /*0070*/ 	.word	0xffffffff


	//   ....[12]....
        /*0074*/ 	.word	0xffffffff


	//   ....[13]....
        /*0078*/ 	.word	0xffffffff


	//   ....[14]....
        /*007c*/ 	.word	0xffffffff


	//   ....[15]....
        /*0080*/ 	.word	0xffffffff


	//   ....[16]....
        /*0084*/ 	.word	0xffffffff


	//   ....[17]....
        /*0088*/ 	.word	0xffffffff


	//   ....[18]....
        /*008c*/ 	.word	0xffffffff


	//   ....[19]....
        /*0090*/ 	.word	0xffffffff


	//   ....[20]....
        /*0094*/ 	.word	0xffffffff


	//   ....[21]....
        /*0098*/ 	.word	0xffffffff


	//   ....[22]....
        /*009c*/ 	.word	0xffffffff


	//   ....[23]....
        /*00a0*/ 	.word	0xffffffff


	//   ....[24]....
        /*00a4*/ 	.word	0xffffffff


	//   ....[25]....
        /*00a8*/ 	.word	0xffffffff


	//   ....[26]....
        /*00ac*/ 	.word	0xffffffff


	//   ....[27]....
        /*00b0*/ 	.word	0xffffffff


	//   ....[28]....
        /*00b4*/ 	.word	0xffffffff


	//   ....[29]....
        /*00b8*/ 	.word	0xffffffff


	//   ....[30]....
        /*00bc*/ 	.word	0xffffffff


	//   ....[31]....
        /*00c0*/ 	.word	0xffffffff


	//   ....[32]....
        /*00c4*/ 	.word	0xffffffff


	//   ....[33]....
        /*00c8*/ 	.word	0xffffffff


	//   ....[34]....
        /*00cc*/ 	.word	0xffffffff


	//   ....[35]....
        /*00d0*/ 	.word	0xffffffff


	//   ....[36]....
        /*00d4*/ 	.word	0xffffffff


	//   ....[37]....
        /*00d8*/ 	.word	0xffffffff


	//   ....[38]....
        /*00dc*/ 	.word	0xffffffff


	//   ....[39]....
        /*00e0*/ 	.word	0xffffffff


	//   ....[40]....
        /*00e4*/ 	.word	0xffffffff


	//   ....[41]....
        /*00e8*/ 	.word	0xffffffff


	//   ....[42]....
        /*00ec*/ 	.word	0xffffffff


	//   ....[43]....
        /*00f0*/ 	.word	0xffffffff


	//   ....[44]....
        /*00f4*/ 	.word	0xffffffff


	//   ....[45]....
        /*00f8*/ 	.word	0xffffffff


	//   ....[46]....
        /*00fc*/ 	.word	0xffffffff


	//   ....[47]....
        /*0100*/ 	.word	0xffffffff


	//   ....[48]....
        /*0104*/ 	.word	0xffffffff


	//   ....[49]....
        /*0108*/ 	.word	0xffffffff


	//   ....[50]....
        /*010c*/ 	.word	0xffffffff


	//   ....[51]....
        /*0110*/ 	.word	0xffffffff


	//   ....[52]....
        /*0114*/ 	.word	0xffffffff


	//   ....[53]....
        /*0118*/ 	.word	0xffffffff


	//   ....[54]....
        /*011c*/ 	.word	0xffffffff


	//   ....[55]....
        /*0120*/ 	.word	0xffffffff


	//   ....[56]....
        /*0124*/ 	.word	0xffffffff


	//   ....[57]....
        /*0128*/ 	.word	0xffffffff


	//   ....[58]....
        /*012c*/ 	.word	0xffffffff


	//   ....[59]....
        /*0130*/ 	.word	0xffffffff


	//   ....[60]....
        /*0134*/ 	.word	0xffffffff


	//   ....[61]....
        /*0138*/ 	.word	0xffffffff


	//   ....[62]....
        /*013c*/ 	.word	0xffffffff


	//   ....[63]....
        /*0140*/ 	.word	0xffffffff


	//   ....[64]....
        /*0144*/ 	.word	0xffffffff


	//   ....[65]....
        /*0148*/ 	.word	0xffffffff


	//   ....[66]....
        /*014c*/ 	.word	0xffffffff


	//   ....[67]....
        /*0150*/ 	.word	0xffffffff


	//   ....[68]....
        /*0154*/ 	.word	0xffffffff


	//   ....[69]....
        /*0158*/ 	.word	0xffffffff


	//   ....[70]....
        /*015c*/ 	.word	0xffffffff


	//   ....[71]....
        /*0160*/ 	.word	0xffffffff


	//   ....[72]....
        /*0164*/ 	.word	0xffffffff


	//   ....[73]....
        /*0168*/ 	.word	0xffffffff


	//   ....[74]....
        /*016c*/ 	.word	0xffffffff


	//   ....[75]....
        /*0170*/ 	.word	0xffffffff


	//   ....[76]....
        /*0174*/ 	.word	0xffffffff


	//   ....[77]....
        /*0178*/ 	.word	0xffffffff


	//   ....[78]....
        /*017c*/ 	.word	0xffffffff


	//   ....[79]....
        /*0180*/ 	.word	0xffffffff


	//   ....[80]....
        /*0184*/ 	.word	0xffffffff


	//   ....[81]....
        /*0188*/ 	.word	0xffffffff


	//   ....[82]....
        /*018c*/ 	.word	0xffffffff


	//   ....[83]....
        /*0190*/ 	.word	0xffffffff


	//   ....[84]....
        /*0194*/ 	.word	0xffffffff


	//   ....[85]....
        /*0198*/ 	.word	0xffffffff


	//   ....[86]....
        /*019c*/ 	.word	0xffffffff


	//   ....[87]....
        /*01a0*/ 	.word	0xffffffff


	//   ....[88]....
        /*01a4*/ 	.word	0xffffffff


	//   ....[89]....
        /*01a8*/ 	.word	0xffffffff


	//   ....[90]....
        /*01ac*/ 	.word	0xffffffff


	//   ....[91]....
        /*01b0*/ 	.word	0xffffffff


	//   ....[92]....
        /*01b4*/ 	.word	0xffffffff


	//   ....[93]....
        /*01b8*/ 	.word	0xffffffff


	//   ....[94]....
        /*01bc*/ 	.word	0xffffffff


	//   ....[95]....
        /*01c0*/ 	.word	0xffffffff


	//   ....[96]....
        /*01c4*/ 	.word	0xffffffff


	//   ....[97]....
        /*01c8*/ 	.word	0xffffffff


	//   ....[98]....
        /*01cc*/ 	.word	0xffffffff


	//   ....[99]....
        /*01d0*/ 	.word	0x0500000f


	//   ....[100]....
        /*01d4*/ 	.word	0x0500000f


	//   ....[101]....
        /*01d8*/ 	.word	0x0500000f


	//   ....[102]....
        /*01dc*/ 	.word	0x0500000f


	//   ....[103]....
        /*01e0*/ 	.word	0x0500000f


	//   ....[104]....
        /*01e4*/ 	.word	0x0500000f


	//   ....[105]....
        /*01e8*/ 	.word	0x0500000f


	//----- nvinfo : EIATTR_COOP_GROUP_INSTR_OFFSETS
	.align		4
.L_169:
        /*01ec*/ 	.byte	0x04, 0x28
        /*01ee*/ 	.short	(.L_171 - .L_170)


	//   ....[0]....
.L_170:
        /*01f0*/ 	.word	0x00000050


	//   ....[1]....
        /*01f4*/ 	.word	0x00000130


	//   ....[2]....
        /*01f8*/ 	.word	0x00000180


	//   ....[3]....
        /*01fc*/ 	.word	0x000003b0


	//   ....[4]....
        /*0200*/ 	.word	0x00000510


	//   ....[5]....
        /*0204*/ 	.word	0x00000630


	//   ....[6]....
        /*0208*/ 	.word	0x00000790


	//   ....[7]....
        /*020c*/ 	.word	0x00001820


	//   ....[8]....
        /*0210*/ 	.word	0x00001f30


	//   ....[9]....
        /*0214*/ 	.word	0x00002d60


	//   ....[10]....
        /*0218*/ 	.word	0x000034a0


	//   ....[11]....
        /*021c*/ 	.word	0x000035b0


	//   ....[12]....
        /*0220*/ 	.word	0x00003f00


	//   ....[13]....
        /*0224*/ 	.word	0x00003f60


	//   ....[14]....
        /*0228*/ 	.word	0x000054a0


	//   ....[15]....
        /*022c*/ 	.word	0x000056e0


	//   ....[16]....
        /*0230*/ 	.word	0x000062c0


	//   ....[17]....
        /*0234*/ 	.word	0x00006360


	//   ....[18]....
        /*0238*/ 	.word	0x00006c30


	//   ....[19]....
        /*023c*/ 	.word	0x00006cd0


	//   ....[20]....
        /*0240*/ 	.word	0x00008600


	//   ....[21]....
        /*0244*/ 	.word	0x00008630


	//   ....[22]....
        /*0248*/ 	.word	0x000086e0


	//   ....[23]....
        /*024c*/ 	.word	0x000086f0


	//   ....[24]....
        /*0250*/ 	.word	0x00009ff0


	//   ....[25]....
        /*0254*/ 	.word	0x0000a260


	//   ....[26]....
        /*0258*/ 	.word	0x0000ae30


	//   ....[27]....
        /*025c*/ 	.word	0x0000af30


	//   ....[28]....
        /*0260*/ 	.word	0x0000b7a0


	//   ....[29]....
        /*0264*/ 	.word	0x0000b820


	//   ....[30]....
        /*0268*/ 	.word	0x0000ca90


	//   ....[31]....
        /*026c*/ 	.word	0x0000cab0


	//   ....[32]....
        /*0270*/ 	.word	0x0000cb30


	//   ....[33]....
        /*0274*/ 	.word	0x0000cb40


	//   ....[34]....
        /*0278*/ 	.word	0x0000d810


	//   ....[35]....
        /*027c*/ 	.word	0x0000d820


	//   ....[36]....
        /*0280*/ 	.word	0x0000d830


	//   ....[37]....
        /*0284*/ 	.word	0x0000d840


	//   ....[38]....
        /*0288*/ 	.word	0x0000d850


	//   ....[39]....
        /*028c*/ 	.word	0x0000d870


	//   ....[40]....
        /*0290*/ 	.word	0x0000d880


	//   ....[41]....
        /*0294*/ 	.word	0x0000d890


	//   ....[42]....
        /*0298*/ 	.word	0x0000d8b0


	//   ....[43]....
        /*029c*/ 	.word	0x0000d8c0


	//   ....[44]....
        /*02a0*/ 	.word	0x0000d8d0


	//   ....[45]....
        /*02a4*/ 	.word	0x0000d8e0


	//   ....[46]....
        /*02a8*/ 	.word	0x0000d900


	//   ....[47]....
        /*02ac*/ 	.word	0x0000d920


	//   ....[48]....
        /*02b0*/ 	.word	0x0000d930


	//   ....[49]....
        /*02b4*/ 	.word	0x0000d940


	//   ....[50]....
        /*02b8*/ 	.word	0x0000d960


	//   ....[51]....
        /*02bc*/ 	.word	0x0000d980


	//   ....[52]....
        /*02c0*/ 	.word	0x0000d990


	//   ....[53]....
        /*02c4*/ 	.word	0x0000d9b0


	//   ....[54]....
        /*02c8*/ 	.word	0x0000d9d0


	//   ....[55]....
        /*02cc*/ 	.word	0x0000d9e0


	//   ....[56]....
        /*02d0*/ 	.word	0x0000d9f0


	//   ....[57]....
        /*02d4*/ 	.word	0x0000da00


	//   ....[58]....
        /*02d8*/ 	.word	0x0000da10


	//   ....[59]....
        /*02dc*/ 	.word	0x0000da30


	//   ....[60]....
        /*02e0*/ 	.word	0x0000da40


	//   ....[61]....
        /*02e4*/ 	.word	0x0000da50


	//   ....[62]....
        /*02e8*/ 	.word	0x0000da60


	//   ....[63]....
        /*02ec*/ 	.word	0x0000da70


	//   ....[64]....
        /*02f0*/ 	.word	0x0000da80


	//   ....[65]....
        /*02f4*/ 	.word	0x0000da90


	//   ....[66]....
        /*02f8*/ 	.word	0x0000daa0


	//   ....[67]....
        /*02fc*/ 	.word	0x0000dac0


	//   ....[68]....
        /*0300*/ 	.word	0x0000daf0


	//   ....[69]....
        /*0304*/ 	.word	0x0000db20


	//   ....[70]....
        /*0308*/ 	.word	0x0000db50


	//   ....[71]....
        /*030c*/ 	.word	0x0000db90


	//   ....[72]....
        /*0310*/ 	.word	0x0000dbd0


	//   ....[73]....
        /*0314*/ 	.word	0x0000dc00


	//   ....[74]....
        /*0318*/ 	.word	0x0000dc10


	//   ....[75]....
        /*031c*/ 	.word	0x0000dc20


	//   ....[76]....
        /*0320*/ 	.word	0x0000dc30


	//   ....[77]....
        /*0324*/ 	.word	0x0000dc40


	//   ....[78]....
        /*0328*/ 	.word	0x0000dc50


	//   ....[79]....
        /*032c*/ 	.word	0x0000dc60


	//   ....[80]....
        /*0330*/ 	.word	0x0000dc70


	//   ....[81]....
        /*0334*/ 	.word	0x0000dc80


	//   ....[82]....
        /*0338*/ 	.word	0x0000dfd0


	//   ....[83]....
        /*033c*/ 	.word	0x0000e030


	//   ....[84]....
        /*0340*/ 	.word	0x0000e060


	//   ....[85]....
        /*0344*/ 	.word	0x0000e0a0


	//   ....[86]....
        /*0348*/ 	.word	0x0000e0e0


	//   ....[87]....
        /*034c*/ 	.word	0x0000e120


	//   ....[88]....
        /*0350*/ 	.word	0x0000e640


	//   ....[89]....
        /*0354*/ 	.word	0x0000e670


	//   ....[90]....
        /*0358*/ 	.word	0x0000f040


	//   ....[91]....
        /*035c*/ 	.word	0x00010200


	//   ....[92]....
        /*0360*/ 	.word	0x00010ee0


	//   ....[93]....
        /*0364*/ 	.word	0x00010f10


	//   ....[94]....
        /*0368*/ 	.word	0x00010f40


	//   ....[95]....
        /*036c*/ 	.word	0x00010f60


	//   ....[96]....
        /*0370*/ 	.word	0x00010f70


	//   ....[97]....
        /*0374*/ 	.word	0x00010fd0


	//   ....[98]....
        /*0378*/ 	.word	0x000126c0


	//   ....[99]....
        /*037c*/ 	.word	0x00012d30


	//   ....[100]....
        /*0380*/ 	.word	0x00012f00


	//   ....[101]....
        /*0384*/ 	.word	0x00012f50


	//   ....[102]....
        /*0388*/ 	.word	0x00013010


	//   ....[103]....
        /*038c*/ 	.word	0x000130c0


	//   ....[104]....
        /*0390*/ 	.word	0x00013150


	//   ....[105]....
        /*0394*/ 	.word	0x00013240


	//----- nvinfo : EIATTR_REG_RECONFIG
	.align		4
.L_171:
        /*0398*/ 	.byte	0x01, 0x54
	.zero		2


	//----- nvinfo : EIATTR_SYSCALL_OFFSETS
	.align		4
        /*039c*/ 	.byte	0x04, 0x46
        /*039e*/ 	.short	(.L_173 - .L_172)


	//   ....[0]....
.L_172:
        /*03a0*/ 	.word	0x000019e0


	//   ....[1]....
        /*03a4*/ 	.word	0x0000fba0


	//   ....[2]....
        /*03a8*/ 	.word	0x0000fce0


	//   ....[3]....
        /*03ac*/ 	.word	0x0000fe20


	//   ....[4]....
        /*03b0*/ 	.word	0x0000ff40


	//   ....[5]....
        /*03b4*/ 	.word	0x00010a60


	//----- nvinfo : EIATTR_MBARRIER_INSTR_OFFSETS
	.align		4
.L_173:
        /*03b8*/ 	.byte	0x04, 0x39
        /*03ba*/ 	.short	(.L_175 - .L_174)


	//   ....[0]....
.L_174:
        /*03bc*/ 	.word	0x00000260
        /*03c0*/ 	.word	0x000000ff
        /*03c4*/ 	.word	0x00017000
        /*03c8*/ 	.short	0x0100
        /*03ca*/ 	.byte	0x08
	.zero		1


	//   ....[1]....
        /*03cc*/ 	.word	0x00000270
        /*03d0*/ 	.word	0x000000ff
        /*03d4*/ 	.word	0x00017020
        /*03d8*/ 	.short	0x0100
        /*03da*/ 	.byte	0x08
	.zero		1


	//   ....[2]....
        /*03dc*/ 	.word	0x00000360
        /*03e0*/ 	.word	0x000000ff
        /*03e4*/ 	.word	0x00017030
        /*03e8*/ 	.short	0x0100
        /*03ea*/ 	.byte	0x08
	.zero		1


	//   ....[3]....
        /*03ec*/ 	.word	0x00000370
        /*03f0*/ 	.word	0x000000ff
        /*03f4*/ 	.word	0x00017040
        /*03f8*/ 	.short	0x0100
        /*03fa*/ 	.byte	0x08
	.zero		1


	//   ....[4]....
        /*03fc*/ 	.word	0x00000380
        /*0400*/ 	.word	0x000000ff
        /*0404*/ 	.word	0x00017038
        /*0408*/ 	.short	0x0100
        /*040a*/ 	.byte	0x08
	.zero		1


	//   ....[5]....
        /*040c*/ 	.word	0x00000390
        /*0410*/ 	.word	0x000000ff
        /*0414*/ 	.word	0x00017048
        /*0418*/ 	.short	0x0100
        /*041a*/ 	.byte	0x08
	.zero		1


	//   ....[6]....
        /*041c*/ 	.word	0x000004c0
        /*0420*/ 	.word	0x000000ff
        /*0424*/ 	.word	0x00017050
        /*0428*/ 	.short	0x0100
        /*042a*/ 	.byte	0x08
	.zero		1


	//   ....[7]....
        /*042c*/ 	.word	0x000004d0
        /*0430*/ 	.word	0x000000ff
        /*0434*/ 	.word	0x00017060
        /*0438*/ 	.short	0x0100
        /*043a*/ 	.byte	0x08
	.zero		1


	//   ....[8]....
        /*043c*/ 	.word	0x000004e0
        /*0440*/ 	.word	0x000000ff
        /*0444*/ 	.word	0x00017058
        /*0448*/ 	.short	0x0100
        /*044a*/ 	.byte	0x08
	.zero		1


	//   ....[9]....
        /*044c*/ 	.word	0x000004f0
        /*0450*/ 	.word	0x000000ff
        /*0454*/ 	.word	0x00017068
        /*0458*/ 	.short	0x0100
        /*045a*/ 	.byte	0x08
	.zero		1


	//   ....[10]....
        /*045c*/ 	.word	0x000005e0
        /*0460*/ 	.word	0x000000ff
        /*0464*/ 	.word	0x00017070
        /*0468*/ 	.short	0x0100
        /*046a*/ 	.byte	0x06
	.zero		1


	//   ....[11]....
        /*046c*/ 	.word	0x000005f0
        /*0470*/ 	.word	0x000000ff
        /*0474*/ 	.word	0x00017080
        /*0478*/ 	.short	0x0100
        /*047a*/ 	.byte	0x06
	.zero		1


	//   ....[12]....
        /*047c*/ 	.word	0x00000600
        /*0480*/ 	.word	0x000000ff
        /*0484*/ 	.word	0x00017078
        /*0488*/ 	.short	0x0100
        /*048a*/ 	.byte	0x06
	.zero		1


	//   ....[13]....
        /*048c*/ 	.word	0x00000610
        /*0490*/ 	.word	0x000000ff
        /*0494*/ 	.word	0x00017088
        /*0498*/ 	.short	0x0100
        /*049a*/ 	.byte	0x06
	.zero		1


	//   ....[14]....
        /*049c*/ 	.word	0x00000740
        /*04a0*/ 	.word	0x000000ff
        /*04a4*/ 	.word	0x00017090
        /*04a8*/ 	.short	0x0100
        /*04aa*/ 	.byte	0x08
	.zero		1


	//   ....[15]....
        /*04ac*/ 	.word	0x00000750
        /*04b0*/ 	.word	0x000000ff
        /*04b4*/ 	.word	0x000170a0
        /*04b8*/ 	.short	0x0100
        /*04ba*/ 	.byte	0x08
	.zero		1


	//   ....[16]....
        /*04bc*/ 	.word	0x00000760
        /*04c0*/ 	.word	0x000000ff
        /*04c4*/ 	.word	0x00017098
        /*04c8*/ 	.short	0x0100
        /*04ca*/ 	.byte	0x08
	.zero		1


	//   ....[17]....
        /*04cc*/ 	.word	0x00000770
        /*04d0*/ 	.word	0x000000ff
        /*04d4*/ 	.word	0x000170a8
        /*04d8*/ 	.short	0x0100
        /*04da*/ 	.byte	0x08
	.zero		1


	//   ....[18]....
        /*04dc*/ 	.word	0x000008a0
        /*04e0*/ 	.word	0x000000ff
        /*04e4*/ 	.word	0x000170b0
        /*04e8*/ 	.short	0x0100
        /*04ea*/ 	.byte	0x08
	.zero		1


	//   ....[19]....
        /*04ec*/ 	.word	0x000008b0
        /*04f0*/ 	.word	0x000000ff
        /*04f4*/ 	.word	0x000170c0
        /*04f8*/ 	.short	0x0100
        /*04fa*/ 	.byte	0x08
	.zero		1


	//   ....[20]....
        /*04fc*/ 	.word	0x000008c0
        /*0500*/ 	.word	0x000000ff
        /*0504*/ 	.word	0x000170b8
        /*0508*/ 	.short	0x0100
        /*050a*/ 	.byte	0x08
	.zero		1


	//   ....[21]....
        /*050c*/ 	.word	0x000008d0
        /*0510*/ 	.word	0x000000ff
        /*0514*/ 	.word	0x000170c8
        /*0518*/ 	.short	0x0100
        /*051a*/ 	.byte	0x08
	.zero		1


	//   ....[22]....
        /*051c*/ 	.word	0x00001a00
        /*0520*/ 	.word	0x000000ff
        /*0524*/ 	.word	0x00017000
        /*0528*/ 	.short	0x010a
        /*052a*/ 	.byte	0x2a
	.zero		1


	//   ....[23]....
        /*052c*/ 	.word	0x00001a70
        /*0530*/ 	.word	0x000000ff
        /*0534*/ 	.word	0x00017030
        /*0538*/ 	.short	0x010a
        /*053a*/ 	.byte	0x2a
	.zero		1


	//   ....[24]....
        /*053c*/ 	.word	0x00001ae0
        /*0540*/ 	.word	0x000000ff
        /*0544*/ 	.word	0x00017030
        /*0548*/ 	.short	0x010a
        /*054a*/ 	.byte	0x2a
	.zero		1


	//   ....[25]....
        /*054c*/ 	.word	0x00002040
        /*0550*/ 	.word	0x00000000
        /*0554*/ 	.word	0x00000000
        /*0558*/ 	.short	0x0101
        /*055a*/ 	.byte	0x3f
	.zero		1


	//   ....[26]....
        /*055c*/ 	.word	0x00005020
        /*0560*/ 	.word	0x000000ff
        /*0564*/ 	.word	0x00017030
        /*0568*/ 	.short	0x010a
        /*056a*/ 	.byte	0x1b
	.zero		1


	//   ....[27]....
        /*056c*/ 	.word	0x00005060
        /*0570*/ 	.word	0x000000ff
        /*0574*/ 	.word	0x00017030
        /*0578*/ 	.short	0x010a
        /*057a*/ 	.byte	0x1b
	.zero		1


	//   ....[28]....
        /*057c*/ 	.word	0x000051e0
        /*0580*/ 	.word	0x000000ff
        /*0584*/ 	.word	0x00017050
        /*0588*/ 	.short	0x010a
        /*058a*/ 	.byte	0x0b
	.zero		1


	//   ....[29]....
        /*058c*/ 	.word	0x00005220
        /*0590*/ 	.word	0x000000ff
        /*0594*/ 	.word	0x00017050
        /*0598*/ 	.short	0x010a
        /*059a*/ 	.byte	0x0b
	.zero		1


	//   ....[30]....
        /*059c*/ 	.word	0x000054e0
        /*05a0*/ 	.word	0x0000000b
        /*05a4*/ 	.word	0x00000000
        /*05a8*/ 	.short	0x0101
        /*05aa*/ 	.byte	0x3f
	.zero		1


	//   ....[31]....
        /*05ac*/ 	.word	0x00007720
        /*05b0*/ 	.word	0x000000ff
        /*05b4*/ 	.word	0x00000000
        /*05b8*/ 	.short	0x0101
        /*05ba*/ 	.byte	0x06
	.zero		1


	//   ....[32]....
        /*05bc*/ 	.word	0x00007fc0
        /*05c0*/ 	.word	0x000000ff
        /*05c4*/ 	.word	0x00017030
        /*05c8*/ 	.short	0x010a
        /*05ca*/ 	.byte	0x18
	.zero		1


	//   ....[33]....
        /*05cc*/ 	.word	0x00008000
        /*05d0*/ 	.word	0x000000ff
        /*05d4*/ 	.word	0x00017030
        /*05d8*/ 	.short	0x010a
        /*05da*/ 	.byte	0x18
	.zero		1


	//   ....[34]....
        /*05dc*/ 	.word	0x00008180
        /*05e0*/ 	.word	0x000000ff
        /*05e4*/ 	.word	0x00017050
        /*05e8*/ 	.short	0x010a
        /*05ea*/ 	.byte	0x0e
	.zero		1


	//   ....[35]....
        /*05ec*/ 	.word	0x000085b0
        /*05f0*/ 	.word	0x000000ff
        /*05f4*/ 	.word	0x00017050
        /*05f8*/ 	.short	0x010a
        /*05fa*/ 	.byte	0x0e
	.zero		1


	//   ....[36]....
        /*05fc*/ 	.word	0x00009300
        /*0600*/ 	.word	0x00000004
        /*0604*/ 	.word	0x00000000
        /*0608*/ 	.short	0x0101
        /*060a*/ 	.byte	0x3f
	.zero		1


	//   ....[37]....
        /*060c*/ 	.word	0x000096e0
        /*0610*/ 	.word	0x000000ff
        /*0614*/ 	.word	0x00000000
        /*0618*/ 	.short	0x0101
        /*061a*/ 	.byte	0x06
	.zero		1


	//   ....[38]....
        /*061c*/ 	.word	0x00009be0
        /*0620*/ 	.word	0x000000ff
        /*0624*/ 	.word	0x00017030
        /*0628*/ 	.short	0x010a
        /*062a*/ 	.byte	0x1b
	.zero		1


	//   ....[39]....
        /*062c*/ 	.word	0x00009c20
        /*0630*/ 	.word	0x000000ff
        /*0634*/ 	.word	0x00017030
        /*0638*/ 	.short	0x010a
        /*063a*/ 	.byte	0x1b
	.zero		1


	//   ....[40]....
        /*063c*/ 	.word	0x00009da0
        /*0640*/ 	.word	0x000000ff
        /*0644*/ 	.word	0x00017050
        /*0648*/ 	.short	0x010a
        /*064a*/ 	.byte	0x0e
	.zero		1


	//   ....[41]....
        /*064c*/ 	.word	0x00009de0
        /*0650*/ 	.word	0x000000ff
        /*0654*/ 	.word	0x00017050
        /*0658*/ 	.short	0x010a
        /*065a*/ 	.byte	0x0e
	.zero		1


	//   ....[42]....
        /*065c*/ 	.word	0x0000a0b0
        /*0660*/ 	.word	0x0000000c
        /*0664*/ 	.word	0x00000000
        /*0668*/ 	.short	0x0101
        /*066a*/ 	.byte	0x3f
	.zero		1


	//   ....[43]....
        /*066c*/ 	.word	0x0000c290
        /*0670*/ 	.word	0x000000ff
        /*0674*/ 	.word	0x00000000
        /*0678*/ 	.short	0x0101
        /*067a*/ 	.byte	0x06
	.zero		1


	//   ....[44]....
        /*067c*/ 	.word	0x0000c7b0
        /*0680*/ 	.word	0x000000ff
        /*0684*/ 	.word	0x00017050
        /*0688*/ 	.short	0x010a
        /*068a*/ 	.byte	0x10
	.zero		1


	//   ....[45]....
        /*068c*/ 	.word	0x0000c7f0
        /*0690*/ 	.word	0x000000ff
        /*0694*/ 	.word	0x00017050
        /*0698*/ 	.short	0x010a
        /*069a*/ 	.byte	0x10
	.zero		1


	//   ....[46]....
        /*069c*/ 	.word	0x0000ce20
        /*06a0*/ 	.word	0x000000ff
        /*06a4*/ 	.word	0x00000000
        /*06a8*/ 	.short	0x0101
        /*06aa*/ 	.byte	0x04
	.zero		1


	//   ....[47]....
        /*06ac*/ 	.word	0x0000e100
        /*06b0*/ 	.word	0x000000ff
        /*06b4*/ 	.word	0x00000000
        /*06b8*/ 	.short	0x0101
        /*06ba*/ 	.byte	0x04
	.zero		1


	//   ....[48]....
        /*06bc*/ 	.word	0x00010420
        /*06c0*/ 	.word	0x000000ff
        /*06c4*/ 	.word	0x00017080
        /*06c8*/ 	.short	0x010a
        /*06ca*/ 	.byte	0x26
	.zero		1


	//   ....[49]....
        /*06cc*/ 	.word	0x00010640
        /*06d0*/ 	.word	0x000000ff
        /*06d4*/ 	.word	0x00017040
        /*06d8*/ 	.short	0x010a
        /*06da*/ 	.byte	0x26
	.zero		1


	//   ....[50]....
        /*06dc*/ 	.word	0x00011190
        /*06e0*/ 	.word	0x000000ff
        /*06e4*/ 	.word	0x00017000
        /*06e8*/ 	.short	0x0107
        /*06ea*/ 	.byte	0x26
	.zero		1


	//   ....[51]....
        /*06ec*/ 	.word	0x000111d0
        /*06f0*/ 	.word	0x000000ff
        /*06f4*/ 	.word	0x00017000
        /*06f8*/ 	.short	0x0101
        /*06fa*/ 	.byte	0x26
	.zero		1


	//   ....[52]....
        /*06fc*/ 	.word	0x00011200
        /*0700*/ 	.word	0x000000ff
        /*0704*/ 	.word	0x00017020
        /*0708*/ 	.short	0x010a
        /*070a*/ 	.byte	0x26
	.zero		1


	//   ....[53]....
        /*070c*/ 	.word	0x000114c0
        /*0710*/ 	.word	0x00000004
        /*0714*/ 	.word	0x00017080
        /*0718*/ 	.short	0x010a
        /*071a*/ 	.byte	0x3f
	.zero		1


	//   ....[54]....
        /*071c*/ 	.word	0x000118a0
        /*0720*/ 	.word	0x00000004
        /*0724*/ 	.word	0x00017040
        /*0728*/ 	.short	0x010a
        /*072a*/ 	.byte	0x3f
	.zero		1


	//   ....[55]....
        /*072c*/ 	.word	0x00011cb0
        /*0730*/ 	.word	0x00000003
        /*0734*/ 	.word	0x00017070
        /*0738*/ 	.short	0x010a
        /*073a*/ 	.byte	0x3f
	.zero		1


	//   ....[56]....
        /*073c*/ 	.word	0x00011d10
        /*0740*/ 	.word	0x00000003
        /*0744*/ 	.word	0x00017060
        /*0748*/ 	.short	0x010a
        /*074a*/ 	.byte	0x3f
	.zero		1


	//   ....[57]....
        /*074c*/ 	.word	0x00012040
        /*0750*/ 	.word	0x00000003
        /*0754*/ 	.word	0x00017050
        /*0758*/ 	.short	0x0101
        /*075a*/ 	.byte	0x3f
	.zero		1


	//   ....[58]....
        /*075c*/ 	.word	0x000120b0
        /*0760*/ 	.word	0x00000002
        /*0764*/ 	.word	0x00000000
        /*0768*/ 	.short	0x0101
        /*076a*/ 	.byte	0x3f
	.zero		1


	//   ....[59]....
        /*076c*/ 	.word	0x000121a0
        /*0770*/ 	.word	0x00000000
        /*0774*/ 	.word	0x00017070
        /*0778*/ 	.short	0x010a
        /*077a*/ 	.byte	0x3f
	.zero		1


	//   ....[60]....
        /*077c*/ 	.word	0x00012240
        /*0780*/ 	.word	0x00000000
        /*0784*/ 	.word	0x00017060
        /*0788*/ 	.short	0x010a
        /*078a*/ 	.byte	0x3f
	.zero		1


	//   ....[61]....
        /*078c*/ 	.word	0x00012570
        /*0790*/ 	.word	0x00000000
        /*0794*/ 	.word	0x00017050
        /*0798*/ 	.short	0x0101
        /*079a*/ 	.byte	0x3f
	.zero		1


	//   ....[62]....
        /*079c*/ 	.word	0x000125d0
        /*07a0*/ 	.word	0x00000002
        /*07a4*/ 	.word	0x00000000
        /*07a8*/ 	.short	0x0101
        /*07aa*/ 	.byte	0x3f
	.zero		1


	//   ....[63]....
        /*07ac*/ 	.word	0x00012670
        /*07b0*/ 	.word	0x00000009
        /*07b4*/ 	.word	0x00017020
        /*07b8*/ 	.short	0x010a
        /*07ba*/ 	.byte	0x3f
	.zero		1


	//   ....[64]....
        /*07bc*/ 	.word	0x000127b0
        /*07c0*/ 	.word	0x00000006
        /*07c4*/ 	.word	0x00000000
        /*07c8*/ 	.short	0x010a
        /*07ca*/ 	.byte	0x3f
	.zero		1


	//   ....[65]....
        /*07cc*/ 	.word	0x00012820
        /*07d0*/ 	.word	0x00000007
        /*07d4*/ 	.word	0x00000000
        /*07d8*/ 	.short	0x010a
        /*07da*/ 	.byte	0x3f
	.zero		1


	//   ....[66]....
        /*07dc*/ 	.word	0x00012870
        /*07e0*/ 	.word	0x00000000
        /*07e4*/ 	.word	0x00017060
        /*07e8*/ 	.short	0x010a
        /*07ea*/ 	.byte	0x3f
	.zero		1


	//   ....[67]....
        /*07ec*/ 	.word	0x000128c0
        /*07f0*/ 	.word	0x00000005
        /*07f4*/ 	.word	0x00017060
        /*07f8*/ 	.short	0x010a
        /*07fa*/ 	.byte	0x3f
	.zero		1


	//   ....[68]....
        /*07fc*/ 	.word	0x00012900
        /*0800*/ 	.word	0x00000000
        /*0804*/ 	.word	0x00017080
        /*0808*/ 	.short	0x010a
        /*080a*/ 	.byte	0x3f
	.zero		1


	//   ....[69]....
        /*080c*/ 	.word	0x00012920
        /*0810*/ 	.word	0x00000005
        /*0814*/ 	.word	0x00017080
        /*0818*/ 	.short	0x010a
        /*081a*/ 	.byte	0x3f
	.zero		1


	//   ....[70]....
        /*081c*/ 	.word	0x00012990
        /*0820*/ 	.word	0x00000003
        /*0824*/ 	.word	0x00017000
        /*0828*/ 	.short	0x010a
        /*082a*/ 	.byte	0x3f
	.zero		1


	//   ....[71]....
        /*082c*/ 	.word	0x000129f0
        /*0830*/ 	.word	0x00000003
        /*0834*/ 	.word	0x00017030
        /*0838*/ 	.short	0x010a
        /*083a*/ 	.byte	0x3f
	.zero		1


	//   ....[72]....
        /*083c*/ 	.word	0x00012a50
        /*0840*/ 	.word	0x0000000b
        /*0844*/ 	.word	0x00017030
        /*0848*/ 	.short	0x010a
        /*084a*/ 	.byte	0x3f
	.zero		1


	//   ....[73]....
        /*084c*/ 	.word	0x00012ab0
        /*0850*/ 	.word	0x0000000b
        /*0854*/ 	.word	0x00017050
        /*0858*/ 	.short	0x010a
        /*085a*/ 	.byte	0x3f
	.zero		1


	//   ....[74]....
        /*085c*/ 	.word	0x00012b10
        /*0860*/ 	.word	0x00000003
        /*0864*/ 	.word	0x00017030
        /*0868*/ 	.short	0x010a
        /*086a*/ 	.byte	0x3f
	.zero		1


	//   ....[75]....
        /*086c*/ 	.word	0x00012b70
        /*0870*/ 	.word	0x00000013
        /*0874*/ 	.word	0x00017050
        /*0878*/ 	.short	0x010a
        /*087a*/ 	.byte	0x3f
	.zero		1


	//   ....[76]....
        /*087c*/ 	.word	0x00012bd0
        /*0880*/ 	.word	0x0000000d
        /*0884*/ 	.word	0x00017030
        /*0888*/ 	.short	0x010a
        /*088a*/ 	.byte	0x3f
	.zero		1


	//   ....[77]....
        /*088c*/ 	.word	0x00012c30
        /*0890*/ 	.word	0x0000000d
        /*0894*/ 	.word	0x00017050
        /*0898*/ 	.short	0x010a
        /*089a*/ 	.byte	0x3f
	.zero		1


	//   ....[78]....
        /*089c*/ 	.word	0x00012c90
        /*08a0*/ 	.word	0x00000006
        /*08a4*/ 	.word	0x00017050
        /*08a8*/ 	.short	0x010a
        /*08aa*/ 	.byte	0x3f
	.zero		1


	//   ....[79]....
        /*08ac*/ 	.word	0x00012df0
        /*08b0*/ 	.word	0x00000003
        /*08b4*/ 	.word	0x00017080
        /*08b8*/ 	.short	0x010a
        /*08ba*/ 	.byte	0x3f
	.zero		1


	//   ....[80]....
        /*08bc*/ 	.word	0x00012e50
        /*08c0*/ 	.word	0x00000003
        /*08c4*/ 	.word	0x00017040
        /*08c8*/ 	.short	0x010a
        /*08ca*/ 	.byte	0x3f
	.zero		1


	//   ....[81]....
        /*08cc*/ 	.word	0x00013280
        /*08d0*/ 	.word	0x00000003
        /*08d4*/ 	.word	0x00017020
        /*08d8*/ 	.short	0x010a
        /*08da*/ 	.byte	0x3f
	.zero		1


	//   ....[82]....
        /*08dc*/ 	.word	0x000132d0
        /*08e0*/ 	.word	0x00000004
        /*08e4*/ 	.word	0x00017080
        /*08e8*/ 	.short	0x010a
        /*08ea*/ 	.byte	0x3f
	.zero		1


	//   ....[83]....
        /*08ec*/ 	.word	0x00013320
        /*08f0*/ 	.word	0x00000004
        /*08f4*/ 	.word	0x00017040
        /*08f8*/ 	.short	0x010a
        /*08fa*/ 	.byte	0x3f
	.zero		1


	//   ....[84]....
        /*08fc*/ 	.word	0x00013370
        /*0900*/ 	.word	0x00000003
        /*0904*/ 	.word	0x00017070
        /*0908*/ 	.short	0x010a
        /*090a*/ 	.byte	0x3f
	.zero		1


	//   ....[85]....
        /*090c*/ 	.word	0x000133c0
        /*0910*/ 	.word	0x00000003
        /*0914*/ 	.word	0x00017060
        /*0918*/ 	.short	0x010a
        /*091a*/ 	.byte	0x3f
	.zero		1


	//   ....[86]....
        /*091c*/ 	.word	0x00013410
        /*0920*/ 	.word	0x00000000
        /*0924*/ 	.word	0x00017070
        /*0928*/ 	.short	0x010a
        /*092a*/ 	.byte	0x3f
	.zero		1


	//   ....[87]....
        /*092c*/ 	.word	0x00013460
        /*0930*/ 	.word	0x00000000
        /*0934*/ 	.word	0x00017060
        /*0938*/ 	.short	0x010a
        /*093a*/ 	.byte	0x3f
	.zero		1


	//   ....[88]....
        /*093c*/ 	.word	0x000134b0
        /*0940*/ 	.word	0x00000009
        /*0944*/ 	.word	0x00017020
        /*0948*/ 	.short	0x010a
        /*094a*/ 	.byte	0x3f
	.zero		1


	//   ....[89]....
        /*094c*/ 	.word	0x00013500
        /*0950*/ 	.word	0x00000006
        /*0954*/ 	.word	0x00000000
        /*0958*/ 	.short	0x010a
        /*095a*/ 	.byte	0x3f
	.zero		1


	//   ....[90]....
        /*095c*/ 	.word	0x00013550
        /*0960*/ 	.word	0x00000007
        /*0964*/ 	.word	0x00000000
        /*0968*/ 	.short	0x010a
        /*096a*/ 	.byte	0x3f
	.zero		1


	//   ....[91]....
        /*096c*/ 	.word	0x000135a0
        /*0970*/ 	.word	0x00000000
        /*0974*/ 	.word	0x00017060
        /*0978*/ 	.short	0x010a
        /*097a*/ 	.byte	0x3f
	.zero		1


	//   ....[92]....
        /*097c*/ 	.word	0x000135f0
        /*0980*/ 	.word	0x00000005
        /*0984*/ 	.word	0x00017060
        /*0988*/ 	.short	0x010a
        /*098a*/ 	.byte	0x3f
	.zero		1


	//   ....[93]....
        /*098c*/ 	.word	0x00013640
        /*0990*/ 	.word	0x00000000
        /*0994*/ 	.word	0x00017080
        /*0998*/ 	.short	0x010a
        /*099a*/ 	.byte	0x3f
	.zero		1


	//----- nvinfo : EIATTR_NUM_MBARRIERS
	.align		4
.L_175:
        /*099c*/ 	.byte	0x03, 0x38
        /*099e*/ 	.short	0x0016


	//----- nvinfo : EIATTR_EXIT_INSTR_OFFSETS
	.align		4
        /*09a0*/ 	.byte	0x04, 0x1c
        /*09a2*/ 	.short	(.L_177 - .L_176)


	//   ....[0]....
.L_176:
        /*09a4*/ 	.word	0x00012970


	//----- nvinfo : EIATTR_MAX_THREADS
	.align		4
.L_177:
        /*09a8*/ 	.byte	0x04, 0x05
        /*09aa*/ 	.short	(.L_179 - .L_178)
.L_178:
        /*09ac*/ 	.word	0x00000200
        /*09b0*/ 	.word	0x00000001
        /*09b4*/ 	.word	0x00000001


	//----- nvinfo : EIATTR_CRS_STACK_SIZE
	.align		4
.L_179:
        /*09b8*/ 	.byte	0x04, 0x1e
        /*09ba*/ 	.short	(.L_181 - .L_180)
.L_180:
        /*09bc*/ 	.word	0x00000000


	//----- nvinfo : EIATTR_CBANK_PARAM_SIZE
	.align		4
.L_181:
        /*09c0*/ 	.byte	0x03, 0x19
        /*09c2*/ 	.short	0x0a70


	//----- nvinfo : EIATTR_PARAM_CBANK
	.align		4
        /*09c4*/ 	.byte	0x04, 0x0a
        /*09c6*/ 	.short	(.L_183 - .L_182)
	.align		4
.L_182:
        /*09c8*/ 	.word	index@(.nv.constant0._ZN7cutlass13device_kernelIN5flash11enable_sm90INS1_16FlashAttnFwdSm90INS1_25CollectiveMainloopFwdSm90ILi2EN4cute5tupleIJNS5_1CILi1EEES8_S8_EEENS6_IJNS7_ILi192EEENS7_ILi128EEENS7_ILi96EEEEEELi96ENS_12float_e4m3_tEfNS_4arch4Sm90ELb0ELb1ELb0ELb0ELb0ELb0ELb0ELb1ELb1ELb1ELb1ELb0EEENS1_21CollectiveEpilogueFwdINS6_IJSA_SC_SB_EEES9_NS_10bfloat16_tESG_Li384ELb0ELb1ELb1ELb1EEENS1_19SingleTileSchedulerILb0ELb1ELb1ELi192EEEEEEEEEvNT_6ParamsE)
        /*09cc*/ 	.short	0x0210
        /*09ce*/ 	.short	0x0a70


	//----- nvinfo : EIATTR_SW_WAR
	.align		4
.L_183:
        /*09d0*/ 	.byte	0x04, 0x36
        /*09d2*/ 	.short	(.L_185 - .L_184)
.L_184:
        /*09d4*/ 	.word	0x00000008
.L_185:


//--------------------- .nv.info._ZN7cutlass13device_kernelIN5flash11enable_sm90INS1_16FlashAttnFwdSm90INS1_25CollectiveMainloopFwdSm90ILi2EN4cute5tupleIJNS5_1CILi1EEES8_S8_EEENS6_IJNS7_ILi192EEENS7_ILi128EEENS7_ILi96EEEEEELi96ENS_12float_e4m3_tEfNS_4arch4Sm90ELb0ELb1ELb0ELb1ELb0ELb0ELb0ELb1ELb1ELb1ELb1ELb0EEENS1_21CollectiveEpilogueFwdINS6_IJSA_SC_SB_EEES9_NS_10bfloat16_tESG_Li384ELb1ELb1ELb1ELb1EEENS1_36VarlenDynamicPersistentTileSchedulerILi192ELi128ELi384ELi128ELb1ELb1ELb1ELb1ELb0ELb1EEEEEEEEEvNT_6ParamsE --------------------------
	.section	.nv.info._ZN7cutlass13device_kernelIN5flash11enable_sm90INS1_16FlashAttnFwdSm90INS1_25CollectiveMainloopFwdSm90ILi2EN4cute5tupleIJNS5_1CILi1EEES8_S8_EEENS6_IJNS7_ILi192EEENS7_ILi128EEENS7_ILi96EEEEEELi96ENS_12float_e4m3_tEfNS_4arch4Sm90ELb0ELb1ELb0ELb1ELb0ELb0ELb0ELb1ELb1ELb1ELb1ELb0EEENS1_21CollectiveEpilogueFwdINS6_IJSA_SC_SB_EEES9_NS_10bfloat16_tESG_Li384ELb1ELb1ELb1ELb1EEENS1_36VarlenDynamicPersistentTileSchedulerILi192ELi128ELi384ELi128ELb1ELb1ELb1ELb1ELb0ELb1EEEEEEEEEvNT_6ParamsE,"",@"SHT_CUDA_INFO"
	.sectionflags	@""
	.align	4


	//----- nvinfo : EIATTR_CUDA_API_VERSION
	.align		4
        /*0000*/ 	.byte	0x04, 0x37
        /*0002*/ 	.short	(.L_187 - .L_186)
.L_186:
        /*0004*/ 	.word	0x00000082


	//----- nvinfo : EIATTR_KPARAM_INFO
	.align		4
.L_187:
        /*0008*/ 	.byte	0x04, 0x17
        /*000a*/ 	.short	(.L_189 - .L_188)
.L_188:
        /*000c*/ 	.word	0x00000000
        /*0010*/ 	.short	0x0000
        /*0012*/ 	.short	0x0070
        /*0014*/ 	.byte	0x00, 0xf0, 0x01, 0x2a


	//----- nvinfo : EIATTR_SPARSE_MMA_MASK
	.align		4
.L_189:
        /*0018*/ 	.byte	0x03, 0x50
        /*001a*/ 	.short	0x0000


	//----- nvinfo : EIATTR_MAXREG_COUNT
	.align		4
        /*001c*/ 	.byte	0x03, 0x1b
        /*001e*/ 	.short	0x0080


	//----- nvinfo : EIATTR_NUM_BARRIERS
	.align		4
        /*0020*/ 	.byte	0x02, 0x4c
        /*0022*/ 	.byte	0x09
	.zero		1


	//----- nvinfo : EIATTR_EXTERNS
	.align		4
        /*0024*/ 	.byte	0x04, 0x0f
        /*0026*/ 	.short	(.L_191 - .L_190)


	//   ....[0]....
	.align		4
.L_190:
        /*0028*/ 	.word	index@(__assertfail)


	//----- nvinfo : EIATTR_ANNOTATIONS
	.align		4
.L_191:
        /*002c*/ 	.byte	0x04, 0x55
        /*002e*/ 	.short	(.L_193 - .L_192)


	//   ....[0]....
.L_192:
        /* <DEDUP_REMOVED lines=12> */
        /*00e4*/ 	.byte	0x70, 0x69, 0x01, 0x00, 0x01, 0x00, 0x00, 0x00, 0x70, 0x72, 0x01, 0x00


	//----- nvinfo : EIATTR_MERCURY_ISA_VERSION
	.align		4
.L_193:
        /*00f0*/ 	.byte	0x03, 0x5f
        /*00f2*/ 	.short	0x0101


	//----- nvinfo : EIATTR_UNUSED_LOAD_BYTE_OFFSET
	.align		4
        /*00f4*/ 	.byte	0x04, 0x44
        /*00f6*/ 	.short	(.L_195 - .L_194)


	//   ....[0]....
.L_194:
        /*00f8*/ 	.word	0x00000a00
        /*00fc*/ 	.word	0x0000fff0


	//   ....[1]....
        /*0100*/ 	.word	0x0000d6b0
        /*0104*/ 	.word	0x0000fff0


	//----- nvinfo : EIATTR_INT_WARP_WIDE_INSTR_OFFSETS
	.align		4
.L_195:
        /*0108*/ 	.byte	0x04, 0x31
        /*010a*/ 	.short	(.L_197 - .L_196)


	//   ....[0]....
.L_196:
        /*010c*/ 	.word	0x00000130


	//   ....[1]....
        /*0110*/ 	.word	0x00000170


	//   ....[2]....
        /*0114*/ 	.word	0x000001e0


	//   ....[3]....
        /*0118*/ 	.word	0x000129e0


	//   ....[4]....
        /*011c*/ 	.word	0x00012a70


	//   ....[5]....
        /*0120*/ 	.word	0x000153f0


	//   ....[6]....
        /*0124*/ 	.word	0x00015480


	//----- nvinfo : EIATTR_COOP_GROUP_MASK_REGIDS
	.align		4
.L_197:
        /*0128*/ 	.byte	0x04, 0x29
        /*012a*/ 	.short	(.L_199 - .L_198)


	//   ....[0]....
.L_198:
        /*012c*/ 	.word	0xffffffff


	//   ....[1]....
        /*0130*/ 	.word	0xffffffff


	//   ....[2]....
        /*0134*/ 	.word	0xffffffff


	//   ....[3]....
        /*0138*/ 	.word	0xffffffff


	//   ....[4]....
        /*013c*/ 	.word	0xffffffff


	//   ....[5]....
        /*0140*/ 	.word	0xffffffff


	//   ....[6]....
        /*0144*/ 	.word	0xffffffff


	//   ....[7]....
        /*0148*/ 	.word	0xffffffff


	//   ....[8]....
        /*014c*/ 	.word	0xffffffff


	//   ....[9]....
        /*0150*/ 	.word	0xffffffff


	//   ....[10]....
        /*0154*/ 	.word	0xffffffff


	//   ....[11]....
        /*0158*/ 	.word	0xffffffff


	//   ....[12]....
        /*015c*/ 	.word	0xffffffff


	//   ....[13]....
        /*0160*/ 	.word	0xffffffff


	//   ....[14]....
        /*0164*/ 	.word	0xffffffff


	//   ....[15]....
        /*0168*/ 	.word	0xffffffff


	//   ....[16]....
        /*016c*/ 	.word	0xffffffff


	//   ....[17]....
        /*0170*/ 	.word	0xffffffff


	//   ....[18]....
        /*0174*/ 	.word	0xffffffff


	//   ....[19]....
        /*0178*/ 	.word	0xffffffff


	//   ....[20]....
        /*017c*/ 	.word	0xffffffff


	//   ....[21]....
        /*0180*/ 	.word	0xffffffff


	//   ....[22]....
        /*0184*/ 	.word	0xffffffff


	//   ....[23]....
        /*0188*/ 	.word	0xffffffff


	//   ....[24]....
        /*018c*/ 	.word	0xffffffff


	//   ....[25]....
        /*0190*/ 	.word	0xffffffff


	//   ....[26]....
        /*0194*/ 	.word	0xffffffff


	//   ....[27]....
        /*0198*/ 	.word	0xffffffff


	//   ....[28]....
        /*019c*/ 	.word	0xffffffff


	//   ....[29]....
        /*01a0*/ 	.word	0xffffffff


	//   ....[30]....
        /*01a4*/ 	.word	0xffffffff


	//   ....[31]....
        /*01a8*/ 	.word	0xffffffff


	//   ....[32]....
        /*01ac*/ 	.word	0xffffffff


	//   ....[33]....
        /*01b0*/ 	.word	0xffffffff


	//   ....[34]....
        /*01b4*/ 	.word	0xffffffff


	//   ....[35]....
        /*01b8*/ 	.word	0xffffffff


	//   ....[36]....
        /*01bc*/ 	.word	0xffffffff


	//   ....[37]....
        /*01c0*/ 	.word	0xffffffff


	//   ....[38]....
        /*01c4*/ 	.word	0xffffffff


	//   ....[39]....
        /*01c8*/ 	.word	0xffffffff


	//   ....[40]....
        /*01cc*/ 	.word	0xffffffff


	//   ....[41]....
        /*01d0*/ 	.word	0xffffffff


	//   ....[42]....
        /*01d4*/ 	.word	0xffffffff


	//   ....[43]....
        /*01d8*/ 	.word	0xffffffff


	//   ....[44]....
        /*01dc*/ 	.word	0xffffffff


	//   ....[45]....
        /*01e0*/ 	.word	0xffffffff


	//   ....[46]....
        /*01e4*/ 	.word	0xffffffff


	//   ....[47]....
        /*01e8*/ 	.word	0xffffffff


	//   ....[48]....
        /*01ec*/ 	.word	0xffffffff


	//   ....[49]....
        /*01f0*/ 	.word	0xffffffff


	//   ....[50]....
        /*01f4*/ 	.word	0xffffffff


	//   ....[51]....
        /*01f8*/ 	.word	0xffffffff


	//   ....[52]....
        /*01fc*/ 	.word	0xffffffff


	//   ....[53]....
        /*0200*/ 	.word	0xffffffff


	//   ....[54]....
        /*0204*/ 	.word	0xffffffff


	//   ....[55]....
        /*0208*/ 	.word	0xffffffff


	//   ....[56]....
        /*020c*/ 	.word	0xffffffff


	//   ....[57]....
        /*0210*/ 	.word	0xffffffff


	//   ....[58]....
        /*0214*/ 	.word	0xffffffff


	//   ....[59]....
        /*0218*/ 	.word	0xffffffff


	//   ....[60]....
        /*021c*/ 	.word	0xffffffff


	//   ....[61]....
        /*0220*/ 	.word	0xffffffff


	//   ....[62]....
        /*0224*/ 	.word	0xffffffff


	//   ....[63]....
        /*0228*/ 	.word	0xffffffff


	//   ....[64]....
        /*022c*/ 	.word	0xffffffff


	//   ....[65]....
        /*0230*/ 	.word	0xffffffff


	//   ....[66]....
        /*0234*/ 	.word	0xffffffff


	//   ....[67]....
        /*0238*/ 	.word	0xffffffff


	//   ....[68]....
        /*023c*/ 	.word	0xffffffff


	//   ....[69]....
        /*0240*/ 	.word	0xffffffff


	//   ....[70]....
        /*0244*/ 	.word	0xffffffff


	//   ....[71]....
        /*0248*/ 	.word	0xffffffff


	//   ....[72]....
        /*024c*/ 	.word	0xffffffff


	//   ....[73]....
        /*0250*/ 	.word	0xffffffff


	//   ....[74]....
        /*0254*/ 	.word	0xffffffff


	//   ....[75]....
        /*0258*/ 	.word	0xffffffff


	//   ....[76]....
        /*025c*/ 	.word	0xffffffff


	//   ....[77]....
        /*0260*/ 	.word	0xffffffff


	//   ....[78]....
        /*0264*/ 	.word	0xffffffff


	//   ....[79]....
        /*0268*/ 	.word	0xffffffff


	//   ....[80]....
        /*026c*/ 	.word	0xffffffff


	//   ....[81]....
        /*0270*/ 	.word	0xffffffff


	//   ....[82]....
        /*0274*/ 	.word	0xffffffff


	//   ....[83]....
        /*0278*/ 	.word	0xffffffff


	//   ....[84]....
        /*027c*/ 	.word	0xffffffff


	//   ....[85]....
        /*0280*/ 	.word	0xffffffff


	//   ....[86]....
        /*0284*/ 	.word	0xffffffff


	//   ....[87]....
        /*0288*/ 	.word	0xffffffff


	//   ....[88]....
        /*028c*/ 	.word	0xffffffff


	//   ....[89]....
        /*0290*/ 	.word	0xffffffff


	//   ....[90]....
        /*0294*/ 	.word	0xffffffff


	//   ....[91]....
        /*0298*/ 	.word	0xffffffff


	//   ....[92]....
        /*029c*/ 	.word	0xffffffff


	//   ....[93]....
        /*02a0*/ 	.word	0xffffffff


	//   ....[94]....
        /*02a4*/ 	.word	0xffffffff


	//   ....[95]....
        /*02a8*/ 	.word	0xffffffff


	//   ....[96]....
        /*02ac*/ 	.word	0xffffffff


	//   ....[97]....
        /*02b0*/ 	.word	0xffffffff


	//   ....[98]....
        /*02b4*/ 	.word	0xffffffff


	//   ....[99]....
        /*02b8*/ 	.word	0xffffffff


	//   ....[100]....
        /*02bc*/ 	.word	0xffffffff


	//   ....[101]....
        /*02c0*/ 	.word	0xffffffff


	//   ....[102]....
        /*02c4*/ 	.word	0xffffffff


	//   ....[103]....
        /*02c8*/ 	.word	0xffffffff


	//   ....[104]....
        /*02cc*/ 	.word	0xffffffff


	//   ....[105]....
        /*02d0*/ 	.word	0xffffffff


	//   ....[106]....
        /*02d4*/ 	.word	0xffffffff


	//   ....[107]....
        /*02d8*/ 	.word	0xffffffff


	//   ....[108]....
        /*02dc*/ 	.word	0xffffffff


	//   ....[109]....
        /*02e0*/ 	.word	0xffffffff


	//   ....[110]....
        /*02e4*/ 	.word	0xffffffff


	//   ....[111]....
        /*02e8*/ 	.word	0xffffffff


	//   ....[112]....
        /*02ec*/ 	.word	0xffffffff


	//   ....[113]....
        /*02f0*/ 	.word	0xffffffff


	//   ....[114]....
        /*02f4*/ 	.word	0xffffffff


	//   ....[115]....
        /*02f8*/ 	.word	0xffffffff


	//   ....[116]....
        /*02fc*/ 	.word	0xffffffff


	//   ....[117]....
        /*0300*/ 	.word	0xffffffff


	//   ....[118]....
        /*0304*/ 	.word	0xffffffff


	//   ....[119]....
        /*0308*/ 	.word	0xffffffff


	//   ....[120]....
        /*030c*/ 	.word	0xffffffff


	//   ....[121]....
        /*0310*/ 	.word	0xffffffff


	//   ....[122]....
        /*0314*/ 	.word	0xffffffff


	//   ....[123]....
        /*0318*/ 	.word	0xffffffff


	//   ....[124]....
        /*031c*/ 	.word	0xffffffff


	//   ....[125]....
        /*0320*/ 	.word	0xffffffff


	//   ....[126]....
        /*0324*/ 	.word	0xffffffff


	//   ....[127]....
        /*0328*/ 	.word	0xffffffff


	//   ....[128]....
        /*032c*/ 	.word	0xffffffff


	//   ....[129]....
        /*0330*/ 	.word	0xffffffff


	//   ....[130]....
        /*0334*/ 	.word	0xffffffff


	//   ....[131]....
        /*0338*/ 	.word	0xffffffff


	//   ....[132]....
        /*033c*/ 	.word	0xffffffff


	//   ....[133]....
        /*0340*/ 	.word	0xffffffff


	//   ....[134]....
        /*0344*/ 	.word	0xffffffff


	//   ....[135]....
        /*0348*/ 	.word	0xffffffff


	//   ....[136]....
        /*034c*/ 	.word	0xffffffff


	//   ....[137]....
        /*0350*/ 	.word	0xffffffff


	//   ....[138]....
        /*0354*/ 	.word	0xffffffff


	//   ....[139]....
        /*0358*/ 	.word	0xffffffff


	//   ....[140]....
        /*035c*/ 	.word	0xffffffff


	//   ....[141]....
        /*0360*/ 	.word	0x0500000f


	//   ....[142]....
        /*0364*/ 	.word	0x0500000f


	//   ....[143]....
        /*0368*/ 	.word	0x0500000f


	//   ....[144]....
        /*036c*/ 	.word	0x0500000f


	//   ....[145]....
        /*0370*/ 	.word	0x0500000f


	//   ....[146]....
        /*0374*/ 	.word	0x0500000f


	//   ....[147]....
        /*0378*/ 	.word	0x0500000f


	//   ....[148]....
        /*037c*/ 	.word	0x0500000f


	//----- nvinfo : EIATTR_COOP_GROUP_INSTR_OFFSETS
	.align		4
.L_199:
        /*0380*/ 	.byte	0x04, 0x28
        /*0382*/ 	.short	(.L_201 - .L_200)


	//   ....[0]....
.L_200:
        /*0384*/ 	.word	0x00000060


	//   ....[1]....
        /*0388*/ 	.word	0x00000140


	//   ....[2]....
        /*038c*/ 	.word	0x00000190


	//   ....[3]....
        /*0390*/ 	.word	0x000003c0


	//   ....[4]....
        /*0394*/ 	.word	0x00000520


	//   ....[5]....
        /*0398*/ 	.word	0x00000640


	//   ....[6]....
        /*039c*/ 	.word	0x000007a0


	//   ....[7]....
        /*03a0*/ 	.word	0x000020a0


	//   ....[8]....
        /*03a4*/ 	.word	0x00002630


	//   ....[9]....
        /*03a8*/ 	.word	0x00003410


	//   ....[10]....
        /*03ac*/ 	.word	0x00003ba0


	//   ....[11]....
        /*03b0*/ 	.word	0x00003cb0


	//   ....[12]....
        /*03b4*/ 	.word	0x000045d0


	//   ....[13]....
        /*03b8*/ 	.word	0x00004670


	//   ....[14]....
        /*03bc*/ 	.word	0x00005b00


	//   ....[15]....
        /*03c0*/ 	.word	0x00005d20


	//   ....[16]....
        /*03c4*/ 	.word	0x000068f0


	//   ....[17]....
        /*03c8*/ 	.word	0x000069f0


	//   ....[18]....
        /*03cc*/ 	.word	0x000072a0


	//   ....[19]....
        /*03d0*/ 	.word	0x00007330


	//   ....[20]....
        /*03d4*/ 	.word	0x00008c60


	//   ....[21]....
        /*03d8*/ 	.word	0x00008ca0


	//   ....[22]....
        /*03dc*/ 	.word	0x00008cf0


	//   ....[23]....
        /*03e0*/ 	.word	0x00008d10


	//   ....[24]....
        /*03e4*/ 	.word	0x0000a5f0


	//   ....[25]....
        /*03e8*/ 	.word	0x0000a810


	//   ....[26]....
        /*03ec*/ 	.word	0x0000b3d0


	//   ....[27]....
        /*03f0*/ 	.word	0x0000b4d0


	//   ....[28]....
        /*03f4*/ 	.word	0x0000bd80


	//   ....[29]....
        /*03f8*/ 	.word	0x0000bdf0


	//   ....[30]....
        /*03fc*/ 	.word	0x0000cff0


	//   ....[31]....
        /*0400*/ 	.word	0x0000d010


	//   ....[32]....
        /*0404*/ 	.word	0x0000d080


	//   ....[33]....
        /*0408*/ 	.word	0x0000d090


	//   ....[34]....
        /*040c*/ 	.word	0x0000db30


	//   ....[35]....
        /*0410*/ 	.word	0x0000db40


	//   ....[36]....
        /*0414*/ 	.word	0x0000db50


	//   ....[37]....
        /*0418*/ 	.word	0x0000db70


	//   ....[38]....
        /*041c*/ 	.word	0x0000dba0


	//   ....[39]....
        /*0420*/ 	.word	0x0000dc00


	//   ....[40]....
        /*0424*/ 	.word	0x0000dc40


	//   ....[41]....
        /*0428*/ 	.word	0x0000dc80


	//   ....[42]....
        /*042c*/ 	.word	0x0000dcb0


	//   ....[43]....
        /*0430*/ 	.word	0x0000dce0


	//   ....[44]....
        /*0434*/ 	.word	0x0000dd10


	//   ....[45]....
        /*0438*/ 	.word	0x0000dd40


	//   ....[46]....
        /*043c*/ 	.word	0x0000dd90


	//   ....[47]....
        /*0440*/ 	.word	0x0000ddc0


	//   ....[48]....
        /*0444*/ 	.word	0x0000ddf0


	//   ....[49]....
        /*0448*/ 	.word	0x0000de20


	//   ....[50]....
        /*044c*/ 	.word	0x0000de50


	//   ....[51]....
        /*0450*/ 	.word	0x0000de80


	//   ....[52]....
        /*0454*/ 	.word	0x0000deb0


	//   ....[53]....
        /*0458*/ 	.word	0x0000dee0


	//   ....[54]....
        /*045c*/ 	.word	0x0000df10


	//   ....[55]....
        /*0460*/ 	.word	0x0000df20


	//   ....[56]....
        /*0464*/ 	.word	0x0000df30


	//   ....[57]....
        /*0468*/ 	.word	0x0000df40


	//   ....[58]....
        /*046c*/ 	.word	0x0000df60


	//   ....[59]....
        /*0470*/ 	.word	0x0000df90


	//   ....[60]....
        /*0474*/ 	.word	0x0000dfc0


	//   ....[61]....
        /*0478*/ 	.word	0x0000dfe0


	//   ....[62]....
        /*047c*/ 	.word	0x0000e000


	//   ....[63]....
        /*0480*/ 	.word	0x0000e030


	//   ....[64]....
        /*0484*/ 	.word	0x0000e060


	//   ....[65]....
        /*0488*/ 	.word	0x0000e070


	//   ....[66]....
        /*048c*/ 	.word	0x0000e080


	//   ....[67]....
        /*0490*/ 	.word	0x0000e090


	//   ....[68]....
        /*0494*/ 	.word	0x0000e0a0


	//   ....[69]....
        /*0498*/ 	.word	0x0000e0b0


	//   ....[70]....
        /*049c*/ 	.word	0x0000e0c0


	//   ....[71]....
        /*04a0*/ 	.word	0x0000e0d0


	//   ....[72]....
        /*04a4*/ 	.word	0x0000e0e0


	//   ....[73]....
        /*04a8*/ 	.word	0x0000e0f0


	//   ....[74]....
        /*04ac*/ 	.word	0x0000e100


	//   ....[75]....
        /*04b0*/ 	.word	0x0000e120


	//   ....[76]....
        /*04b4*/ 	.word	0x0000e150


	//   ....[77]....
        /*04b8*/ 	.word	0x0000e180


	//   ....[78]....
        /*04bc*/ 	.word	0x0000e1b0


	//   ....[79]....
        /*04c0*/ 	.word	0x0000e1e0


	//   ....[80]....
        /*04c4*/ 	.word	0x0000e200


	//   ....[81]....
        /*04c8*/ 	.word	0x0000e230


	//   ....[82]....
        /*04cc*/ 	.word	0x0000ea20


	//   ....[83]....
        /*04d0*/ 	.word	0x0000ea30


	//   ....[84]....
        /*04d4*/ 	.word	0x0000ea40


	//   ....[85]....
        /*04d8*/ 	.word	0x0000ea80


	//   ....[86]....
        /*04dc*/ 	.word	0x0000f160


	//   ....[87]....
        /*04e0*/ 	.word	0x0000f190


	//   ....[88]....
        /*04e4*/ 	.word	0x0000f2b0


	//   ....[89]....
        /*04e8*/ 	.word	0x0000f2d0


	//   ....[90]....
        /*04ec*/ 	.word	0x0000f800


	//   ....[91]....
        /*04f0*/ 	.word	0x0000f810


	//   ....[92]....
        /*04f4*/ 	.word	0x0000fb60


	//   ....[93]....
        /*04f8*/ 	.word	0x0000fb70


	//   ....[94]....
        /*04fc*/ 	.word	0x000107f0


	//   ....[95]....
        /*0500*/ 	.word	0x00010800


	//   ....[96]....
        /*0504*/ 	.word	0x00010900


	//   ....[97]....
        /*0508*/ 	.word	0x00010920


	//   ....[98]....
        /*050c*/ 	.word	0x00010ab0


	//   ....[99]....
        /*0510*/ 	.word	0x00010ca0


	//   ....[100]....
        /*0514*/ 	.word	0x00010cd0


	//   ....[101]....
        /*0518*/ 	.word	0x00010d00


	//   ....[102]....
        /*051c*/ 	.word	0x00010d30


	//   ....[103]....
        /*0520*/ 	.word	0x00010d60


	//   ....[104]....
        /*0524*/ 	.word	0x00010db0


	//   ....[105]....
        /*0528*/ 	.word	0x00010f50


	//   ....[106]....
        /*052c*/ 	.word	0x00010f80


	//   ....[107]....
        /*0530*/ 	.word	0x00010fb0


	//   ....[108]....
        /*0534*/ 	.word	0x00010fe0


	//   ....[109]....
        /*0538*/ 	.word	0x00011010


	//   ....[110]....
        /*053c*/ 	.word	0x00011040


	//   ....[111]....
        /*0540*/ 	.word	0x000110d0


	//   ....[112]....
        /*0544*/ 	.word	0x00011130


	//   ....[113]....
        /*0548*/ 	.word	0x00011140


	//   ....[114]....
        /*054c*/ 	.word	0x00011190


	//   ....[115]....
        /*0550*/ 	.word	0x00013140


	//   ....[116]....
        /*0554*/ 	.word	0x00013fc0


	//   ....[117]....
        /*0558*/ 	.word	0x00013fd0


	//   ....[118]....
        /*055c*/ 	.word	0x00013fe0


	//   ....[119]....
        /*0560*/ 	.word	0x00013ff0


	//   ....[120]....
        /*0564*/ 	.word	0x00014010


	//   ....[121]....
        /*0568*/ 	.word	0x00014030


	//   ....[122]....
        /*056c*/ 	.word	0x00015bb0


	//   ....[123]....
        /*0570*/ 	.word	0x00015bd0


	//   ....[124]....
        /*0574*/ 	.word	0x00015c00


	//   ....[125]....
        /*0578*/ 	.word	0x00015c40


	//   ....[126]....
        /*057c*/ 	.word	0x00015c80


	//   ....[127]....
        /*0580*/ 	.word	0x00015cb0


	//   ....[128]....
        /*0584*/ 	.word	0x00015cc0


	//   ....[129]....
        /*0588*/ 	.word	0x00015cf0


	//   ....[130]....
        /*058c*/ 	.word	0x00015e50


	//   ....[131]....
        /*0590*/ 	.word	0x00015e80


	//   ....[132]....
        /*0594*/ 	.word	0x00015eb0


	//   ....[133]....
        /*0598*/ 	.word	0x00015ef0


	//   ....[134]....
        /*059c*/ 	.word	0x00015f20


	//   ....[135]....
        /*05a0*/ 	.word	0x00015f50


	//   ....[136]....
        /*05a4*/ 	.word	0x00015fd0


	//   ....[137]....
        /*05a8*/ 	.word	0x00016020


	//   ....[138]....
        /*05ac*/ 	.word	0x00016030


	//   ....[139]....
        /*05b0*/ 	.word	0x00016070


	//   ....[140]....
        /*05b4*/ 	.word	0x00016a90


	//   ....[141]....
        /*05b8*/ 	.word	0x00017120


	//   ....[142]....
        /*05bc*/ 	.word	0x00017310


	//   ....[143]....
        /*05c0*/ 	.word	0x00017360


	//   ....[144]....
        /*05c4*/ 	.word	0x000173c0


	//   ....[145]....
        /*05c8*/ 	.word	0x00017460


	//   ....[146]....
        /*05cc*/ 	.word	0x00017530


	//   ....[147]....
        /*05d0*/ 	.word	0x000175d0


	//   ....[148]....
        /*05d4*/ 	.word	0x00017970


	//----- nvinfo : EIATTR_REG_RECONFIG
	.align		4
.L_201:
        /*05d8*/ 	.byte	0x01, 0x54
	.zero		2


	//----- nvinfo : EIATTR_SYSCALL_OFFSETS
	.align		4
        /*05dc*/ 	.byte	0x04, 0x46
        /*05de*/ 	.short	(.L_203 - .L_202)


	//   ....[0]....
.L_202:
        /*05e0*/ 	.word	0x00002250


	//   ....[1]....
        /*05e4*/ 	.word	0x00012bd0


	//   ....[2]....
        /*05e8*/ 	.word	0x00012d40


	//   ....[3]....
        /*05ec*/ 	.word	0x00012e90


	//   ....[4]....
        /*05f0*/ 	.word	0x00012fd0


	//   ....[5]....
        /*05f4*/ 	.word	0x00013a90


	//----- nvinfo : EIATTR_MBARRIER_INSTR_OFFSETS
	.align		4
.L_203:
        /*05f8*/ 	.byte	0x04, 0x39
        /*05fa*/ 	.short	(.L_205 - .L_204)


	//   ....[0]....
.L_204:
        /*05fc*/ 	.word	0x00000270
        /*0600*/ 	.word	0x000000ff
        /*0604*/ 	.word	0x00019c00
        /*0608*/ 	.short	0x0100
        /*060a*/ 	.byte	0x08
	.zero		1


	//   ....[1]....
        /*060c*/ 	.word	0x00000280
        /*0610*/ 	.word	0x000000ff
        /*0614*/ 	.word	0x00019c20
        /*0618*/ 	.short	0x0100
        /*061a*/ 	.byte	0x08
	.zero		1


	//   ....[2]....
        /*061c*/ 	.word	0x00000370
        /*0620*/ 	.word	0x000000ff
        /*0624*/ 	.word	0x00019c30
        /*0628*/ 	.short	0x0100
        /*062a*/ 	.byte	0x08
	.zero		1


	//   ....[3]....
        /*062c*/ 	.word	0x00000380
        /*0630*/ 	.word	0x000000ff
        /*0634*/ 	.word	0x00019c40
        /*0638*/ 	.short	0x0100
        /*063a*/ 	.byte	0x08
	.zero		1


	//   ....[4]....
        /*063c*/ 	.word	0x00000390
        /*0640*/ 	.word	0x000000ff
        /*0644*/ 	.word	0x00019c38
        /*0648*/ 	.short	0x0100
        /*064a*/ 	.byte	0x08
	.zero		1


	//   ....[5]....
        /*064c*/ 	.word	0x000003a0
        /*0650*/ 	.word	0x000000ff
        /*0654*/ 	.word	0x00019c48
        /*0658*/ 	.short	0x0100
        /*065a*/ 	.byte	0x08
	.zero		1


	//   ....[6]....
        /*065c*/ 	.word	0x000004d0
        /*0660*/ 	.word	0x000000ff
        /*0664*/ 	.word	0x00019c50
        /*0668*/ 	.short	0x0100
        /*066a*/ 	.byte	0x08
	.zero		1


	//   ....[7]....
        /*066c*/ 	.word	0x000004e0
        /*0670*/ 	.word	0x000000ff
        /*0674*/ 	.word	0x00019c60
        /*0678*/ 	.short	0x0100
        /*067a*/ 	.byte	0x08
	.zero		1


	//   ....[8]....
        /*067c*/ 	.word	0x000004f0
        /*0680*/ 	.word	0x000000ff
        /*0684*/ 	.word	0x00019c58
        /*0688*/ 	.short	0x0100
        /*068a*/ 	.byte	0x08
	.zero		1


	//   ....[9]....
        /*068c*/ 	.word	0x00000500
        /*0690*/ 	.word	0x000000ff
        /*0694*/ 	.word	0x00019c68
        /*0698*/ 	.short	0x0100
        /*069a*/ 	.byte	0x08
	.zero		1


	//   ....[10]....
        /*069c*/ 	.word	0x000005f0
        /*06a0*/ 	.word	0x000000ff
        /*06a4*/ 	.word	0x00019c70
        /*06a8*/ 	.short	0x0100
        /*06aa*/ 	.byte	0x06
	.zero		1


	//   ....[11]....
        /*06ac*/ 	.word	0x00000600
        /*06b0*/ 	.word	0x000000ff
        /*06b4*/ 	.word	0x00019c80
        /*06b8*/ 	.short	0x0100
        /*06ba*/ 	.byte	0x06
	.zero		1


	//   ....[12]....
        /*06bc*/ 	.word	0x00000610
        /*06c0*/ 	.word	0x000000ff
        /*06c4*/ 	.word	0x00019c78
        /*06c8*/ 	.short	0x0100
        /*06ca*/ 	.byte	0x06
	.zero		1


	//   ....[13]....
        /*06cc*/ 	.word	0x00000620
        /*06d0*/ 	.word	0x000000ff
        /*06d4*/ 	.word	0x00019c88
        /*06d8*/ 	.short	0x0100
        /*06da*/ 	.byte	0x06
	.zero		1


	//   ....[14]....
        /*06dc*/ 	.word	0x00000750
        /*06e0*/ 	.word	0x000000ff
        /*06e4*/ 	.word	0x00019c90
        /*06e8*/ 	.short	0x0100
        /*06ea*/ 	.byte	0x08
	.zero		1


	//   ....[15]....
        /*06ec*/ 	.word	0x00000760
        /*06f0*/ 	.word	0x000000ff
        /*06f4*/ 	.word	0x00019ca0
        /*06f8*/ 	.short	0x0100
        /*06fa*/ 	.byte	0x08
	.zero		1


	//   ....[16]....
        /*06fc*/ 	.word	0x00000770
        /*0700*/ 	.word	0x000000ff
        /*0704*/ 	.word	0x00019c98
        /*0708*/ 	.short	0x0100
        /*070a*/ 	.byte	0x08
	.zero		1


	//   ....[17]....
        /*070c*/ 	.word	0x00000780
        /*0710*/ 	.word	0x000000ff
        /*0714*/ 	.word	0x00019ca8
        /*0718*/ 	.short	0x0100
        /*071a*/ 	.byte	0x08
	.zero		1


	//   ....[18]....
        /*071c*/ 	.word	0x000008b0
        /*0720*/ 	.word	0x000000ff
        /*0724*/ 	.word	0x00019cb0
        /*0728*/ 	.short	0x0100
        /*072a*/ 	.byte	0x08
	.zero		1


	//   ....[19]....
        /*072c*/ 	.word	0x000008c0
        /*0730*/ 	.word	0x000000ff
        /*0734*/ 	.word	0x00019cc0
        /*0738*/ 	.short	0x0100
        /*073a*/ 	.byte	0x08
	.zero		1


	//   ....[20]....
        /*073c*/ 	.word	0x000008d0
        /*0740*/ 	.word	0x000000ff
        /*0744*/ 	.word	0x00019cb8
        /*0748*/ 	.short	0x0100
        /*074a*/ 	.byte	0x08
	.zero		1


	//   ....[21]....
        /*074c*/ 	.word	0x000008e0
        /*0750*/ 	.word	0x000000ff
        /*0754*/ 	.word	0x00019cc8
        /*0758*/ 	.short	0x0100
        /*075a*/ 	.byte	0x08
	.zero		1


	//   ....[22]....
        /*075c*/ 	.word	0x000022d0
        /*0760*/ 	.word	0x000000ff
        /*0764*/ 	.word	0x00019c00
        /*0768*/ 	.short	0x010a
        /*076a*/ 	.byte	0x2e
	.zero		1


	//   ....[23]....
        /*076c*/ 	.word	0x00002350
        /*0770*/ 	.word	0x00000003
        /*0774*/ 	.word	0x00019c30
        /*0778*/ 	.short	0x010a
        /*077a*/ 	.byte	0x3f
	.zero		1


	//   ....[24]....
        /*077c*/ 	.word	0x000023b0
        /*0780*/ 	.word	0x00000003
        /*0784*/ 	.word	0x00019c30
        /*0788*/ 	.short	0x010a
        /*078a*/ 	.byte	0x3f
	.zero		1


	//   ....[25]....
        /*078c*/ 	.word	0x000026e0
        /*0790*/ 	.word	0x00000000
        /*0794*/ 	.word	0x00000000
        /*0798*/ 	.short	0x0101
        /*079a*/ 	.byte	0x3f
	.zero		1


	//   ....[26]....
        /*079c*/ 	.word	0x000056a0
        /*07a0*/ 	.word	0x000000ff
        /*07a4*/ 	.word	0x00019c30
        /*07a8*/ 	.short	0x010a
        /*07aa*/ 	.byte	0x17
	.zero		1


	//   ....[27]....
        /*07ac*/ 	.word	0x000056e0
        /*07b0*/ 	.word	0x000000ff
        /*07b4*/ 	.word	0x00019c30
        /*07b8*/ 	.short	0x010a
        /*07ba*/ 	.byte	0x17
	.zero		1


	//   ....[28]....
        /*07bc*/ 	.word	0x00005840
        /*07c0*/ 	.word	0x000000ff
        /*07c4*/ 	.word	0x00019c50
        /*07c8*/ 	.short	0x010a
        /*07ca*/ 	.byte	0x0b
	.zero		1


	//   ....[29]....
        /*07cc*/ 	.word	0x00005880
        /*07d0*/ 	.word	0x000000ff
        /*07d4*/ 	.word	0x00019c50
        /*07d8*/ 	.short	0x010a
        /*07da*/ 	.byte	0x0b
	.zero		1


	//   ....[30]....
        /*07dc*/ 	.word	0x00005b20
        /*07e0*/ 	.word	0x00000006
        /*07e4*/ 	.word	0x00000000
        /*07e8*/ 	.short	0x0101
        /*07ea*/ 	.byte	0x3f
	.zero		1


	//   ....[31]....
        /*07ec*/ 	.word	0x00007d60
        /*07f0*/ 	.word	0x000000ff
        /*07f4*/ 	.word	0x00000000
        /*07f8*/ 	.short	0x0101
        /*07fa*/ 	.byte	0x06
	.zero		1


	//   ....[32]....
        /*07fc*/ 	.word	0x000085c0
        /*0800*/ 	.word	0x000000ff
        /*0804*/ 	.word	0x00019c30
        /*0808*/ 	.short	0x010a
        /*080a*/ 	.byte	0x14
	.zero		1


	//   ....[33]....
        /*080c*/ 	.word	0x00008600
        /*0810*/ 	.word	0x000000ff
        /*0814*/ 	.word	0x00019c30
        /*0818*/ 	.short	0x010a
        /*081a*/ 	.byte	0x14
	.zero		1


	//   ....[34]....
        /*081c*/ 	.word	0x00008760
        /*0820*/ 	.word	0x000000ff
        /*0824*/ 	.word	0x00019c50
        /*0828*/ 	.short	0x010a
        /*082a*/ 	.byte	0x0b
	.zero		1


	//   ....[35]....
        /*082c*/ 	.word	0x000087a0
        /*0830*/ 	.word	0x000000ff
        /*0834*/ 	.word	0x00019c50
        /*0838*/ 	.short	0x010a
        /*083a*/ 	.byte	0x0b
	.zero		1


	//   ....[36]....
        /*083c*/ 	.word	0x00009900
        /*0840*/ 	.word	0x00000004
        /*0844*/ 	.word	0x00000000
        /*0848*/ 	.short	0x0101
        /*084a*/ 	.byte	0x3f
	.zero		1


	//   ....[37]....
        /*084c*/ 	.word	0x00009bb0
        /*0850*/ 	.word	0x000000ff
        /*0854*/ 	.word	0x00000000
        /*0858*/ 	.short	0x0101
        /*085a*/ 	.byte	0x06
	.zero		1


	//   ....[38]....
        /*085c*/ 	.word	0x0000a1b0
        /*0860*/ 	.word	0x000000ff
        /*0864*/ 	.word	0x00019c30
        /*0868*/ 	.short	0x010a
        /*086a*/ 	.byte	0x16
	.zero		1


	//   ....[39]....
        /*086c*/ 	.word	0x0000a1f0
        /*0870*/ 	.word	0x000000ff
        /*0874*/ 	.word	0x00019c30
        /*0878*/ 	.short	0x010a
        /*087a*/ 	.byte	0x16
	.zero		1


	//   ....[40]....
        /*087c*/ 	.word	0x0000a350
        /*0880*/ 	.word	0x000000ff
        /*0884*/ 	.word	0x00019c50
        /*0888*/ 	.short	0x010a
        /*088a*/ 	.byte	0x0b
	.zero		1


	//   ....[41]....
        /*088c*/ 	.word	0x0000a390
        /*0890*/ 	.word	0x000000ff
        /*0894*/ 	.word	0x00019c50
        /*0898*/ 	.short	0x010a
        /*089a*/ 	.byte	0x0b
	.zero		1


	//   ....[42]....
        /*089c*/ 	.word	0x0000a610
        /*08a0*/ 	.word	0x00000006
        /*08a4*/ 	.word	0x00000000
        /*08a8*/ 	.short	0x0101
        /*08aa*/ 	.byte	0x3f
	.zero		1


	//   ....[43]....
        /*08ac*/ 	.word	0x0000c840
        /*08b0*/ 	.word	0x000000ff
        /*08b4*/ 	.word	0x00000000
        /*08b8*/ 	.short	0x0101
        /*08ba*/ 	.byte	0x06
	.zero		1


	//   ....[44]....
        /*08bc*/ 	.word	0x0000cd60
        /*08c0*/ 	.word	0x000000ff
        /*08c4*/ 	.word	0x00019c50
        /*08c8*/ 	.short	0x010a
        /*08ca*/ 	.byte	0x0e
	.zero		1


	//   ....[45]....
        /*08cc*/ 	.word	0x0000cda0
        /*08d0*/ 	.word	0x000000ff
        /*08d4*/ 	.word	0x00019c50
        /*08d8*/ 	.short	0x010a
        /*08da*/ 	.byte	0x0e
	.zero		1


	//   ....[46]....
        /*08dc*/ 	.word	0x0000d370
        /*08e0*/ 	.word	0x000000ff
        /*08e4*/ 	.word	0x00000000
        /*08e8*/ 	.short	0x0101
        /*08ea*/ 	.byte	0x04
	.zero		1


	//   ....[47]....
        /*08ec*/ 	.word	0x0000f180
        /*08f0*/ 	.word	0x00000000
        /*08f4*/ 	.word	0x00000000
        /*08f8*/ 	.short	0x0101
        /*08fa*/ 	.byte	0x3f
	.zero		1


	//   ....[48]....
        /*08fc*/ 	.word	0x0000f7b0
        /*0900*/ 	.word	0x00000006
        /*0904*/ 	.word	0x00000000
        /*0908*/ 	.short	0x0101
        /*090a*/ 	.byte	0x3f
	.zero		1


	//   ....[49]....
        /*090c*/ 	.word	0x00013370
        /*0910*/ 	.word	0x00000004
        /*0914*/ 	.word	0x00019c80
        /*0918*/ 	.short	0x010a
        /*091a*/ 	.byte	0x3f
	.zero		1


	//   ....[50]....
        /*091c*/ 	.word	0x000135f0
        /*0920*/ 	.word	0x00000004
        /*0924*/ 	.word	0x00019c40
        /*0928*/ 	.short	0x010a
        /*092a*/ 	.byte	0x3f
	.zero		1


	//   ....[51]....
        /*092c*/ 	.word	0x00014230
        /*0930*/ 	.word	0x00000011
        /*0934*/ 	.word	0x00019c00
        /*0938*/ 	.short	0x0107
        /*093a*/ 	.byte	0x3f
	.zero		1


	//   ....[52]....
        /*093c*/ 	.word	0x00014340
        /*0940*/ 	.word	0x00000011
        /*0944*/ 	.word	0x00019c00
        /*0948*/ 	.short	0x0101
        /*094a*/ 	.byte	0x3f
	.zero		1


	//   ....[53]....
        /*094c*/ 	.word	0x00014360
        /*0950*/ 	.word	0x00000011
        /*0954*/ 	.word	0x00019c20
        /*0958*/ 	.short	0x010a
        /*095a*/ 	.byte	0x3f
	.zero		1


	//   ....[54]....
        /*095c*/ 	.word	0x00014630
        /*0960*/ 	.word	0x00000004
        /*0964*/ 	.word	0x00019c80
        /*0968*/ 	.short	0x010a
        /*096a*/ 	.byte	0x3f
	.zero		1


	//   ....[55]....
        /*096c*/ 	.word	0x00014a50
        /*0970*/ 	.word	0x00000004
        /*0974*/ 	.word	0x00019c40
        /*0978*/ 	.short	0x010a
        /*097a*/ 	.byte	0x3f
	.zero		1


	//   ....[56]....
        /*097c*/ 	.word	0x00014f00
        /*0980*/ 	.word	0x00000003
        /*0984*/ 	.word	0x00019c70
        /*0988*/ 	.short	0x010a
        /*098a*/ 	.byte	0x3f
	.zero		1


	//   ....[57]....
        /*098c*/ 	.word	0x00014f70
        /*0990*/ 	.word	0x00000003
        /*0994*/ 	.word	0x00019c60
        /*0998*/ 	.short	0x010a
        /*099a*/ 	.byte	0x3f
	.zero		1


	//   ....[58]....
        /*099c*/ 	.word	0x000152d0
        /*09a0*/ 	.word	0x00000003
        /*09a4*/ 	.word	0x00019c50
        /*09a8*/ 	.short	0x0101
        /*09aa*/ 	.byte	0x3f
	.zero		1


	//   ....[59]....
        /*09ac*/ 	.word	0x00015350
        /*09b0*/ 	.word	0x00000002
        /*09b4*/ 	.word	0x00000000
        /*09b8*/ 	.short	0x0101
        /*09ba*/ 	.byte	0x3f
	.zero		1


	//   ....[60]....
        /*09bc*/ 	.word	0x00015540
        /*09c0*/ 	.word	0x00000003
        /*09c4*/ 	.word	0x00019c70
        /*09c8*/ 	.short	0x010a
        /*09ca*/ 	.byte	0x3f
	.zero		1


	//   ....[61]....
        /*09cc*/ 	.word	0x000155b0
        /*09d0*/ 	.word	0x00000003
        /*09d4*/ 	.word	0x00019c60
        /*09d8*/ 	.short	0x010a
        /*09da*/ 	.byte	0x3f
	.zero		1


	//   ....[62]....
        /*09dc*/ 	.word	0x00015910
        /*09e0*/ 	.word	0x00000003
        /*09e4*/ 	.word	0x00019c50
        /*09e8*/ 	.short	0x0101
        /*09ea*/ 	.byte	0x3f
	.zero		1


	//   ....[63]....
        /*09ec*/ 	.word	0x00015960
        /*09f0*/ 	.word	0x00000000
        /*09f4*/ 	.word	0x00000000
        /*09f8*/ 	.short	0x0101
        /*09fa*/ 	.byte	0x3f
	.zero		1


	//   ....[64]....
        /*09fc*/ 	.word	0x00016a10
        /*0a00*/ 	.word	0x00000009
        /*0a04*/ 	.word	0x00019c20
        /*0a08*/ 	.short	0x010a
        /*0a0a*/ 	.byte	0x3f
	.zero		1


	//   ....[65]....
        /*0a0c*/ 	.word	0x00016bb0
        /*0a10*/ 	.word	0x00000007
        /*0a14*/ 	.word	0x00000000
        /*0a18*/ 	.short	0x010a
        /*0a1a*/ 	.byte	0x3f
	.zero		1


	//   ....[66]....
        /*0a1c*/ 	.word	0x00016c20
        /*0a20*/ 	.word	0x00000003
        /*0a24*/ 	.word	0x00000000
        /*0a28*/ 	.short	0x010a
        /*0a2a*/ 	.byte	0x3f
	.zero		1


	//   ....[67]....
        /*0a2c*/ 	.word	0x00016c70
        /*0a30*/ 	.word	0x00000003
        /*0a34*/ 	.word	0x00019c60
        /*0a38*/ 	.short	0x010a
        /*0a3a*/ 	.byte	0x3f
	.zero		1


	//   ....[68]....
        /*0a3c*/ 	.word	0x00016cc0
        /*0a40*/ 	.word	0x00000005
        /*0a44*/ 	.word	0x00019c60
        /*0a48*/ 	.short	0x010a
        /*0a4a*/ 	.byte	0x3f
	.zero		1


	//   ....[69]....
        /*0a4c*/ 	.word	0x00016d00
        /*0a50*/ 	.word	0x00000003
        /*0a54*/ 	.word	0x00019c80
        /*0a58*/ 	.short	0x010a
        /*0a5a*/ 	.byte	0x3f
	.zero		1


	//   ....[70]....
        /*0a5c*/ 	.word	0x00016d20
        /*0a60*/ 	.word	0x00000005
        /*0a64*/ 	.word	0x00019c80
        /*0a68*/ 	.short	0x010a
        /*0a6a*/ 	.byte	0x3f
	.zero		1


	//   ....[71]....
        /*0a6c*/ 	.word	0x00016d90
        /*0a70*/ 	.word	0x00000003
        /*0a74*/ 	.word	0x00019c00
        /*0a78*/ 	.short	0x010a
        /*0a7a*/ 	.byte	0x3f
	.zero		1


	//   ....[72]....
        /*0a7c*/ 	.word	0x00016de0
        /*0a80*/ 	.word	0x00000003
        /*0a84*/ 	.word	0x00019c30
        /*0a88*/ 	.short	0x010a
        /*0a8a*/ 	.byte	0x3f
	.zero		1


	//   ....[73]....
        /*0a8c*/ 	.word	0x00016e40
        /*0a90*/ 	.word	0x00000007
        /*0a94*/ 	.word	0x00019c30
        /*0a98*/ 	.short	0x010a
        /*0a9a*/ 	.byte	0x3f
	.zero		1


	//   ....[74]....
        /*0a9c*/ 	.word	0x00016ea0
        /*0aa0*/ 	.word	0x00000007
        /*0aa4*/ 	.word	0x00019c50
        /*0aa8*/ 	.short	0x010a
        /*0aaa*/ 	.byte	0x3f
	.zero		1


	//   ....[75]....
        /*0aac*/ 	.word	0x00016f00
        /*0ab0*/ 	.word	0x00000009
        /*0ab4*/ 	.word	0x00019c30
        /*0ab8*/ 	.short	0x010a
        /*0aba*/ 	.byte	0x3f
	.zero		1


	//   ....[76]....
        /*0abc*/ 	.word	0x00016f60
        /*0ac0*/ 	.word	0x00000002
        /*0ac4*/ 	.word	0x00019c50
        /*0ac8*/ 	.short	0x010a
        /*0aca*/ 	.byte	0x3f
	.zero		1


	//   ....[77]....
        /*0acc*/ 	.word	0x00016fc0
        /*0ad0*/ 	.word	0x00000007
        /*0ad4*/ 	.word	0x00019c30
        /*0ad8*/ 	.short	0x010a
        /*0ada*/ 	.byte	0x3f
	.zero		1


	//   ....[78]....
        /*0adc*/ 	.word	0x00017020
        /*0ae0*/ 	.word	0x00000002
        /*0ae4*/ 	.word	0x00019c50
        /*0ae8*/ 	.short	0x010a
        /*0aea*/ 	.byte	0x3f
	.zero		1


	//   ....[79]....
        /*0aec*/ 	.word	0x00017080
        /*0af0*/ 	.word	0x00000006
        /*0af4*/ 	.word	0x00019c50
        /*0af8*/ 	.short	0x010a
        /*0afa*/ 	.byte	0x3f
	.zero		1


	//   ....[80]....
        /*0afc*/ 	.word	0x000171d0
        /*0b00*/ 	.word	0x00000004
        /*0b04*/ 	.word	0x00019c80
        /*0b08*/ 	.short	0x010a
        /*0b0a*/ 	.byte	0x3f
	.zero		1


	//   ....[81]....
        /*0b0c*/ 	.word	0x00017220
        /*0b10*/ 	.word	0x00000004
        /*0b14*/ 	.word	0x00019c40
        /*0b18*/ 	.short	0x010a
        /*0b1a*/ 	.byte	0x3f
	.zero		1


	//   ....[82]....
        /*0b1c*/ 	.word	0x00017660
        /*0b20*/ 	.word	0x00000011
        /*0b24*/ 	.word	0x00019c20
        /*0b28*/ 	.short	0x010a
        /*0b2a*/ 	.byte	0x3f
	.zero		1


	//   ....[83]....
        /*0b2c*/ 	.word	0x000176b0
        /*0b30*/ 	.word	0x00000004
        /*0b34*/ 	.word	0x00019c80
        /*0b38*/ 	.short	0x010a
        /*0b3a*/ 	.byte	0x3f
	.zero		1


	//   ....[84]....
        /*0b3c*/ 	.word	0x00017700
        /*0b40*/ 	.word	0x00000004
        /*0b44*/ 	.word	0x00019c40
        /*0b48*/ 	.short	0x010a
        /*0b4a*/ 	.byte	0x3f
	.zero		1


	//   ....[85]....
        /*0b4c*/ 	.word	0x00017750
        /*0b50*/ 	.word	0x00000003
        /*0b54*/ 	.word	0x00019c70
        /*0b58*/ 	.short	0x010a
        /*0b5a*/ 	.byte	0x3f
	.zero		1


	//   ....[86]....
        /*0b5c*/ 	.word	0x000177a0
        /*0b60*/ 	.word	0x00000003
        /*0b64*/ 	.word	0x00019c60
        /*0b68*/ 	.short	0x010a
        /*0b6a*/ 	.byte	0x3f
	.zero		1


	//   ....[87]....
        /*0b6c*/ 	.word	0x000177f0
        /*0b70*/ 	.word	0x00000003
        /*0b74*/ 	.word	0x00019c70
        /*0b78*/ 	.short	0x010a
        /*0b7a*/ 	.byte	0x3f
	.zero		1


	//   ....[88]....
        /*0b7c*/ 	.word	0x00017840
        /*0b80*/ 	.word	0x00000003
        /*0b84*/ 	.word	0x00019c60
        /*0b88*/ 	.short	0x010a
        /*0b8a*/ 	.byte	0x3f
	.zero		1


	//   ....[89]....
        /*0b8c*/ 	.word	0x00017890
        /*0b90*/ 	.word	0x00000009
        /*0b94*/ 	.word	0x00019c20
        /*0b98*/ 	.short	0x010a
        /*0b9a*/ 	.byte	0x3f
	.zero		1


	//   ....[90]....
        /*0b9c*/ 	.word	0x00017a30
        /*0ba0*/ 	.word	0x00000007
        /*0ba4*/ 	.word	0x00000000
        /*0ba8*/ 	.short	0x010a
        /*0baa*/ 	.byte	0x3f
	.zero		1


	//   ....[91]....
        /*0bac*/ 	.word	0x00017a80
        /*0bb0*/ 	.word	0x00000003
        /*0bb4*/ 	.word	0x00000000
        /*0bb8*/ 	.short	0x010a
        /*0bba*/ 	.byte	0x3f
	.zero		1


	//   ....[92]....
        /*0bbc*/ 	.word	0x00017ad0
        /*0bc0*/ 	.word	0x00000003
        /*0bc4*/ 	.word	0x00019c60
        /*0bc8*/ 	.short	0x010a
        /*0bca*/ 	.byte	0x3f
	.zero		1


	//   ....[93]....
        /*0bcc*/ 	.word	0x00017b20
        /*0bd0*/ 	.word	0x00000005
        /*0bd4*/ 	.word	0x00019c60
        /*0bd8*/ 	.short	0x010a
        /*0bda*/ 	.byte	0x3f
	.zero		1


	//   ....[94]....
        /*0bdc*/ 	.word	0x00017b70
        /*0be0*/ 	.word	0x00000003
        /*0be4*/ 	.word	0x00019c80
        /*0be8*/ 	.short	0x010a
        /*0bea*/ 	.byte	0x3f
	.zero		1


	//----- nvinfo : EIATTR_NUM_MBARRIERS
	.align		4
.L_205:
        /*0bec*/ 	.byte	0x03, 0x38
        /*0bee*/ 	.short	0x0016


	//----- nvinfo : EIATTR_EXIT_INSTR_OFFSETS
	.align		4
        /*0bf0*/ 	.byte	0x04, 0x1c
        /*0bf2*/ 	.short	(.L_207 - .L_206)


	//   ....[0]....
.L_206:
        /*0bf4*/ 	.word	0x00000a40


	//   ....[1]....
        /*0bf8*/ 	.word	0x00010a50


	//   ....[2]....
        /*0bfc*/ 	.word	0x00016d70


	//----- nvinfo : EIATTR_MAX_THREADS
	.align		4
.L_207:
        /*0c00*/ 	.byte	0x04, 0x05
        /*0c02*/ 	.short	(.L_209 - .L_208)
.L_208:
        /*0c04*/ 	.word	0x00000200
        /*0c08*/ 	.word	0x00000001
        /*0c0c*/ 	.word	0x00000001


	//----- nvinfo : EIATTR_CRS_STACK_SIZE
	.align		4
.L_209:
        /*0c10*/ 	.byte	0x04, 0x1e
        /*0c12*/ 	.short	(.L_211 - .L_210)
.L_210:
        /*0c14*/ 	.word	0x00000000


	//----- nvinfo : EIATTR_CBANK_PARAM_SIZE
	.align		4
.L_211:
        /*0c18*/ 	.byte	0x03, 0x19
        /*0c1a*/ 	.short	0x0af0


	//----- nvinfo : EIATTR_PARAM_CBANK
	.align		4
        /*0c1c*/ 	.byte	0x04, 0x0a
        /*0c1e*/ 	.short	(.L_213 - .L_212)
	.align		4
.L_212:
        /*0c20*/ 	.word	index@(.nv.constant0._ZN7cutlass13device_kernelIN5flash11enable_sm90INS1_16FlashAttnFwdSm90INS1_25CollectiveMainloopFwdSm90ILi2EN4cute5tupleIJNS5_1CILi1EEES8_S8_EEENS6_IJNS7_ILi192EEENS7_ILi128EEENS7_ILi96EEEEEELi96ENS_12float_e4m3_tEfNS_4arch4Sm90ELb0ELb1ELb0ELb1ELb0ELb0ELb0ELb1ELb1ELb1ELb1ELb0EEENS1_21CollectiveEpilogueFwdINS6_IJSA_SC_SB_EEES9_NS_10bfloat16_tESG_Li384ELb1ELb1ELb1ELb1EEENS1_36VarlenDynamicPersistentTileSchedulerILi192ELi128ELi384ELi128ELb1ELb1ELb1ELb1ELb0ELb1EEEEEEEEEvNT_6ParamsE)
        /*0c24*/ 	.short	0x0210
        /*0c26*/ 	.short	0x0af0


	//----- nvinfo : EIATTR_SW_WAR
	.align		4
.L_213:
        /*0c28*/ 	.byte	0x04, 0x36
        /*0c2a*/ 	.short	(.L_215 - .L_214)
.L_214:
        /*0c2c*/ 	.word	0x00000008
.L_215:


//--------------------- .nv.info._ZN7cutlass13device_kernelIN5flash11enable_sm90INS1_16FlashAttnFwdSm90INS1_25CollectiveMainloopFwdSm90ILi2EN4cute5tupleIJNS5_1CILi1EEES8_S8_EEENS6_IJNS7_ILi192EEENS7_ILi128EEENS7_ILi96EEEEEELi96ENS_12float_e4m3_tEfNS_4arch4Sm90ELb0ELb1ELb0ELb1ELb0ELb1ELb0ELb1ELb1ELb1ELb1ELb0EEENS1_21CollectiveEpilogueFwdINS6_IJSA_SC_SB_EEES9_NS_10bfloat16_tESG_Li384ELb1ELb1ELb1ELb1EEENS1_36VarlenDynamicPersistentTileSchedulerILi192ELi128ELi384ELi128ELb1ELb1ELb1ELb1ELb0ELb1EEEEEEEEEvNT_6ParamsE --------------------------
	.section	.nv.info._ZN7cutlass13device_kernelIN5flash11enable_sm90INS1_16FlashAttnFwdSm90INS1_25CollectiveMainloopFwdSm90ILi2EN4cute5tupleIJNS5_1CILi1EEES8_S8_EEENS6_IJNS7_ILi192EEENS7_ILi128EEENS7_ILi96EEEEEELi96ENS_12float_e4m3_tEfNS_4arch4Sm90ELb0ELb1ELb0ELb1ELb0ELb1ELb0ELb1ELb1ELb1ELb1ELb0EEENS1_21CollectiveEpilogueFwdINS6_IJSA_SC_SB_EEES9_NS_10bfloat16_tESG_Li384ELb1ELb1ELb1ELb1EEENS1_36VarlenDynamicPersistentTileSchedulerILi192ELi128ELi384ELi128ELb1ELb1ELb1ELb1ELb0ELb1EEEEEEEEEvNT_6ParamsE,"",@"SHT_CUDA_INFO"
	.sectionflags	@""
	.align	4


	//----- nvinfo : EIATTR_CUDA_API_VERSION
	.align		4
        /*0000*/ 	.byte	0x04, 0x37
        /*0002*/ 	.short	(.L_217 - .L_216)
.L_216:
        /*0004*/ 	.word	0x00000082


	//----- nvinfo : EIATTR_KPARAM_INFO
	.align		4
.L_217:
        /*0008*/ 	.byte	0x04, 0x17
        /*000a*/ 	.short	(.L_219 - .L_218)
.L_218:
        /*000c*/ 	.word	0x00000000
        /*0010*/ 	.short	0x0000
        /*0012*/ 	.short	0x0070
        /*0014*/ 	.byte	0x00, 0xf0, 0x01, 0x2a


	//----- nvinfo : EIATTR_SPARSE_MMA_MASK
	.align		4
.L_219:
        /*0018*/ 	.byte	0x03, 0x50
        /*001a*/ 	.short	0x0000


	//----- nvinfo : EIATTR_MAXREG_COUNT
	.align		4
        /*001c*/ 	.byte	0x03, 0x1b
        /*001e*/ 	.short	0x0080


	//----- nvinfo : EIATTR_NUM_BARRIERS
	.align		4
        /*0020*/ 	.byte	0x02, 0x4c
        /*0022*/ 	.byte	0x10
	.zero		1


	//----- nvinfo : EIATTR_EXTERNS
	.align		4
        /*0024*/ 	.byte	0x04, 0x0f
        /*0026*/ 	.short	(.L_221 - .L_220)


	//   ....[0]....
	.align		4
.L_220:
        /*0028*/ 	.word	index@(__assertfail)


	//----- nvinfo : EIATTR_ANNOTATIONS
	.align		4
.L_221:
        /*002c*/ 	.byte	0x04, 0x55
        /*002e*/ 	.short	(.L_223 - .L_222)


	//   ....[0]....
.L_222:
        /* <DEDUP_REMOVED lines=96> */


	//----- nvinfo : EIATTR_MERCURY_ISA_VERSION
	.align		4
.L_223:
        /*0620*/ 	.byte	0x03, 0x5f
        /*0622*/ 	.short	0x0101


	//----- nvinfo : EIATTR_UNUSED_LOAD_BYTE_OFFSET
	.align		4
        /*0624*/ 	.byte	0x04, 0x44
        /*0626*/ 	.short	(.L_225 - .L_224)


	//   ....[0]....
.L_224:
        /*0628*/ 	.word	0x00000aa0
        /*062c*/ 	.word	0x0000fff0


	//   ....[1]....
        /*0630*/ 	.word	0x00018050
        /*0634*/ 	.word	0x0000fff0


	//----- nvinfo : EIATTR_INT_WARP_WIDE_INSTR_OFFSETS
	.align		4
.L_225:
        /*0638*/ 	.byte	0x04, 0x31
        /*063a*/ 	.short	(.L_227 - .L_226)


	//   ....[0]....
.L_226:
        /*063c*/ 	.word	0x00000190


	//   ....[1]....
        /*0640*/ 	.word	0x000001d0


	//   ....[2]....
        /*0644*/ 	.word	0x00000240


	//   ....[3]....
        /*0648*/ 	.word	0x0001eea0


	//   ....[4]....
        /*064c*/ 	.word	0x0001ef30


	//   ....[5]....
        /*0650*/ 	.word	0x000218a0


	//   ....[6]....
        /*0654*/ 	.word	0x00021930


	//----- nvinfo : EIATTR_COOP_GROUP_MASK_REGIDS
	.align		4
.L_227:
        /*0658*/ 	.byte	0x04, 0x29
        /*065a*/ 	.short	(.L_229 - .L_228)


	//   ....[0]....
.L_228:
        /*065c*/ 	.word	0xffffffff


	//   ....[1]....
        /*0660*/ 	.word	0xffffffff


	//   ....[2]....
        /*0664*/ 	.word	0xffffffff


	//   ....[3]....
        /*0668*/ 	.word	0xffffffff


	//   ....[4]....
        /*066c*/ 	.word	0xffffffff


	//   ....[5]....
        /*0670*/ 	.word	0xffffffff


	//   ....[6]....
        /*0674*/ 	.word	0xffffffff


	//   ....[7]....
        /*0678*/ 	.word	0xffffffff


	//   ....[8]....
        /*067c*/ 	.word	0xffffffff


	//   ....[9]....
        /*0680*/ 	.word	0xffffffff


	//   ....[10]....
        /*0684*/ 	.word	0xffffffff


	//   ....[11]....
        /*0688*/ 	.word	0xffffffff


	//   ....[12]....
        /*068c*/ 	.word	0xffffffff


	//   ....[13]....
        /*0690*/ 	.word	0xffffffff


	//   ....[14]....
        /*0694*/ 	.word	0xffffffff


	//   ....[15]....
        /*0698*/ 	.word	0xffffffff


	//   ....[16]....
        /*069c*/ 	.word	0xffffffff


	//   ....[17]....
        /*06a0*/ 	.word	0xffffffff


	//   ....[18]....
        /*06a4*/ 	.word	0xffffffff


	//   ....[19]....
        /*06a8*/ 	.word	0xffffffff


	//   ....[20]....
        /*06ac*/ 	.word	0xffffffff


	//   ....[21]....
        /*06b0*/ 	.word	0xffffffff


	//   ....[22]....
        /*06b4*/ 	.word	0xffffffff


	//   ....[23]....
        /*06b8*/ 	.word	0xffffffff


	//   ....[24]....
        /*06bc*/ 	.word	0xffffffff


	//   ....[25]....
        /*06c0*/ 	.word	0xffffffff


	//   ....[26]....
        /*06c4*/ 	.word	0xffffffff


	//   ....[27]....
        /*06c8*/ 	.word	0xffffffff


	//   ....[28]....
        /*06cc*/ 	.word	0xffffffff


	//   ....[29]....
        /*06d0*/ 	.word	0xffffffff


	//   ....[30]....
        /*06d4*/ 	.word	0xffffffff


	//   ....[31]....
        /*06d8*/ 	.word	0xffffffff


	//   ....[32]....
        /*06dc*/ 	.word	0xffffffff


	//   ....[33]....
        /*06e0*/ 	.word	0xffffffff


	//   ....[34]....
        /*06e4*/ 	.word	0xffffffff


	//   ....[35]....
        /*06e8*/ 	.word	0xffffffff


	//   ....[36]....
        /*06ec*/ 	.word	0xffffffff


	//   ....[37]....
        /*06f0*/ 	.word	0xffffffff


	//   ....[38]....
        /*06f4*/ 	.word	0xffffffff


	//   ....[39]....
        /*06f8*/ 	.word	0xffffffff


	//   ....[40]....
        /*06fc*/ 	.word	0xffffffff


	//   ....[41]....
        /*0700*/ 	.word	0xffffffff


	//   ....[42]....
        /*0704*/ 	.word	0xffffffff


	//   ....[43]....
        /*0708*/ 	.word	0xffffffff


	//   ....[44]....
        /*070c*/ 	.word	0xffffffff


	//   ....[45]....
        /*0710*/ 	.word	0xffffffff


	//   ....[46]....
        /*0714*/ 	.word	0xffffffff


	//   ....[47]....
        /*0718*/ 	.word	0xffffffff


	//   ....[48]....
        /*071c*/ 	.word	0xffffffff


	//   ....[49]....
        /*0720*/ 	.word	0xffffffff


	//   ....[50]....
        /*0724*/ 	.word	0xffffffff


	//   ....[51]....
        /*0728*/ 	.word	0xffffffff


	//   ....[52]....
        /*072c*/ 	.word	0xffffffff


	//   ....[53]....
        /*0730*/ 	.word	0xffffffff


	//   ....[54]....
        /*0734*/ 	.word	0xffffffff


	//   ....[55]....
        /*0738*/ 	.word	0xffffffff


	//   ....[56]....
        /*073c*/ 	.word	0xffffffff


	//   ....[57]....
        /*0740*/ 	.word	0xffffffff


	//   ....[58]....
        /*0744*/ 	.word	0xffffffff


	//   ....[59]....
        /*0748*/ 	.word	0xffffffff


	//   ....[60]....
        /*074c*/ 	.word	0xffffffff


	//   ....[61]....
        /*0750*/ 	.word	0xffffffff


	//   ....[62]....
        /*0754*/ 	.word	0xffffffff


	//   ....[63]....
        /*0758*/ 	.word	0xffffffff


	//   ....[64]....
        /*075c*/ 	.word	0xffffffff


	//   ....[65]....
        /*0760*/ 	.word	0xffffffff


	//   ....[66]....
        /*0764*/ 	.word	0xffffffff


	//   ....[67]....
        /*0768*/ 	.word	0xffffffff


	//   ....[68]....
        /*076c*/ 	.word	0xffffffff


	//   ....[69]....
        /*0770*/ 	.word	0xffffffff


	//   ....[70]....
        /*0774*/ 	.word	0xffffffff


	//   ....[71]....
        /*0778*/ 	.word	0xffffffff


	//   ....[72]....
        /*077c*/ 	.word	0xffffffff


	//   ....[73]....
        /*0780*/ 	.word	0xffffffff


	//   ....[74]....
        /*0784*/ 	.word	0xffffffff


	//   ....[75]....
        /*0788*/ 	.word	0xffffffff


	//   ....[76]....
        /*078c*/ 	.word	0xffffffff


	//   ....[77]....
        /*0790*/ 	.word	0xffffffff


	//   ....[78]....
        /*0794*/ 	.word	0xffffffff


	//   ....[79]....
        /*0798*/ 	.word	0xffffffff


	//   ....[80]....
        /*079c*/ 	.word	0xffffffff


	//   ....[81]....
        /*07a0*/ 	.word	0xffffffff


	//   ....[82]....
        /*07a4*/ 	.word	0xffffffff


	//   ....[83]....
        /*07a8*/ 	.word	0xffffffff


	//   ....[84]....
        /*07ac*/ 	.word	0xffffffff


	//   ....[85]....
        /*07b0*/ 	.word	0xffffffff


	//   ....[86]....
        /*07b4*/ 	.word	0xffffffff


	//   ....[87]....
        /*07b8*/ 	.word	0xffffffff


	//   ....[88]....
        /*07bc*/ 	.word	0xffffffff


	//   ....[89]....
        /*07c0*/ 	.word	0xffffffff


	//   ....[90]....
        /*07c4*/ 	.word	0xffffffff


	//   ....[91]....
        /*07c8*/ 	.word	0xffffffff


	//   ....[92]....
        /*07cc*/ 	.word	0xffffffff


	//   ....[93]....
        /*07d0*/ 	.word	0xffffffff


	//   ....[94]....
        /*07d4*/ 	.word	0xffffffff


	//   ....[95]....
        /*07d8*/ 	.word	0xffffffff


	//   ....[96]....
        /*07dc*/ 	.word	0xffffffff


	//   ....[97]....
        /*07e0*/ 	.word	0xffffffff


	//   ....[98]....
        /*07e4*/ 	.word	0xffffffff


	//   ....[99]....
        /*07e8*/ 	.word	0xffffffff


	//   ....[100]....
        /*07ec*/ 	.word	0xffffffff


	//   ....[101]....
        /*07f0*/ 	.word	0xffffffff


	//   ....[102]....
        /*07f4*/ 	.word	0xffffffff


	//   ....[103]....
        /*07f8*/ 	.word	0xffffffff


	//   ....[104]....
        /*07fc*/ 	.word	0xffffffff


	//   ....[105]....
        /*0800*/ 	.word	0xffffffff


	//   ....[106]....
        /*0804*/ 	.word	0xffffffff


	//   ....[107]....
        /*0808*/ 	.word	0xffffffff


	//   ....[108]....
        /*080c*/ 	.word	0xffffffff


	//   ....[109]....
        /*0810*/ 	.word	0xffffffff


	//   ....[110]....
        /*0814*/ 	.word	0xffffffff


	//   ....[111]....
        /*0818*/ 	.word	0xffffffff


	//   ....[112]....
        /*081c*/ 	.word	0xffffffff


	//   ....[113]....
        /*0820*/ 	.word	0xffffffff


	//   ....[114]....
        /*0824*/ 	.word	0xffffffff


	//   ....[115]....
        /*0828*/ 	.word	0xffffffff


	//   ....[116]....
        /*082c*/ 	.word	0xffffffff


	//   ....[117]....
        /*0830*/ 	.word	0xffffffff


	//   ....[118]....
        /*0834*/ 	.word	0xffffffff


	//   ....[119]....
        /*0838*/ 	.word	0xffffffff


	//   ....[120]....
        /*083c*/ 	.word	0xffffffff


	//   ....[121]....
        /*0840*/ 	.word	0xffffffff


	//   ....[122]....
        /*0844*/ 	.word	0xffffffff


	//   ....[123]....
        /*0848*/ 	.word	0xffffffff


	//   ....[124]....
        /*084c*/ 	.word	0xffffffff


	//   ....[125]....
        /*0850*/ 	.word	0xffffffff


	//   ....[126]....
        /*0854*/ 	.word	0xffffffff


	//   ....[127]....
        /*0858*/ 	.word	0xffffffff


	//   ....[128]....
        /*085c*/ 	.word	0xffffffff


	//   ....[129]....
        /*0860*/ 	.word	0xffffffff


	//   ....[130]....
        /*0864*/ 	.word	0xffffffff


	//   ....[131]....
        /*0868*/ 	.word	0xffffffff


	//   ....[132]....
        /*086c*/ 	.word	0xffffffff


	//   ....[133]....
        /*0870*/ 	.word	0xffffffff


	//   ....[134]....
        /*0874*/ 	.word	0xffffffff


	//   ....[135]....
        /*0878*/ 	.word	0xffffffff


	//   ....[136]....
        /*087c*/ 	.word	0xffffffff


	//   ....[137]....
        /*0880*/ 	.word	0xffffffff


	//   ....[138]....
        /*0884*/ 	.word	0xffffffff


	//   ....[139]....
        /*0888*/ 	.word	0xffffffff


	//   ....[140]....
        /*088c*/ 	.word	0xffffffff


	//   ....[141]....
        /*0890*/ 	.word	0xffffffff


	//   ....[142]....
        /*0894*/ 	.word	0xffffffff


	//   ....[143]....
        /*0898*/ 	.word	0xffffffff


	//   ....[144]....
        /*089c*/ 	.word	0xffffffff


	//   ....[145]....
        /*08a0*/ 	.word	0xffffffff


	//   ....[146]....
        /*08a4*/ 	.word	0xffffffff


	//   ....[147]....
        /*08a8*/ 	.word	0xffffffff


	//   ....[148]....
        /*08ac*/ 	.word	0xffffffff


	//   ....[149]....
        /*08b0*/ 	.word	0xffffffff


	//   ....[150]....
        /*08b4*/ 	.word	0x0500000f


	//   ....[151]....
        /*08b8*/ 	.word	0x0500000f


	//   ....[152]....
        /*08bc*/ 	.word	0x0500000f


	//   ....[153]....
        /*08c0*/ 	.word	0x0500000f


	//   ....[154]....
        /*08c4*/ 	.word	0x0500000f


	//   ....[155]....
        /*08c8*/ 	.word	0x0500000f


	//   ....[156]....
        /*08cc*/ 	.word	0x0500000f


	//   ....[157]....
        /*08d0*/ 	.word	0x0500000f


	//   ....[158]....
        /*08d4*/ 	.word	0x0500000f


	//   ....[159]....
        /*08d8*/ 	.word	0x0500000f


	//   ....[160]....
        /*08dc*/ 	.word	0x0500000f


	//   ....[161]....
        /*08e0*/ 	.word	0x0500000f


	//   ....[162]....
        /*08e4*/ 	.word	0x0500000f


	//   ....[163]....
        /*08e8*/ 	.word	0x0500000f


	//   ....[164]....
        /*08ec*/ 	.word	0x0500000f


	//   ....[165]....
        /*08f0*/ 	.word	0x0500000f


	//   ....[166]....
        /*08f4*/ 	.word	0x0500000f


	//   ....[167]....
        /*08f8*/ 	.word	0x0500000f


	//   ....[168]....
        /*08fc*/ 	.word	0x0500000f


	//   ....[169]....
        /*0900*/ 	.word	0x0500000f


	//   ....[170]....
        /*0904*/ 	.word	0x0500000f


	//   ....[171]....
        /*0908*/ 	.word	0x0500000f


	//   ....[172]....
        /*090c*/ 	.word	0x0500000f


	//   ....[173]....
        /*0910*/ 	.word	0x0500000f


	//   ....[174]....
        /*0914*/ 	.word	0x0500000f


	//   ....[175]....
        /*0918*/ 	.word	0x0500000f


	//   ....[176]....
        /*091c*/ 	.word	0x0500000f


	//   ....[177]....
        /*0920*/ 	.word	0x0500000f


	//   ....[178]....
        /*0924*/ 	.word	0x0500000f


	//   ....[179]....
        /*0928*/ 	.word	0x0500000f


	//   ....[180]....
        /*092c*/ 	.word	0x0500000f


	//   ....[181]....
        /*0930*/ 	.word	0x0500000f


	//   ....[182]....
        /*0934*/ 	.word	0x0500000f


	//   ....[183]....
        /*0938*/ 	.word	0x0500000f


	//   ....[184]....
        /*093c*/ 	.word	0x0500000f


	//----- nvinfo : EIATTR_COOP_GROUP_INSTR_OFFSETS
	.align		4
.L_229:
        /*0940*/ 	.byte	0x04, 0x28
        /*0942*/ 	.short	(.L_231 - .L_230)


	//   ....[0]....
.L_230:
        /*0944*/ 	.word	0x00000070


	//   ....[1]....
        /*0948*/ 	.word	0x000001a0


	//   ....[2]....
        /*094c*/ 	.word	0x000001f0


	//   ....[3]....
        /*0950*/ 	.word	0x00000420


	//   ....[4]....
        /*0954*/ 	.word	0x00000580


	//   ....[5]....
        /*0958*/ 	.word	0x000006a0


	//   ....[6]....
        /*095c*/ 	.word	0x00000800


	//   ....[7]....
        /*0960*/ 	.word	0x00007870


	//   ....[8]....
        /*0964*/ 	.word	0x00007f60


	//   ....[9]....
        /*0968*/ 	.word	0x00007f70


	//   ....[10]....
        /*096c*/ 	.word	0x00007f80


	//   ....[11]....
        /*0970*/ 	.word	0x00007f90


	//   ....[12]....
        /*0974*/ 	.word	0x00009c70


	//   ....[13]....
        /*0978*/ 	.word	0x00009c80


	//   ....[14]....
        /*097c*/ 	.word	0x00009c90


	//   ....[15]....
        /*0980*/ 	.word	0x00009ca0


	//   ....[16]....
        /*0984*/ 	.word	0x0000c550


	//   ....[17]....
        /*0988*/ 	.word	0x0000c7e0


	//   ....[18]....
        /*098c*/ 	.word	0x0000da70


	//   ....[19]....
        /*0990*/ 	.word	0x0000db70


	//   ....[20]....
        /*0994*/ 	.word	0x0000e220


	//   ....[21]....
        /*0998*/ 	.word	0x0000e370


	//   ....[22]....
        /*099c*/ 	.word	0x0000fbb0


	//   ....[23]....
        /*09a0*/ 	.word	0x0000fdb0


	//   ....[24]....
        /*09a4*/ 	.word	0x00010d60


	//   ....[25]....
        /*09a8*/ 	.word	0x00010e60


	//   ....[26]....
        /*09ac*/ 	.word	0x00011240


	//   ....[27]....
        /*09b0*/ 	.word	0x00011390


	//   ....[28]....
        /*09b4*/ 	.word	0x00013110


	//   ....[29]....
        /*09b8*/ 	.word	0x00013140


	//   ....[30]....
        /*09bc*/ 	.word	0x000131a0


	//   ....[31]....
        /*09c0*/ 	.word	0x00013200


	//   ....[32]....
        /*09c4*/ 	.word	0x00014d80


	//   ....[33]....
        /*09c8*/ 	.word	0x00014f40


	//   ....[34]....
        /*09cc*/ 	.word	0x00015be0


	//   ....[35]....
        /*09d0*/ 	.word	0x00015d60


	//   ....[36]....
        /*09d4*/ 	.word	0x00016520


	//   ....[37]....
        /*09d8*/ 	.word	0x00016580


	//   ....[38]....
        /*09dc*/ 	.word	0x000178c0


	//   ....[39]....
        /*09e0*/ 	.word	0x000179a0


	//   ....[40]....
        /*09e4*/ 	.word	0x000179e0


	//   ....[41]....
        /*09e8*/ 	.word	0x00017ae0


	//   ....[42]....
        /*09ec*/ 	.word	0x000187a0


	//   ....[43]....
        /*09f0*/ 	.word	0x000187b0


	//   ....[44]....
        /*09f4*/ 	.word	0x000187d0


	//   ....[45]....
        /*09f8*/ 	.word	0x000187e0


	//   ....[46]....
        /*09fc*/ 	.word	0x000187f0


	//   ....[47]....
        /*0a00*/ 	.word	0x00018800


	//   ....[48]....
        /*0a04*/ 	.word	0x00018810


	//   ....[49]....
        /*0a08*/ 	.word	0x00018820


	//   ....[50]....
        /*0a0c*/ 	.word	0x00018830


	//   ....[51]....
        /*0a10*/ 	.word	0x00018840


	//   ....[52]....
        /*0a14*/ 	.word	0x00018850


	//   ....[53]....
        /*0a18*/ 	.word	0x00018860


	//   ....[54]....
        /*0a1c*/ 	.word	0x00018870


	//   ....[55]....
        /*0a20*/ 	.word	0x00018880


	//   ....[56]....
        /*0a24*/ 	.word	0x00018890


	//   ....[57]....
        /*0a28*/ 	.word	0x000188a0


	//   ....[58]....
        /*0a2c*/ 	.word	0x000188b0


	//   ....[59]....
        /*0a30*/ 	.word	0x000188c0


	//   ....[60]....
        /*0a34*/ 	.word	0x000188d0


	//   ....[61]....
        /*0a38*/ 	.word	0x000188e0


	//   ....[62]....
        /*0a3c*/ 	.word	0x000188f0


	//   ....[63]....
        /*0a40*/ 	.word	0x00018900


	//   ....[64]....
        /*0a44*/ 	.word	0x00018910


	//   ....[65]....
        /*0a48*/ 	.word	0x00018920


	//   ....[66]....
        /*0a4c*/ 	.word	0x00018930


	//   ....[67]....
        /*0a50*/ 	.word	0x00018940


	//   ....[68]....
        /*0a54*/ 	.word	0x00018950


	//   ....[69]....
        /*0a58*/ 	.word	0x00018960


	//   ....[70]....
        /*0a5c*/ 	.word	0x00018970


	//   ....[71]....
        /*0a60*/ 	.word	0x00018980


	//   ....[72]....
        /*0a64*/ 	.word	0x00018990


	//   ....[73]....
        /*0a68*/ 	.word	0x000189a0


	//   ....[74]....
        /*0a6c*/ 	.word	0x000189b0


	//   ....[75]....
        /*0a70*/ 	.word	0x000189c0


	//   ....[76]....
        /*0a74*/ 	.word	0x000189d0


	//   ....[77]....
        /*0a78*/ 	.word	0x000189e0


	//   ....[78]....
        /*0a7c*/ 	.word	0x000189f0


	//   ....[79]....
        /*0a80*/ 	.word	0x00018a00


	//   ....[80]....
        /*0a84*/ 	.word	0x00018a10


	//   ....[81]....
        /*0a88*/ 	.word	0x00018a20


	//   ....[82]....
        /*0a8c*/ 	.word	0x00018a30


	//   ....[83]....
        /*0a90*/ 	.word	0x00018a40


	//   ....[84]....
        /*0a94*/ 	.word	0x00018a50


	//   ....[85]....
        /*0a98*/ 	.word	0x00018a60


	//   ....[86]....
        /*0a9c*/ 	.word	0x00018a70


	//   ....[87]....
        /*0aa0*/ 	.word	0x00018a80


	//   ....[88]....
        /*0aa4*/ 	.word	0x00018a90


	//   ....[89]....
        /*0aa8*/ 	.word	0x00018aa0


	//   ....[90]....
        /*0aac*/ 	.word	0x000193d0


	//   ....[91]....
        /*0ab0*/ 	.word	0x000193e0


	//   ....[92]....
        /*0ab4*/ 	.word	0x000193f0


	//   ....[93]....
        /*0ab8*/ 	.word	0x00019430


	//   ....[94]....
        /*0abc*/ 	.word	0x00019b20


	//   ....[95]....
        /*0ac0*/ 	.word	0x00019b40


	//   ....[96]....
        /*0ac4*/ 	.word	0x00019c40


	//   ....[97]....
        /*0ac8*/ 	.word	0x00019c60


	//   ....[98]....
        /*0acc*/ 	.word	0x0001a080


	//   ....[99]....
        /*0ad0*/ 	.word	0x0001a0c0


	//   ....[100]....
        /*0ad4*/ 	.word	0x0001a510


	//   ....[101]....
        /*0ad8*/ 	.word	0x0001a520


	//   ....[102]....
        /*0adc*/ 	.word	0x0001b140


	//   ....[103]....
        /*0ae0*/ 	.word	0x0001b150


	//   ....[104]....
        /*0ae4*/ 	.word	0x0001b250


	//   ....[105]....
        /*0ae8*/ 	.word	0x0001b270


	//   ....[106]....
        /*0aec*/ 	.word	0x0001b400


	//   ....[107]....
        /*0af0*/ 	.word	0x0001b600


	//   ....[108]....
        /*0af4*/ 	.word	0x0001b630


	//   ....[109]....
        /*0af8*/ 	.word	0x0001b660


	//   ....[110]....
        /*0afc*/ 	.word	0x0001b690


	//   ....[111]....
        /*0b00*/ 	.word	0x0001b6c0


	//   ....[112]....
        /*0b04*/ 	.word	0x0001b6f0


	//   ....[113]....
        /*0b08*/ 	.word	0x0001b880


	//   ....[114]....
        /*0b0c*/ 	.word	0x0001b8b0


	//   ....[115]....
        /*0b10*/ 	.word	0x0001b8e0


	//   ....[116]....
        /*0b14*/ 	.word	0x0001b910


	//   ....[117]....
        /*0b18*/ 	.word	0x0001b940


	//   ....[118]....
        /*0b1c*/ 	.word	0x0001b970


	//   ....[119]....
        /*0b20*/ 	.word	0x0001ba00


	//   ....[120]....
        /*0b24*/ 	.word	0x0001ba30


	//   ....[121]....
        /*0b28*/ 	.word	0x0001ba40


	//   ....[122]....
        /*0b2c*/ 	.word	0x0001ba80


	//   ....[123]....
        /*0b30*/ 	.word	0x0001d3f0


	//   ....[124]....
        /*0b34*/ 	.word	0x0001f5e0


	//   ....[125]....
        /*0b38*/ 	.word	0x00020450


	//   ....[126]....
        /*0b3c*/ 	.word	0x00020460


	//   ....[127]....
        /*0b40*/ 	.word	0x00020470


	//   ....[128]....
        /*0b44*/ 	.word	0x00020480


	//   ....[129]....
        /*0b48*/ 	.word	0x000205b0


	//   ....[130]....
        /*0b4c*/ 	.word	0x000205c0


	//   ....[131]....
        /*0b50*/ 	.word	0x00022050


	//   ....[132]....
        /*0b54*/ 	.word	0x00022080


	//   ....[133]....
        /*0b58*/ 	.word	0x000220e0


	//   ....[134]....
        /*0b5c*/ 	.word	0x00022110


	//   ....[135]....
        /*0b60*/ 	.word	0x00022140


	//   ....[136]....
        /*0b64*/ 	.word	0x00022170


	//   ....[137]....
        /*0b68*/ 	.word	0x000221a0


	//   ....[138]....
        /*0b6c*/ 	.word	0x000221d0


	//   ....[139]....
        /*0b70*/ 	.word	0x00022370


	//   ....[140]....
        /*0b74*/ 	.word	0x000223a0


	//   ....[141]....
        /*0b78*/ 	.word	0x000223d0


	//   ....[142]....
        /*0b7c*/ 	.word	0x00022400


	//   ....[143]....
        /*0b80*/ 	.word	0x00022430


	//   ....[144]....
        /*0b84*/ 	.word	0x00022460


	//   ....[145]....
        /*0b88*/ 	.word	0x00022520


	//   ....[146]....
        /*0b8c*/ 	.word	0x00022540


	//   ....[147]....
        /*0b90*/ 	.word	0x00022560


	//   ....[148]....
        /*0b94*/ 	.word	0x000225c0


	//   ....[149]....
        /*0b98*/ 	.word	0x00022ff0


	//   ....[150]....
        /*0b9c*/ 	.word	0x00023460


	//   ....[151]....
        /*0ba0*/ 	.word	0x000234f0


	//   ....[152]....
        /*0ba4*/ 	.word	0x00023540


	//   ....[153]....
        /*0ba8*/ 	.word	0x00023590


	//   ....[154]....
        /*0bac*/ 	.word	0x00023660


	//   ....[155]....
        /*0bb0*/ 	.word	0x000236f0


	//   ....[156]....
        /*0bb4*/ 	.word	0x00023740


	//   ....[157]....
        /*0bb8*/ 	.word	0x00023790


	//   ....[158]....
        /*0bbc*/ 	.word	0x00023b30


	//   ....[159]....
        /*0bc0*/ 	.word	0x00023e10


	//   ....[160]....
        /*0bc4*/ 	.word	0x00024010


	//   ....[161]....
        /*0bc8*/ 	.word	0x00024060


	//   ....[162]....
        /*0bcc*/ 	.word	0x000240c0


	//   ....[163]....
        /*0bd0*/ 	.word	0x00024160


	//   ....[164]....
        /*0bd4*/ 	.word	0x00024230


	//   ....[165]....
        /*0bd8*/ 	.word	0x00024310


	//   ....[166]....
        /*0bdc*/ 	.word	0x000245e0


	//   ....[167]....
        /*0be0*/ 	.word	0x00024680


	//   ....[168]....
        /*0be4*/ 	.word	0x00024800


	//   ....[169]....
        /*0be8*/ 	.word	0x00024870


	//   ....[170]....
        /*0bec*/ 	.word	0x000248e0


	//   ....[171]....
        /*0bf0*/ 	.word	0x00024950


	//   ....[172]....
        /*0bf4*/ 	.word	0x000249c0


	//   ....[173]....
        /*0bf8*/ 	.word	0x00024a40


	//   ....[174]....
        /*0bfc*/ 	.word	0x00024ad0


	//   ....[175]....
        /*0c00*/ 	.word	0x00024b70


	//   ....[176]....
        /*0c04*/ 	.word	0x00024be0


	//   ....[177]....
        /*0c08*/ 	.word	0x00024c50


	//   ....[178]....
        /*0c0c*/ 	.word	0x00024cc0


	//   ....[179]....
        /*0c10*/ 	.word	0x00024d40


	//   ....[180]....
        /*0c14*/ 	.word	0x00024db0


	//   ....[181]....
        /*0c18*/ 	.word	0x00024e60


	//   ....[182]....
        /*0c1c*/ 	.word	0x00024eb0


	//   ....[183]....
        /*0c20*/ 	.word	0x00024f40


	//   ....[184]....
        /*0c24*/ 	.word	0x00025070


	//----- nvinfo : EIATTR_REG_RECONFIG
	.align		4
.L_231:
        /*0c28*/ 	.byte	0x01, 0x54
	.zero		2


	//----- nvinfo : EIATTR_SYSCALL_OFFSETS
	.align		4
        /*0c2c*/ 	.byte	0x04, 0x46
        /*0c2e*/ 	.short	(.L_233 - .L_232)


	//   ....[0]....
.L_232:
        /*0c30*/ 	.word	0x00002070


	//   ....[1]....
        /*0c34*/ 	.word	0x000021c0


	//   ....[2]....
        /*0c38*/ 	.word	0x000079e0


	//   ....[3]....
        /*0c3c*/ 	.word	0x00007d00


	//   ....[4]....
        /*0c40*/ 	.word	0x0001f090


	//   ....[5]....
        /*0c44*/ 	.word	0x0001f200


	//   ....[6]....
        /*0c48*/ 	.word	0x0001f350


	//   ....[7]....
        /*0c4c*/ 	.word	0x0001f490


	//   ....[8]....
        /*0c50*/ 	.word	0x0001ff20


	//----- nvinfo : EIATTR_MBARRIER_INSTR_OFFSETS
	.align		4
.L_233:
        /*0c54*/ 	.byte	0x04, 0x39
        /*0c56*/ 	.short	(.L_235 - .L_234)


	//   ....[0]....
.L_234:
        /*0c58*/ 	.word	0x000002d0
        /*0c5c*/ 	.word	0x000000ff
        /*0c60*/ 	.word	0x00019c00
        /*0c64*/ 	.short	0x0100
        /*0c66*/ 	.byte	0x08
	.zero		1


	//   ....[1]....
        /*0c68*/ 	.word	0x000002e0
        /*0c6c*/ 	.word	0x000000ff
        /*0c70*/ 	.word	0x00019c20
        /*0c74*/ 	.short	0x0100
        /*0c76*/ 	.byte	0x08
	.zero		1


	//   ....[2]....
        /*0c78*/ 	.word	0x000003d0
        /*0c7c*/ 	.word	0x000000ff
        /*0c80*/ 	.word	0x00019c30
        /*0c84*/ 	.short	0x0100
        /*0c86*/ 	.byte	0x08
	.zero		1


	//   ....[3]....
        /*0c88*/ 	.word	0x000003e0
        /*0c8c*/ 	.word	0x000000ff
        /*0c90*/ 	.word	0x00019c40
        /*0c94*/ 	.short	0x0100
        /*0c96*/ 	.byte	0x08
	.zero		1


	//   ....[4]....
        /*0c98*/ 	.word	0x000003f0
        /*0c9c*/ 	.word	0x000000ff
        /*0ca0*/ 	.word	0x00019c38
        /*0ca4*/ 	.short	0x0100
        /*0ca6*/ 	.byte	0x08
	.zero		1


	//   ....[5]....
        /*0ca8*/ 	.word	0x00000400
        /*0cac*/ 	.word	0x000000ff
        /*0cb0*/ 	.word	0x00019c48
        /*0cb4*/ 	.short	0x0100
        /*0cb6*/ 	.byte	0x08
	.zero		1


	//   ....[6]....
        /*0cb8*/ 	.word	0x00000530
        /*0cbc*/ 	.word	0x000000ff
        /*0cc0*/ 	.word	0x00019c50
        /*0cc4*/ 	.short	0x0100
        /*0cc6*/ 	.byte	0x08
	.zero		1


	//   ....[7]....
        /*0cc8*/ 	.word	0x00000540
        /*0ccc*/ 	.word	0x000000ff
        /*0cd0*/ 	.word	0x00019c60
        /*0cd4*/ 	.short	0x0100
        /*0cd6*/ 	.byte	0x08
	.zero		1


	//   ....[8]....
        /*0cd8*/ 	.word	0x00000550
        /*0cdc*/ 	.word	0x000000ff
        /*0ce0*/ 	.word	0x00019c58
        /*0ce4*/ 	.short	0x0100
        /*0ce6*/ 	.byte	0x08
	.zero		1


	//   ....[9]....
        /*0ce8*/ 	.word	0x00000560
        /*0cec*/ 	.word	0x000000ff
        /*0cf0*/ 	.word	0x00019c68
        /*0cf4*/ 	.short	0x0100
        /*0cf6*/ 	.byte	0x08
	.zero		1


	//   ....[10]....
        /*0cf8*/ 	.word	0x00000650
        /*0cfc*/ 	.word	0x000000ff
        /*0d00*/ 	.word	0x00019c70
        /*0d04*/ 	.short	0x0100
        /*0d06*/ 	.byte	0x06
	.zero		1


	//   ....[11]....
        /*0d08*/ 	.word	0x00000660
        /*0d0c*/ 	.word	0x000000ff
        /*0d10*/ 	.word	0x00019c80
        /*0d14*/ 	.short	0x0100
        /*0d16*/ 	.byte	0x06
	.zero		1


	//   ....[12]....
        /*0d18*/ 	.word	0x00000670
        /*0d1c*/ 	.word	0x000000ff
        /*0d20*/ 	.word	0x00019c78
        /*0d24*/ 	.short	0x0100
        /*0d26*/ 	.byte	0x06
	.zero		1


	//   ....[13]....
        /*0d28*/ 	.word	0x00000680
        /*0d2c*/ 	.word	0x000000ff
        /*0d30*/ 	.word	0x00019c88
        /*0d34*/ 	.short	0x0100
        /*0d36*/ 	.byte	0x06
	.zero		1


	//   ....[14]....
        /*0d38*/ 	.word	0x000007b0
        /*0d3c*/ 	.word	0x000000ff
        /*0d40*/ 	.word	0x00019c90
        /*0d44*/ 	.short	0x0100
        /*0d46*/ 	.byte	0x08
	.zero		1


	//   ....[15]....
        /*0d48*/ 	.word	0x000007c0
        /*0d4c*/ 	.word	0x000000ff
        /*0d50*/ 	.word	0x00019ca0
        /*0d54*/ 	.short	0x0100
        /*0d56*/ 	.byte	0x08
	.zero		1


	//   ....[16]....
        /*0d58*/ 	.word	0x000007d0
        /*0d5c*/ 	.word	0x000000ff
        /*0d60*/ 	.word	0x00019c98
        /*0d64*/ 	.short	0x0100
        /*0d66*/ 	.byte	0x08
	.zero		1


	//   ....[17]....
        /*0d68*/ 	.word	0x000007e0
        /*0d6c*/ 	.word	0x000000ff
        /*0d70*/ 	.word	0x00019ca8
        /*0d74*/ 	.short	0x0100
        /*0d76*/ 	.byte	0x08
	.zero		1


	//   ....[18]....
        /*0d78*/ 	.word	0x00000910
        /*0d7c*/ 	.word	0x000000ff
        /*0d80*/ 	.word	0x00019cb0
        /*0d84*/ 	.short	0x0100
        /*0d86*/ 	.byte	0x08
	.zero		1


	//   ....[19]....
        /*0d88*/ 	.word	0x00000920
        /*0d8c*/ 	.word	0x000000ff
        /*0d90*/ 	.word	0x00019cc0
        /*0d94*/ 	.short	0x0100
        /*0d96*/ 	.byte	0x08
	.zero		1


	//   ....[20]....
        /*0d98*/ 	.word	0x00000930
        /*0d9c*/ 	.word	0x000000ff
        /*0da0*/ 	.word	0x00019cb8
        /*0da4*/ 	.short	0x0100
        /*0da6*/ 	.byte	0x08
	.zero		1


	//   ....[21]....
        /*0da8*/ 	.word	0x00000940
        /*0dac*/ 	.word	0x000000ff
        /*0db0*/ 	.word	0x00019cc8
        /*0db4*/ 	.short	0x0100
        /*0db6*/ 	.byte	0x08
	.zero		1


	//   ....[22]....
        /*0db8*/ 	.word	0x00002f10
        /*0dbc*/ 	.word	0x00000052
        /*0dc0*/ 	.word	0x00019c90
        /*0dc4*/ 	.short	0x010a
        /*0dc6*/ 	.byte	0x3f
	.zero		1


	//   ....[23]....
        /*0dc8*/ 	.word	0x00004750
        /*0dcc*/ 	.word	0x00000052
        /*0dd0*/ 	.word	0x00019c90
        /*0dd4*/ 	.short	0x010a
        /*0dd6*/ 	.byte	0x3f
	.zero		1


	//   ....[24]....
        /*0dd8*/ 	.word	0x000067c0
        /*0ddc*/ 	.word	0x00000052
        /*0de0*/ 	.word	0x00019c90
        /*0de4*/ 	.short	0x010a
        /*0de6*/ 	.byte	0x3f
	.zero		1


	//   ....[25]....
        /*0de8*/ 	.word	0x00006970
        /*0dec*/ 	.word	0x00000008
        /*0df0*/ 	.word	0x00000000
        /*0df4*/ 	.short	0x0101
        /*0df6*/ 	.byte	0x3f
	.zero		1


	//   ....[26]....
        /*0df8*/ 	.word	0x000069b0
        /*0dfc*/ 	.word	0x00000052
        /*0e00*/ 	.word	0x00019cb0
        /*0e04*/ 	.short	0x010a
        /*0e06*/ 	.byte	0x3f
	.zero		1


	//   ....[27]....
        /*0e08*/ 	.word	0x00006c30
        /*0e0c*/ 	.word	0x00000052
        /*0e10*/ 	.word	0x00000000
        /*0e14*/ 	.short	0x0101
        /*0e16*/ 	.byte	0x3f
	.zero		1


	//   ....[28]....
        /*0e18*/ 	.word	0x00007a80
        /*0e1c*/ 	.word	0x00000010
        /*0e20*/ 	.word	0x00019c00
        /*0e24*/ 	.short	0x010a
        /*0e26*/ 	.byte	0x3f
	.zero		1


	//   ....[29]....
        /*0e28*/ 	.word	0x00007ad0
        /*0e2c*/ 	.word	0x00000010
        /*0e30*/ 	.word	0x00019c00
        /*0e34*/ 	.short	0x010a
        /*0e36*/ 	.byte	0x3f
	.zero		1


	//   ....[30]....
        /*0e38*/ 	.word	0x000082e0
        /*0e3c*/ 	.word	0x00000010
        /*0e40*/ 	.word	0x00019c00
        /*0e44*/ 	.short	0x010a
        /*0e46*/ 	.byte	0x3f
	.zero		1


	//   ....[31]....
        /*0e48*/ 	.word	0x00009fb0
        /*0e4c*/ 	.word	0x00000010
        /*0e50*/ 	.word	0x00019c00
        /*0e54*/ 	.short	0x010a
        /*0e56*/ 	.byte	0x3f
	.zero		1


	//   ....[32]....
        /*0e58*/ 	.word	0x0000c160
        /*0e5c*/ 	.word	0x00000003
        /*0e60*/ 	.word	0x00019c30
        /*0e64*/ 	.short	0x010a
        /*0e66*/ 	.byte	0x3f
	.zero		1


	//   ....[33]....
        /*0e68*/ 	.word	0x0000c1d0
        /*0e6c*/ 	.word	0x00000003
        /*0e70*/ 	.word	0x00019c30
        /*0e74*/ 	.short	0x010a
        /*0e76*/ 	.byte	0x3f
	.zero		1


	//   ....[34]....
        /*0e78*/ 	.word	0x0000c600
        /*0e7c*/ 	.word	0x00000000
        /*0e80*/ 	.word	0x00000000
        /*0e84*/ 	.short	0x0101
        /*0e86*/ 	.byte	0x3f
	.zero		1


	//   ....[35]....
        /*0e88*/ 	.word	0x0000f580
        /*0e8c*/ 	.word	0x00000015
        /*0e90*/ 	.word	0x00019c30
        /*0e94*/ 	.short	0x010a
        /*0e96*/ 	.byte	0x3f
	.zero		1


	//   ....[36]....
        /*0e98*/ 	.word	0x0000f600
        /*0e9c*/ 	.word	0x00000015
        /*0ea0*/ 	.word	0x00019c30
        /*0ea4*/ 	.short	0x010a
        /*0ea6*/ 	.byte	0x3f
	.zero		1


	//   ....[37]....
        /*0ea8*/ 	.word	0x0000f820
        /*0eac*/ 	.word	0x00000016
        /*0eb0*/ 	.word	0x00019c50
        /*0eb4*/ 	.short	0x010a
        /*0eb6*/ 	.byte	0x3f
	.zero		1


	//   ....[38]....
        /*0eb8*/ 	.word	0x0000f870
        /*0ebc*/ 	.word	0x00000016
        /*0ec0*/ 	.word	0x00019c50
        /*0ec4*/ 	.short	0x010a
        /*0ec6*/ 	.byte	0x3f
	.zero		1


	//   ....[39]....
        /*0ec8*/ 	.word	0x0000fbd0
        /*0ecc*/ 	.word	0x0000000a
        /*0ed0*/ 	.word	0x00000000
        /*0ed4*/ 	.short	0x0101
        /*0ed6*/ 	.byte	0x3f
	.zero		1


	//   ....[40]....
        /*0ed8*/ 	.word	0x00012400
        /*0edc*/ 	.word	0x00000016
        /*0ee0*/ 	.word	0x00000000
        /*0ee4*/ 	.short	0x0101
        /*0ee6*/ 	.byte	0x3f
	.zero		1


	//   ....[41]....
        /*0ee8*/ 	.word	0x00012890
        /*0eec*/ 	.word	0x00000015
        /*0ef0*/ 	.word	0x00019c30
        /*0ef4*/ 	.short	0x010a
        /*0ef6*/ 	.byte	0x3f
	.zero		1


	//   ....[42]....
        /*0ef8*/ 	.word	0x00012910
        /*0efc*/ 	.word	0x00000015
        /*0f00*/ 	.word	0x00019c30
        /*0f04*/ 	.short	0x010a
        /*0f06*/ 	.byte	0x3f
	.zero		1


	//   ....[43]....
        /*0f08*/ 	.word	0x00012b30
        /*0f0c*/ 	.word	0x0000009b
        /*0f10*/ 	.word	0x00019c50
        /*0f14*/ 	.short	0x010a
        /*0f16*/ 	.byte	0x3f
	.zero		1


	//   ....[44]....
        /*0f18*/ 	.word	0x00012b80
        /*0f1c*/ 	.word	0x0000009b
        /*0f20*/ 	.word	0x00019c50
        /*0f24*/ 	.short	0x010a
        /*0f26*/ 	.byte	0x3f
	.zero		1


	//   ....[45]....
        /*0f28*/ 	.word	0x000139d0
        /*0f2c*/ 	.word	0x00000015
        /*0f30*/ 	.word	0x00000000
        /*0f34*/ 	.short	0x0101
        /*0f36*/ 	.byte	0x3f
	.zero		1


	//   ....[46]....
        /*0f38*/ 	.word	0x00013f70
        /*0f3c*/ 	.word	0x0000009b
        /*0f40*/ 	.word	0x00000000
        /*0f44*/ 	.short	0x0101
        /*0f46*/ 	.byte	0x3f
	.zero		1


	//   ....[47]....
        /*0f48*/ 	.word	0x00014710
        /*0f4c*/ 	.word	0x00000000
        /*0f50*/ 	.word	0x00019c30
        /*0f54*/ 	.short	0x010a
        /*0f56*/ 	.byte	0x3f
	.zero		1


	//   ....[48]....
        /*0f58*/ 	.word	0x00014790
        /*0f5c*/ 	.word	0x00000000
        /*0f60*/ 	.word	0x00019c30
        /*0f64*/ 	.short	0x010a
        /*0f66*/ 	.byte	0x3f
	.zero		1


	//   ....[49]....
        /*0f68*/ 	.word	0x000149b0
        /*0f6c*/ 	.word	0x00000015
        /*0f70*/ 	.word	0x00019c50
        /*0f74*/ 	.short	0x010a
        /*0f76*/ 	.byte	0x3f
	.zero		1


	//   ....[50]....
        /*0f78*/ 	.word	0x00014a00
        /*0f7c*/ 	.word	0x00000015
        /*0f80*/ 	.word	0x00019c50
        /*0f84*/ 	.short	0x010a
        /*0f86*/ 	.byte	0x3f
	.zero		1


	//   ....[51]....
        /*0f88*/ 	.word	0x00014d90
        /*0f8c*/ 	.word	0x0000000a
        /*0f90*/ 	.word	0x00000000
        /*0f94*/ 	.short	0x0101
        /*0f96*/ 	.byte	0x3f
	.zero		1


	//   ....[52]....
        /*0f98*/ 	.word	0x00016f90
        /*0f9c*/ 	.word	0x00000015
        /*0fa0*/ 	.word	0x00000000
        /*0fa4*/ 	.short	0x0101
        /*0fa6*/ 	.byte	0x3f
	.zero		1


	//   ....[53]....
        /*0fa8*/ 	.word	0x00017640
        /*0fac*/ 	.word	0x00000004
        /*0fb0*/ 	.word	0x00019c50
        /*0fb4*/ 	.short	0x010a
        /*0fb6*/ 	.byte	0x3f
	.zero		1


	//   ....[54]....
        /*0fb8*/ 	.word	0x00017690
        /*0fbc*/ 	.word	0x00000004
        /*0fc0*/ 	.word	0x00019c50
        /*0fc4*/ 	.short	0x010a
        /*0fc6*/ 	.byte	0x3f
	.zero		1


	//   ....[55]....
        /*0fc8*/ 	.word	0x00017f80
        /*0fcc*/ 	.word	0x00000002
        /*0fd0*/ 	.word	0x00000000
        /*0fd4*/ 	.short	0x0101
        /*0fd6*/ 	.byte	0x3f
	.zero		1


	//   ....[56]....
        /*0fd8*/ 	.word	0x00019b30
        /*0fdc*/ 	.word	0x00000000
        /*0fe0*/ 	.word	0x00000000
        /*0fe4*/ 	.short	0x0101
        /*0fe6*/ 	.byte	0x3f
	.zero		1


	//   ....[57]....
        /*0fe8*/ 	.word	0x00019f50
        /*0fec*/ 	.word	0x00000004
        /*0ff0*/ 	.word	0x00000000
        /*0ff4*/ 	.short	0x0101
        /*0ff6*/ 	.byte	0x3f
	.zero		1


	//   ....[58]....
        /*0ff8*/ 	.word	0x0001d4d0
        /*0ffc*/ 	.word	0x00000013
        /*1000*/ 	.word	0x00019c20
        /*1004*/ 	.short	0x010a
        /*1006*/ 	.byte	0x3f
	.zero		1


	//   ....[59]....
        /*1008*/ 	.word	0x0001d560
        /*100c*/ 	.word	0x0000000a
        /*1010*/ 	.word	0x00019ca0
        /*1014*/ 	.short	0x010a
        /*1016*/ 	.byte	0x3f
	.zero		1


	//   ....[60]....
        /*1018*/ 	.word	0x0001d9b0
        /*101c*/ 	.word	0x0000000a
        /*1020*/ 	.word	0x00019cc0
        /*1024*/ 	.short	0x010a
        /*1026*/ 	.byte	0x3f
	.zero		1


	//   ....[61]....
        /*1028*/ 	.word	0x0001dec0
        /*102c*/ 	.word	0x00000009
        /*1030*/ 	.word	0x00019ca0
        /*1034*/ 	.short	0x010a
        /*1036*/ 	.byte	0x3f
	.zero		1


	//   ....[62]....
        /*1038*/ 	.word	0x0001e300
        /*103c*/ 	.word	0x00000009
        /*1040*/ 	.word	0x00019cc0
        /*1044*/ 	.short	0x010a
        /*1046*/ 	.byte	0x3f
	.zero		1


	//   ....[63]....
        /*1048*/ 	.word	0x0001f810
        /*104c*/ 	.word	0x00000004
        /*1050*/ 	.word	0x00019c80
        /*1054*/ 	.short	0x010a
        /*1056*/ 	.byte	0x3f
	.zero		1


	//   ....[64]....
        /*1058*/ 	.word	0x0001fa70
        /*105c*/ 	.word	0x00000004
        /*1060*/ 	.word	0x00019c40
        /*1064*/ 	.short	0x010a
        /*1066*/ 	.byte	0x3f
	.zero		1


	//   ....[65]....
        /*1068*/ 	.word	0x000206a0
        /*106c*/ 	.word	0x00000013
        /*1070*/ 	.word	0x00019c00
        /*1074*/ 	.short	0x0107
        /*1076*/ 	.byte	0x3f
	.zero		1


	//   ....[66]....
        /*1078*/ 	.word	0x000207a0
        /*107c*/ 	.word	0x00000013
        /*1080*/ 	.word	0x00019c00
        /*1084*/ 	.short	0x0101
        /*1086*/ 	.byte	0x3f
	.zero		1


	//   ....[67]....
        /*1088*/ 	.word	0x000207c0
        /*108c*/ 	.word	0x00000013
        /*1090*/ 	.word	0x00019c20
        /*1094*/ 	.short	0x010a
        /*1096*/ 	.byte	0x3f
	.zero		1


	//   ....[68]....
        /*1098*/ 	.word	0x00020ab0
        /*109c*/ 	.word	0x00000006
        /*10a0*/ 	.word	0x00019c80
        /*10a4*/ 	.short	0x010a
        /*10a6*/ 	.byte	0x3f
	.zero		1


	//   ....[69]....
        /*10a8*/ 	.word	0x00020ee0
        /*10ac*/ 	.word	0x00000006
        /*10b0*/ 	.word	0x00019c40
        /*10b4*/ 	.short	0x010a
        /*10b6*/ 	.byte	0x3f
	.zero		1


	//   ....[70]....
        /*10b8*/ 	.word	0x00021390
        /*10bc*/ 	.word	0x00000003
        /*10c0*/ 	.word	0x00019c70
        /*10c4*/ 	.short	0x010a
        /*10c6*/ 	.byte	0x3f
	.zero		1


	//   ....[71]....
        /*10c8*/ 	.word	0x00021400
        /*10cc*/ 	.word	0x00000003
        /*10d0*/ 	.word	0x00019c60
        /*10d4*/ 	.short	0x010a
        /*10d6*/ 	.byte	0x3f
	.zero		1


	//   ....[72]....
        /*10d8*/ 	.word	0x00021780
        /*10dc*/ 	.word	0x00000003
        /*10e0*/ 	.word	0x00019c50
        /*10e4*/ 	.short	0x0101
        /*10e6*/ 	.byte	0x3f
	.zero		1


	//   ....[73]....
        /*10e8*/ 	.word	0x00021800
        /*10ec*/ 	.word	0x00000003
        /*10f0*/ 	.word	0x00000000
        /*10f4*/ 	.short	0x0101
        /*10f6*/ 	.byte	0x3f
	.zero		1


	//   ....[74]....
        /*10f8*/ 	.word	0x000219f0
        /*10fc*/ 	.word	0x00000003
        /*1100*/ 	.word	0x00019c70
        /*1104*/ 	.short	0x010a
        /*1106*/ 	.byte	0x3f
	.zero		1


	//   ....[75]....
        /*1108*/ 	.word	0x00021a60
        /*110c*/ 	.word	0x00000003
        /*1110*/ 	.word	0x00019c60
        /*1114*/ 	.short	0x010a
        /*1116*/ 	.byte	0x3f
	.zero		1


	//   ....[76]....
        /*1118*/ 	.word	0x00021de0
        /*111c*/ 	.word	0x00000003
        /*1120*/ 	.word	0x00019c50
        /*1124*/ 	.short	0x0101
        /*1126*/ 	.byte	0x3f
	.zero		1


	//   ....[77]....
        /*1128*/ 	.word	0x00021e30
        /*112c*/ 	.word	0x00000000
        /*1130*/ 	.word	0x00000000
        /*1134*/ 	.short	0x0101
        /*1136*/ 	.byte	0x3f
	.zero		1


	//   ....[78]....
        /*1138*/ 	.word	0x00022f70
        /*113c*/ 	.word	0x00000009
        /*1140*/ 	.word	0x00019c20
        /*1144*/ 	.short	0x010a
        /*1146*/ 	.byte	0x3f
	.zero		1


	//   ....[79]....
        /*1148*/ 	.word	0x00023100
        /*114c*/ 	.word	0x00000007
        /*1150*/ 	.word	0x00000000
        /*1154*/ 	.short	0x010a
        /*1156*/ 	.byte	0x3f
	.zero		1


	//   ....[80]....
        /*1158*/ 	.word	0x00023170
        /*115c*/ 	.word	0x00000003
        /*1160*/ 	.word	0x00000000
        /*1164*/ 	.short	0x010a
        /*1166*/ 	.byte	0x3f
	.zero		1


	//   ....[81]....
        /*1168*/ 	.word	0x000231c0
        /*116c*/ 	.word	0x00000003
        /*1170*/ 	.word	0x00019c60
        /*1174*/ 	.short	0x010a
        /*1176*/ 	.byte	0x3f
	.zero		1


	//   ....[82]....
        /*1178*/ 	.word	0x00023210
        /*117c*/ 	.word	0x00000005
        /*1180*/ 	.word	0x00019c60
        /*1184*/ 	.short	0x010a
        /*1186*/ 	.byte	0x3f
	.zero		1


	//   ....[83]....
        /*1188*/ 	.word	0x00023250
        /*118c*/ 	.word	0x00000003
        /*1190*/ 	.word	0x00019c80
        /*1194*/ 	.short	0x010a
        /*1196*/ 	.byte	0x3f
	.zero		1


	//   ....[84]....
        /*1198*/ 	.word	0x00023270
        /*119c*/ 	.word	0x00000005
        /*11a0*/ 	.word	0x00019c80
        /*11a4*/ 	.short	0x010a
        /*11a6*/ 	.byte	0x3f
	.zero		1


	//   ....[85]....
        /*11a8*/ 	.word	0x000232d0
        /*11ac*/ 	.word	0x00000052
        /*11b0*/ 	.word	0x00019c90
        /*11b4*/ 	.short	0x010a
        /*11b6*/ 	.byte	0x3f
	.zero		1


	//   ....[86]....
        /*11b8*/ 	.word	0x00023320
        /*11bc*/ 	.word	0x00000052
        /*11c0*/ 	.word	0x00019c90
        /*11c4*/ 	.short	0x010a
        /*11c6*/ 	.byte	0x3f
	.zero		1


	//   ....[87]....
        /*11c8*/ 	.word	0x00023370
        /*11cc*/ 	.word	0x00000052
        /*11d0*/ 	.word	0x00019c90
        /*11d4*/ 	.short	0x010a
        /*11d6*/ 	.byte	0x3f
	.zero		1


	//   ....[88]....
        /*11d8*/ 	.word	0x000233c0
        /*11dc*/ 	.word	0x00000052
        /*11e0*/ 	.word	0x00019cb0
        /*11e4*/ 	.short	0x010a
        /*11e6*/ 	.byte	0x3f
	.zero		1


	//   ....[89]....
        /*11e8*/ 	.word	0x000235c0
        /*11ec*/ 	.word	0x00000010
        /*11f0*/ 	.word	0x00019c00
        /*11f4*/ 	.short	0x010a
        /*11f6*/ 	.byte	0x3f
	.zero		1


	//   ....[90]....
        /*11f8*/ 	.word	0x000237d0
        /*11fc*/ 	.word	0x00000010
        /*1200*/ 	.word	0x00019c00
        /*1204*/ 	.short	0x010a
        /*1206*/ 	.byte	0x3f
	.zero		1


	//   ....[91]....
        /*1208*/ 	.word	0x00023820
        /*120c*/ 	.word	0x00000003
        /*1210*/ 	.word	0x00019c30
        /*1214*/ 	.short	0x010a
        /*1216*/ 	.byte	0x3f
	.zero		1


	//   ....[92]....
        /*1218*/ 	.word	0x00023870
        /*121c*/ 	.word	0x00000015
        /*1220*/ 	.word	0x00019c30
        /*1224*/ 	.short	0x010a
        /*1226*/ 	.byte	0x3f
	.zero		1


	//   ....[93]....
        /*1228*/ 	.word	0x000238c0
        /*122c*/ 	.word	0x00000016
        /*1230*/ 	.word	0x00019c50
        /*1234*/ 	.short	0x010a
        /*1236*/ 	.byte	0x3f
	.zero		1


	//   ....[94]....
        /*1238*/ 	.word	0x00023910
        /*123c*/ 	.word	0x00000015
        /*1240*/ 	.word	0x00019c30
        /*1244*/ 	.short	0x010a
        /*1246*/ 	.byte	0x3f
	.zero		1


	//   ....[95]....
        /*1248*/ 	.word	0x00023960
        /*124c*/ 	.word	0x0000009b
        /*1250*/ 	.word	0x00019c50
        /*1254*/ 	.short	0x010a
        /*1256*/ 	.byte	0x3f
	.zero		1


	//   ....[96]....
        /*1258*/ 	.word	0x000239b0
        /*125c*/ 	.word	0x00000000
        /*1260*/ 	.word	0x00019c30
        /*1264*/ 	.short	0x010a
        /*1266*/ 	.byte	0x3f
	.zero		1


	//   ....[97]....
        /*1268*/ 	.word	0x00023a00
        /*126c*/ 	.word	0x00000015
        /*1270*/ 	.word	0x00019c50
        /*1274*/ 	.short	0x010a
        /*1276*/ 	.byte	0x3f
	.zero		1


	//   ....[98]....
        /*1278*/ 	.word	0x00023a50
        /*127c*/ 	.word	0x00000004
        /*1280*/ 	.word	0x00019c50
        /*1284*/ 	.short	0x010a
        /*1286*/ 	.byte	0x3f
	.zero		1


	//   ....[99]....
        /*1288*/ 	.word	0x00023bf0
        /*128c*/ 	.word	0x00000013
        /*1290*/ 	.word	0x00019c20
        /*1294*/ 	.short	0x010a
        /*1296*/ 	.byte	0x3f
	.zero		1


	//   ....[100]....
        /*1298*/ 	.word	0x00023c40
        /*129c*/ 	.word	0x0000000a
        /*12a0*/ 	.word	0x00019ca0
        /*12a4*/ 	.short	0x010a
        /*12a6*/ 	.byte	0x3f
	.zero		1


	//   ....[101]....
        /*12a8*/ 	.word	0x00023c90
        /*12ac*/ 	.word	0x0000000a
        /*12b0*/ 	.word	0x00019cc0
        /*12b4*/ 	.short	0x010a
        /*12b6*/ 	.byte	0x3f
	.zero		1


	//   ....[102]....
        /*12b8*/ 	.word	0x00023ce0
        /*12bc*/ 	.word	0x00000009
        /*12c0*/ 	.word	0x00019ca0
        /*12c4*/ 	.short	0x010a
        /*12c6*/ 	.byte	0x3f
	.zero		1


	//   ....[103]....
        /*12c8*/ 	.word	0x00023d30
        /*12cc*/ 	.word	0x00000009
        /*12d0*/ 	.word	0x00019cc0
        /*12d4*/ 	.short	0x010a
        /*12d6*/ 	.byte	0x3f
	.zero		1


	//   ....[104]....
        /*12d8*/ 	.word	0x00023ed0
        /*12dc*/ 	.word	0x00000004
        /*12e0*/ 	.word	0x00019c80
        /*12e4*/ 	.short	0x010a
        /*12e6*/ 	.byte	0x3f
	.zero		1


	//   ....[105]....
        /*12e8*/ 	.word	0x00023f20
        /*12ec*/ 	.word	0x00000004
        /*12f0*/ 	.word	0x00019c40
        /*12f4*/ 	.short	0x010a
        /*12f6*/ 	.byte	0x3f
	.zero		1


	//   ....[106]....
        /*12f8*/ 	.word	0x00024350
        /*12fc*/ 	.word	0x00000013
        /*1300*/ 	.word	0x00019c20
        /*1304*/ 	.short	0x010a
        /*1306*/ 	.byte	0x3f
	.zero		1


	//   ....[107]....
        /*1308*/ 	.word	0x000243a0
        /*130c*/ 	.word	0x00000006
        /*1310*/ 	.word	0x00019c80
        /*1314*/ 	.short	0x010a
        /*1316*/ 	.byte	0x3f
	.zero		1


	//   ....[108]....
        /*1318*/ 	.word	0x000243f0
        /*131c*/ 	.word	0x00000006
        /*1320*/ 	.word	0x00019c40
        /*1324*/ 	.short	0x010a
        /*1326*/ 	.byte	0x3f
	.zero		1


	//   ....[109]....
        /*1328*/ 	.word	0x00024440
        /*132c*/ 	.word	0x00000003
        /*1330*/ 	.word	0x00019c70
        /*1334*/ 	.short	0x010a
        /*1336*/ 	.byte	0x3f
	.zero		1


	//   ....[110]....
        /*1338*/ 	.word	0x00024490
        /*133c*/ 	.word	0x00000003
        /*1340*/ 	.word	0x00019c60
        /*1344*/ 	.short	0x010a
        /*1346*/ 	.byte	0x3f
	.zero		1


	//   ....[111]....
        /*1348*/ 	.word	0x000244e0
        /*134c*/ 	.word	0x00000003
        /*1350*/ 	.word	0x00019c70
        /*1354*/ 	.short	0x010a
        /*1356*/ 	.byte	0x3f
	.zero		1


	//   ....[112]....
        /*1358*/ 	.word	0x00024530
        /*135c*/ 	.word	0x00000003
        /*1360*/ 	.word	0x00019c60
        /*1364*/ 	.short	0x010a
        /*1366*/ 	.byte	0x3f
	.zero		1


	//   ....[113]....
        /*1368*/ 	.word	0x00024f90
        /*136c*/ 	.word	0x00000009
        /*1370*/ 	.word	0x00019c20
        /*1374*/ 	.short	0x010a
        /*1376*/ 	.byte	0x3f
	.zero		1


	//   ....[114]....
        /*1378*/ 	.word	0x00025130
        /*137c*/ 	.word	0x00000007
        /*1380*/ 	.word	0x00000000
        /*1384*/ 	.short	0x010a
        /*1386*/ 	.byte	0x3f
	.zero		1


	//   ....[115]....
        /*1388*/ 	.word	0x00025180
        /*138c*/ 	.word	0x00000003
        /*1390*/ 	.word	0x00000000
        /*1394*/ 	.short	0x010a
        /*1396*/ 	.byte	0x3f
	.zero		1


	//   ....[116]....
        /*1398*/ 	.word	0x000251d0
        /*139c*/ 	.word	0x00000003
        /*13a0*/ 	.word	0x00019c60
        /*13a4*/ 	.short	0x010a
        /*13a6*/ 	.byte	0x3f
	.zero		1


	//   ....[117]....
        /*13a8*/ 	.word	0x00025220
        /*13ac*/ 	.word	0x00000005
        /*13b0*/ 	.word	0x00019c60
        /*13b4*/ 	.short	0x010a
        /*13b6*/ 	.byte	0x3f
	.zero		1


	//   ....[118]....
        /*13b8*/ 	.word	0x00025270
        /*13bc*/ 	.word	0x00000003
        /*13c0*/ 	.word	0x00019c80
        /*13c4*/ 	.short	0x010a
        /*13c6*/ 	.byte	0x3f
	.zero		1


	//----- nvinfo : EIATTR_NUM_MBARRIERS
	.align		4
.L_235:
        /*13c8*/ 	.byte	0x03, 0x38
        /*13ca*/ 	.short	0x0016


	//----- nvinfo : EIATTR_EXIT_INSTR_OFFSETS
	.align		4
        /*13cc*/ 	.byte	0x04, 0x1c
        /*13ce*/ 	.short	(.L_237 - .L_236)


	//   ....[0]....
.L_236:
        /*13d0*/ 	.word	0x000232c0


	//----- nvinfo : EIATTR_MAX_THREADS
	.align		4
.L_237:
        /*13d4*/ 	.byte	0x04, 0x05
        /*13d6*/ 	.short	(.L_239 - .L_238)
.L_238:
        /*13d8*/ 	.word	0x00000200
        /*13dc*/ 	.word	0x00000001
        /*13e0*/ 	.word	0x00000001


	//----- nvinfo : EIATTR_CRS_STACK_SIZE
	.align		4
.L_239:
        /*13e4*/ 	.byte	0x04, 0x1e
        /*13e6*/ 	.short	(.L_241 - .L_240)
.L_240:
        /*13e8*/ 	.word	0x00000000


	//----- nvinfo : EIATTR_CBANK_PARAM_SIZE
	.align		4
.L_241:
        /*13ec*/ 	.byte	0x03, 0x19
        /*13ee*/ 	.short	0x0af0


	//----- nvinfo : EIATTR_PARAM_CBANK
	.align		4
        /*13f0*/ 	.byte	0x04, 0x0a
        /*13f2*/ 	.short	(.L_243 - .L_242)
	.align		4
.L_242:
        /*13f4*/ 	.word	index@(.nv.constant0._ZN7cutlass13device_kernelIN5flash11enable_sm90INS1_16FlashAttnFwdSm90INS1_25CollectiveMainloopFwdSm90ILi2EN4cute5tupleIJNS5_1CILi1EEES8_S8_EEENS6_IJNS7_ILi192EEENS7_ILi128EEENS7_ILi96EEEEEELi96ENS_12float_e4m3_tEfNS_4arch4Sm90ELb0ELb1ELb0ELb1ELb0ELb1ELb0ELb1ELb1ELb1ELb1ELb0EEENS1_21CollectiveEpilogueFwdINS6_IJSA_SC_SB_EEES9_NS_10bfloat16_tESG_Li384ELb1ELb1ELb1ELb1EEENS1_36VarlenDynamicPersistentTileSchedulerILi192ELi128ELi384ELi128ELb1ELb1ELb1ELb1ELb0ELb1EEEEEEEEEvNT_6ParamsE)
        /*13f8*/ 	.short	0x0210
        /*13fa*/ 	.short	0x0af0


	//----- nvinfo : EIATTR_SW_WAR
	.align		4
.L_243:
        /*13fc*/ 	.byte	0x04, 0x36
        /*13fe*/ 	.short	(.L_245 - .L_244)
.L_244:
        /*1400*/ 	.word	0x00000008
.L_245:


//--------------------- .nv.info._ZN7cutlass13device_kernelIN5flash11enable_sm90INS1_16FlashAttnFwdSm90INS1_25CollectiveMainloopFwdSm90ILi2EN4cute5tupleIJNS5_1CILi1EEES8_S8_EEENS6_IJNS7_ILi192EEENS7_ILi128EEENS7_ILi96EEEEEELi96ENS_12float_e4m3_tEfNS_4arch4Sm90ELb1ELb0ELb0ELb0ELb0ELb0ELb0ELb1ELb1ELb1ELb1ELb0EEENS1_21CollectiveEpilogueFwdINS6_IJSA_SC_SB_EEES9_NS_10bfloat16_tESG_Li384ELb0ELb1ELb1ELb1EEENS1_19SingleTileSchedulerILb0ELb1ELb1ELi192EEEEEEEEEvNT_6ParamsE --------------------------
	.section	.nv.info._ZN7cutlass13device_kernelIN5flash11enable_sm90INS1_16FlashAttnFwdSm90INS1_25CollectiveMainloopFwdSm90ILi2EN4cute5tupleIJNS5_1CILi1EEES8_S8_EEENS6_IJNS7_ILi192EEENS7_ILi128EEENS7_ILi96EEEEEELi96ENS_12float_e4m3_tEfNS_4arch4Sm90ELb1ELb0ELb0ELb0ELb0ELb0ELb0ELb1ELb1ELb1ELb1ELb0EEENS1_21CollectiveEpilogueFwdINS6_IJSA_SC_SB_EEES9_NS_10bfloat16_tESG_Li384ELb0ELb1ELb1ELb1EEENS1_19SingleTileSchedulerILb0ELb1ELb1ELi192EEEEEEEEEvNT_6ParamsE,"",@"SHT_CUDA_INFO"
	.sectionflags	@""
	.align	4


	//----- nvinfo : EIATTR_CUDA_API_VERSION
	.align		4
        /*0000*/ 	.byte	0x04, 0x37
        /*0002*/ 	.short	(.L_247 - .L_246)
.L_246:
        /*0004*/ 	.word	0x00000082


	//----- nvinfo : EIATTR_KPARAM_INFO
	.align		4
.L_247:
        /*0008*/ 	.byte	0x04, 0x17
        /*000a*/ 	.short	(.L_249 - .L_248)
.L_248:
        /*000c*/ 	.word	0x00000000
        /*0010*/ 	.short	0x0000
        /*0012*/ 	.short	0x0070
        /*0014*/ 	.byte	0x00, 0xf0, 0x01, 0x28


	//----- nvinfo : EIATTR_SPARSE_MMA_MASK
	.align		4
.L_249:
        /*0018*/ 	.byte	0x03, 0x50
        /*001a*/ 	.short	0x0000


	//----- nvinfo : EIATTR_MAXREG_COUNT
	.align		4
        /*001c*/ 	.byte	0x03, 0x1b
        /*001e*/ 	.short	0x0080


	//----- nvinfo : EIATTR_NUM_BARRIERS
	.align		4
        /*0020*/ 	.byte	0x02, 0x4c
        /*0022*/ 	.byte	0x09
	.zero		1


	//----- nvinfo : EIATTR_EXTERNS
	.align		4
        /*0024*/ 	.byte	0x04, 0x0f
        /*0026*/ 	.short	(.L_251 - .L_250)


	//   ....[0]....
	.align		4
.L_250:
        /*0028*/ 	.word	index@(__assertfail)


	//----- nvinfo : EIATTR_MERCURY_ISA_VERSION
	.align		4
.L_251:
        /*002c*/ 	.byte	0x03, 0x5f
        /*002e*/ 	.short	0x0101


	//----- nvinfo : EIATTR_INT_WARP_WIDE_INSTR_OFFSETS
	.align		4
        /*0030*/ 	.byte	0x04, 0x31
        /*0032*/ 	.short	(.L_253 - .L_252)


	//   ....[0]....
.L_252:
        /*0034*/ 	.word	0x00000120


	//   ....[1]....
        /*0038*/ 	.word	0x00000160


	//   ....[2]....
        /*003c*/ 	.word	0x000001d0


	//----- nvinfo : EIATTR_COOP_GROUP_MASK_REGIDS
	.align		4
.L_253:
        /*0040*/ 	.byte	0x04, 0x29
        /*0042*/ 	.short	(.L_255 - .L_254)


	//   ....[0]....
.L_254:
        /*0044*/ 	.word	0xffffffff


	//   ....[1]....
        /*0048*/ 	.word	0xffffffff


	//   ....[2]....
        /*004c*/ 	.word	0xffffffff


	//   ....[3]....
        /*0050*/ 	.word	0xffffffff


	//   ....[4]....
        /*0054*/ 	.word	0xffffffff


	//   ....[5]....
        /*0058*/ 	.word	0xffffffff


	//   ....[6]....
        /*005c*/ 	.word	0xffffffff


	//   ....[7]....
        /*0060*/ 	.word	0xffffffff


	//   ....[8]....
        /*0064*/ 	.word	0xffffffff


	//   ....[9]....
        /*0068*/ 	.word	0xffffffff


	//   ....[10]....
        /*006c*/ 	.word	0xffffffff


	//   ....[11]....
        /*0070*/ 	.word	0xffffffff


	//   ....[12]....
        /*0074*/ 	.word	0xffffffff


	//   ....[13]....
        /*0078*/ 	.word	0xffffffff


	//   ....[14]....
        /*007c*/ 	.word	0xffffffff


	//   ....[15]....
        /*0080*/ 	.word	0xffffffff


	//   ....[16]....
        /*0084*/ 	.word	0xffffffff


	//   ....[17]....
        /*0088*/ 	.word	0xffffffff


	//   ....[18]....
        /*008c*/ 	.word	0xffffffff


	//   ....[19]....
        /*0090*/ 	.word	0xffffffff


	//   ....[20]....
        /*0094*/ 	.word	0xffffffff


	//   ....[21]....
        /*0098*/ 	.word	0xffffffff


	//   ....[22]....
        /*009c*/ 	.word	0xffffffff


	//   ....[23]....
        /*00a0*/ 	.word	0xffffffff


	//   ....[24]....
        /*00a4*/ 	.word	0xffffffff


	//   ....[25]....
        /*00a8*/ 	.word	0xffffffff


	//   ....[26]....
        /*00ac*/ 	.word	0xffffffff


	//   ....[27]....
        /*00b0*/ 	.word	0xffffffff


	//   ....[28]....
        /*00b4*/ 	.word	0xffffffff


	//   ....[29]....
        /*00b8*/ 	.word	0xffffffff


	//   ....[30]....
        /*00bc*/ 	.word	0xffffffff


	//   ....[31]....
        /*00c0*/ 	.word	0xffffffff


	//   ....[32]....
        /*00c4*/ 	.word	0xffffffff


	//   ....[33]....
        /*00c8*/ 	.word	0xffffffff


	//   ....[34]....
        /*00cc*/ 	.word	0xffffffff


	//   ....[35]....
        /*00d0*/ 	.word	0xffffffff


	//   ....[36]....
        /*00d4*/ 	.word	0xffffffff


	//   ....[37]....
        /*00d8*/ 	.word	0xffffffff


	//   ....[38]....
        /*00dc*/ 	.word	0xffffffff


	//   ....[39]....
        /*00e0*/ 	.word	0xffffffff


	//   ....[40]....
        /*00e4*/ 	.word	0xffffffff


	//   ....[41]....
        /*00e8*/ 	.word	0xffffffff


	//   ....[42]....
        /*00ec*/ 	.word	0xffffffff


	//   ....[43]....
        /*00f0*/ 	.word	0xffffffff


	//   ....[44]....
        /*00f4*/ 	.word	0xffffffff


	//   ....[45]....
        /*00f8*/ 	.word	0xffffffff


	//   ....[46]....
        /*00fc*/ 	.word	0xffffffff


	//   ....[47]....
        /*0100*/ 	.word	0xffffffff


	//   ....[48]....
        /*0104*/ 	.word	0xffffffff


	//   ....[49]....
        /*0108*/ 	.word	0xffffffff


	//   ....[50]....
        /*010c*/ 	.word	0xffffffff


	//   ....[51]....
        /*0110*/ 	.word	0xffffffff


	//   ....[52]....
        /*0114*/ 	.word	0xffffffff


	//   ....[53]....
        /*0118*/ 	.word	0xffffffff


	//   ....[54]....
        /*011c*/ 	.word	0xffffffff


	//   ....[55]....
        /*0120*/ 	.word	0xffffffff


	//   ....[56]....
        /*0124*/ 	.word	0xffffffff


	//   ....[57]....
        /*0128*/ 	.word	0xffffffff


	//   ....[58]....
        /*012c*/ 	.word	0xffffffff


	//   ....[59]....
        /*0130*/ 	.word	0xffffffff


	//   ....[60]....
        /*0134*/ 	.word	0xffffffff


	//   ....[61]....
        /*0138*/ 	.word	0xffffffff


	//   ....[62]....
        /*013c*/ 	.word	0xffffffff


	//   ....[63]....
        /*0140*/ 	.word	0xffffffff


	//   ....[64]....
        /*0144*/ 	.word	0xffffffff


	//   ....[65]....
        /*0148*/ 	.word	0xffffffff


	//   ....[66]....
        /*014c*/ 	.word	0xffffffff


	//   ....[67]....
        /*0150*/ 	.word	0xffffffff


	//   ....[68]....
        /*0154*/ 	.word	0xffffffff


	//   ....[69]....
        /*0158*/ 	.word	0xffffffff


	//   ....[70]....
        /*015c*/ 	.word	0xffffffff


	//   ....[71]....
        /*0160*/ 	.word	0xffffffff


	//   ....[72]....
        /*0164*/ 	.word	0xffffffff


	//   ....[73]....
        /*0168*/ 	.word	0xffffffff


	//   ....[74]....
        /*016c*/ 	.word	0xffffffff


	//   ....[75]....
        /*0170*/ 	.word	0xffffffff


	//   ....[76]....
        /*0174*/ 	.word	0xffffffff


	//   ....[77]....
        /*0178*/ 	.word	0xffffffff


	//   ....[78]....
        /*017c*/ 	.word	0xffffffff


	//   ....[79]....
        /*0180*/ 	.word	0xffffffff


	//   ....[80]....
        /*0184*/ 	.word	0xffffffff


	//   ....[81]....
        /*0188*/ 	.word	0xffffffff


	//   ....[82]....
        /*018c*/ 	.word	0xffffffff


	//   ....[83]....
        /*0190*/ 	.word	0xffffffff


	//   ....[84]....
        /*0194*/ 	.word	0xffffffff


	//   ....[85]....
        /*0198*/ 	.word	0xffffffff


	//   ....[86]....
        /*019c*/ 	.word	0xffffffff


	//   ....[87]....
        /*01a0*/ 	.word	0xffffffff


	//   ....[88]....
        /*01a4*/ 	.word	0xffffffff


	//   ....[89]....
        /*01a8*/ 	.word	0xffffffff


	//   ....[90]....
        /*01ac*/ 	.word	0xffffffff


	//   ....[91]....
        /*01b0*/ 	.word	0xffffffff


	//   ....[92]....
        /*01b4*/ 	.word	0xffffffff


	//   ....[93]....
        /*01b8*/ 	.word	0x0500000f


	//   ....[94]....
        /*01bc*/ 	.word	0x0500000f


	//   ....[95]....
        /*01c0*/ 	.word	0x0500000f


	//   ....[96]....
        /*01c4*/ 	.word	0x0500000f


	//   ....[97]....
        /*01c8*/ 	.word	0x0500000f


	//   ....[98]....
        /*01cc*/ 	.word	0x0500000f


	//   ....[99]....
        /*01d0*/ 	.word	0x0500000f


	//----- nvinfo : EIATTR_COOP_GROUP_INSTR_OFFSETS
	.align		4
.L_255:
        /*01d4*/ 	.byte	0x04, 0x28
        /*01d6*/ 	.short	(.L_257 - .L_256)


	//   ....[0]....
.L_256:
        /*01d8*/ 	.word	0x00000050


	//   ....[1]....
        /*01dc*/ 	.word	0x00000130


	//   ....[2]....
        /*01e0*/ 	.word	0x00000180


	//   ....[3]....
        /*01e4*/ 	.word	0x000003b0


	//   ....[4]....
        /*01e8*/ 	.word	0x00000510


	//   ....[5]....
        /*01ec*/ 	.word	0x00000630


	//   ....[6]....
        /*01f0*/ 	.word	0x00000790


	//   ....[7]....
        /*01f4*/ 	.word	0x000014e0


	//   ....[8]....
        /*01f8*/ 	.word	0x00001c80


	//   ....[9]....
        /*01fc*/ 	.word	0x00002450


	//   ....[10]....
        /*0200*/ 	.word	0x00002470


	//   ....[11]....
        /*0204*/ 	.word	0x00002480


	//   ....[12]....
        /*0208*/ 	.word	0x00002ee0


	//   ....[13]....
        /*020c*/ 	.word	0x00002fd0


	//   ....[14]....
        /*0210*/ 	.word	0x00003fb0


	//   ....[15]....
        /*0214*/ 	.word	0x00003fd0


	//   ....[16]....
        /*0218*/ 	.word	0x00004720


	//   ....[17]....
        /*021c*/ 	.word	0x000047e0


	//   ....[18]....
        /*0220*/ 	.word	0x000050e0


	//   ....[19]....
        /*0224*/ 	.word	0x00005150


	//   ....[20]....
        /*0228*/ 	.word	0x00006850


	//   ....[21]....
        /*022c*/ 	.word	0x000068b0


	//   ....[22]....
        /*0230*/ 	.word	0x00006940


	//   ....[23]....
        /*0234*/ 	.word	0x00006960


	//   ....[24]....
        /*0238*/ 	.word	0x00008040


	//   ....[25]....
        /*023c*/ 	.word	0x00008060


	//   ....[26]....
        /*0240*/ 	.word	0x000080e0


	//   ....[27]....
        /*0244*/ 	.word	0x000080f0


	//   ....[28]....
        /*0248*/ 	.word	0x00008dc0


	//   ....[29]....
        /*024c*/ 	.word	0x00008dd0


	//   ....[30]....
        /*0250*/ 	.word	0x00008de0


	//   ....[31]....
        /*0254*/ 	.word	0x00008df0


	//   ....[32]....
        /*0258*/ 	.word	0x00008e00


	//   ....[33]....
        /*025c*/ 	.word	0x00008e20


	//   ....[34]....
        /*0260*/ 	.word	0x00008e30


	//   ....[35]....
        /*0264*/ 	.word	0x00008e40


	//   ....[36]....
        /*0268*/ 	.word	0x00008e60


	//   ....[37]....
        /*026c*/ 	.word	0x00008e70


	//   ....[38]....
        /*0270*/ 	.word	0x00008e80


	//   ....[39]....
        /*0274*/ 	.word	0x00008e90


	//   ....[40]....
        /*0278*/ 	.word	0x00008eb0


	//   ....[41]....
        /*027c*/ 	.word	0x00008ed0


	//   ....[42]....
        /*0280*/ 	.word	0x00008ee0


	//   ....[43]....
        /*0284*/ 	.word	0x00008ef0


	//   ....[44]....
        /*0288*/ 	.word	0x00008f10


	//   ....[45]....
        /*028c*/ 	.word	0x00008f30


	//   ....[46]....
        /*0290*/ 	.word	0x00008f40


	//   ....[47]....
        /*0294*/ 	.word	0x00008f60


	//   ....[48]....
        /*0298*/ 	.word	0x00008f80


	//   ....[49]....
        /*029c*/ 	.word	0x00008f90


	//   ....[50]....
        /*02a0*/ 	.word	0x00008fa0


	//   ....[51]....
        /*02a4*/ 	.word	0x00008fb0


	//   ....[52]....
        /*02a8*/ 	.word	0x00008fc0


	//   ....[53]....
        /*02ac*/ 	.word	0x00008fe0


	//   ....[54]....
        /*02b0*/ 	.word	0x00008ff0


	//   ....[55]....
        /*02b4*/ 	.word	0x00009000


	//   ....[56]....
        /*02b8*/ 	.word	0x00009010


	//   ....[57]....
        /*02bc*/ 	.word	0x00009020


	//   ....[58]....
        /*02c0*/ 	.word	0x00009030


	//   ....[59]....
        /*02c4*/ 	.word	0x00009040


	//   ....[60]....
        /*02c8*/ 	.word	0x00009050


	//   ....[61]....
        /*02cc*/ 	.word	0x00009070


	//   ....[62]....
        /*02d0*/ 	.word	0x000090a0


	//   ....[63]....
        /*02d4*/ 	.word	0x000090d0


	//   ....[64]....
        /*02d8*/ 	.word	0x00009100


	//   ....[65]....
        /*02dc*/ 	.word	0x00009140


	//   ....[66]....
        /*02e0*/ 	.word	0x00009180


	//   ....[67]....
        /*02e4*/ 	.word	0x000091b0


	//   ....[68]....
        /*02e8*/ 	.word	0x000091c0


	//   ....[69]....
        /*02ec*/ 	.word	0x000091d0


	//   ....[70]....
        /*02f0*/ 	.word	0x000091e0


	//   ....[71]....
        /*02f4*/ 	.word	0x000091f0


	//   ....[72]....
        /*02f8*/ 	.word	0x00009200


	//   ....[73]....
        /*02fc*/ 	.word	0x00009210


	//   ....[74]....
        /*0300*/ 	.word	0x00009220


	//   ....[75]....
        /*0304*/ 	.word	0x00009230


	//   ....[76]....
        /*0308*/ 	.word	0x00009580


	//   ....[77]....
        /*030c*/ 	.word	0x000095e0


	//   ....[78]....
        /*0310*/ 	.word	0x00009610


	//   ....[79]....
        /*0314*/ 	.word	0x00009650


	//   ....[80]....
        /*0318*/ 	.word	0x00009690


	//   ....[81]....
        /*031c*/ 	.word	0x000096d0


	//   ....[82]....
        /*0320*/ 	.word	0x00009bf0


	//   ....[83]....
        /*0324*/ 	.word	0x00009c20


	//   ....[84]....
        /*0328*/ 	.word	0x0000a5f0


	//   ....[85]....
        /*032c*/ 	.word	0x0000b420


	//   ....[86]....
        /*0330*/ 	.word	0x0000c100


	//   ....[87]....
        /*0334*/ 	.word	0x0000c130


	//   ....[88]....
        /*0338*/ 	.word	0x0000c160


	//   ....[89]....
        /*033c*/ 	.word	0x0000c180


	//   ....[90]....
        /*0340*/ 	.word	0x0000c190


	//   ....[91]....
        /*0344*/ 	.word	0x0000c1f0


	//   ....[92]....
        /*0348*/ 	.word	0x0000d900


	//   ....[93]....
        /*034c*/ 	.word	0x0000deb0


	//   ....[94]....
        /*0350*/ 	.word	0x0000e080


	//   ....[95]....
        /*0354*/ 	.word	0x0000e0d0


	//   ....[96]....
        /*0358*/ 	.word	0x0000e190


	//   ....[97]....
        /*035c*/ 	.word	0x0000e240


	//   ....[98]....
        /*0360*/ 	.word	0x0000e2d0


	//   ....[99]....
        /*0364*/ 	.word	0x0000e3c0


	//----- nvinfo : EIATTR_REG_RECONFIG
	.align		4
.L_257:
        /*0368*/ 	.byte	0x01, 0x54
	.zero		2


	//----- nvinfo : EIATTR_SYSCALL_OFFSETS
	.align		4
        /*036c*/ 	.byte	0x04, 0x46
        /*036e*/ 	.short	(.L_259 - .L_258)


	//   ....[0]....
.L_258:
        /*0370*/ 	.word	0x000016a0


	//   ....[1]....
        /*0374*/ 	.word	0x0000adf0


	//   ....[2]....
        /*0378*/ 	.word	0x0000af30


	//   ....[3]....
        /*037c*/ 	.word	0x0000b070


	//   ....[4]....
        /*0380*/ 	.word	0x0000b190


	//   ....[5]....
        /*0384*/ 	.word	0x0000bc70


	//----- nvinfo : EIATTR_MBARRIER_INSTR_OFFSETS
	.align		4
.L_259:
        /*0388*/ 	.byte	0x04, 0x39
        /*038a*/ 	.short	(.L_261 - .L_260)


	//   ....[0]....
.L_260:
        /*038c*/ 	.word	0x00000260
        /*0390*/ 	.word	0x000000ff
        /*0394*/ 	.word	0x00017000
        /*0398*/ 	.short	0x0100
        /*039a*/ 	.byte	0x08
	.zero		1


	//   ....[1]....
        /*039c*/ 	.word	0x00000270
        /*03a0*/ 	.word	0x000000ff
        /*03a4*/ 	.word	0x00017020
        /*03a8*/ 	.short	0x0100
        /*03aa*/ 	.byte	0x08
	.zero		1


	//   ....[2]....
        /*03ac*/ 	.word	0x00000360
        /*03b0*/ 	.word	0x000000ff
        /*03b4*/ 	.word	0x00017030
        /*03b8*/ 	.short	0x0100
        /*03ba*/ 	.byte	0x08
	.zero		1


	//   ....[3]....
        /*03bc*/ 	.word	0x00000370
        /*03c0*/ 	.word	0x000000ff
        /*03c4*/ 	.word	0x00017040
        /*03c8*/ 	.short	0x0100
        /*03ca*/ 	.byte	0x08
	.zero		1


	//   ....[4]....
        /*03cc*/ 	.word	0x00000380
        /*03d0*/ 	.word	0x000000ff
        /*03d4*/ 	.word	0x00017038
        /*03d8*/ 	.short	0x0100
        /*03da*/ 	.byte	0x08
	.zero		1


	//   ....[5]....
        /*03dc*/ 	.word	0x00000390
        /*03e0*/ 	.word	0x000000ff
        /*03e4*/ 	.word	0x00017048
        /*03e8*/ 	.short	0x0100
        /*03ea*/ 	.byte	0x08
	.zero		1


	//   ....[6]....
        /*03ec*/ 	.word	0x000004c0
        /*03f0*/ 	.word	0x000000ff
        /*03f4*/ 	.word	0x00017050
        /*03f8*/ 	.short	0x0100
        /*03fa*/ 	.byte	0x08
	.zero		1


	//   ....[7]....
        /*03fc*/ 	.word	0x000004d0
        /*0400*/ 	.word	0x000000ff
        /*0404*/ 	.word	0x00017060
        /*0408*/ 	.short	0x0100
        /*040a*/ 	.byte	0x08
	.zero		1


	//   ....[8]....
        /*040c*/ 	.word	0x000004e0
        /*0410*/ 	.word	0x000000ff
        /*0414*/ 	.word	0x00017058
        /*0418*/ 	.short	0x0100
        /*041a*/ 	.byte	0x08
	.zero		1


	//   ....[9]....
        /*041c*/ 	.word	0x000004f0
        /*0420*/ 	.word	0x000000ff
        /*0424*/ 	.word	0x00017068
        /*0428*/ 	.short	0x0100
        /*042a*/ 	.byte	0x08
	.zero		1


	//   ....[10]....
        /*042c*/ 	.word	0x000005e0
        /*0430*/ 	.word	0x000000ff
        /*0434*/ 	.word	0x00017070
        /*0438*/ 	.short	0x0100
        /*043a*/ 	.byte	0x06
	.zero		1


	//   ....[11]....
        /*043c*/ 	.word	0x000005f0
        /*0440*/ 	.word	0x000000ff
        /*0444*/ 	.word	0x00017080
        /*0448*/ 	.short	0x0100
        /*044a*/ 	.byte	0x06
	.zero		1


	//   ....[12]....
        /*044c*/ 	.word	0x00000600
        /*0450*/ 	.word	0x000000ff
        /*0454*/ 	.word	0x00017078
        /*0458*/ 	.short	0x0100
        /*045a*/ 	.byte	0x06
	.zero		1


	//   ....[13]....
        /*045c*/ 	.word	0x00000610
        /*0460*/ 	.word	0x000000ff
        /*0464*/ 	.word	0x00017088
        /*0468*/ 	.short	0x0100
        /*046a*/ 	.byte	0x06
	.zero		1


	//   ....[14]....
        /*046c*/ 	.word	0x00000740
        /*0470*/ 	.word	0x000000ff
        /*0474*/ 	.word	0x00017090
        /*0478*/ 	.short	0x0100
        /*047a*/ 	.byte	0x08
	.zero		1


	//   ....[15]....
        /*047c*/ 	.word	0x00000750
        /*0480*/ 	.word	0x000000ff
        /*0484*/ 	.word	0x000170a0
        /*0488*/ 	.short	0x0100
        /*048a*/ 	.byte	0x08
	.zero		1


	//   ....[16]....
        /*048c*/ 	.word	0x00000760
        /*0490*/ 	.word	0x000000ff
        /*0494*/ 	.word	0x00017098
        /*0498*/ 	.short	0x0100
        /*049a*/ 	.byte	0x08
	.zero		1


	//   ....[17]....
        /*049c*/ 	.word	0x00000770
        /*04a0*/ 	.word	0x000000ff
        /*04a4*/ 	.word	0x000170a8
        /*04a8*/ 	.short	0x0100
        /*04aa*/ 	.byte	0x08
	.zero		1


	//   ....[18]....
        /*04ac*/ 	.word	0x000008a0
        /*04b0*/ 	.word	0x000000ff
        /*04b4*/ 	.word	0x000170b0
        /*04b8*/ 	.short	0x0100
        /*04ba*/ 	.byte	0x08
	.zero		1


	//   ....[19]....
        /*04bc*/ 	.word	0x000008b0
        /*04c0*/ 	.word	0x000000ff
        /*04c4*/ 	.word	0x000170c0
        /*04c8*/ 	.short	0x0100
        /*04ca*/ 	.byte	0x08
	.zero		1


	//   ....[20]....
        /*04cc*/ 	.word	0x000008c0
        /*04d0*/ 	.word	0x000000ff
        /*04d4*/ 	.word	0x000170b8
        /*04d8*/ 	.short	0x0100
        /*04da*/ 	.byte	0x08
	.zero		1


	//   ....[21]....
        /*04dc*/ 	.word	0x000008d0
        /*04e0*/ 	.word	0x000000ff
        /*04e4*/ 	.word	0x000170c8
        /*04e8*/ 	.short	0x0100
        /*04ea*/ 	.byte	0x08
	.zero		1


	//   ....[22]....
        /*04ec*/ 	.word	0x000016c0
        /*04f0*/ 	.word	0x000000ff
        /*04f4*/ 	.word	0x00017000
        /*04f8*/ 	.short	0x010a
        /*04fa*/ 	.byte	0x2a
	.zero		1


	//   ....[23]....
        /*04fc*/ 	.word	0x00001730
        /*0500*/ 	.word	0x000000ff
        /*0504*/ 	.word	0x00017030
        /*0508*/ 	.short	0x010a
        /*050a*/ 	.byte	0x2a
	.zero		1


	//   ....[24]....
        /*050c*/ 	.word	0x000017a0
        /*0510*/ 	.word	0x000000ff
        /*0514*/ 	.word	0x00017030
        /*0518*/ 	.short	0x010a
        /*051a*/ 	.byte	0x2a
	.zero		1


	//   ....[25]....
        /*051c*/ 	.word	0x00003400
        /*0520*/ 	.word	0x0000003c
        /*0524*/ 	.word	0x00000000
        /*0528*/ 	.short	0x0101
        /*052a*/ 	.byte	0x3f
	.zero		1


	//   ....[26]....
        /*052c*/ 	.word	0x00003ce0
        /*0530*/ 	.word	0x000000ff
        /*0534*/ 	.word	0x00017030
        /*0538*/ 	.short	0x010a
        /*053a*/ 	.byte	0x19
	.zero		1


	//   ....[27]....
        /*053c*/ 	.word	0x00003d20
        /*0540*/ 	.word	0x000000ff
        /*0544*/ 	.word	0x00017030
        /*0548*/ 	.short	0x010a
        /*054a*/ 	.byte	0x19
	.zero		1


	//   ....[28]....
        /*054c*/ 	.word	0x00003ea0
        /*0550*/ 	.word	0x000000ff
        /*0554*/ 	.word	0x00017050
        /*0558*/ 	.short	0x010a
        /*055a*/ 	.byte	0x0b
	.zero		1


	//   ....[29]....
        /*055c*/ 	.word	0x00003ee0
        /*0560*/ 	.word	0x000000ff
        /*0564*/ 	.word	0x00017050
        /*0568*/ 	.short	0x010a
        /*056a*/ 	.byte	0x0b
	.zero		1


	//   ....[30]....
        /*056c*/ 	.word	0x000057e0
        /*0570*/ 	.word	0x00000002
        /*0574*/ 	.word	0x00000000
        /*0578*/ 	.short	0x0101
        /*057a*/ 	.byte	0x3f
	.zero		1


	//   ....[31]....
        /*057c*/ 	.word	0x00005c60
        /*0580*/ 	.word	0x000000ff
        /*0584*/ 	.word	0x00000000
        /*0588*/ 	.short	0x0101
        /*058a*/ 	.byte	0x07
	.zero		1


	//   ....[32]....
        /*058c*/ 	.word	0x00006220
        /*0590*/ 	.word	0x000000ff
        /*0594*/ 	.word	0x00017030
        /*0598*/ 	.short	0x010a
        /*059a*/ 	.byte	0x16
	.zero		1


	//   ....[33]....
        /*059c*/ 	.word	0x00006260
        /*05a0*/ 	.word	0x000000ff
        /*05a4*/ 	.word	0x00017030
        /*05a8*/ 	.short	0x010a
        /*05aa*/ 	.byte	0x16
	.zero		1


	//   ....[34]....
        /*05ac*/ 	.word	0x000063e0
        /*05b0*/ 	.word	0x000000ff
        /*05b4*/ 	.word	0x00017050
        /*05b8*/ 	.short	0x010a
        /*05ba*/ 	.byte	0x0e
	.zero		1


	//   ....[35]....
        /*05bc*/ 	.word	0x00006810
        /*05c0*/ 	.word	0x000000ff
        /*05c4*/ 	.word	0x00017050
        /*05c8*/ 	.short	0x010a
        /*05ca*/ 	.byte	0x0e
	.zero		1


	//   ....[36]....
        /*05cc*/ 	.word	0x00007540
        /*05d0*/ 	.word	0x00000002
        /*05d4*/ 	.word	0x00000000
        /*05d8*/ 	.short	0x0101
        /*05da*/ 	.byte	0x3f
	.zero		1


	//   ....[37]....
        /*05dc*/ 	.word	0x00007850
        /*05e0*/ 	.word	0x000000ff
        /*05e4*/ 	.word	0x00000000
        /*05e8*/ 	.short	0x0101
        /*05ea*/ 	.byte	0x07
	.zero		1


	//   ....[38]....
        /*05ec*/ 	.word	0x00007d60
        /*05f0*/ 	.word	0x000000ff
        /*05f4*/ 	.word	0x00017050
        /*05f8*/ 	.short	0x010a
        /*05fa*/ 	.byte	0x10
	.zero		1


	//   ....[39]....
        /*05fc*/ 	.word	0x00007da0
        /*0600*/ 	.word	0x000000ff
        /*0604*/ 	.word	0x00017050
        /*0608*/ 	.short	0x010a
        /*060a*/ 	.byte	0x10
	.zero		1


	//   ....[40]....
        /*060c*/ 	.word	0x000083d0
        /*0610*/ 	.word	0x000000ff
        /*0614*/ 	.word	0x00000000
        /*0618*/ 	.short	0x0101
        /*061a*/ 	.byte	0x04
	.zero		1


	//   ....[41]....
        /*061c*/ 	.word	0x000096b0
        /*0620*/ 	.word	0x000000ff
        /*0624*/ 	.word	0x00000000
        /*0628*/ 	.short	0x0101
        /*062a*/ 	.byte	0x04
	.zero		1


	//   ....[42]....
        /*062c*/ 	.word	0x0000b640
        /*0630*/ 	.word	0x000000ff
        /*0634*/ 	.word	0x00017080
        /*0638*/ 	.short	0x010a
        /*063a*/ 	.byte	0x26
	.zero		1


	//   ....[43]....
        /*063c*/ 	.word	0x0000b860
        /*0640*/ 	.word	0x000000ff
        /*0644*/ 	.word	0x00017040
        /*0648*/ 	.short	0x010a
        /*064a*/ 	.byte	0x26
	.zero		1


	//   ....[44]....
        /*064c*/ 	.word	0x0000c3b0
        /*0650*/ 	.word	0x000000ff
        /*0654*/ 	.word	0x00017000
        /*0658*/ 	.short	0x0107
        /*065a*/ 	.byte	0x26
	.zero		1


	//   ....[45]....
        /*065c*/ 	.word	0x0000c3f0
        /*0660*/ 	.word	0x000000ff
        /*0664*/ 	.word	0x00017000
        /*0668*/ 	.short	0x0101
        /*066a*/ 	.byte	0x26
	.zero		1


	//   ....[46]....
        /*066c*/ 	.word	0x0000c400
        /*0670*/ 	.word	0x000000ff
        /*0674*/ 	.word	0x00017020
        /*0678*/ 	.short	0x010a
        /*067a*/ 	.byte	0x26
	.zero		1


	//   ....[47]....
        /*067c*/ 	.word	0x0000c700
        /*0680*/ 	.word	0x00000006
        /*0684*/ 	.word	0x00017080
        /*0688*/ 	.short	0x010a
        /*068a*/ 	.byte	0x3f
	.zero		1


	//   ....[48]....
        /*068c*/ 	.word	0x0000cae0
        /*0690*/ 	.word	0x00000006
        /*0694*/ 	.word	0x00017040
        /*0698*/ 	.short	0x010a
        /*069a*/ 	.byte	0x3f
	.zero		1


	//   ....[49]....
        /*069c*/ 	.word	0x0000cef0
        /*06a0*/ 	.word	0x00000003
        /*06a4*/ 	.word	0x00017070
        /*06a8*/ 	.short	0x010a
        /*06aa*/ 	.byte	0x3f
	.zero		1


	//   ....[50]....
        /*06ac*/ 	.word	0x0000cf50
        /*06b0*/ 	.word	0x00000003
        /*06b4*/ 	.word	0x00017060
        /*06b8*/ 	.short	0x010a
        /*06ba*/ 	.byte	0x3f
	.zero		1


	//   ....[51]....
        /*06bc*/ 	.word	0x0000d280
        /*06c0*/ 	.word	0x00000003
        /*06c4*/ 	.word	0x00017050
        /*06c8*/ 	.short	0x0101
        /*06ca*/ 	.byte	0x3f
	.zero		1


	//   ....[52]....
        /*06cc*/ 	.word	0x0000d2f0
        /*06d0*/ 	.word	0x00000002
        /*06d4*/ 	.word	0x00000000
        /*06d8*/ 	.short	0x0101
        /*06da*/ 	.byte	0x3f
	.zero		1


	//   ....[53]....
        /*06dc*/ 	.word	0x0000d3e0
        /*06e0*/ 	.word	0x00000000
        /*06e4*/ 	.word	0x00017070
        /*06e8*/ 	.short	0x010a
        /*06ea*/ 	.byte	0x3f
	.zero		1


	//   ....[54]....
        /*06ec*/ 	.word	0x0000d480
        /*06f0*/ 	.word	0x00000000
        /*06f4*/ 	.word	0x00017060
        /*06f8*/ 	.short	0x010a
        /*06fa*/ 	.byte	0x3f
	.zero		1


	//   ....[55]....
        /*06fc*/ 	.word	0x0000d7b0
        /*0700*/ 	.word	0x00000000
        /*0704*/ 	.word	0x00017050
        /*0708*/ 	.short	0x0101
        /*070a*/ 	.byte	0x3f
	.zero		1


	//   ....[56]....
        /*070c*/ 	.word	0x0000d810
        /*0710*/ 	.word	0x00000002
        /*0714*/ 	.word	0x00000000
        /*0718*/ 	.short	0x0101
        /*071a*/ 	.byte	0x3f
	.zero		1


	//   ....[57]....
        /*071c*/ 	.word	0x0000d8b0
        /*0720*/ 	.word	0x00000009
        /*0724*/ 	.word	0x00017020
        /*0728*/ 	.short	0x010a
        /*072a*/ 	.byte	0x3f
	.zero		1


	//   ....[58]....
        /*072c*/ 	.word	0x0000d9f0
        /*0730*/ 	.word	0x00000006
        /*0734*/ 	.word	0x00000000
        /*0738*/ 	.short	0x010a
        /*073a*/ 	.byte	0x3f
	.zero		1


	//   ....[59]....
        /*073c*/ 	.word	0x0000da60
        /*0740*/ 	.word	0x00000007
        /*0744*/ 	.word	0x00000000
        /*0748*/ 	.short	0x010a
        /*074a*/ 	.byte	0x3f
	.zero		1


	//   ....[60]....
        /*074c*/ 	.word	0x0000dab0
        /*0750*/ 	.word	0x00000000
        /*0754*/ 	.word	0x00017060
        /*0758*/ 	.short	0x010a
        /*075a*/ 	.byte	0x3f
	.zero		1


	//   ....[61]....
        /*075c*/ 	.word	0x0000db00
        /*0760*/ 	.word	0x00000005
        /*0764*/ 	.word	0x00017060
        /*0768*/ 	.short	0x010a
        /*076a*/ 	.byte	0x3f
	.zero		1


	//   ....[62]....
        /*076c*/ 	.word	0x0000db40
        /*0770*/ 	.word	0x00000000
        /*0774*/ 	.word	0x00017080
        /*0778*/ 	.short	0x010a
        /*077a*/ 	.byte	0x3f
	.zero		1


	//   ....[63]....
        /*077c*/ 	.word	0x0000db60
        /*0780*/ 	.word	0x00000005
        /*0784*/ 	.word	0x00017080
        /*0788*/ 	.short	0x010a
        /*078a*/ 	.byte	0x3f
	.zero		1


	//   ....[64]....
        /*078c*/ 	.word	0x0000dbd0
        /*0790*/ 	.word	0x00000003
        /*0794*/ 	.word	0x00017000
        /*0798*/ 	.short	0x010a
        /*079a*/ 	.byte	0x3f
	.zero		1


	//   ....[65]....
        /*079c*/ 	.word	0x0000dc30
        /*07a0*/ 	.word	0x00000003
        /*07a4*/ 	.word	0x00017030
        /*07a8*/ 	.short	0x010a
        /*07aa*/ 	.byte	0x3f
	.zero		1


	//   ....[66]....
        /*07ac*/ 	.word	0x0000dc90
        /*07b0*/ 	.word	0x00000009
        /*07b4*/ 	.word	0x00017030
        /*07b8*/ 	.short	0x010a
        /*07ba*/ 	.byte	0x3f
	.zero		1


	//   ....[67]....
        /*07bc*/ 	.word	0x0000dcf0
        /*07c0*/ 	.word	0x00000009
        /*07c4*/ 	.word	0x00017050
        /*07c8*/ 	.short	0x010a
        /*07ca*/ 	.byte	0x3f
	.zero		1


	//   ....[68]....
        /*07cc*/ 	.word	0x0000dd50
        /*07d0*/ 	.word	0x00000009
        /*07d4*/ 	.word	0x00017030
        /*07d8*/ 	.short	0x010a
        /*07da*/ 	.byte	0x3f
	.zero		1


	//   ....[69]....
        /*07dc*/ 	.word	0x0000ddb0
        /*07e0*/ 	.word	0x00000009
        /*07e4*/ 	.word	0x00017050
        /*07e8*/ 	.short	0x010a
        /*07ea*/ 	.byte	0x3f
	.zero		1


	//   ....[70]....
        /*07ec*/ 	.word	0x0000de10
        /*07f0*/ 	.word	0x00000005
        /*07f4*/ 	.word	0x00017050
        /*07f8*/ 	.short	0x010a
        /*07fa*/ 	.byte	0x3f
	.zero		1


	//   ....[71]....
        /*07fc*/ 	.word	0x0000df70
        /*0800*/ 	.word	0x00000003
        /*0804*/ 	.word	0x00017080
        /*0808*/ 	.short	0x010a
        /*080a*/ 	.byte	0x3f
	.zero		1


	//   ....[72]....
        /*080c*/ 	.word	0x0000dfd0
        /*0810*/ 	.word	0x00000003
        /*0814*/ 	.word	0x00017040
        /*0818*/ 	.short	0x010a
        /*081a*/ 	.byte	0x3f
	.zero		1


	//   ....[73]....
        /*081c*/ 	.word	0x0000e400
        /*0820*/ 	.word	0x00000003
        /*0824*/ 	.word	0x00017020
        /*0828*/ 	.short	0x010a
        /*082a*/ 	.byte	0x3f
	.zero		1


	//   ....[74]....
        /*082c*/ 	.word	0x0000e450
        /*0830*/ 	.word	0x00000006
        /*0834*/ 	.word	0x00017080
        /*0838*/ 	.short	0x010a
        /*083a*/ 	.byte	0x3f
	.zero		1


	//   ....[75]....
        /*083c*/ 	.word	0x0000e4a0
        /*0840*/ 	.word	0x00000006
        /*0844*/ 	.word	0x00017040
        /*0848*/ 	.short	0x010a
        /*084a*/ 	.byte	0x3f
	.zero		1


	//   ....[76]....
        /*084c*/ 	.word	0x0000e4f0
        /*0850*/ 	.word	0x00000003
        /*0854*/ 	.word	0x00017070
        /*0858*/ 	.short	0x010a
        /*085a*/ 	.byte	0x3f
	.zero		1


	//   ....[77]....
        /*085c*/ 	.word	0x0000e540
        /*0860*/ 	.word	0x00000003
        /*0864*/ 	.word	0x00017060
        /*0868*/ 	.short	0x010a
        /*086a*/ 	.byte	0x3f
	.zero		1


	//   ....[78]....
        /*086c*/ 	.word	0x0000e590
        /*0870*/ 	.word	0x00000000
        /*0874*/ 	.word	0x00017070
        /*0878*/ 	.short	0x010a
        /*087a*/ 	.byte	0x3f
	.zero		1


	//   ....[79]....
        /*087c*/ 	.word	0x0000e5e0
        /*0880*/ 	.word	0x00000000
        /*0884*/ 	.word	0x00017060
        /*0888*/ 	.short	0x010a
        /*088a*/ 	.byte	0x3f
	.zero		1


	//   ....[80]....
        /*088c*/ 	.word	0x0000e630
        /*0890*/ 	.word	0x00000009
        /*0894*/ 	.word	0x00017020
        /*0898*/ 	.short	0x010a
        /*089a*/ 	.byte	0x3f
	.zero		1


	//   ....[81]....
        /*089c*/ 	.word	0x0000e680
        /*08a0*/ 	.word	0x00000006
        /*08a4*/ 	.word	0x00000000
        /*08a8*/ 	.short	0x010a
        /*08aa*/ 	.byte	0x3f
	.zero		1


	//   ....[82]....
        /*08ac*/ 	.word	0x0000e6d0
        /*08b0*/ 	.word	0x00000007
        /*08b4*/ 	.word	0x00000000
        /*08b8*/ 	.short	0x010a
        /*08ba*/ 	.byte	0x3f
	.zero		1


	//   ....[83]....
        /*08bc*/ 	.word	0x0000e720
        /*08c0*/ 	.word	0x00000000
        /*08c4*/ 	.word	0x00017060
        /*08c8*/ 	.short	0x010a
        /*08ca*/ 	.byte	0x3f
	.zero		1


	//   ....[84]....
        /*08cc*/ 	.word	0x0000e770
        /*08d0*/ 	.word	0x00000005
        /*08d4*/ 	.word	0x00017060
        /*08d8*/ 	.short	0x010a
        /*08da*/ 	.byte	0x3f
	.zero		1


	//   ....[85]....
        /*08dc*/ 	.word	0x0000e7c0
        /*08e0*/ 	.word	0x00000000
        /*08e4*/ 	.word	0x00017080
        /*08e8*/ 	.short	0x010a
        /*08ea*/ 	.byte	0x3f
	.zero		1


	//----- nvinfo : EIATTR_NUM_MBARRIERS
	.align		4
.L_261:
        /*08ec*/ 	.byte	0x03, 0x38
        /*08ee*/ 	.short	0x0016


	//----- nvinfo : EIATTR_EXIT_INSTR_OFFSETS
	.align		4
        /*08f0*/ 	.byte	0x04, 0x1c
        /*08f2*/ 	.short	(.L_263 - .L_262)


	//   ....[0]....
.L_262:
        /*08f4*/ 	.word	0x0000dbb0


	//----- nvinfo : EIATTR_MAX_THREADS
	.align		4
.L_263:
        /*08f8*/ 	.byte	0x04, 0x05
        /*08fa*/ 	.short	(.L_265 - .L_264)
.L_264:
        /*08fc*/ 	.word	0x00000200
        /*0900*/ 	.word	0x00000001
        /*0904*/ 	.word	0x00000001


	//----- nvinfo : EIATTR_CRS_STACK_SIZE
	.align		4
.L_265:
        /*0908*/ 	.byte	0x04, 0x1e
        /*090a*/ 	.short	(.L_267 - .L_266)
.L_266:
        /*090c*/ 	.word	0x00000000


	//----- nvinfo : EIATTR_CBANK_PARAM_SIZE
	.align		4
.L_267:
        /*0910*/ 	.byte	0x03, 0x19
        /*0912*/ 	.short	0x0a70


	//----- nvinfo : EIATTR_PARAM_CBANK
	.align		4
        /*0914*/ 	.byte	0x04, 0x0a
        /*0916*/ 	.short	(.L_269 - .L_268)
	.align		4
.L_268:
        /*0918*/ 	.word	index@(.nv.constant0._ZN7cutlass13device_kernelIN5flash11enable_sm90INS1_16FlashAttnFwdSm90INS1_25CollectiveMainloopFwdSm90ILi2EN4cute5tupleIJNS5_1CILi1EEES8_S8_EEENS6_IJNS7_ILi192EEENS7_ILi128EEENS7_ILi96EEEEEELi96ENS_12float_e4m3_tEfNS_4arch4Sm90ELb1ELb0ELb0ELb0ELb0ELb0ELb0ELb1ELb1ELb1ELb1ELb0EEENS1_21CollectiveEpilogueFwdINS6_IJSA_SC_SB_EEES9_NS_10bfloat16_tESG_Li384ELb0ELb1ELb1ELb1EEENS1_19SingleTileSchedulerILb0ELb1ELb1ELi192EEEEEEEEEvNT_6ParamsE)
        /*091c*/ 	.short	0x0210
        /*091e*/ 	.short	0x0a70


	//----- nvinfo : EIATTR_SW_WAR
	.align		4
.L_269:
        /*0920*/ 	.byte	0x04, 0x36
        /*0922*/ 	.short	(.L_271 - .L_270)
.L_270:
        /*0924*/ 	.word	0x00000008
.L_271:


//--------------------- .nv.info._ZN7cutlass13device_kernelIN5flash11enable_sm90INS1_16FlashAttnFwdSm90INS1_25CollectiveMainloopFwdSm90ILi2EN4cute5tupleIJNS5_1CILi1EEES8_S8_EEENS6_IJNS7_ILi192EEENS7_ILi128EEENS7_ILi96EEEEEELi96ENS_12float_e4m3_tEfNS_4arch4Sm90ELb1ELb0ELb0ELb1ELb0ELb0ELb0ELb1ELb1ELb1ELb1ELb0EEENS1_21CollectiveEpilogueFwdINS6_IJSA_SC_SB_EEES9_NS_10bfloat16_tESG_Li384ELb1ELb1ELb1ELb1EEENS1_36VarlenDynamicPersistentTileSchedulerILi192ELi128ELi384ELi128ELb1ELb1ELb1ELb1ELb1ELb1EEEEEEEEEvNT_6ParamsE --------------------------
	.section	.nv.info._ZN7cutlass13device_kernelIN5flash11enable_sm90INS1_16FlashAttnFwdSm90INS1_25CollectiveMainloopFwdSm90ILi2EN4cute5tupleIJNS5_1CILi1EEES8_S8_EEENS6_IJNS7_ILi192EEENS7_ILi128EEENS7_ILi96EEEEEELi96ENS_12float_e4m3_tEfNS_4arch4Sm90ELb1ELb0ELb0ELb1ELb0ELb0ELb0ELb1ELb1ELb1ELb1ELb0EEENS1_21CollectiveEpilogueFwdINS6_IJSA_SC_SB_EEES9_NS_10bfloat16_tESG_Li384ELb1ELb1ELb1ELb1EEENS1_36VarlenDynamicPersistentTileSchedulerILi192ELi128ELi384ELi128ELb1ELb1ELb1ELb1ELb1ELb1EEEEEEEEEvNT_6ParamsE,"",@"SHT_CUDA_INFO"
	.sectionflags	@""
	.align	4


	//----- nvinfo : EIATTR_CUDA_API_VERSION
	.align		4
        /*0000*/ 	.byte	0x04, 0x37
        /*0002*/ 	.short	(.L_273 - .L_272)
.L_272:
        /*0004*/ 	.word	0x00000082


	//----- nvinfo : EIATTR_KPARAM_INFO
	.align		4
.L_273:
        /*0008*/ 	.byte	0x04, 0x17
        /*000a*/ 	.short	(.L_275 - .L_274)
.L_274:
        /*000c*/ 	.word	0x00000000
        /*0010*/ 	.short	0x0000
        /*0012*/ 	.short	0x0070
        /*0014*/ 	.byte	0x00, 0xf0, 0x01, 0x2a


	//----- nvinfo : EIATTR_SPARSE_MMA_MASK
	.align		4
.L_275:
        /*0018*/ 	.byte	0x03, 0x50
        /*001a*/ 	.short	0x0000


	//----- nvinfo : EIATTR_MAXREG_COUNT
	.align		4
        /*001c*/ 	.byte	0x03, 0x1b
        /*001e*/ 	.short	0x0080


	//----- nvinfo : EIATTR_NUM_BARRIERS
	.align		4
        /*0020*/ 	.byte	0x02, 0x4c
        /*0022*/ 	.byte	0x09
	.zero		1


	//----- nvinfo : EIATTR_EXTERNS
	.align		4
        /*0024*/ 	.byte	0x04, 0x0f
        /*0026*/ 	.short	(.L_277 - .L_276)


	//   ....[0]....
	.align		4
.L_276:
        /*0028*/ 	.word	index@(__assertfail)


	//----- nvinfo : EIATTR_ANNOTATIONS
	.align		4
.L_277:
        /*002c*/ 	.byte	0x04, 0x55
        /*002e*/ 	.short	(.L_279 - .L_278)


	//   ....[0]....
.L_278:
        /* <DEDUP_REMOVED lines=12> */


	//----- nvinfo : EIATTR_MERCURY_ISA_VERSION
	.align		4
.L_279:
        /*00e0*/ 	.byte	0x03, 0x5f
        /*00e2*/ 	.short	0x0101


	//----- nvinfo : EIATTR_UNUSED_LOAD_BYTE_OFFSET
	.align		4
        /*00e4*/ 	.byte	0x04, 0x44
        /*00e6*/ 	.short	(.L_281 - .L_280)


	//   ....[0]....
.L_280:
        /*00e8*/ 	.word	0x00000a00
        /*00ec*/ 	.word	0x0000fff0


	//   ....[1]....
        /*00f0*/ 	.word	0x00008c10
        /*00f4*/ 	.word	0x0000fff0


	//----- nvinfo : EIATTR_INT_WARP_WIDE_INSTR_OFFSETS
	.align		4
.L_281:
        /*00f8*/ 	.byte	0x04, 0x31
        /*00fa*/ 	.short	(.L_283 - .L_282)


	//   ....[0]....
.L_282:
        /*00fc*/ 	.word	0x00000130


	//   ....[1]....
        /*0100*/ 	.word	0x00000170


	//   ....[2]....
        /*0104*/ 	.word	0x000001e0


	//   ....[3]....
        /*0108*/ 	.word	0x0000dc00


	//   ....[4]....
        /*010c*/ 	.word	0x0000dc90


	//   ....[5]....
        /*0110*/ 	.word	0x00010570


	//   ....[6]....
        /*0114*/ 	.word	0x00010600


	//----- nvinfo : EIATTR_COOP_GROUP_MASK_REGIDS
	.align		4
.L_283:
        /*0118*/ 	.byte	0x04, 0x29
        /*011a*/ 	.short	(.L_285 - .L_284)


	//   ....[0]....
.L_284:
        /*011c*/ 	.word	0xffffffff


	//   ....[1]....
        /*0120*/ 	.word	0xffffffff


	//   ....[2]....
        /*0124*/ 	.word	0xffffffff


	//   ....[3]....
        /*0128*/ 	.word	0xffffffff


	//   ....[4]....
        /*012c*/ 	.word	0xffffffff


	//   ....[5]....
        /*0130*/ 	.word	0xffffffff


	//   ....[6]....
        /*0134*/ 	.word	0xffffffff


	//   ....[7]....
        /*0138*/ 	.word	0xffffffff


	//   ....[8]....
        /*013c*/ 	.word	0xffffffff


	//   ....[9]....
        /*0140*/ 	.word	0xffffffff


	//   ....[10]....
        /*0144*/ 	.word	0xffffffff


	//   ....[11]....
        /*0148*/ 	.word	0xffffffff


	//   ....[12]....
        /*014c*/ 	.word	0xffffffff


	//   ....[13]....
        /*0150*/ 	.word	0xffffffff


	//   ....[14]....
        /*0154*/ 	.word	0xffffffff


	//   ....[15]....
        /*0158*/ 	.word	0xffffffff


	//   ....[16]....
        /*015c*/ 	.word	0xffffffff


	//   ....[17]....
        /*0160*/ 	.word	0xffffffff


	//   ....[18]....
        /*0164*/ 	.word	0xffffffff


	//   ....[19]....
        /*0168*/ 	.word	0xffffffff


	//   ....[20]....
        /*016c*/ 	.word	0xffffffff


	//   ....[21]....
        /*0170*/ 	.word	0xffffffff


	//   ....[22]....
        /*0174*/ 	.word	0xffffffff


	//   ....[23]....
        /*0178*/ 	.word	0xffffffff


	//   ....[24]....
        /*017c*/ 	.word	0xffffffff


	//   ....[25]....
        /*0180*/ 	.word	0xffffffff


	//   ....[26]....
        /*0184*/ 	.word	0xffffffff


	//   ....[27]....
        /*0188*/ 	.word	0xffffffff


	//   ....[28]....
        /*018c*/ 	.word	0xffffffff


	//   ....[29]....
        /*0190*/ 	.word	0xffffffff


	//   ....[30]....
        /*0194*/ 	.word	0xffffffff


	//   ....[31]....
        /*0198*/ 	.word	0xffffffff


	//   ....[32]....
        /*019c*/ 	.word	0xffffffff


	//   ....[33]....
        /*01a0*/ 	.word	0xffffffff


	//   ....[34]....
        /*01a4*/ 	.word	0xffffffff


	//   ....[35]....
        /*01a8*/ 	.word	0xffffffff


	//   ....[36]....
        /*01ac*/ 	.word	0xffffffff


	//   ....[37]....
        /*01b0*/ 	.word	0xffffffff


	//   ....[38]....
        /*01b4*/ 	.word	0xffffffff


	//   ....[39]....
        /*01b8*/ 	.word	0xffffffff


	//   ....[40]....
        /*01bc*/ 	.word	0xffffffff


	//   ....[41]....
        /*01c0*/ 	.word	0xffffffff


	//   ....[42]....
        /*01c4*/ 	.word	0xffffffff


	//   ....[43]....
        /*01c8*/ 	.word	0xffffffff


	//   ....[44]....
        /*01cc*/ 	.word	0xffffffff


	//   ....[45]....
        /*01d0*/ 	.word	0xffffffff


	//   ....[46]....
        /*01d4*/ 	.word	0xffffffff


	//   ....[47]....
        /*01d8*/ 	.word	0xffffffff


	//   ....[48]....
        /*01dc*/ 	.word	0xffffffff


	//   ....[49]....
        /*01e0*/ 	.word	0xffffffff


	//   ....[50]....
        /*01e4*/ 	.word	0xffffffff


	//   ....[51]....
        /*01e8*/ 	.word	0xffffffff


	//   ....[52]....
        /*01ec*/ 	.word	0xffffffff


	//   ....[53]....
        /*01f0*/ 	.word	0xffffffff


	//   ....[54]....
        /*01f4*/ 	.word	0xffffffff


	//   ....[55]....
        /*01f8*/ 	.word	0xffffffff


	//   ....[56]....
        /*01fc*/ 	.word	0xffffffff


	//   ....[57]....
        /*0200*/ 	.word	0xffffffff


	//   ....[58]....
        /*0204*/ 	.word	0xffffffff


	//   ....[59]....
        /*0208*/ 	.word	0xffffffff


	//   ....[60]....
        /*020c*/ 	.word	0xffffffff


	//   ....[61]....
        /*0210*/ 	.word	0xffffffff


	//   ....[62]....
        /*0214*/ 	.word	0xffffffff


	//   ....[63]....
        /*0218*/ 	.word	0xffffffff


	//   ....[64]....
        /*021c*/ 	.word	0xffffffff


	//   ....[65]....
        /*0220*/ 	.word	0xffffffff


	//   ....[66]....
        /*0224*/ 	.word	0xffffffff


	//   ....[67]....
        /*0228*/ 	.word	0xffffffff


	//   ....[68]....
        /*022c*/ 	.word	0xffffffff


	//   ....[69]....
        /*0230*/ 	.word	0xffffffff


	//   ....[70]....
        /*0234*/ 	.word	0xffffffff


	//   ....[71]....
        /*0238*/ 	.word	0xffffffff


	//   ....[72]....
        /*023c*/ 	.word	0xffffffff


	//   ....[73]....
        /*0240*/ 	.word	0xffffffff


	//   ....[74]....
        /*0244*/ 	.word	0xffffffff


	//   ....[75]....
        /*0248*/ 	.word	0xffffffff


	//   ....[76]....
        /*024c*/ 	.word	0xffffffff


	//   ....[77]....
        /*0250*/ 	.word	0xffffffff


	//   ....[78]....
        /*0254*/ 	.word	0xffffffff


	//   ....[79]....
        /*0258*/ 	.word	0xffffffff


	//   ....[80]....
        /*025c*/ 	.word	0xffffffff


	//   ....[81]....
        /*0260*/ 	.word	0xffffffff


	//   ....[82]....
        /*0264*/ 	.word	0xffffffff


	//   ....[83]....
        /*0268*/ 	.word	0xffffffff


	//   ....[84]....
        /*026c*/ 	.word	0xffffffff


	//   ....[85]....
        /*0270*/ 	.word	0xffffffff


	//   ....[86]....
        /*0274*/ 	.word	0xffffffff


	//   ....[87]....
        /*0278*/ 	.word	0xffffffff


	//   ....[88]....
        /*027c*/ 	.word	0xffffffff


	//   ....[89]....
        /*0280*/ 	.word	0xffffffff


	//   ....[90]....
        /*0284*/ 	.word	0xffffffff


	//   ....[91]....
        /*0288*/ 	.word	0xffffffff


	//   ....[92]....
        /*028c*/ 	.word	0xffffffff


	//   ....[93]....
        /*0290*/ 	.word	0xffffffff


	//   ....[94]....
        /*0294*/ 	.word	0xffffffff


	//   ....[95]....
        /*0298*/ 	.word	0xffffffff


	//   ....[96]....
        /*029c*/ 	.word	0xffffffff


	//   ....[97]....
        /*02a0*/ 	.word	0xffffffff


	//   ....[98]....
        /*02a4*/ 	.word	0xffffffff


	//   ....[99]....
        /*02a8*/ 	.word	0xffffffff


	//   ....[100]....
        /*02ac*/ 	.word	0xffffffff


	//   ....[101]....
        /*02b0*/ 	.word	0xffffffff


	//   ....[102]....
        /*02b4*/ 	.word	0xffffffff


	//   ....[103]....
        /*02b8*/ 	.word	0xffffffff


	//   ....[104]....
        /*02bc*/ 	.word	0xffffffff


	//   ....[105]....
        /*02c0*/ 	.word	0xffffffff


	//   ....[106]....
        /*02c4*/ 	.word	0xffffffff


	//   ....[107]....
        /*02c8*/ 	.word	0xffffffff


	//   ....[108]....
        /*02cc*/ 	.word	0xffffffff


	//   ....[109]....
        /*02d0*/ 	.word	0xffffffff


	//   ....[110]....
        /*02d4*/ 	.word	0xffffffff


	//   ....[111]....
        /*02d8*/ 	.word	0xffffffff


	//   ....[112]....
        /*02dc*/ 	.word	0xffffffff


	//   ....[113]....
        /*02e0*/ 	.word	0xffffffff


	//   ....[114]....
        /*02e4*/ 	.word	0xffffffff


	//   ....[115]....
        /*02e8*/ 	.word	0xffffffff


	//   ....[116]....
        /*02ec*/ 	.word	0xffffffff


	//   ....[117]....
        /*02f0*/ 	.word	0xffffffff


	//   ....[118]....
        /*02f4*/ 	.word	0xffffffff


	//   ....[119]....
        /*02f8*/ 	.word	0xffffffff


	//   ....[120]....
        /*02fc*/ 	.word	0xffffffff


	//   ....[121]....
        /*0300*/ 	.word	0xffffffff


	//   ....[122]....
        /*0304*/ 	.word	0xffffffff


	//   ....[123]....
        /*0308*/ 	.word	0xffffffff


	//   ....[124]....
        /*030c*/ 	.word	0xffffffff


	//   ....[125]....
        /*0310*/ 	.word	0xffffffff


	//   ....[126]....
        /*0314*/ 	.word	0xffffffff


	//   ....[127]....
        /*0318*/ 	.word	0xffffffff


	//   ....[128]....
        /*031c*/ 	.word	0xffffffff


	//   ....[129]....
        /*0320*/ 	.word	0xffffffff


	//   ....[130]....
        /*0324*/ 	.word	0xffffffff


	//   ....[131]....
        /*0328*/ 	.word	0xffffffff


	//   ....[132]....
        /*032c*/ 	.word	0xffffffff


	//   ....[133]....
        /*0330*/ 	.word	0xffffffff


	//   ....[134]....
        /*0334*/ 	.word	0xffffffff


	//   ....[135]....
        /*0338*/ 	.word	0x0500000f


	//   ....[136]....
        /*033c*/ 	.word	0x0500000f


	//   ....[137]....
        /*0340*/ 	.word	0x0500000f


	//   ....[138]....
        /*0344*/ 	.word	0x0500000f


	//   ....[139]....
        /*0348*/ 	.word	0x0500000f


	//   ....[140]....
        /*034c*/ 	.word	0x0500000f


	//   ....[141]....
        /*0350*/ 	.word	0x0500000f


	//   ....[142]....
        /*0354*/ 	.word	0x0500000f


	//----- nvinfo : EIATTR_COOP_GROUP_INSTR_OFFSETS
	.align		4
.L_285:
        /*0358*/ 	.byte	0x04, 0x28
        /*035a*/ 	.short	(.L_287 - .L_286)


	//   ....[0]....
.L_286:
        /*035c*/ 	.word	0x00000060


	//   ....[1]....
        /*0360*/ 	.word	0x00000140


	//   ....[2]....
        /*0364*/ 	.word	0x00000190


	//   ....[3]....
        /*0368*/ 	.word	0x000003c0


	//   ....[4]....
        /*036c*/ 	.word	0x00000520


	//   ....[5]....
        /*0370*/ 	.word	0x00000640


	//   ....[6]....
        /*0374*/ 	.word	0x000007a0


	//   ....[7]....
        /*0378*/ 	.word	0x00001cf0


	//   ....[8]....
        /*037c*/ 	.word	0x000023b0


	//   ....[9]....
        /*0380*/ 	.word	0x000023d0


	//   ....[10]....
        /*0384*/ 	.word	0x00002b50


	//   ....[11]....
        /*0388*/ 	.word	0x00002c10


	//   ....[12]....
        /*038c*/ 	.word	0x000034b0


	//   ....[13]....
        /*0390*/ 	.word	0x00003570


	//   ....[14]....
        /*0394*/ 	.word	0x00004680


	//   ....[15]....
        /*0398*/ 	.word	0x000046a0


	//   ....[16]....
        /*039c*/ 	.word	0x00004d60


	//   ....[17]....
        /*03a0*/ 	.word	0x00004e60


	//   ....[18]....
        /*03a4*/ 	.word	0x000056a0


	//   ....[19]....
        /*03a8*/ 	.word	0x00005710


	//   ....[20]....
        /*03ac*/ 	.word	0x00006ea0


	//   ....[21]....
        /*03b0*/ 	.word	0x00006eb0


	//   ....[22]....
        /*03b4*/ 	.word	0x00006f20


	//   ....[23]....
        /*03b8*/ 	.word	0x00006f30


	//   ....[24]....
        /*03bc*/ 	.word	0x00008550


	//   ....[25]....
        /*03c0*/ 	.word	0x00008560


	//   ....[26]....
        /*03c4*/ 	.word	0x000085e0


	//   ....[27]....
        /*03c8*/ 	.word	0x000085f0


	//   ....[28]....
        /*03cc*/ 	.word	0x00009080


	//   ....[29]....
        /*03d0*/ 	.word	0x00009090


	//   ....[30]....
        /*03d4*/ 	.word	0x000090a0


	//   ....[31]....
        /*03d8*/ 	.word	0x000090c0


	//   ....[32]....
        /*03dc*/ 	.word	0x000090f0


	//   ....[33]....
        /*03e0*/ 	.word	0x00009150


	//   ....[34]....
        /*03e4*/ 	.word	0x00009180


	//   ....[35]....
        /*03e8*/ 	.word	0x000091d0


	//   ....[36]....
        /*03ec*/ 	.word	0x00009200


	//   ....[37]....
        /*03f0*/ 	.word	0x00009240


	//   ....[38]....
        /*03f4*/ 	.word	0x00009290


	//   ....[39]....
        /*03f8*/ 	.word	0x000092c0


	//   ....[40]....
        /*03fc*/ 	.word	0x000092f0


	//   ....[41]....
        /*0400*/ 	.word	0x00009320


	//   ....[42]....
        /*0404*/ 	.word	0x00009350


	//   ....[43]....
        /*0408*/ 	.word	0x00009380


	//   ....[44]....
        /*040c*/ 	.word	0x000093b0


	//   ....[45]....
        /*0410*/ 	.word	0x000093e0


	//   ....[46]....
        /*0414*/ 	.word	0x00009410


	//   ....[47]....
        /*0418*/ 	.word	0x00009420


	//   ....[48]....
        /*041c*/ 	.word	0x00009430


	//   ....[49]....
        /*0420*/ 	.word	0x00009440


	//   ....[50]....
        /*0424*/ 	.word	0x00009470


	//   ....[51]....
        /*0428*/ 	.word	0x00009480


	//   ....[52]....
        /*042c*/ 	.word	0x00009490


	//   ....[53]....
        /*0430*/ 	.word	0x000094a0


	//   ....[54]....
        /*0434*/ 	.word	0x000094b0


	//   ....[55]....
        /*0438*/ 	.word	0x000094c0


	//   ....[56]....
        /*043c*/ 	.word	0x000094d0


	//   ....[57]....
        /*0440*/ 	.word	0x000094e0


	//   ....[58]....
        /*0444*/ 	.word	0x000094f0


	//   ....[59]....
        /*0448*/ 	.word	0x00009500


	//   ....[60]....
        /*044c*/ 	.word	0x00009510


	//   ....[61]....
        /*0450*/ 	.word	0x00009520


	//   ....[62]....
        /*0454*/ 	.word	0x00009550


	//   ....[63]....
        /*0458*/ 	.word	0x00009580


	//   ....[64]....
        /*045c*/ 	.word	0x000095b0


	//   ....[65]....
        /*0460*/ 	.word	0x000095e0


	//   ....[66]....
        /*0464*/ 	.word	0x00009610


	//   ....[67]....
        /*0468*/ 	.word	0x00009640


	//   ....[68]....
        /*046c*/ 	.word	0x00009670


	//   ....[69]....
        /*0470*/ 	.word	0x000096a0


	//   ....[70]....
        /*0474*/ 	.word	0x000096d0


	//   ....[71]....
        /*0478*/ 	.word	0x00009700


	//   ....[72]....
        /*047c*/ 	.word	0x00009730


	//   ....[73]....
        /*0480*/ 	.word	0x00009760


	//   ....[74]....
        /*0484*/ 	.word	0x00009790


	//   ....[75]....
        /*0488*/ 	.word	0x000097c0


	//   ....[76]....
        /*048c*/ 	.word	0x00009f60


	//   ....[77]....
        /*0490*/ 	.word	0x00009f70


	//   ....[78]....
        /*0494*/ 	.word	0x00009f80


	//   ....[79]....
        /*0498*/ 	.word	0x00009fc0


	//   ....[80]....
        /*049c*/ 	.word	0x0000a6a0


	//   ....[81]....
        /*04a0*/ 	.word	0x0000a6d0


	//   ....[82]....
        /*04a4*/ 	.word	0x0000a7f0


	//   ....[83]....
        /*04a8*/ 	.word	0x0000a810


	//   ....[84]....
        /*04ac*/ 	.word	0x0000ad10


	//   ....[85]....
        /*04b0*/ 	.word	0x0000ad20


	//   ....[86]....
        /*04b4*/ 	.word	0x0000b060


	//   ....[87]....
        /*04b8*/ 	.word	0x0000b070


	//   ....[88]....
        /*04bc*/ 	.word	0x0000bcd0


	//   ....[89]....
        /*04c0*/ 	.word	0x0000bce0


	//   ....[90]....
        /*04c4*/ 	.word	0x0000bde0


	//   ....[91]....
        /*04c8*/ 	.word	0x0000be00


	//   ....[92]....
        /*04cc*/ 	.word	0x0000bf70


	//   ....[93]....
        /*04d0*/ 	.word	0x0000c170


	//   ....[94]....
        /*04d4*/ 	.word	0x0000c1a0


	//   ....[95]....
        /*04d8*/ 	.word	0x0000c1d0


	//   ....[96]....
        /*04dc*/ 	.word	0x0000c200


	//   ....[97]....
        /*04e0*/ 	.word	0x0000c230


	//   ....[98]....
        /*04e4*/ 	.word	0x0000c280


	//   ....[99]....
        /*04e8*/ 	.word	0x0000c420


	//   ....[100]....
        /*04ec*/ 	.word	0x0000c450


	//   ....[101]....
        /*04f0*/ 	.word	0x0000c480


	//   ....[102]....
        /*04f4*/ 	.word	0x0000c4b0


	//   ....[103]....
        /*04f8*/ 	.word	0x0000c4e0


	//   ....[104]....
        /*04fc*/ 	.word	0x0000c510


	//   ....[105]....
        /*0500*/ 	.word	0x0000c5a0


	//   ....[106]....
        /*0504*/ 	.word	0x0000c600


	//   ....[107]....
        /*0508*/ 	.word	0x0000c610


	//   ....[108]....
        /*050c*/ 	.word	0x0000c660


	//   ....[109]....
        /*0510*/ 	.word	0x0000e340


	//   ....[110]....
        /*0514*/ 	.word	0x0000f150


	//   ....[111]....
        /*0518*/ 	.word	0x0000f180


	//   ....[112]....
        /*051c*/ 	.word	0x0000f1a0


	//   ....[113]....
        /*0520*/ 	.word	0x0000f1b0


	//   ....[114]....
        /*0524*/ 	.word	0x0000f1c0


	//   ....[115]....
        /*0528*/ 	.word	0x0000f1d0


	//   ....[116]....
        /*052c*/ 	.word	0x00010d40


	//   ....[117]....
        /*0530*/ 	.word	0x00010d60


	//   ....[118]....
        /*0534*/ 	.word	0x00010d90


	//   ....[119]....
        /*0538*/ 	.word	0x00010dd0


	//   ....[120]....
        /*053c*/ 	.word	0x00010e10


	//   ....[121]....
        /*0540*/ 	.word	0x00010e40


	//   ....[122]....
        /*0544*/ 	.word	0x00010e50


	//   ....[123]....
        /*0548*/ 	.word	0x00010e80


	//   ....[124]....
        /*054c*/ 	.word	0x00010fe0


	//   ....[125]....
        /*0550*/ 	.word	0x00011010


	//   ....[126]....
        /*0554*/ 	.word	0x00011040


	//   ....[127]....
        /*0558*/ 	.word	0x00011080


	//   ....[128]....
        /*055c*/ 	.word	0x000110b0


	//   ....[129]....
        /*0560*/ 	.word	0x000110e0


	//   ....[130]....
        /*0564*/ 	.word	0x00011160


	//   ....[131]....
        /*0568*/ 	.word	0x000111b0


	//   ....[132]....
        /*056c*/ 	.word	0x000111c0


	//   ....[133]....
        /*0570*/ 	.word	0x00011200


	//   ....[134]....
        /*0574*/ 	.word	0x00011c20


	//   ....[135]....
        /*0578*/ 	.word	0x000121f0


	//   ....[136]....
        /*057c*/ 	.word	0x000123b0


	//   ....[137]....
        /*0580*/ 	.word	0x00012410


	//   ....[138]....
        /*0584*/ 	.word	0x00012470


	//   ....[139]....
        /*0588*/ 	.word	0x00012510


	//   ....[140]....
        /*058c*/ 	.word	0x000125e0


	//   ....[141]....
        /*0590*/ 	.word	0x00012670


	//   ....[142]....
        /*0594*/ 	.word	0x00012a10


	//----- nvinfo : EIATTR_REG_RECONFIG
	.align		4
.L_287:
        /*0598*/ 	.byte	0x01, 0x54
	.zero		2


	//----- nvinfo : EIATTR_SYSCALL_OFFSETS
	.align		4
        /*059c*/ 	.byte	0x04, 0x46
        /*059e*/ 	.short	(.L_289 - .L_288)


	//   ....[0]....
.L_288:
        /*05a0*/ 	.word	0x00001ea0


	//   ....[1]....
        /*05a4*/ 	.word	0x0000ddf0


	//   ....[2]....
        /*05a8*/ 	.word	0x0000df50


	//   ....[3]....
        /*05ac*/ 	.word	0x0000e0a0


	//   ....[4]....
        /*05b0*/ 	.word	0x0000e1e0


	//   ....[5]....
        /*05b4*/ 	.word	0x0000ec60


	//----- nvinfo : EIATTR_MBARRIER_INSTR_OFFSETS
	.align		4
.L_289:
        /*05b8*/ 	.byte	0x04, 0x39
        /*05ba*/ 	.short	(.L_291 - .L_290)


	//   ....[0]....
.L_290:
        /*05bc*/ 	.word	0x00000270
        /*05c0*/ 	.word	0x000000ff
        /*05c4*/ 	.word	0x00019c00
        /*05c8*/ 	.short	0x0100
        /*05ca*/ 	.byte	0x08
	.zero		1


	//   ....[1]....
        /*05cc*/ 	.word	0x00000280
        /*05d0*/ 	.word	0x000000ff
        /*05d4*/ 	.word	0x00019c20
        /*05d8*/ 	.short	0x0100
        /*05da*/ 	.byte	0x08
	.zero		1


	//   ....[2]....
        /*05dc*/ 	.word	0x00000370
        /*05e0*/ 	.word	0x000000ff
        /*05e4*/ 	.word	0x00019c30
        /*05e8*/ 	.short	0x0100
        /*05ea*/ 	.byte	0x08
	.zero		1


	//   ....[3]....
        /*05ec*/ 	.word	0x00000380
        /*05f0*/ 	.word	0x000000ff
        /*05f4*/ 	.word	0x00019c40
        /*05f8*/ 	.short	0x0100
        /*05fa*/ 	.byte	0x08
	.zero		1


	//   ....[4]....
        /*05fc*/ 	.word	0x00000390
        /*0600*/ 	.word	0x000000ff
        /*0604*/ 	.word	0x00019c38
        /*0608*/ 	.short	0x0100
        /*060a*/ 	.byte	0x08
	.zero		1


	//   ....[5]....
        /*060c*/ 	.word	0x000003a0
        /*0610*/ 	.word	0x000000ff
        /*0614*/ 	.word	0x00019c48
        /*0618*/ 	.short	0x0100
        /*061a*/ 	.byte	0x08
	.zero		1


	//   ....[6]....
        /*061c*/ 	.word	0x000004d0
        /*0620*/ 	.word	0x000000ff
        /*0624*/ 	.word	0x00019c50
        /*0628*/ 	.short	0x0100
        /*062a*/ 	.byte	0x08
	.zero		1


	//   ....[7]....
        /*062c*/ 	.word	0x000004e0
        /*0630*/ 	.word	0x000000ff
        /*0634*/ 	.word	0x00019c60
        /*0638*/ 	.short	0x0100
        /*063a*/ 	.byte	0x08
	.zero		1


	//   ....[8]....
        /*063c*/ 	.word	0x000004f0
        /*0640*/ 	.word	0x000000ff
        /*0644*/ 	.word	0x00019c58
        /*0648*/ 	.short	0x0100
        /*064a*/ 	.byte	0x08
	.zero		1


	//   ....[9]....
        /*064c*/ 	.word	0x00000500
        /*0650*/ 	.word	0x000000ff
        /*0654*/ 	.word	0x00019c68
        /*0658*/ 	.short	0x0100
        /*065a*/ 	.byte	0x08
	.zero		1


	//   ....[10]....
        /*065c*/ 	.word	0x000005f0
        /*0660*/ 	.word	0x000000ff
        /*0664*/ 	.word	0x00019c70
        /*0668*/ 	.short	0x0100
        /*066a*/ 	.byte	0x06
	.zero		1


	//   ....[11]....
        /*066c*/ 	.word	0x00000600
        /*0670*/ 	.word	0x000000ff
        /*0674*/ 	.word	0x00019c80
        /*0678*/ 	.short	0x0100
        /*067a*/ 	.byte	0x06
	.zero		1


	//   ....[12]....
        /*067c*/ 	.word	0x00000610
        /*0680*/ 	.word	0x000000ff
        /*0684*/ 	.word	0x00019c78
        /*0688*/ 	.short	0x0100
        /*068a*/ 	.byte	0x06
	.zero		1


	//   ....[13]....
        /*068c*/ 	.word	0x00000620
        /*0690*/ 	.word	0x000000ff
        /*0694*/ 	.word	0x00019c88
        /*0698*/ 	.short	0x0100
        /*069a*/ 	.byte	0x06
	.zero		1


	//   ....[14]....
        /*069c*/ 	.word	0x00000750
        /*06a0*/ 	.word	0x000000ff
        /*06a4*/ 	.word	0x00019c90
        /*06a8*/ 	.short	0x0100
        /*06aa*/ 	.byte	0x08
	.zero		1


	//   ....[15]....
        /*06ac*/ 	.word	0x00000760
        /*06b0*/ 	.word	0x000000ff
        /*06b4*/ 	.word	0x00019ca0
        /*06b8*/ 	.short	0x0100
        /*06ba*/ 	.byte	0x08
	.zero		1


	//   ....[16]....
        /*06bc*/ 	.word	0x00000770
        /*06c0*/ 	.word	0x000000ff
        /*06c4*/ 	.word	0x00019c98
        /*06c8*/ 	.short	0x0100
        /*06ca*/ 	.byte	0x08
	.zero		1


	//   ....[17]....
        /*06cc*/ 	.word	0x00000780
        /*06d0*/ 	.word	0x000000ff
        /*06d4*/ 	.word	0x00019ca8
        /*06d8*/ 	.short	0x0100
        /*06da*/ 	.byte	0x08
	.zero		1


	//   ....[18]....
        /*06dc*/ 	.word	0x000008b0
        /*06e0*/ 	.word	0x000000ff
        /*06e4*/ 	.word	0x00019cb0
        /*06e8*/ 	.short	0x0100
        /*06ea*/ 	.byte	0x08
	.zero		1


	//   ....[19]....
        /*06ec*/ 	.word	0x000008c0
        /*06f0*/ 	.word	0x000000ff
        /*06f4*/ 	.word	0x00019cc0
        /*06f8*/ 	.short	0x0100
        /*06fa*/ 	.byte	0x08
	.zero		1


	//   ....[20]....
        /*06fc*/ 	.word	0x000008d0
        /*0700*/ 	.word	0x000000ff
        /*0704*/ 	.word	0x00019cb8
        /*0708*/ 	.short	0x0100
        /*070a*/ 	.byte	0x08
	.zero		1


	//   ....[21]....
        /*070c*/ 	.word	0x000008e0
        /*0710*/ 	.word	0x000000ff
        /*0714*/ 	.word	0x00019cc8
        /*0718*/ 	.short	0x0100
        /*071a*/ 	.byte	0x08
	.zero		1


	//   ....[22]....
        /*071c*/ 	.word	0x00001f20
        /*0720*/ 	.word	0x000000ff
        /*0724*/ 	.word	0x00019c00
        /*0728*/ 	.short	0x010a
        /*072a*/ 	.byte	0x33
	.zero		1


	//   ....[23]....
        /*072c*/ 	.word	0x00001fa0
        /*0730*/ 	.word	0x00000003
        /*0734*/ 	.word	0x00019c30
        /*0738*/ 	.short	0x010a
        /*073a*/ 	.byte	0x3f
	.zero		1


	//   ....[24]....
        /*073c*/ 	.word	0x00002000
        /*0740*/ 	.word	0x00000003
        /*0744*/ 	.word	0x00019c30
        /*0748*/ 	.short	0x010a
        /*074a*/ 	.byte	0x3f
	.zero		1


	//   ....[25]....
        /*074c*/ 	.word	0x00003980
        /*0750*/ 	.word	0x00000038
        /*0754*/ 	.word	0x00000000
        /*0758*/ 	.short	0x0101
        /*075a*/ 	.byte	0x3f
	.zero		1


	//   ....[26]....
        /*075c*/ 	.word	0x000042c0
        /*0760*/ 	.word	0x000000ff
        /*0764*/ 	.word	0x00019c30
        /*0768*/ 	.short	0x010a
        /*076a*/ 	.byte	0x15
	.zero		1


	//   ....[27]....
        /*076c*/ 	.word	0x00004300
        /*0770*/ 	.word	0x000000ff
        /*0774*/ 	.word	0x00019c30
        /*0778*/ 	.short	0x010a
        /*077a*/ 	.byte	0x15
	.zero		1


	//   ....[28]....
        /*077c*/ 	.word	0x00004460
        /*0780*/ 	.word	0x000000ff
        /*0784*/ 	.word	0x00019c50
        /*0788*/ 	.short	0x010a
        /*078a*/ 	.byte	0x0b
	.zero		1


	//   ....[29]....
        /*078c*/ 	.word	0x000044a0
        /*0790*/ 	.word	0x000000ff
        /*0794*/ 	.word	0x00019c50
        /*0798*/ 	.short	0x010a
        /*079a*/ 	.byte	0x0b
	.zero		1


	//   ....[30]....
        /*079c*/ 	.word	0x00005f40
        /*07a0*/ 	.word	0x00000003
        /*07a4*/ 	.word	0x00000000
        /*07a8*/ 	.short	0x0101
        /*07aa*/ 	.byte	0x3f
	.zero		1


	//   ....[31]....
        /*07ac*/ 	.word	0x00006210
        /*07b0*/ 	.word	0x000000ff
        /*07b4*/ 	.word	0x00000000
        /*07b8*/ 	.short	0x0101
        /*07ba*/ 	.byte	0x06
	.zero		1


	//   ....[32]....
        /*07bc*/ 	.word	0x000067d0
        /*07c0*/ 	.word	0x000000ff
        /*07c4*/ 	.word	0x00019c30
        /*07c8*/ 	.short	0x010a
        /*07ca*/ 	.byte	0x06
	.zero		1


	//   ....[33]....
        /*07cc*/ 	.word	0x00006810
        /*07d0*/ 	.word	0x000000ff
        /*07d4*/ 	.word	0x00019c30
        /*07d8*/ 	.short	0x010a
        /*07da*/ 	.byte	0x06
	.zero		1


	//   ....[34]....
        /*07dc*/ 	.word	0x00006970
        /*07e0*/ 	.word	0x000000ff
        /*07e4*/ 	.word	0x00019c50
        /*07e8*/ 	.short	0x010a
        /*07ea*/ 	.byte	0x0b
	.zero		1


	//   ....[35]....
        /*07ec*/ 	.word	0x000069b0
        /*07f0*/ 	.word	0x000000ff
        /*07f4*/ 	.word	0x00019c50
        /*07f8*/ 	.short	0x010a
        /*07fa*/ 	.byte	0x0b
	.zero		1


	//   ....[36]....
        /*07fc*/ 	.word	0x00007b20
        /*0800*/ 	.word	0x00000003
        /*0804*/ 	.word	0x00000000
        /*0808*/ 	.short	0x0101
        /*080a*/ 	.byte	0x3f
	.zero		1


	//   ....[37]....
        /*080c*/ 	.word	0x00007df0
        /*0810*/ 	.word	0x000000ff
        /*0814*/ 	.word	0x00000000
        /*0818*/ 	.short	0x0101
        /*081a*/ 	.byte	0x06
	.zero		1


	//   ....[38]....
        /*081c*/ 	.word	0x00008300
        /*0820*/ 	.word	0x000000ff
        /*0824*/ 	.word	0x00019c50
        /*0828*/ 	.short	0x010a
        /*082a*/ 	.byte	0x05
	.zero		1


	//   ....[39]....
        /*082c*/ 	.word	0x00008340
        /*0830*/ 	.word	0x000000ff
        /*0834*/ 	.word	0x00019c50
        /*0838*/ 	.short	0x010a
        /*083a*/ 	.byte	0x05
	.zero		1


	//   ....[40]....
        /*083c*/ 	.word	0x000088d0
        /*0840*/ 	.word	0x000000ff
        /*0844*/ 	.word	0x00000000
        /*0848*/ 	.short	0x0101
        /*084a*/ 	.byte	0x04
	.zero		1


	//   ....[41]....
        /*084c*/ 	.word	0x0000a6c0
        /*0850*/ 	.word	0x00000000
        /*0854*/ 	.word	0x00000000
        /*0858*/ 	.short	0x0101
        /*085a*/ 	.byte	0x3f
	.zero		1


	//   ....[42]....
        /*085c*/ 	.word	0x0000ad00
        /*0860*/ 	.word	0x00000006
        /*0864*/ 	.word	0x00000000
        /*0868*/ 	.short	0x0101
        /*086a*/ 	.byte	0x3f
	.zero		1


	//   ....[43]....
        /*086c*/ 	.word	0x0000e580
        /*0870*/ 	.word	0x00000003
        /*0874*/ 	.word	0x00019c80
        /*0878*/ 	.short	0x010a
        /*087a*/ 	.byte	0x3f
	.zero		1


	//   ....[44]....
        /*087c*/ 	.word	0x0000e7e0
        /*0880*/ 	.word	0x00000003
        /*0884*/ 	.word	0x00019c40
        /*0888*/ 	.short	0x010a
        /*088a*/ 	.byte	0x3f
	.zero		1


	//   ....[45]....
        /*088c*/ 	.word	0x0000f3b0
        /*0890*/ 	.word	0x00000011
        /*0894*/ 	.word	0x00019c00
        /*0898*/ 	.short	0x0107
        /*089a*/ 	.byte	0x3f
	.zero		1


	//   ....[46]....
        /*089c*/ 	.word	0x0000f4c0
        /*08a0*/ 	.word	0x00000011
        /*08a4*/ 	.word	0x00019c00
        /*08a8*/ 	.short	0x0101
        /*08aa*/ 	.byte	0x3f
	.zero		1


	//   ....[47]....
        /*08ac*/ 	.word	0x0000f4e0
        /*08b0*/ 	.word	0x00000011
        /*08b4*/ 	.word	0x00019c20
        /*08b8*/ 	.short	0x010a
        /*08ba*/ 	.byte	0x3f
	.zero		1


	//   ....[48]....
        /*08bc*/ 	.word	0x0000f7b0
        /*08c0*/ 	.word	0x00000004
        /*08c4*/ 	.word	0x00019c80
        /*08c8*/ 	.short	0x010a
        /*08ca*/ 	.byte	0x3f
	.zero		1


	//   ....[49]....
        /*08cc*/ 	.word	0x0000fbd0
        /*08d0*/ 	.word	0x00000004
        /*08d4*/ 	.word	0x00019c40
        /*08d8*/ 	.short	0x010a
        /*08da*/ 	.byte	0x3f
	.zero		1


	//   ....[50]....
        /*08dc*/ 	.word	0x00010080
        /*08e0*/ 	.word	0x00000003
        /*08e4*/ 	.word	0x00019c70
        /*08e8*/ 	.short	0x010a
        /*08ea*/ 	.byte	0x3f
	.zero		1


	//   ....[51]....
        /*08ec*/ 	.word	0x000100f0
        /*08f0*/ 	.word	0x00000003
        /*08f4*/ 	.word	0x00019c60
        /*08f8*/ 	.short	0x010a
        /*08fa*/ 	.byte	0x3f
	.zero		1


	//   ....[52]....
        /*08fc*/ 	.word	0x00010450
        /*0900*/ 	.word	0x00000003
        /*0904*/ 	.word	0x00019c50
        /*0908*/ 	.short	0x0101
        /*090a*/ 	.byte	0x3f
	.zero		1


	//   ....[53]....
        /*090c*/ 	.word	0x000104d0
        /*0910*/ 	.word	0x00000002
        /*0914*/ 	.word	0x00000000
        /*0918*/ 	.short	0x0101
        /*091a*/ 	.byte	0x3f
	.zero		1


	//   ....[54]....
        /*091c*/ 	.word	0x000106c0
        /*0920*/ 	.word	0x00000003
        /*0924*/ 	.word	0x00019c70
        /*0928*/ 	.short	0x010a
        /*092a*/ 	.byte	0x3f
	.zero		1


	//   ....[55]....
        /*092c*/ 	.word	0x00010730
        /*0930*/ 	.word	0x00000003
        /*0934*/ 	.word	0x00019c60
        /*0938*/ 	.short	0x010a
        /*093a*/ 	.byte	0x3f
	.zero		1


	//   ....[56]....
        /*093c*/ 	.word	0x00010a90
        /*0940*/ 	.word	0x00000003
        /*0944*/ 	.word	0x00019c50
        /*0948*/ 	.short	0x0101
        /*094a*/ 	.byte	0x3f
	.zero		1


	//   ....[57]....
        /*094c*/ 	.word	0x00010ae0
        /*0950*/ 	.word	0x00000000
        /*0954*/ 	.word	0x00000000
        /*0958*/ 	.short	0x0101
        /*095a*/ 	.byte	0x3f
	.zero		1


	//   ....[58]....
        /*095c*/ 	.word	0x00011ba0
        /*0960*/ 	.word	0x00000007
        /*0964*/ 	.word	0x00019c20
        /*0968*/ 	.short	0x010a
        /*096a*/ 	.byte	0x3f
	.zero		1


	//   ....[59]....
        /*096c*/ 	.word	0x00011d40
        /*0970*/ 	.word	0x00000005
        /*0974*/ 	.word	0x00000000
        /*0978*/ 	.short	0x010a
        /*097a*/ 	.byte	0x3f
	.zero		1


	//   ....[60]....
        /*097c*/ 	.word	0x00011db0
        /*0980*/ 	.word	0x00000003
        /*0984*/ 	.word	0x00000000
        /*0988*/ 	.short	0x010a
        /*098a*/ 	.byte	0x3f
	.zero		1


	//   ....[61]....
        /*098c*/ 	.word	0x00011e00
        /*0990*/ 	.word	0x00000003
        /*0994*/ 	.word	0x00019c60
        /*0998*/ 	.short	0x010a
        /*099a*/ 	.byte	0x3f
	.zero		1


	//   ....[62]....
        /*099c*/ 	.word	0x00011e50
        /*09a0*/ 	.word	0x00000005
        /*09a4*/ 	.word	0x00019c60
        /*09a8*/ 	.short	0x010a
        /*09aa*/ 	.byte	0x3f
	.zero		1


	//   ....[63]....
        /*09ac*/ 	.word	0x00011e90
        /*09b0*/ 	.word	0x00000003
        /*09b4*/ 	.word	0x00019c80
        /*09b8*/ 	.short	0x010a
        /*09ba*/ 	.byte	0x3f
	.zero		1


	//   ....[64]....
        /*09bc*/ 	.word	0x00011eb0
        /*09c0*/ 	.word	0x00000005
        /*09c4*/ 	.word	0x00019c80
        /*09c8*/ 	.short	0x010a
        /*09ca*/ 	.byte	0x3f
	.zero		1


	//   ....[65]....
        /*09cc*/ 	.word	0x00011f20
        /*09d0*/ 	.word	0x00000003
        /*09d4*/ 	.word	0x00019c00
        /*09d8*/ 	.short	0x010a
        /*09da*/ 	.byte	0x3f
	.zero		1


	//   ....[66]....
        /*09dc*/ 	.word	0x00011f70
        /*09e0*/ 	.word	0x00000003
        /*09e4*/ 	.word	0x00019c30
        /*09e8*/ 	.short	0x010a
        /*09ea*/ 	.byte	0x3f
	.zero		1


	//   ....[67]....
        /*09ec*/ 	.word	0x00011fd0
        /*09f0*/ 	.word	0x00000007
        /*09f4*/ 	.word	0x00019c30
        /*09f8*/ 	.short	0x010a
        /*09fa*/ 	.byte	0x3f
	.zero		1


	//   ....[68]....
        /*09fc*/ 	.word	0x00012030
        /*0a00*/ 	.word	0x00000002
        /*0a04*/ 	.word	0x00019c50
        /*0a08*/ 	.short	0x010a
        /*0a0a*/ 	.byte	0x3f
	.zero		1


	//   ....[69]....
        /*0a0c*/ 	.word	0x00012090
        /*0a10*/ 	.word	0x00000007
        /*0a14*/ 	.word	0x00019c30
        /*0a18*/ 	.short	0x010a
        /*0a1a*/ 	.byte	0x3f
	.zero		1


	//   ....[70]....
        /*0a1c*/ 	.word	0x000120f0
        /*0a20*/ 	.word	0x00000002
        /*0a24*/ 	.word	0x00019c50
        /*0a28*/ 	.short	0x010a
        /*0a2a*/ 	.byte	0x3f
	.zero		1


	//   ....[71]....
        /*0a2c*/ 	.word	0x00012150
        /*0a30*/ 	.word	0x00000006
        /*0a34*/ 	.word	0x00019c50
        /*0a38*/ 	.short	0x010a
        /*0a3a*/ 	.byte	0x3f
	.zero		1


	//   ....[72]....
        /*0a3c*/ 	.word	0x000122a0
        /*0a40*/ 	.word	0x00000003
        /*0a44*/ 	.word	0x00019c80
        /*0a48*/ 	.short	0x010a
        /*0a4a*/ 	.byte	0x3f
	.zero		1


	//   ....[73]....
        /*0a4c*/ 	.word	0x000122f0
        /*0a50*/ 	.word	0x00000003
        /*0a54*/ 	.word	0x00019c40
        /*0a58*/ 	.short	0x010a
        /*0a5a*/ 	.byte	0x3f
	.zero		1


	//   ....[74]....
        /*0a5c*/ 	.word	0x00012700
        /*0a60*/ 	.word	0x00000011
        /*0a64*/ 	.word	0x00019c20
        /*0a68*/ 	.short	0x010a
        /*0a6a*/ 	.byte	0x3f
	.zero		1


	//   ....[75]....
        /*0a6c*/ 	.word	0x00012750
        /*0a70*/ 	.word	0x00000004
        /*0a74*/ 	.word	0x00019c80
        /*0a78*/ 	.short	0x010a
        /*0a7a*/ 	.byte	0x3f
	.zero		1


	//   ....[76]....
        /*0a7c*/ 	.word	0x000127a0
        /*0a80*/ 	.word	0x00000004
        /*0a84*/ 	.word	0x00019c40
        /*0a88*/ 	.short	0x010a
        /*0a8a*/ 	.byte	0x3f
	.zero		1


	//   ....[77]....
        /*0a8c*/ 	.word	0x000127f0
        /*0a90*/ 	.word	0x00000003
        /*0a94*/ 	.word	0x00019c70
        /*0a98*/ 	.short	0x010a
        /*0a9a*/ 	.byte	0x3f
	.zero		1


	//   ....[78]....
        /*0a9c*/ 	.word	0x00012840
        /*0aa0*/ 	.word	0x00000003
        /*0aa4*/ 	.word	0x00019c60
        /*0aa8*/ 	.short	0x010a
        /*0aaa*/ 	.byte	0x3f
	.zero		1


	//   ....[79]....
        /*0aac*/ 	.word	0x00012890
        /*0ab0*/ 	.word	0x00000003
        /*0ab4*/ 	.word	0x00019c70
        /*0ab8*/ 	.short	0x010a
        /*0aba*/ 	.byte	0x3f
	.zero		1


	//   ....[80]....
        /*0abc*/ 	.word	0x000128e0
        /*0ac0*/ 	.word	0x00000003
        /*0ac4*/ 	.word	0x00019c60
        /*0ac8*/ 	.short	0x010a
        /*0aca*/ 	.byte	0x3f
	.zero		1


	//   ....[81]....
        /*0acc*/ 	.word	0x00012930
        /*0ad0*/ 	.word	0x00000007
        /*0ad4*/ 	.word	0x00019c20
        /*0ad8*/ 	.short	0x010a
        /*0ada*/ 	.byte	0x3f
	.zero		1


	//   ....[82]....
        /*0adc*/ 	.word	0x00012ad0
        /*0ae0*/ 	.word	0x00000005
        /*0ae4*/ 	.word	0x00000000
        /*0ae8*/ 	.short	0x010a
        /*0aea*/ 	.byte	0x3f
	.zero		1


	//   ....[83]....
        /*0aec*/ 	.word	0x00012b20
        /*0af0*/ 	.word	0x00000003
        /*0af4*/ 	.word	0x00000000
        /*0af8*/ 	.short	0x010a
        /*0afa*/ 	.byte	0x3f
	.zero		1


	//   ....[84]....
        /*0afc*/ 	.word	0x00012b70
        /*0b00*/ 	.word	0x00000003
        /*0b04*/ 	.word	0x00019c60
        /*0b08*/ 	.short	0x010a
        /*0b0a*/ 	.byte	0x3f
	.zero		1


	//   ....[85]....
        /*0b0c*/ 	.word	0x00012bc0
        /*0b10*/ 	.word	0x00000005
        /*0b14*/ 	.word	0x00019c60
        /*0b18*/ 	.short	0x010a
        /*0b1a*/ 	.byte	0x3f
	.zero		1


	//   ....[86]....
        /*0b1c*/ 	.word	0x00012c10
        /*0b20*/ 	.word	0x00000003
        /*0b24*/ 	.word	0x00019c80
        /*0b28*/ 	.short	0x010a
        /*0b2a*/ 	.byte	0x3f
	.zero		1


	//----- nvinfo : EIATTR_NUM_MBARRIERS
	.align		4
.L_291:
        /*0b2c*/ 	.byte	0x03, 0x38
        /*0b2e*/ 	.short	0x0016


	//----- nvinfo : EIATTR_EXIT_INSTR_OFFSETS
	.align		4
        /*0b30*/ 	.byte	0x04, 0x1c
        /*0b32*/ 	.short	(.L_293 - .L_292)


	//   ....[0]....
.L_292:
        /*0b34*/ 	.word	0x00000a40


	//   ....[1]....
        /*0b38*/ 	.word	0x0000bf20


	//   ....[2]....
        /*0b3c*/ 	.word	0x00011f00


	//----- nvinfo : EIATTR_MAX_THREADS
	.align		4
.L_293:
        /*0b40*/ 	.byte	0x04, 0x05
        /*0b42*/ 	.short	(.L_295 - .L_294)
.L_294:
        /*0b44*/ 	.word	0x00000200
        /*0b48*/ 	.word	0x00000001
        /*0b4c*/ 	.word	0x00000001


	//----- nvinfo : EIATTR_CRS_STACK_SIZE
	.align		4
.L_295:
        /*0b50*/ 	.byte	0x04, 0x1e
        /*0b52*/ 	.short	(.L_297 - .L_296)
.L_296:
        /*0b54*/ 	.word	0x00000000


	//----- nvinfo : EIATTR_CBANK_PARAM_SIZE
	.align		4
.L_297:
        /*0b58*/ 	.byte	0x03, 0x19
        /*0b5a*/ 	.short	0x0af0


	//----- nvinfo : EIATTR_PARAM_CBANK
	.align		4
        /*0b5c*/ 	.byte	0x04, 0x0a
        /*0b5e*/ 	.short	(.L_299 - .L_298)
	.align		4
.L_298:
        /*0b60*/ 	.word	index@(.nv.constant0._ZN7cutlass13device_kernelIN5flash11enable_sm90INS1_16FlashAttnFwdSm90INS1_25CollectiveMainloopFwdSm90ILi2EN4cute5tupleIJNS5_1CILi1EEES8_S8_EEENS6_IJNS7_ILi192EEENS7_ILi128EEENS7_ILi96EEEEEELi96ENS_12float_e4m3_tEfNS_4arch4Sm90ELb1ELb0ELb0ELb1ELb0ELb0ELb0ELb1ELb1ELb1ELb1ELb0EEENS1_21CollectiveEpilogueFwdINS6_IJSA_SC_SB_EEES9_NS_10bfloat16_tESG_Li384ELb1ELb1ELb1ELb1EEENS1_36VarlenDynamicPersistentTileSchedulerILi192ELi128ELi384ELi128ELb1ELb1ELb1ELb1ELb1ELb1EEEEEEEEEvNT_6ParamsE)
        /*0b64*/ 	.short	0x0210
        /*0b66*/ 	.short	0x0af0


	//----- nvinfo : EIATTR_SW_WAR
	.align		4
.L_299:
        /*0b68*/ 	.byte	0x04, 0x36
        /*0b6a*/ 	.short	(.L_301 - .L_300)
.L_300:
        /*0b6c*/ 	.word	0x00000008
.L_301:


//--------------------- .nv.info._ZN7cutlass13device_kernelIN5flash11enable_sm90INS1_16FlashAttnFwdSm90INS1_25CollectiveMainloopFwdSm90ILi2EN4cute5tupleIJNS5_1CILi1EEES8_S8_EEENS6_IJNS7_ILi192EEENS7_ILi128EEENS7_ILi96EEEEEELi96ENS_12float_e4m3_tEfNS_4arch4Sm90ELb1ELb0ELb0ELb1ELb0ELb1ELb0ELb1ELb1ELb1ELb1ELb0EEENS1_21CollectiveEpilogueFwdINS6_IJSA_SC_SB_EEES9_NS_10bfloat16_tESG_Li384ELb1ELb1ELb1ELb1EEENS1_36VarlenDynamicPersistentTileSchedulerILi192ELi128ELi384ELi128ELb1ELb1ELb1ELb1ELb1ELb1EEEEEEEEEvNT_6ParamsE --------------------------
	.section	.nv.info._ZN7cutlass13device_kernelIN5flash11enable_sm90INS1_16FlashAttnFwdSm90INS1_25CollectiveMainloopFwdSm90ILi2EN4cute5tupleIJNS5_1CILi1EEES8_S8_EEENS6_IJNS7_ILi192EEENS7_ILi128EEENS7_ILi96EEEEEELi96ENS_12float_e4m3_tEfNS_4arch4Sm90ELb1ELb0ELb0ELb1ELb0ELb1ELb0ELb1ELb1ELb1ELb1ELb0EEENS1_21CollectiveEpilogueFwdINS6_IJSA_SC_SB_EEES9_NS_10bfloat16_tESG_Li384ELb1ELb1ELb1ELb1EEENS1_36VarlenDynamicPersistentTileSchedulerILi192ELi128ELi384ELi128ELb1ELb1ELb1ELb1ELb1ELb1EEEEEEEEEvNT_6ParamsE,"",@"SHT_CUDA_INFO"
	.sectionflags	@""
	.align	4


	//----- nvinfo : EIATTR_CUDA_API_VERSION
	.align		4
        /*0000*/ 	.byte	0x04, 0x37
        /*0002*/ 	.short	(.L_303 - .L_302)
.L_302:
        /*0004*/ 	.word	0x00000082


	//----- nvinfo : EIATTR_KPARAM_INFO
	.align		4
.L_303:
        /*0008*/ 	.byte	0x04, 0x17
        /*000a*/ 	.short	(.L_305 - .L_304)
.L_304:
        /*000c*/ 	.word	0x00000000
        /*0010*/ 	.short	0x0000
        /*0012*/ 	.short	0x0070
        /*0014*/ 	.byte	0x00, 0xf0, 0x01, 0x2a


	//----- nvinfo : EIATTR_SPARSE_MMA_MASK
	.align		4
.L_305:
        /*0018*/ 	.byte	0x03, 0x50
        /*001a*/ 	.short	0x0000


	//----- nvinfo : EIATTR_MAXREG_COUNT
	.align		4
        /*001c*/ 	.byte	0x03, 0x1b
        /*001e*/ 	.short	0x0080


	//----- nvinfo : EIATTR_NUM_BARRIERS
	.align		4
        /*0020*/ 	.byte	0x02, 0x4c
        /*0022*/ 	.byte	0x10
	.zero		1


	//----- nvinfo : EIATTR_EXTERNS
	.align		4
        /*0024*/ 	.byte	0x04, 0x0f
        /*0026*/ 	.short	(.L_307 - .L_306)


	//   ....[0]....
	.align		4
.L_306:
        /*0028*/ 	.word	index@(__assertfail)


	//----- nvinfo : EIATTR_ANNOTATIONS
	.align		4
.L_307:
        /*002c*/ 	.byte	0x04, 0x55
        /*002e*/ 	.short	(.L_309 - .L_308)


	//   ....[0]....
.L_308:
        /* <DEDUP_REMOVED lines=91> */


	//----- nvinfo : EIATTR_MERCURY_ISA_VERSION
	.align		4
.L_309:
        /*05c8*/ 	.byte	0x03, 0x5f
        /*05ca*/ 	.short	0x0101


	//----- nvinfo : EIATTR_UNUSED_LOAD_BYTE_OFFSET
	.align		4
        /*05cc*/ 	.byte	0x04, 0x44
        /*05ce*/ 	.short	(.L_311 - .L_310)


	//   ....[0]....
.L_310:
        /*05d0*/ 	.word	0x00000aa0
        /*05d4*/ 	.word	0x0000fff0


	//   ....[1]....
        /*05d8*/ 	.word	0x00012c70
        /*05dc*/ 	.word	0x0000fff0


	//----- nvinfo : EIATTR_INT_WARP_WIDE_INSTR_OFFSETS
	.align		4
.L_311:
        /*05e0*/ 	.byte	0x04, 0x31
        /*05e2*/ 	.short	(.L_313 - .L_312)


	//   ....[0]....
.L_312:
        /*05e4*/ 	.word	0x00000190


	//   ....[1]....
        /*05e8*/ 	.word	0x000001d0


	//   ....[2]....
        /*05ec*/ 	.word	0x00000240


	//   ....[3]....
        /*05f0*/ 	.word	0x000194d0


	//   ....[4]....
        /*05f4*/ 	.word	0x00019560


	//   ....[5]....
        /*05f8*/ 	.word	0x0001bf10


	//   ....[6]....
        /*05fc*/ 	.word	0x0001bfa0


	//----- nvinfo : EIATTR_COOP_GROUP_MASK_REGIDS
	.align		4
.L_313:
        /*0600*/ 	.byte	0x04, 0x29
        /*0602*/ 	.short	(.L_315 - .L_314)


	//   ....[0]....
.L_314:
        /*0604*/ 	.word	0xffffffff


	//   ....[1]....
        /*0608*/ 	.word	0xffffffff


	//   ....[2]....
        /*060c*/ 	.word	0xffffffff


	//   ....[3]....
        /*0610*/ 	.word	0xffffffff


	//   ....[4]....
        /*0614*/ 	.word	0xffffffff


	//   ....[5]....
        /*0618*/ 	.word	0xffffffff


	//   ....[6]....
        /*061c*/ 	.word	0xffffffff


	//   ....[7]....
        /*0620*/ 	.word	0xffffffff


	//   ....[8]....
        /*0624*/ 	.word	0xffffffff


	//   ....[9]....
        /*0628*/ 	.word	0xffffffff


	//   ....[10]....
        /*062c*/ 	.word	0xffffffff


	//   ....[11]....
        /*0630*/ 	.word	0xffffffff


	//   ....[12]....
        /*0634*/ 	.word	0xffffffff


	//   ....[13]....
        /*0638*/ 	.word	0xffffffff


	//   ....[14]....
        /*063c*/ 	.word	0xffffffff


	//   ....[15]....
        /*0640*/ 	.word	0xffffffff


	//   ....[16]....
        /*0644*/ 	.word	0xffffffff


	//   ....[17]....
        /*0648*/ 	.word	0xffffffff


	//   ....[18]....
        /*064c*/ 	.word	0xffffffff


	//   ....[19]....
        /*0650*/ 	.word	0xffffffff


	//   ....[20]....
        /*0654*/ 	.word	0xffffffff


	//   ....[21]....
        /*0658*/ 	.word	0xffffffff


	//   ....[22]....
        /*065c*/ 	.word	0xffffffff


	//   ....[23]....
        /*0660*/ 	.word	0xffffffff


	//   ....[24]....
        /*0664*/ 	.word	0xffffffff


	//   ....[25]....
        /*0668*/ 	.word	0xffffffff


	//   ....[26]....
        /*066c*/ 	.word	0xffffffff


	//   ....[27]....
        /*0670*/ 	.word	0xffffffff


	//   ....[28]....
        /*0674*/ 	.word	0xffffffff


	//   ....[29]....
        /*0678*/ 	.word	0xffffffff


	//   ....[30]....
        /*067c*/ 	.word	0xffffffff


	//   ....[31]....
        /*0680*/ 	.word	0xffffffff


	//   ....[32]....
        /*0684*/ 	.word	0xffffffff


	//   ....[33]....
        /*0688*/ 	.word	0xffffffff


	//   ....[34]....
        /*068c*/ 	.word	0xffffffff


	//   ....[35]....
        /*0690*/ 	.word	0xffffffff


	//   ....[36]....
        /*0694*/ 	.word	0xffffffff


	//   ....[37]....
        /*0698*/ 	.word	0xffffffff


	//   ....[38]....
        /*069c*/ 	.word	0xffffffff


	//   ....[39]....
        /*06a0*/ 	.word	0xffffffff


	//   ....[40]....
        /*06a4*/ 	.word	0xffffffff


	//   ....[41]....
        /*06a8*/ 	.word	0xffffffff


	//   ....[42]....
        /*06ac*/ 	.word	0xffffffff


	//   ....[43]....
        /*06b0*/ 	.word	0xffffffff


	//   ....[44]....
        /*06b4*/ 	.word	0xffffffff


	//   ....[45]....
        /*06b8*/ 	.word	0xffffffff


	//   ....[46]....
        /*06bc*/ 	.word	0xffffffff


	//   ....[47]....
        /*06c0*/ 	.word	0xffffffff


	//   ....[48]....
        /*06c4*/ 	.word	0xffffffff


	//   ....[49]....
        /*06c8*/ 	.word	0xffffffff


	//   ....[50]....
        /*06cc*/ 	.word	0xffffffff


	//   ....[51]....
        /*06d0*/ 	.word	0xffffffff


	//   ....[52]....
        /*06d4*/ 	.word	0xffffffff


	//   ....[53]....
        /*06d8*/ 	.word	0xffffffff


	//   ....[54]....
        /*06dc*/ 	.word	0xffffffff


	//   ....[55]....
        /*06e0*/ 	.word	0xffffffff


	//   ....[56]....
        /*06e4*/ 	.word	0xffffffff


	//   ....[57]....
        /*06e8*/ 	.word	0xffffffff


	//   ....[58]....
        /*06ec*/ 	.word	0xffffffff


	//   ....[59]....
        /*06f0*/ 	.word	0xffffffff


	//   ....[60]....
        /*06f4*/ 	.word	0xffffffff


	//   ....[61]....
        /*06f8*/ 	.word	0xffffffff


	//   ....[62]....
        /*06fc*/ 	.word	0xffffffff


	//   ....[63]....
        /*0700*/ 	.word	0xffffffff


	//   ....[64]....
        /*0704*/ 	.word	0xffffffff


	//   ....[65]....
        /*0708*/ 	.word	0xffffffff


	//   ....[66]....
        /*070c*/ 	.word	0xffffffff


	//   ....[67]....
        /*0710*/ 	.word	0xffffffff


	//   ....[68]....
        /*0714*/ 	.word	0xffffffff


	//   ....[69]....
        /*0718*/ 	.word	0xffffffff


	//   ....[70]....
        /*071c*/ 	.word	0xffffffff


	//   ....[71]....
        /*0720*/ 	.word	0xffffffff


	//   ....[72]....
        /*0724*/ 	.word	0xffffffff


	//   ....[73]....
        /*0728*/ 	.word	0xffffffff


	//   ....[74]....
        /*072c*/ 	.word	0xffffffff


	//   ....[75]....
        /*0730*/ 	.word	0xffffffff


	//   ....[76]....
        /*0734*/ 	.word	0xffffffff


	//   ....[77]....
        /*0738*/ 	.word	0xffffffff


	//   ....[78]....
        /*073c*/ 	.word	0xffffffff


	//   ....[79]....
        /*0740*/ 	.word	0xffffffff


	//   ....[80]....
        /*0744*/ 	.word	0xffffffff


	//   ....[81]....
        /*0748*/ 	.word	0xffffffff


	//   ....[82]....
        /*074c*/ 	.word	0xffffffff


	//   ....[83]....
        /*0750*/ 	.word	0xffffffff


	//   ....[84]....
        /*0754*/ 	.word	0xffffffff


	//   ....[85]....
        /*0758*/ 	.word	0xffffffff


	//   ....[86]....
        /*075c*/ 	.word	0xffffffff


	//   ....[87]....
        /*0760*/ 	.word	0xffffffff


	//   ....[88]....
        /*0764*/ 	.word	0xffffffff


	//   ....[89]....
        /*0768*/ 	.word	0xffffffff


	//   ....[90]....
        /*076c*/ 	.word	0xffffffff


	//   ....[91]....
        /*0770*/ 	.word	0xffffffff


	//   ....[92]....
        /*0774*/ 	.word	0xffffffff


	//   ....[93]....
        /*0778*/ 	.word	0xffffffff


	//   ....[94]....
        /*077c*/ 	.word	0xffffffff


	//   ....[95]....
        /*0780*/ 	.word	0xffffffff


	//   ....[96]....
        /*0784*/ 	.word	0xffffffff


	//   ....[97]....
        /*0788*/ 	.word	0xffffffff


	//   ....[98]....
        /*078c*/ 	.word	0xffffffff


	//   ....[99]....
        /*0790*/ 	.word	0xffffffff


	//   ....[100]....
        /*0794*/ 	.word	0xffffffff


	//   ....[101]....
        /*0798*/ 	.word	0xffffffff


	//   ....[102]....
        /*079c*/ 	.word	0xffffffff


	//   ....[103]....
        /*07a0*/ 	.word	0xffffffff


	//   ....[104]....
        /*07a4*/ 	.word	0xffffffff


	//   ....[105]....
        /*07a8*/ 	.word	0xffffffff


	//   ....[106]....
        /*07ac*/ 	.word	0xffffffff


	//   ....[107]....
        /*07b0*/ 	.word	0xffffffff


	//   ....[108]....
        /*07b4*/ 	.word	0xffffffff


	//   ....[109]....
        /*07b8*/ 	.word	0xffffffff


	//   ....[110]....
        /*07bc*/ 	.word	0xffffffff


	//   ....[111]....
        /*07c0*/ 	.word	0xffffffff


	//   ....[112]....
        /*07c4*/ 	.word	0xffffffff


	//   ....[113]....
        /*07c8*/ 	.word	0xffffffff


	//   ....[114]....
        /*07cc*/ 	.word	0xffffffff


	//   ....[115]....
        /*07d0*/ 	.word	0xffffffff


	//   ....[116]....
        /*07d4*/ 	.word	0xffffffff


	//   ....[117]....
        /*07d8*/ 	.word	0xffffffff


	//   ....[118]....
        /*07dc*/ 	.word	0xffffffff


	//   ....[119]....
        /*07e0*/ 	.word	0xffffffff


	//   ....[120]....
        /*07e4*/ 	.word	0xffffffff


	//   ....[121]....
        /*07e8*/ 	.word	0xffffffff


	//   ....[122]....
        /*07ec*/ 	.word	0xffffffff


	//   ....[123]....
        /*07f0*/ 	.word	0xffffffff


	//   ....[124]....
        /*07f4*/ 	.word	0xffffffff


	//   ....[125]....
        /*07f8*/ 	.word	0xffffffff


	//   ....[126]....
        /*07fc*/ 	.word	0xffffffff


	//   ....[127]....
        /*0800*/ 	.word	0xffffffff


	//   ....[128]....
        /*0804*/ 	.word	0xffffffff


	//   ....[129]....
        /*0808*/ 	.word	0xffffffff


	//   ....[130]....
        /*080c*/ 	.word	0xffffffff


	//   ....[131]....
        /*0810*/ 	.word	0xffffffff


	//   ....[132]....
        /*0814*/ 	.word	0xffffffff


	//   ....[133]....
        /*0818*/ 	.word	0xffffffff


	//   ....[134]....
        /*081c*/ 	.word	0xffffffff


	//   ....[135]....
        /*0820*/ 	.word	0xffffffff


	//   ....[136]....
        /*0824*/ 	.word	0xffffffff


	//   ....[137]....
        /*0828*/ 	.word	0xffffffff


	//   ....[138]....
        /*082c*/ 	.word	0xffffffff


	//   ....[139]....
        /*0830*/ 	.word	0xffffffff


	//   ....[140]....
        /*0834*/ 	.word	0xffffffff


	//   ....[141]....
        /*0838*/ 	.word	0xffffffff


	//   ....[142]....
        /*083c*/ 	.word	0xffffffff


	//   ....[143]....
        /*0840*/ 	.word	0xffffffff


	//   ....[144]....
        /*0844*/ 	.word	0x0500000f


	//   ....[145]....
        /*0848*/ 	.word	0x0500000f


	//   ....[146]....
        /*084c*/ 	.word	0x0500000f


	//   ....[147]....
        /*0850*/ 	.word	0x0500000f


	//   ....[148]....
        /*0854*/ 	.word	0x0500000f


	//   ....[149]....
        /*0858*/ 	.word	0x0500000f


	//   ....[150]....
        /*085c*/ 	.word	0x0500000f


	//   ....[151]....
        /*0860*/ 	.word	0x0500000f


	//   ....[152]....
        /*0864*/ 	.word	0x0500000f


	//   ....[153]....
        /*0868*/ 	.word	0x0500000f


	//   ....[154]....
        /*086c*/ 	.word	0x0500000f


	//   ....[155]....
        /*0870*/ 	.word	0x0500000f


	//   ....[156]....
        /*0874*/ 	.word	0x0500000f


	//   ....[157]....
        /*0878*/ 	.word	0x0500000f


	//   ....[158]....
        /*087c*/ 	.word	0x0500000f


	//   ....[159]....
        /*0880*/ 	.word	0x0500000f


	//   ....[160]....
        /*0884*/ 	.word	0x0500000f


	//   ....[161]....
        /*0888*/ 	.word	0x0500000f


	//   ....[162]....
        /*088c*/ 	.word	0x0500000f


	//   ....[163]....
        /*0890*/ 	.word	0x0500000f


	//   ....[164]....
        /*0894*/ 	.word	0x0500000f


	//   ....[165]....
        /*0898*/ 	.word	0x0500000f


	//   ....[166]....
        /*089c*/ 	.word	0x0500000f


	//   ....[167]....
        /*08a0*/ 	.word	0x0500000f


	//   ....[168]....
        /*08a4*/ 	.word	0x0500000f


	//   ....[169]....
        /*08a8*/ 	.word	0x0500000f


	//   ....[170]....
        /*08ac*/ 	.word	0x0500000f


	//   ....[171]....
        /*08b0*/ 	.word	0x0500000f


	//   ....[172]....
        /*08b4*/ 	.word	0x0500000f


	//   ....[173]....
        /*08b8*/ 	.word	0x0500000f


	//   ....[174]....
        /*08bc*/ 	.word	0x0500000f


	//   ....[175]....
        /*08c0*/ 	.word	0x0500000f


	//   ....[176]....
        /*08c4*/ 	.word	0x0500000f


	//   ....[177]....
        /*08c8*/ 	.word	0x0500000f


	//   ....[178]....
        /*08cc*/ 	.word	0x0500000f


	//----- nvinfo : EIATTR_COOP_GROUP_INSTR_OFFSETS
	.align		4
.L_315:
        /*08d0*/ 	.byte	0x04, 0x28
        /*08d2*/ 	.short	(.L_317 - .L_316)


	//   ....[0]....
.L_316:
        /*08d4*/ 	.word	0x00000070


	//   ....[1]....
        /*08d8*/ 	.word	0x000001a0


	//   ....[2]....
        /*08dc*/ 	.word	0x000001f0


	//   ....[3]....
        /*08e0*/ 	.word	0x00000420


	//   ....[4]....
        /*08e4*/ 	.word	0x00000580


	//   ....[5]....
        /*08e8*/ 	.word	0x000006a0


	//   ....[6]....
        /*08ec*/ 	.word	0x00000800


	//   ....[7]....
        /*08f0*/ 	.word	0x00007130


	//   ....[8]....
        /*08f4*/ 	.word	0x00007820


	//   ....[9]....
        /*08f8*/ 	.word	0x00007830


	//   ....[10]....
        /*08fc*/ 	.word	0x00007840


	//   ....[11]....
        /*0900*/ 	.word	0x00007850


	//   ....[12]....
        /*0904*/ 	.word	0x00009500


	//   ....[13]....
        /*0908*/ 	.word	0x00009510


	//   ....[14]....
        /*090c*/ 	.word	0x00009520


	//   ....[15]....
        /*0910*/ 	.word	0x00009530


	//   ....[16]....
        /*0914*/ 	.word	0x0000bd60


	//   ....[17]....
        /*0918*/ 	.word	0x0000c3e0


	//   ....[18]....
        /*091c*/ 	.word	0x0000c3f0


	//   ....[19]....
        /*0920*/ 	.word	0x0000c410


	//   ....[20]....
        /*0924*/ 	.word	0x0000cb60


	//   ....[21]....
        /*0928*/ 	.word	0x0000cb80


	//   ....[22]....
        /*092c*/ 	.word	0x0000e320


	//   ....[23]....
        /*0930*/ 	.word	0x0000e340


	//   ....[24]....
        /*0934*/ 	.word	0x0000e9e0


	//   ....[25]....
        /*0938*/ 	.word	0x0000eaf0


	//   ....[26]....
        /*093c*/ 	.word	0x0000f2b0


	//   ....[27]....
        /*0940*/ 	.word	0x0000f3a0


	//   ....[28]....
        /*0944*/ 	.word	0x00010da0


	//   ....[29]....
        /*0948*/ 	.word	0x00010dd0


	//   ....[30]....
        /*094c*/ 	.word	0x00010e20


	//   ....[31]....
        /*0950*/ 	.word	0x00010f90


	//   ....[32]....
        /*0954*/ 	.word	0x00012500


	//   ....[33]....
        /*0958*/ 	.word	0x00012520


	//   ....[34]....
        /*095c*/ 	.word	0x00012660


	//   ....[35]....
        /*0960*/ 	.word	0x00012670


	//   ....[36]....
        /*0964*/ 	.word	0x00013330


	//   ....[37]....
        /*0968*/ 	.word	0x000133c0


	//   ....[38]....
        /*096c*/ 	.word	0x000133e0


	//   ....[39]....
        /*0970*/ 	.word	0x00013400


	//   ....[40]....
        /*0974*/ 	.word	0x00013420


	//   ....[41]....
        /*0978*/ 	.word	0x00013440


	//   ....[42]....
        /*097c*/ 	.word	0x00013460


	//   ....[43]....
        /*0980*/ 	.word	0x00013470


	//   ....[44]....
        /*0984*/ 	.word	0x00013480


	//   ....[45]....
        /*0988*/ 	.word	0x00013490


	//   ....[46]....
        /*098c*/ 	.word	0x000134a0


	//   ....[47]....
        /*0990*/ 	.word	0x000134b0


	//   ....[48]....
        /*0994*/ 	.word	0x000134c0


	//   ....[49]....
        /*0998*/ 	.word	0x000134d0


	//   ....[50]....
        /*099c*/ 	.word	0x000134e0


	//   ....[51]....
        /*09a0*/ 	.word	0x000134f0


	//   ....[52]....
        /*09a4*/ 	.word	0x00013500


	//   ....[53]....
        /*09a8*/ 	.word	0x00013510


	//   ....[54]....
        /*09ac*/ 	.word	0x00013520


	//   ....[55]....
        /*09b0*/ 	.word	0x00013530


	//   ....[56]....
        /*09b4*/ 	.word	0x00013540


	//   ....[57]....
        /*09b8*/ 	.word	0x00013550


	//   ....[58]....
        /*09bc*/ 	.word	0x00013560


	//   ....[59]....
        /*09c0*/ 	.word	0x00013570


	//   ....[60]....
        /*09c4*/ 	.word	0x00013580


	//   ....[61]....
        /*09c8*/ 	.word	0x00013590


	//   ....[62]....
        /*09cc*/ 	.word	0x000135a0


	//   ....[63]....
        /*09d0*/ 	.word	0x000135b0


	//   ....[64]....
        /*09d4*/ 	.word	0x000135c0


	//   ....[65]....
        /*09d8*/ 	.word	0x000135d0


	//   ....[66]....
        /*09dc*/ 	.word	0x000135e0


	//   ....[67]....
        /*09e0*/ 	.word	0x000135f0


	//   ....[68]....
        /*09e4*/ 	.word	0x00013600


	//   ....[69]....
        /*09e8*/ 	.word	0x00013610


	//   ....[70]....
        /*09ec*/ 	.word	0x00013620


	//   ....[71]....
        /*09f0*/ 	.word	0x00013630


	//   ....[72]....
        /*09f4*/ 	.word	0x00013640


	//   ....[73]....
        /*09f8*/ 	.word	0x00013650


	//   ....[74]....
        /*09fc*/ 	.word	0x00013660


	//   ....[75]....
        /*0a00*/ 	.word	0x00013670


	//   ....[76]....
        /*0a04*/ 	.word	0x00013680


	//   ....[77]....
        /*0a08*/ 	.word	0x00013690


	//   ....[78]....
        /*0a0c*/ 	.word	0x000136a0


	//   ....[79]....
        /*0a10*/ 	.word	0x000136b0


	//   ....[80]....
        /*0a14*/ 	.word	0x000136c0


	//   ....[81]....
        /*0a18*/ 	.word	0x000136d0


	//   ....[82]....
        /*0a1c*/ 	.word	0x000136e0


	//   ....[83]....
        /*0a20*/ 	.word	0x000136f0


	//   ....[84]....
        /*0a24*/ 	.word	0x00014030


	//   ....[85]....
        /*0a28*/ 	.word	0x00014040


	//   ....[86]....
        /*0a2c*/ 	.word	0x00014050


	//   ....[87]....
        /*0a30*/ 	.word	0x00014090


	//   ....[88]....
        /*0a34*/ 	.word	0x00014780


	//   ....[89]....
        /*0a38*/ 	.word	0x000147a0


	//   ....[90]....
        /*0a3c*/ 	.word	0x000148a0


	//   ....[91]....
        /*0a40*/ 	.word	0x000148c0


	//   ....[92]....
        /*0a44*/ 	.word	0x00014ca0


	//   ....[93]....
        /*0a48*/ 	.word	0x00014cd0


	//   ....[94]....
        /*0a4c*/ 	.word	0x00015140


	//   ....[95]....
        /*0a50*/ 	.word	0x00015150


	//   ....[96]....
        /*0a54*/ 	.word	0x00015d80


	//   ....[97]....
        /*0a58*/ 	.word	0x00015d90


	//   ....[98]....
        /*0a5c*/ 	.word	0x00015e90


	//   ....[99]....
        /*0a60*/ 	.word	0x00015eb0


	//   ....[100]....
        /*0a64*/ 	.word	0x00016030


	//   ....[101]....
        /*0a68*/ 	.word	0x00016230


	//   ....[102]....
        /*0a6c*/ 	.word	0x00016260


	//   ....[103]....
        /*0a70*/ 	.word	0x00016290


	//   ....[104]....
        /*0a74*/ 	.word	0x000162c0


	//   ....[105]....
        /*0a78*/ 	.word	0x000162f0


	//   ....[106]....
        /*0a7c*/ 	.word	0x00016320


	//   ....[107]....
        /*0a80*/ 	.word	0x000164b0


	//   ....[108]....
        /*0a84*/ 	.word	0x000164e0


	//   ....[109]....
        /*0a88*/ 	.word	0x00016510


	//   ....[110]....
        /*0a8c*/ 	.word	0x00016540


	//   ....[111]....
        /*0a90*/ 	.word	0x00016570


	//   ....[112]....
        /*0a94*/ 	.word	0x000165a0


	//   ....[113]....
        /*0a98*/ 	.word	0x00016630


	//   ....[114]....
        /*0a9c*/ 	.word	0x00016660


	//   ....[115]....
        /*0aa0*/ 	.word	0x00016670


	//   ....[116]....
        /*0aa4*/ 	.word	0x000166b0


	//   ....[117]....
        /*0aa8*/ 	.word	0x00017d50


	//   ....[118]....
        /*0aac*/ 	.word	0x00019c10


	//   ....[119]....
        /*0ab0*/ 	.word	0x0001aa70


	//   ....[120]....
        /*0ab4*/ 	.word	0x0001aaa0


	//   ....[121]....
        /*0ab8*/ 	.word	0x0001aac0


	//   ....[122]....
        /*0abc*/ 	.word	0x0001aad0


	//   ....[123]....
        /*0ac0*/ 	.word	0x0001abd0


	//   ....[124]....
        /*0ac4*/ 	.word	0x0001abe0


	//   ....[125]....
        /*0ac8*/ 	.word	0x0001c6f0


	//   ....[126]....
        /*0acc*/ 	.word	0x0001c720


	//   ....[127]....
        /*0ad0*/ 	.word	0x0001c780


	//   ....[128]....
        /*0ad4*/ 	.word	0x0001c7b0


	//   ....[129]....
        /*0ad8*/ 	.word	0x0001c7e0


	//   ....[130]....
        /*0adc*/ 	.word	0x0001c810


	//   ....[131]....
        /*0ae0*/ 	.word	0x0001c840


	//   ....[132]....
        /*0ae4*/ 	.word	0x0001c870


	//   ....[133]....
        /*0ae8*/ 	.word	0x0001ca10


	//   ....[134]....
        /*0aec*/ 	.word	0x0001ca40


	//   ....[135]....
        /*0af0*/ 	.word	0x0001ca70


	//   ....[136]....
        /*0af4*/ 	.word	0x0001caa0


	//   ....[137]....
        /*0af8*/ 	.word	0x0001cad0


	//   ....[138]....
        /*0afc*/ 	.word	0x0001cb00


	//   ....[139]....
        /*0b00*/ 	.word	0x0001cbc0


	//   ....[140]....
        /*0b04*/ 	.word	0x0001cbe0


	//   ....[141]....
        /*0b08*/ 	.word	0x0001cc00


	//   ....[142]....
        /*0b0c*/ 	.word	0x0001cc60


	//   ....[143]....
        /*0b10*/ 	.word	0x0001d690


	//   ....[144]....
        /*0b14*/ 	.word	0x0001db00


	//   ....[145]....
        /*0b18*/ 	.word	0x0001db90


	//   ....[146]....
        /*0b1c*/ 	.word	0x0001dbe0


	//   ....[147]....
        /*0b20*/ 	.word	0x0001dc30


	//   ....[148]....
        /*0b24*/ 	.word	0x0001dd00


	//   ....[149]....
        /*0b28*/ 	.word	0x0001dd90


	//   ....[150]....
        /*0b2c*/ 	.word	0x0001dde0


	//   ....[151]....
        /*0b30*/ 	.word	0x0001de30


	//   ....[152]....
        /*0b34*/ 	.word	0x0001e130


	//   ....[153]....
        /*0b38*/ 	.word	0x0001e410


	//   ....[154]....
        /*0b3c*/ 	.word	0x0001e5e0


	//   ....[155]....
        /*0b40*/ 	.word	0x0001e640


	//   ....[156]....
        /*0b44*/ 	.word	0x0001e6a0


	//   ....[157]....
        /*0b48*/ 	.word	0x0001e740


	//   ....[158]....
        /*0b4c*/ 	.word	0x0001e810


	//   ....[159]....
        /*0b50*/ 	.word	0x0001e8f0


	//   ....[160]....
        /*0b54*/ 	.word	0x0001ebc0


	//   ....[161]....
        /*0b58*/ 	.word	0x0001ec60


	//   ....[162]....
        /*0b5c*/ 	.word	0x0001ede0


	//   ....[163]....
        /*0b60*/ 	.word	0x0001ee50


	//   ....[164]....
        /*0b64*/ 	.word	0x0001eec0


	//   ....[165]....
        /*0b68*/ 	.word	0x0001ef30


	//   ....[166]....
        /*0b6c*/ 	.word	0x0001efa0


	//   ....[167]....
        /*0b70*/ 	.word	0x0001f020


	//   ....[168]....
        /*0b74*/ 	.word	0x0001f0b0


	//   ....[169]....
        /*0b78*/ 	.word	0x0001f150


	//   ....[170]....
        /*0b7c*/ 	.word	0x0001f1c0


	//   ....[171]....
        /*0b80*/ 	.word	0x0001f230


	//   ....[172]....
        /*0b84*/ 	.word	0x0001f2a0


	//   ....[173]....
        /*0b88*/ 	.word	0x0001f320


	//   ....[174]....
        /*0b8c*/ 	.word	0x0001f390


	//   ....[175]....
        /*0b90*/ 	.word	0x0001f440


	//   ....[176]....
        /*0b94*/ 	.word	0x0001f490


	//   ....[177]....
        /*0b98*/ 	.word	0x0001f520


	//   ....[178]....
        /*0b9c*/ 	.word	0x0001f650


	//----- nvinfo : EIATTR_REG_RECONFIG
	.align		4
.L_317:
        /*0ba0*/ 	.byte	0x01, 0x54
	.zero		2


	//----- nvinfo : EIATTR_SYSCALL_OFFSETS
	.align		4
        /*0ba4*/ 	.byte	0x04, 0x46
        /*0ba6*/ 	.short	(.L_319 - .L_318)


	//   ....[0]....
.L_318:
        /*0ba8*/ 	.word	0x00001d40


	//   ....[1]....
        /*0bac*/ 	.word	0x00001e90


	//   ....[2]....
        /*0bb0*/ 	.word	0x000072a0


	//   ....[3]....
        /*0bb4*/ 	.word	0x000075c0


	//   ....[4]....
        /*0bb8*/ 	.word	0x000196c0


	//   ....[5]....
        /*0bbc*/ 	.word	0x00019830


	//   ....[6]....
        /*0bc0*/ 	.word	0x00019980


	//   ....[7]....
        /*0bc4*/ 	.word	0x00019ac0


	//   ....[8]....
        /*0bc8*/ 	.word	0x0001a560


	//----- nvinfo : EIATTR_MBARRIER_INSTR_OFFSETS
	.align		4
.L_319:
        /*0bcc*/ 	.byte	0x04, 0x39
        /*0bce*/ 	.short	(.L_321 - .L_320)


	//   ....[0]....
.L_320:
        /*0bd0*/ 	.word	0x000002d0
        /*0bd4*/ 	.word	0x000000ff
        /*0bd8*/ 	.word	0x00019c00
        /*0bdc*/ 	.short	0x0100
        /*0bde*/ 	.byte	0x08
	.zero		1


	//   ....[1]....
        /*0be0*/ 	.word	0x000002e0
        /*0be4*/ 	.word	0x000000ff
        /*0be8*/ 	.word	0x00019c20
        /*0bec*/ 	.short	0x0100
        /*0bee*/ 	.byte	0x08
	.zero		1


	//   ....[2]....
        /*0bf0*/ 	.word	0x000003d0
        /*0bf4*/ 	.word	0x000000ff
        /*0bf8*/ 	.word	0x00019c30
        /*0bfc*/ 	.short	0x0100
        /*0bfe*/ 	.byte	0x08
	.zero		1


	//   ....[3]....
        /*0c00*/ 	.word	0x000003e0
        /*0c04*/ 	.word	0x000000ff
        /*0c08*/ 	.word	0x00019c40
        /*0c0c*/ 	.short	0x0100
        /*0c0e*/ 	.byte	0x08
	.zero		1


	//   ....[4]....
        /*0c10*/ 	.word	0x000003f0
        /*0c14*/ 	.word	0x000000ff
        /*0c18*/ 	.word	0x00019c38
        /*0c1c*/ 	.short	0x0100
        /*0c1e*/ 	.byte	0x08
	.zero		1


	//   ....[5]....
        /*0c20*/ 	.word	0x00000400
        /*0c24*/ 	.word	0x000000ff
        /*0c28*/ 	.word	0x00019c48
        /*0c2c*/ 	.short	0x0100
        /*0c2e*/ 	.byte	0x08
	.zero		1


	//   ....[6]....
        /*0c30*/ 	.word	0x00000530
        /*0c34*/ 	.word	0x000000ff
        /*0c38*/ 	.word	0x00019c50
        /*0c3c*/ 	.short	0x0100
        /*0c3e*/ 	.byte	0x08
	.zero		1


	//   ....[7]....
        /*0c40*/ 	.word	0x00000540
        /*0c44*/ 	.word	0x000000ff
        /*0c48*/ 	.word	0x00019c60
        /*0c4c*/ 	.short	0x0100
        /*0c4e*/ 	.byte	0x08
	.zero		1


	//   ....[8]....
        /*0c50*/ 	.word	0x00000550
        /*0c54*/ 	.word	0x000000ff
        /*0c58*/ 	.word	0x00019c58
        /*0c5c*/ 	.short	0x0100
        /*0c5e*/ 	.byte	0x08
	.zero		1


	//   ....[9]....
        /*0c60*/ 	.word	0x00000560
        /*0c64*/ 	.word	0x000000ff
        /*0c68*/ 	.word	0x00019c68
        /*0c6c*/ 	.short	0x0100
        /*0c6e*/ 	.byte	0x08
	.zero		1


	//   ....[10]....
        /*0c70*/ 	.word	0x00000650
        /*0c74*/ 	.word	0x000000ff
        /*0c78*/ 	.word	0x00019c70
        /*0c7c*/ 	.short	0x0100
        /*0c7e*/ 	.byte	0x06
	.zero		1


	//   ....[11]....
        /*0c80*/ 	.word	0x00000660
        /*0c84*/ 	.word	0x000000ff
        /*0c88*/ 	.word	0x00019c80
        /*0c8c*/ 	.short	0x0100
        /*0c8e*/ 	.byte	0x06
	.zero		1


	//   ....[12]....
        /*0c90*/ 	.word	0x00000670
        /*0c94*/ 	.word	0x000000ff
        /*0c98*/ 	.word	0x00019c78
        /*0c9c*/ 	.short	0x0100
        /*0c9e*/ 	.byte	0x06
	.zero		1


	//   ....[13]....
        /*0ca0*/ 	.word	0x00000680
        /*0ca4*/ 	.word	0x000000ff
        /*0ca8*/ 	.word	0x00019c88
        /*0cac*/ 	.short	0x0100
        /*0cae*/ 	.byte	0x06
	.zero		1


	//   ....[14]....
        /*0cb0*/ 	.word	0x000007b0
        /*0cb4*/ 	.word	0x000000ff
        /*0cb8*/ 	.word	0x00019c90
        /*0cbc*/ 	.short	0x0100
        /*0cbe*/ 	.byte	0x08
	.zero		1


	//   ....[15]....
        /*0cc0*/ 	.word	0x000007c0
        /*0cc4*/ 	.word	0x000000ff
        /*0cc8*/ 	.word	0x00019ca0
        /*0ccc*/ 	.short	0x0100
        /*0cce*/ 	.byte	0x08
	.zero		1


	//   ....[16]....
        /*0cd0*/ 	.word	0x000007d0
        /*0cd4*/ 	.word	0x000000ff
        /*0cd8*/ 	.word	0x00019c98
        /*0cdc*/ 	.short	0x0100
        /*0cde*/ 	.byte	0x08
	.zero		1


	//   ....[17]....
        /*0ce0*/ 	.word	0x000007e0
        /*0ce4*/ 	.word	0x000000ff
        /*0ce8*/ 	.word	0x00019ca8
        /*0cec*/ 	.short	0x0100
        /*0cee*/ 	.byte	0x08
	.zero		1


	//   ....[18]....
        /*0cf0*/ 	.word	0x00000910
        /*0cf4*/ 	.word	0x000000ff
        /*0cf8*/ 	.word	0x00019cb0
        /*0cfc*/ 	.short	0x0100
        /*0cfe*/ 	.byte	0x08
	.zero		1


	//   ....[19]....
        /*0d00*/ 	.word	0x00000920
        /*0d04*/ 	.word	0x000000ff
        /*0d08*/ 	.word	0x00019cc0
        /*0d0c*/ 	.short	0x0100
        /*0d0e*/ 	.byte	0x08
	.zero		1


	//   ....[20]....
        /*0d10*/ 	.word	0x00000930
        /*0d14*/ 	.word	0x000000ff
        /*0d18*/ 	.word	0x00019cb8
        /*0d1c*/ 	.short	0x0100
        /*0d1e*/ 	.byte	0x08
	.zero		1


	//   ....[21]....
        /*0d20*/ 	.word	0x00000940
        /*0d24*/ 	.word	0x000000ff
        /*0d28*/ 	.word	0x00019cc8
        /*0d2c*/ 	.short	0x0100
        /*0d2e*/ 	.byte	0x08
	.zero		1


	//   ....[22]....
        /*0d30*/ 	.word	0x00002b70
        /*0d34*/ 	.word	0x00000053
        /*0d38*/ 	.word	0x00019c90
        /*0d3c*/ 	.short	0x010a
        /*0d3e*/ 	.byte	0x3f
	.zero		1


	//   ....[23]....
        /*0d40*/ 	.word	0x00004390
        /*0d44*/ 	.word	0x00000053
        /*0d48*/ 	.word	0x00019c90
        /*0d4c*/ 	.short	0x010a
        /*0d4e*/ 	.byte	0x3f
	.zero		1


	//   ....[24]....
        /*0d50*/ 	.word	0x000063e0
        /*0d54*/ 	.word	0x00000053
        /*0d58*/ 	.word	0x00019c90
        /*0d5c*/ 	.short	0x010a
        /*0d5e*/ 	.byte	0x3f
	.zero		1


	//   ....[25]....
        /*0d60*/ 	.word	0x000065b0
        /*0d64*/ 	.word	0x00000008
        /*0d68*/ 	.word	0x00000000
        /*0d6c*/ 	.short	0x0101
        /*0d6e*/ 	.byte	0x3f
	.zero		1


	//   ....[26]....
        /*0d70*/ 	.word	0x000065f0
        /*0d74*/ 	.word	0x00000053
        /*0d78*/ 	.word	0x00019cb0
        /*0d7c*/ 	.short	0x010a
        /*0d7e*/ 	.byte	0x3f
	.zero		1


	//   ....[27]....
        /*0d80*/ 	.word	0x00006860
        /*0d84*/ 	.word	0x00000053
        /*0d88*/ 	.word	0x00000000
        /*0d8c*/ 	.short	0x0101
        /*0d8e*/ 	.byte	0x3f
	.zero		1


	//   ....[28]....
        /*0d90*/ 	.word	0x00007340
        /*0d94*/ 	.word	0x00000010
        /*0d98*/ 	.word	0x00019c00
        /*0d9c*/ 	.short	0x010a
        /*0d9e*/ 	.byte	0x3f
	.zero		1


	//   ....[29]....
        /*0da0*/ 	.word	0x00007390
        /*0da4*/ 	.word	0x00000010
        /*0da8*/ 	.word	0x00019c00
        /*0dac*/ 	.short	0x010a
        /*0dae*/ 	.byte	0x3f
	.zero		1


	//   ....[30]....
        /*0db0*/ 	.word	0x00007b80
        /*0db4*/ 	.word	0x00000010
        /*0db8*/ 	.word	0x00019c00
        /*0dbc*/ 	.short	0x010a
        /*0dbe*/ 	.byte	0x3f
	.zero		1


	//   ....[31]....
        /*0dc0*/ 	.word	0x00009830
        /*0dc4*/ 	.word	0x00000010
        /*0dc8*/ 	.word	0x00019c00
        /*0dcc*/ 	.short	0x010a
        /*0dce*/ 	.byte	0x3f
	.zero		1


	//   ....[32]....
        /*0dd0*/ 	.word	0x0000b9c0
        /*0dd4*/ 	.word	0x0000000a
        /*0dd8*/ 	.word	0x00019c30
        /*0ddc*/ 	.short	0x010a
        /*0dde*/ 	.byte	0x3f
	.zero		1


	//   ....[33]....
        /*0de0*/ 	.word	0x0000ba30
        /*0de4*/ 	.word	0x0000000a
        /*0de8*/ 	.word	0x00019c30
        /*0dec*/ 	.short	0x010a
        /*0dee*/ 	.byte	0x3f
	.zero		1


	//   ....[34]....
        /*0df0*/ 	.word	0x0000d2d0
        /*0df4*/ 	.word	0x00000029
        /*0df8*/ 	.word	0x00000000
        /*0dfc*/ 	.short	0x0101
        /*0dfe*/ 	.byte	0x3f
	.zero		1


	//   ....[35]....
        /*0e00*/ 	.word	0x0000ddd0
        /*0e04*/ 	.word	0x0000000f
        /*0e08*/ 	.word	0x00019c30
        /*0e0c*/ 	.short	0x010a
        /*0e0e*/ 	.byte	0x3f
	.zero		1


	//   ....[36]....
        /*0e10*/ 	.word	0x0000de40
        /*0e14*/ 	.word	0x0000000f
        /*0e18*/ 	.word	0x00019c30
        /*0e1c*/ 	.short	0x010a
        /*0e1e*/ 	.byte	0x3f
	.zero		1


	//   ....[37]....
        /*0e20*/ 	.word	0x0000e050
        /*0e24*/ 	.word	0x00000014
        /*0e28*/ 	.word	0x00019c50
        /*0e2c*/ 	.short	0x010a
        /*0e2e*/ 	.byte	0x3f
	.zero		1


	//   ....[38]....
        /*0e30*/ 	.word	0x0000e0a0
        /*0e34*/ 	.word	0x00000014
        /*0e38*/ 	.word	0x00019c50
        /*0e3c*/ 	.short	0x010a
        /*0e3e*/ 	.byte	0x3f
	.zero		1


	//   ....[39]....
        /*0e40*/ 	.word	0x0000f7d0
        /*0e44*/ 	.word	0x0000000f
        /*0e48*/ 	.word	0x00000000
        /*0e4c*/ 	.short	0x0101
        /*0e4e*/ 	.byte	0x3f
	.zero		1


	//   ....[40]....
        /*0e50*/ 	.word	0x0000fe20
        /*0e54*/ 	.word	0x00000014
        /*0e58*/ 	.word	0x00000000
        /*0e5c*/ 	.short	0x0101
        /*0e5e*/ 	.byte	0x3f
	.zero		1


	//   ....[41]....
        /*0e60*/ 	.word	0x00010560
        /*0e64*/ 	.word	0x00000000
        /*0e68*/ 	.word	0x00019c30
        /*0e6c*/ 	.short	0x010a
        /*0e6e*/ 	.byte	0x3f
	.zero		1


	//   ....[42]....
        /*0e70*/ 	.word	0x000105d0
        /*0e74*/ 	.word	0x00000000
        /*0e78*/ 	.word	0x00019c30
        /*0e7c*/ 	.short	0x010a
        /*0e7e*/ 	.byte	0x3f
	.zero		1


	//   ....[43]....
        /*0e80*/ 	.word	0x000107e0
        /*0e84*/ 	.word	0x0000000f
        /*0e88*/ 	.word	0x00019c50
        /*0e8c*/ 	.short	0x010a
        /*0e8e*/ 	.byte	0x3f
	.zero		1


	//   ....[44]....
        /*0e90*/ 	.word	0x00010830
        /*0e94*/ 	.word	0x0000000f
        /*0e98*/ 	.word	0x00019c50
        /*0e9c*/ 	.short	0x010a
        /*0e9e*/ 	.byte	0x3f
	.zero		1


	//   ....[45]....
        /*0ea0*/ 	.word	0x00011780
        /*0ea4*/ 	.word	0x00000052
        /*0ea8*/ 	.word	0x00000000
        /*0eac*/ 	.short	0x0101
        /*0eae*/ 	.byte	0x3f
	.zero		1


	//   ....[46]....
        /*0eb0*/ 	.word	0x00011c40
        /*0eb4*/ 	.word	0x0000000f
        /*0eb8*/ 	.word	0x00000000
        /*0ebc*/ 	.short	0x0101
        /*0ebe*/ 	.byte	0x3f
	.zero		1


	//   ....[47]....
        /*0ec0*/ 	.word	0x00012280
        /*0ec4*/ 	.word	0x0000000c
        /*0ec8*/ 	.word	0x00019c50
        /*0ecc*/ 	.short	0x010a
        /*0ece*/ 	.byte	0x3f
	.zero		1


	//   ....[48]....
        /*0ed0*/ 	.word	0x000122d0
        /*0ed4*/ 	.word	0x0000000c
        /*0ed8*/ 	.word	0x00019c50
        /*0edc*/ 	.short	0x010a
        /*0ede*/ 	.byte	0x3f
	.zero		1


	//   ....[49]....
        /*0ee0*/ 	.word	0x00012bc0
        /*0ee4*/ 	.word	0x0000000c
        /*0ee8*/ 	.word	0x00000000
        /*0eec*/ 	.short	0x0101
        /*0eee*/ 	.byte	0x3f
	.zero		1


	//   ....[50]....
        /*0ef0*/ 	.word	0x00014790
        /*0ef4*/ 	.word	0x00000000
        /*0ef8*/ 	.word	0x00000000
        /*0efc*/ 	.short	0x0101
        /*0efe*/ 	.byte	0x3f
	.zero		1


	//   ....[51]....
        /*0f00*/ 	.word	0x00014cc0
        /*0f04*/ 	.word	0x00000004
        /*0f08*/ 	.word	0x00000000
        /*0f0c*/ 	.short	0x0101
        /*0f0e*/ 	.byte	0x3f
	.zero		1


	//   ....[52]....
        /*0f10*/ 	.word	0x00017e30
        /*0f14*/ 	.word	0x00000012
        /*0f18*/ 	.word	0x00019c20
        /*0f1c*/ 	.short	0x010a
        /*0f1e*/ 	.byte	0x3f
	.zero		1


	//   ....[53]....
        /*0f20*/ 	.word	0x00017ec0
        /*0f24*/ 	.word	0x00000009
        /*0f28*/ 	.word	0x00019ca0
        /*0f2c*/ 	.short	0x010a
        /*0f2e*/ 	.byte	0x3f
	.zero		1


	//   ....[54]....
        /*0f30*/ 	.word	0x00018310
        /*0f34*/ 	.word	0x00000009
        /*0f38*/ 	.word	0x00019cc0
        /*0f3c*/ 	.short	0x010a
        /*0f3e*/ 	.byte	0x3f
	.zero		1


	//   ....[55]....
        /*0f40*/ 	.word	0x00018820
        /*0f44*/ 	.word	0x00000009
        /*0f48*/ 	.word	0x00019ca0
        /*0f4c*/ 	.short	0x010a
        /*0f4e*/ 	.byte	0x3f
	.zero		1


	//   ....[56]....
        /*0f50*/ 	.word	0x00018c60
        /*0f54*/ 	.word	0x00000009
        /*0f58*/ 	.word	0x00019cc0
        /*0f5c*/ 	.short	0x010a
        /*0f5e*/ 	.byte	0x3f
	.zero		1


	//   ....[57]....
        /*0f60*/ 	.word	0x00019e40
        /*0f64*/ 	.word	0x00000004
        /*0f68*/ 	.word	0x00019c80
        /*0f6c*/ 	.short	0x010a
        /*0f6e*/ 	.byte	0x3f
	.zero		1


	//   ....[58]....
        /*0f70*/ 	.word	0x0001a0a0
        /*0f74*/ 	.word	0x00000004
        /*0f78*/ 	.word	0x00019c40
        /*0f7c*/ 	.short	0x010a
        /*0f7e*/ 	.byte	0x3f
	.zero		1


	//   ....[59]....
        /*0f80*/ 	.word	0x0001acc0
        /*0f84*/ 	.word	0x00000012
        /*0f88*/ 	.word	0x00019c00
        /*0f8c*/ 	.short	0x0107
        /*0f8e*/ 	.byte	0x3f
	.zero		1


	//   ....[60]....
        /*0f90*/ 	.word	0x0001adc0
        /*0f94*/ 	.word	0x00000012
        /*0f98*/ 	.word	0x00019c00
        /*0f9c*/ 	.short	0x0101
        /*0f9e*/ 	.byte	0x3f
	.zero		1


	//   ....[61]....
        /*0fa0*/ 	.word	0x0001ade0
        /*0fa4*/ 	.word	0x00000012
        /*0fa8*/ 	.word	0x00019c20
        /*0fac*/ 	.short	0x010a
        /*0fae*/ 	.byte	0x3f
	.zero		1


	//   ....[62]....
        /*0fb0*/ 	.word	0x0001b0e0
        /*0fb4*/ 	.word	0x00000006
        /*0fb8*/ 	.word	0x00019c80
        /*0fbc*/ 	.short	0x010a
        /*0fbe*/ 	.byte	0x3f
	.zero		1


	//   ....[63]....
        /*0fc0*/ 	.word	0x0001b510
        /*0fc4*/ 	.word	0x00000006
        /*0fc8*/ 	.word	0x00019c40
        /*0fcc*/ 	.short	0x010a
        /*0fce*/ 	.byte	0x3f
	.zero		1


	//   ....[64]....
        /*0fd0*/ 	.word	0x0001b9c0
        /*0fd4*/ 	.word	0x00000003
        /*0fd8*/ 	.word	0x00019c70
        /*0fdc*/ 	.short	0x010a
        /*0fde*/ 	.byte	0x3f
	.zero		1


	//   ....[65]....
        /*0fe0*/ 	.word	0x0001ba30
        /*0fe4*/ 	.word	0x00000003
        /*0fe8*/ 	.word	0x00019c60
        /*0fec*/ 	.short	0x010a
        /*0fee*/ 	.byte	0x3f
	.zero		1


	//   ....[66]....
        /*0ff0*/ 	.word	0x0001bde0
        /*0ff4*/ 	.word	0x00000003
        /*0ff8*/ 	.word	0x00019c50
        /*0ffc*/ 	.short	0x0101
        /*0ffe*/ 	.byte	0x3f
	.zero		1


	//   ....[67]....
        /*1000*/ 	.word	0x0001be60
        /*1004*/ 	.word	0x00000003
        /*1008*/ 	.word	0x00000000
        /*100c*/ 	.short	0x0101
        /*100e*/ 	.byte	0x3f
	.zero		1


	//   ....[68]....
        /*1010*/ 	.word	0x0001c060
        /*1014*/ 	.word	0x00000003
        /*1018*/ 	.word	0x00019c70
        /*101c*/ 	.short	0x010a
        /*101e*/ 	.byte	0x3f
	.zero		1


	//   ....[69]....
        /*1020*/ 	.word	0x0001c0d0
        /*1024*/ 	.word	0x00000003
        /*1028*/ 	.word	0x00019c60
        /*102c*/ 	.short	0x010a
        /*102e*/ 	.byte	0x3f
	.zero		1


	//   ....[70]....
        /*1030*/ 	.word	0x0001c480
        /*1034*/ 	.word	0x00000003
        /*1038*/ 	.word	0x00019c50
        /*103c*/ 	.short	0x0101
        /*103e*/ 	.byte	0x3f
	.zero		1


	//   ....[71]....
        /*1040*/ 	.word	0x0001c4d0
        /*1044*/ 	.word	0x00000000
        /*1048*/ 	.word	0x00000000
        /*104c*/ 	.short	0x0101
        /*104e*/ 	.byte	0x3f
	.zero		1


	//   ....[72]....
        /*1050*/ 	.word	0x0001d610
        /*1054*/ 	.word	0x00000008
        /*1058*/ 	.word	0x00019c20
        /*105c*/ 	.short	0x010a
        /*105e*/ 	.byte	0x3f
	.zero		1


	//   ....[73]....
        /*1060*/ 	.word	0x0001d7a0
        /*1064*/ 	.word	0x00000006
        /*1068*/ 	.word	0x00000000
        /*106c*/ 	.short	0x010a
        /*106e*/ 	.byte	0x3f
	.zero		1


	//   ....[74]....
        /*1070*/ 	.word	0x0001d810
        /*1074*/ 	.word	0x00000007
        /*1078*/ 	.word	0x00000000
        /*107c*/ 	.short	0x010a
        /*107e*/ 	.byte	0x3f
	.zero		1


	//   ....[75]....
        /*1080*/ 	.word	0x0001d860
        /*1084*/ 	.word	0x00000002
        /*1088*/ 	.word	0x00019c60
        /*108c*/ 	.short	0x010a
        /*108e*/ 	.byte	0x3f
	.zero		1


	//   ....[76]....
        /*1090*/ 	.word	0x0001d8b0
        /*1094*/ 	.word	0x00000005
        /*1098*/ 	.word	0x00019c60
        /*109c*/ 	.short	0x010a
        /*109e*/ 	.byte	0x3f
	.zero		1


	//   ....[77]....
        /*10a0*/ 	.word	0x0001d8f0
        /*10a4*/ 	.word	0x00000002
        /*10a8*/ 	.word	0x00019c80
        /*10ac*/ 	.short	0x010a
        /*10ae*/ 	.byte	0x3f
	.zero		1


	//   ....[78]....
        /*10b0*/ 	.word	0x0001d910
        /*10b4*/ 	.word	0x00000005
        /*10b8*/ 	.word	0x00019c80
        /*10bc*/ 	.short	0x010a
        /*10be*/ 	.byte	0x3f
	.zero		1


	//   ....[79]....
        /*10c0*/ 	.word	0x0001d970
        /*10c4*/ 	.word	0x00000053
        /*10c8*/ 	.word	0x00019c90
        /*10cc*/ 	.short	0x010a
        /*10ce*/ 	.byte	0x3f
	.zero		1


	//   ....[80]....
        /*10d0*/ 	.word	0x0001d9c0
        /*10d4*/ 	.word	0x00000053
        /*10d8*/ 	.word	0x00019c90
        /*10dc*/ 	.short	0x010a
        /*10de*/ 	.byte	0x3f
	.zero		1


	//   ....[81]....
        /*10e0*/ 	.word	0x0001da10
        /*10e4*/ 	.word	0x00000053
        /*10e8*/ 	.word	0x00019c90
        /*10ec*/ 	.short	0x010a
        /*10ee*/ 	.byte	0x3f
	.zero		1


	//   ....[82]....
        /*10f0*/ 	.word	0x0001da60
        /*10f4*/ 	.word	0x00000053
        /*10f8*/ 	.word	0x00019cb0
        /*10fc*/ 	.short	0x010a
        /*10fe*/ 	.byte	0x3f
	.zero		1


	//   ....[83]....
        /*1100*/ 	.word	0x0001dc60
        /*1104*/ 	.word	0x00000010
        /*1108*/ 	.word	0x00019c00
        /*110c*/ 	.short	0x010a
        /*110e*/ 	.byte	0x3f
	.zero		1


	//   ....[84]....
        /*1110*/ 	.word	0x0001de70
        /*1114*/ 	.word	0x00000010
        /*1118*/ 	.word	0x00019c00
        /*111c*/ 	.short	0x010a
        /*111e*/ 	.byte	0x3f
	.zero		1


	//   ....[85]....
        /*1120*/ 	.word	0x0001dec0
        /*1124*/ 	.word	0x0000000a
        /*1128*/ 	.word	0x00019c30
        /*112c*/ 	.short	0x010a
        /*112e*/ 	.byte	0x3f
	.zero		1


	//   ....[86]....
        /*1130*/ 	.word	0x0001df10
        /*1134*/ 	.word	0x0000000f
        /*1138*/ 	.word	0x00019c30
        /*113c*/ 	.short	0x010a
        /*113e*/ 	.byte	0x3f
	.zero		1


	//   ....[87]....
        /*1140*/ 	.word	0x0001df60
        /*1144*/ 	.word	0x00000014
        /*1148*/ 	.word	0x00019c50
        /*114c*/ 	.short	0x010a
        /*114e*/ 	.byte	0x3f
	.zero		1


	//   ....[88]....
        /*1150*/ 	.word	0x0001dfb0
        /*1154*/ 	.word	0x00000000
        /*1158*/ 	.word	0x00019c30
        /*115c*/ 	.short	0x010a
        /*115e*/ 	.byte	0x3f
	.zero		1


	//   ....[89]....
        /*1160*/ 	.word	0x0001e000
        /*1164*/ 	.word	0x0000000f
        /*1168*/ 	.word	0x00019c50
        /*116c*/ 	.short	0x010a
        /*116e*/ 	.byte	0x3f
	.zero		1


	//   ....[90]....
        /*1170*/ 	.word	0x0001e050
        /*1174*/ 	.word	0x0000000c
        /*1178*/ 	.word	0x00019c50
        /*117c*/ 	.short	0x010a
        /*117e*/ 	.byte	0x3f
	.zero		1


	//   ....[91]....
        /*1180*/ 	.word	0x0001e1f0
        /*1184*/ 	.word	0x00000012
        /*1188*/ 	.word	0x00019c20
        /*118c*/ 	.short	0x010a
        /*118e*/ 	.byte	0x3f
	.zero		1


	//   ....[92]....
        /*1190*/ 	.word	0x0001e240
        /*1194*/ 	.word	0x00000009
        /*1198*/ 	.word	0x00019ca0
        /*119c*/ 	.short	0x010a
        /*119e*/ 	.byte	0x3f
	.zero		1


	//   ....[93]....
        /*11a0*/ 	.word	0x0001e290
        /*11a4*/ 	.word	0x00000009
        /*11a8*/ 	.word	0x00019cc0
        /*11ac*/ 	.short	0x010a
        /*11ae*/ 	.byte	0x3f
	.zero		1


	//   ....[94]....
        /*11b0*/ 	.word	0x0001e2e0
        /*11b4*/ 	.word	0x00000009
        /*11b8*/ 	.word	0x00019ca0
        /*11bc*/ 	.short	0x010a
        /*11be*/ 	.byte	0x3f
	.zero		1


	//   ....[95]....
        /*11c0*/ 	.word	0x0001e330
        /*11c4*/ 	.word	0x00000009
        /*11c8*/ 	.word	0x00019cc0
        /*11cc*/ 	.short	0x010a
        /*11ce*/ 	.byte	0x3f
	.zero		1


	//   ....[96]....
        /*11d0*/ 	.word	0x0001e4d0
        /*11d4*/ 	.word	0x00000004
        /*11d8*/ 	.word	0x00019c80
        /*11dc*/ 	.short	0x010a
        /*11de*/ 	.byte	0x3f
	.zero		1


	//   ....[97]....
        /*11e0*/ 	.word	0x0001e520
        /*11e4*/ 	.word	0x00000004
        /*11e8*/ 	.word	0x00019c40
        /*11ec*/ 	.short	0x010a
        /*11ee*/ 	.byte	0x3f
	.zero		1


	//   ....[98]....
        /*11f0*/ 	.word	0x0001e930
        /*11f4*/ 	.word	0x00000012
        /*11f8*/ 	.word	0x00019c20
        /*11fc*/ 	.short	0x010a
        /*11fe*/ 	.byte	0x3f
	.zero		1


	//   ....[99]....
        /*1200*/ 	.word	0x0001e980
        /*1204*/ 	.word	0x00000006
        /*1208*/ 	.word	0x00019c80
        /*120c*/ 	.short	0x010a
        /*120e*/ 	.byte	0x3f
	.zero		1


	//   ....[100]....
        /*1210*/ 	.word	0x0001e9d0
        /*1214*/ 	.word	0x00000006
        /*1218*/ 	.word	0x00019c40
        /*121c*/ 	.short	0x010a
        /*121e*/ 	.byte	0x3f
	.zero		1


	//   ....[101]....
        /*1220*/ 	.word	0x0001ea20
        /*1224*/ 	.word	0x00000003
        /*1228*/ 	.word	0x00019c70
        /*122c*/ 	.short	0x010a
        /*122e*/ 	.byte	0x3f
	.zero		1


	//   ....[102]....
        /*1230*/ 	.word	0x0001ea70
        /*1234*/ 	.word	0x00000003
        /*1238*/ 	.word	0x00019c60
        /*123c*/ 	.short	0x010a
        /*123e*/ 	.byte	0x3f
	.zero		1


	//   ....[103]....
        /*1240*/ 	.word	0x0001eac0
        /*1244*/ 	.word	0x00000003
        /*1248*/ 	.word	0x00019c70
        /*124c*/ 	.short	0x010a
        /*124e*/ 	.byte	0x3f
	.zero		1


	//   ....[104]....
        /*1250*/ 	.word	0x0001eb10
        /*1254*/ 	.word	0x00000003
        /*1258*/ 	.word	0x00019c60
        /*125c*/ 	.short	0x010a
        /*125e*/ 	.byte	0x3f
	.zero		1


	//   ....[105]....
        /*1260*/ 	.word	0x0001f570
        /*1264*/ 	.word	0x00000008
        /*1268*/ 	.word	0x00019c20
        /*126c*/ 	.short	0x010a
        /*126e*/ 	.byte	0x3f
	.zero		1


	//   ....[106]....
        /*1270*/ 	.word	0x0001f710
        /*1274*/ 	.word	0x00000006
        /*1278*/ 	.word	0x00000000
        /*127c*/ 	.short	0x010a
        /*127e*/ 	.byte	0x3f
	.zero		1


	//   ....[107]....
        /*1280*/ 	.word	0x0001f760
        /*1284*/ 	.word	0x00000007
        /*1288*/ 	.word	0x00000000
        /*128c*/ 	.short	0x010a
        /*128e*/ 	.byte	0x3f
	.zero		1


	//   ....[108]....
        /*1290*/ 	.word	0x0001f7b0
        /*1294*/ 	.word	0x00000002
        /*1298*/ 	.word	0x00019c60
        /*129c*/ 	.short	0x010a
        /*129e*/ 	.byte	0x3f
	.zero		1


	//   ....[109]....
        /*12a0*/ 	.word	0x0001f800
        /*12a4*/ 	.word	0x00000005
        /*12a8*/ 	.word	0x00019c60
        /*12ac*/ 	.short	0x010a
        /*12ae*/ 	.byte	0x3f
	.zero		1


	//   ....[110]....
        /*12b0*/ 	.word	0x0001f850
        /*12b4*/ 	.word	0x00000002
        /*12b8*/ 	.word	0x00019c80
        /*12bc*/ 	.short	0x010a
        /*12be*/ 	.byte	0x3f
	.zero		1


	//----- nvinfo : EIATTR_NUM_MBARRIERS
	.align		4
.L_321:
        /*12c0*/ 	.byte	0x03, 0x38
        /*12c2*/ 	.short	0x0016


	//----- nvinfo : EIATTR_EXIT_INSTR_OFFSETS
	.align		4
        /*12c4*/ 	.byte	0x04, 0x1c
        /*12c6*/ 	.short	(.L_323 - .L_322)


	//   ....[0]....
.L_322:
        /*12c8*/ 	.word	0x0001d960


	//----- nvinfo : EIATTR_MAX_THREADS
	.align		4
.L_323:
        /*12cc*/ 	.byte	0x04, 0x05
        /*12ce*/ 	.short	(.L_325 - .L_324)
.L_324:
        /*12d0*/ 	.word	0x00000200
        /*12d4*/ 	.word	0x00000001
        /*12d8*/ 	.word	0x00000001


	//----- nvinfo : EIATTR_CRS_STACK_SIZE
	.align		4
.L_325:
        /*12dc*/ 	.byte	0x04, 0x1e
        /*12de*/ 	.short	(.L_327 - .L_326)
.L_326:
        /*12e0*/ 	.word	0x00000000


	//----- nvinfo : EIATTR_CBANK_PARAM_SIZE
	.align		4
.L_327:
        /*12e4*/ 	.byte	0x03, 0x19
        /*12e6*/ 	.short	0x0af0


	//----- nvinfo : EIATTR_PARAM_CBANK
	.align		4
        /*12e8*/ 	.byte	0x04, 0x0a
        /*12ea*/ 	.short	(.L_329 - .L_328)
	.align		4
.L_328:
        /*12ec*/ 	.word	index@(.nv.constant0._ZN7cutlass13device_kernelIN5flash11enable_sm90INS1_16FlashAttnFwdSm90INS1_25CollectiveMainloopFwdSm90ILi2EN4cute5tupleIJNS5_1CILi1EEES8_S8_EEENS6_IJNS7_ILi192EEENS7_ILi128EEENS7_ILi96EEEEEELi96ENS_12float_e4m3_tEfNS_4arch4Sm90ELb1ELb0ELb0ELb1ELb0ELb1ELb0ELb1ELb1ELb1ELb1ELb0EEENS1_21CollectiveEpilogueFwdINS6_IJSA_SC_SB_EEES9_NS_10bfloat16_tESG_Li384ELb1ELb1ELb1ELb1EEENS1_36VarlenDynamicPersistentTileSchedulerILi192ELi128ELi384ELi128ELb1ELb1ELb1ELb1ELb1ELb1EEEEEEEEEvNT_6ParamsE)
        /*12f0*/ 	.short	0x0210
        /*12f2*/ 	.short	0x0af0


	//----- nvinfo : EIATTR_SW_WAR
	.align		4
.L_329:
        /*12f4*/ 	.byte	0x04, 0x36
        /*12f6*/ 	.short	(.L_331 - .L_330)
.L_330:
        /*12f8*/ 	.word	0x00000008
.L_331:


//--------------------- .nv.callgraph             --------------------------
	.section	.nv.callgraph,"",@"SHT_CUDA_CALLGRAPH"
	.align	4
	.sectionentsize	8
	.align		4
        /*0000*/ 	.word	0x00000000
	.align		4
        /*0004*/ 	.word	0xffffffff
	.align		4
        /*0008*/ 	.word	index@(_ZN7cutlass13device_kernelIN5flash11enable_sm90INS1_16FlashAttnFwdSm90INS1_25CollectiveMainloopFwdSm90ILi2EN4cute5tupleIJNS5_1CILi1EEES8_S8_EEENS6_IJNS7_ILi192EEENS7_ILi128EEENS7_ILi96EEEEEELi96ENS_12float_e4m3_tEfNS_4arch4Sm90ELb0ELb0ELb0ELb0ELb0ELb0ELb0ELb1ELb1ELb1ELb1ELb0EEENS1_21CollectiveEpilogueFwdINS6_IJSA_SC_SB_EEES9_NS_10bfloat16_tESG_Li384ELb0ELb1ELb1ELb1EEENS1_19SingleTileSchedulerILb0ELb1ELb1ELi192EEEEEEEEEvNT_6ParamsE)
	.align		4
        /*000c*/ 	.word	index@(__assertfail)
	.align		4
        /*0010*/ 	.word	index@(_ZN7cutlass13device_kernelIN5flash11enable_sm90INS1_16FlashAttnFwdSm90INS1_25CollectiveMainloopFwdSm90ILi2EN4cute5tupleIJNS5_1CILi1EEES8_S8_EEENS6_IJNS7_ILi192EEENS7_ILi128EEENS7_ILi96EEEEEELi96ENS_12float_e4m3_tEfNS_4arch4Sm90ELb0ELb0ELb0ELb1ELb0ELb0ELb0ELb1ELb1ELb1ELb1ELb0EEENS1_21CollectiveEpilogueFwdINS6_IJSA_SC_SB_EEES9_NS_10bfloat16_tESG_Li384ELb1ELb1ELb1ELb1EEENS1_36VarlenDynamicPersistentTileSchedulerILi192ELi128ELi384ELi128ELb1ELb1ELb1ELb0ELb1ELb1EEEEEEEEEvNT_6ParamsE)
	.align		4
        /*0014*/ 	.word	index@(__assertfail)
	.align		4
        /*0018*/ 	.word	index@(_ZN7cutlass13device_kernelIN5flash11enable_sm90INS1_16FlashAttnFwdSm90INS1_25CollectiveMainloopFwdSm90ILi2EN4cute5tupleIJNS5_1CILi1EEES8_S8_EEENS6_IJNS7_ILi192EEENS7_ILi128EEENS7_ILi96EEEEEELi96ENS_12float_e4m3_tEfNS_4arch4Sm90ELb0ELb0ELb0ELb1ELb0ELb1ELb0ELb1ELb1ELb1ELb1ELb0EEENS1_21CollectiveEpilogueFwdINS6_IJSA_SC_SB_EEES9_NS_10bfloat16_tESG_Li384ELb1ELb1ELb1ELb1EEENS1_36VarlenDynamicPersistentTileSchedulerILi192ELi128ELi384ELi128ELb1ELb1ELb1ELb0ELb1ELb1EEEEEEEEEvNT_6ParamsE)
	.align		4
        /*001c*/ 	.word	index@(__assertfail)
	.align		4
        /*0020*/ 	.word	index@(_ZN7cutlass13device_kernelIN5flash11enable_sm90INS1_16FlashAttnFwdSm90INS1_25CollectiveMainloopFwdSm90ILi2EN4cute5tupleIJNS5_1CILi1EEES8_S8_EEENS6_IJNS7_ILi192EEENS7_ILi128EEENS7_ILi96EEEEEELi96ENS_12float_e4m3_tEfNS_4arch4Sm90ELb0ELb1ELb0ELb0ELb0ELb0ELb0ELb1ELb1ELb1ELb1ELb0EEENS1_21CollectiveEpilogueFwdINS6_IJSA_SC_SB_EEES9_NS_10bfloat16_tESG_Li384ELb0ELb1ELb1ELb1EEENS1_19SingleTileSchedulerILb0ELb1ELb1ELi192EEEEEEEEEvNT_6ParamsE)
	.align		4
        /*0024*/ 	.word	index@(__assertfail)
	.align		4
        /*0028*/ 	.word	index@(_ZN7cutlass13device_kernelIN5flash11enable_sm90INS1_16FlashAttnFwdSm90INS1_25CollectiveMainloopFwdSm90ILi2EN4cute5tupleIJNS5_1CILi1EEES8_S8_EEENS6_IJNS7_ILi192EEENS7_ILi128EEENS7_ILi96EEEEEELi96ENS_12float_e4m3_tEfNS_4arch4Sm90ELb0ELb1ELb0ELb1ELb0ELb0ELb0ELb1ELb1ELb1ELb1ELb0EEENS1_21CollectiveEpilogueFwdINS6_IJSA_SC_SB_EEES9_NS_10bfloat16_tESG_Li384ELb1ELb1ELb1ELb1EEENS1_36VarlenDynamicPersistentTileSchedulerILi192ELi128ELi384ELi128ELb1ELb1ELb1ELb1ELb0ELb1EEEEEEEEEvNT_6ParamsE)
	.align		4
        /*002c*/ 	.word	index@(__assertfail)
	.align		4
        /*0030*/ 	.word	index@(_ZN7cutlass13device_kernelIN5flash11enable_sm90INS1_16FlashAttnFwdSm90INS1_25CollectiveMainloopFwdSm90ILi2EN4cute5tupleIJNS5_1CILi1EEES8_S8_EEENS6_IJNS7_ILi192EEENS7_ILi128EEENS7_ILi96EEEEEELi96ENS_12float_e4m3_tEfNS_4arch4Sm90ELb0ELb1ELb0ELb1ELb0ELb1ELb0ELb1ELb1ELb1ELb1ELb0EEENS1_21CollectiveEpilogueFwdINS6_IJSA_SC_SB_EEES9_NS_10bfloat16_tESG_Li384ELb1ELb1ELb1ELb1EEENS1_36VarlenDynamicPersistentTileSchedulerILi192ELi128ELi384ELi128ELb1ELb1ELb1ELb1ELb0ELb1EEEEEEEEEvNT_6ParamsE)
	.align		4
        /*0034*/ 	.word	index@(__assertfail)
	.align		4
        /*0038*/ 	.word	index@(_ZN7cutlass13device_kernelIN5flash11enable_sm90INS1_16FlashAttnFwdSm90INS1_25CollectiveMainloopFwdSm90ILi2EN4cute5tupleIJNS5_1CILi1EEES8_S8_EEENS6_IJNS7_ILi192EEENS7_ILi128EEENS7_ILi96EEEEEELi96ENS_12float_e4m3_tEfNS_4arch4Sm90ELb1ELb0ELb0ELb0ELb0ELb0ELb0ELb1ELb1ELb1ELb1ELb0EEENS1_21CollectiveEpilogueFwdINS6_IJSA_SC_SB_EEES9_NS_10bfloat16_tESG_Li384ELb0ELb1ELb1ELb1EEENS1_19SingleTileSchedulerILb0ELb1ELb1ELi192EEEEEEEEEvNT_6ParamsE)
	.align		4
        /*003c*/ 	.word	index@(__assertfail)
	.align		4
        /*0040*/ 	.word	index@(_ZN7cutlass13device_kernelIN5flash11enable_sm90INS1_16FlashAttnFwdSm90INS1_25CollectiveMainloopFwdSm90ILi2EN4cute5tupleIJNS5_1CILi1EEES8_S8_EEENS6_IJNS7_ILi192EEENS7_ILi128EEENS7_ILi96EEEEEELi96ENS_12float_e4m3_tEfNS_4arch4Sm90ELb1ELb0ELb0ELb1ELb0ELb0ELb0ELb1ELb1ELb1ELb1ELb0EEENS1_21CollectiveEpilogueFwdINS6_IJSA_SC_SB_EEES9_NS_10bfloat16_tESG_Li384ELb1ELb1ELb1ELb1EEENS1_36VarlenDynamicPersistentTileSchedulerILi192ELi128ELi384ELi128ELb1ELb1ELb1ELb1ELb1ELb1EEEEEEEEEvNT_6ParamsE)
	.align		4
        /*0044*/ 	.word	index@(__assertfail)
	.align		4
        /*0048*/ 	.word	index@(_ZN7cutlass13device_kernelIN5flash11enable_sm90INS1_16FlashAttnFwdSm90INS1_25CollectiveMainloopFwdSm90ILi2EN4cute5tupleIJNS5_1CILi1EEES8_S8_EEENS6_IJNS7_ILi192EEENS7_ILi128EEENS7_ILi96EEEEEELi96ENS_12float_e4m3_tEfNS_4arch4Sm90ELb1ELb0ELb0ELb1ELb0ELb1ELb0ELb1ELb1ELb1ELb1ELb0EEENS1_21CollectiveEpilogueFwdINS6_IJSA_SC_SB_EEES9_NS_10bfloat16_tESG_Li384ELb1ELb1ELb1ELb1EEENS1_36VarlenDynamicPersistentTileSchedulerILi192ELi128ELi384ELi128ELb1ELb1ELb1ELb1ELb1ELb1EEEEEEEEEvNT_6ParamsE)
	.align		4
        /*004c*/ 	.word	index@(__assertfail)
	.align		4
        /*0050*/ 	.word	0x00000000
	.align		4
        /*0054*/ 	.word	0xfffffffe
	.align		4
        /*0058*/ 	.word	0x00000000
	.align		4
        /*005c*/ 	.word	0xfffffffd
	.align		4
        /*0060*/ 	.word	0x00000000
	.align		4
        /*0064*/ 	.word	0xfffffffc


//--------------------- .nv.constant4             --------------------------
	.section	.nv.constant4,"a",@progbits
	.align	8
	.align		8
.nv.constant4:
        /*0000*/ 	.dword	__assertfail
	.align		8
        /*0008*/ 	.dword	__unnamed_1
	.align		8
        /*0010*/ 	.dword	__unnamed_2
	.align		8
        /*0018*/ 	.dword	__unnamed_3
	.align		8
        /*0020*/ 	.dword	__unnamed_4
	.align		8
        /*0028*/ 	.dword	__unnamed_5
	.align		8
        /*0030*/ 	.dword	__unnamed_6
	.align		8
        /*0038*/ 	.dword	_ZZN5flash28permute_output_fp8_VcolmajorIN4cute6TensorINS1_11ArrayEngineIfLm48EEENS1_6LayoutINS1_5tupleIJNS6_IJNS1_1CILi2EEES8_NS7_ILi12EEEEEENS7_ILi1EEESB_EEENS6_IJNS6_IJSB_S8_NS7_ILi4EEEEEENS7_ILi0EEESF_EEEEEEEEEvRT_E9upper_map
	.align		8
        /*0040*/ 	.dword	_ZN71_INTERNAL_f927cdb7_35_flash_fwd_hdim96_e4m3_split_sm90_cu_1f2e7571_36104cuda3std3__45__cpo5beginE
	.align		8
        /*0048*/ 	.dword	_ZN71_INTERNAL_f927cdb7_35_flash_fwd_hdim96_e4m3_split_sm90_cu_1f2e7571_36104cuda3std3__45__cpo3endE
	.align		8
        /*0050*/ 	.dword	_ZN71_INTERNAL_f927cdb7_35_flash_fwd_hdim96_e4m3_split_sm90_cu_1f2e7571_36104cuda3std3__45__cpo6cbeginE
	.align		8
        /*0058*/ 	.dword	_ZN71_INTERNAL_f927cdb7_35_flash_fwd_hdim96_e4m3_split_sm90_cu_1f2e7571_36104cuda3std3__45__cpo4cendE
	.align		8
        /*0060*/ 	.dword	_ZN71_INTERNAL_f927cdb7_35_flash_fwd_hdim96_e4m3_split_sm90_cu_1f2e7571_36104cuda3std3__473_GLOBAL__N__f927cdb7_35_flash_fwd_hdim96_e4m3_split_sm90_cu_1f2e7571_36106ignoreE
	.align		8
        /*0068*/ 	.dword	_ZN71_INTERNAL_f927cdb7_35_flash_fwd_hdim96_e4m3_split_sm90_cu_1f2e7571_36104cuda3std3__419piecewise_constructE
	.align		8
        /*0070*/ 	.dword	_ZN71_INTERNAL_f927cdb7_35_flash_fwd_hdim96_e4m3_split_sm90_cu_1f2e7571_36104cuda3std3__48in_placeE
	.align		8
        /*0078*/ 	.dword	_ZN71_INTERNAL_f927cdb7_35_flash_fwd_hdim96_e4m3_split_sm90_cu_1f2e7571_36104cuda3std6ranges3__45__cpo4swapE
	.align		8
        /*0080*/ 	.dword	_ZN71_INTERNAL_f927cdb7_35_flash_fwd_hdim96_e4m3_split_sm90_cu_1f2e7571_36104cuda3std6ranges3__45__cpo9iter_moveE
	.align		8
        /*0088*/ 	.dword	_ZN71_INTERNAL_f927cdb7_35_flash_fwd_hdim96_e4m3_split_sm90_cu_1f2e7571_36104cute7productE
	.align		8
        /*0090*/ 	.dword	_ZN71_INTERNAL_f927cdb7_35_flash_fwd_hdim96_e4m3_split_sm90_cu_1f2e7571_36104cute1_E
	.align		8
        /*0098*/ 	.dword	$str$23
	.align		8
        /*00a0*/ 	.dword	$str$24


//--------------------- .text._ZN7cutlass13device_kernelIN5flash11enable_sm90INS1_16FlashAttnFwdSm90INS1_25CollectiveMainloopFwdSm90ILi2EN4cute5tupleIJNS5_1CILi1EEES8_S8_EEENS6_IJNS7_ILi192EEENS7_ILi128EEENS7_ILi96EEEEEELi96ENS_12float_e4m3_tEfNS_4arch4Sm90ELb0ELb0ELb0ELb0ELb0ELb0ELb0ELb1ELb1ELb1ELb1ELb0EEENS1_21CollectiveEpilogueFwdINS6_IJSA_SC_SB_EEES9_NS_10bfloat16_tESG_Li384ELb0ELb1ELb1ELb1EEENS1_19SingleTileSchedulerILb0ELb1ELb1ELi192EEEEEEEEEvNT_6ParamsE --------------------------
	.section	.text._ZN7cutlass13device_kernelIN5flash11enable_sm90INS1_16FlashAttnFwdSm90INS1_25CollectiveMainloopFwdSm90ILi2EN4cute5tupleIJNS5_1CILi1EEES8_S8_EEENS6_IJNS7_ILi192EEENS7_ILi128EEENS7_ILi96EEEEEELi96ENS_12float_e4m3_tEfNS_4arch4Sm90ELb0ELb0ELb0ELb0ELb0ELb0ELb0ELb1ELb1ELb1ELb1ELb0EEENS1_21CollectiveEpilogueFwdINS6_IJSA_SC_SB_EEES9_NS_10bfloat16_tESG_Li384ELb0ELb1ELb1ELb1EEENS1_19SingleTileSchedulerILb0ELb1ELb1ELi192EEEEEEEEEvNT_6ParamsE,"ax",@progbits
	.align	128
.text._ZN7cutlass13device_kernelIN5flash11enable_sm90INS1_16FlashAttnFwdSm90INS1_25CollectiveMainloopFwdSm90ILi2EN4cute5tupleIJNS5_1CILi1EEES8_S8_EEENS6_IJNS7_ILi192EEENS7_ILi128EEENS7_ILi96EEEEEELi96ENS_12float_e4m3_tEfNS_4arch4Sm90ELb0ELb0ELb0ELb0ELb0ELb0ELb0ELb1ELb1ELb1ELb1ELb0EEENS1_21CollectiveEpilogueFwdINS6_IJSA_SC_SB_EEES9_NS_10bfloat16_tESG_Li384ELb0ELb1ELb1ELb1EEENS1_19SingleTileSchedulerILb0ELb1ELb1ELi192EEEEEEEEEvNT_6ParamsE:
        .type           _ZN7cutlass13device_kernelIN5flash11enable_sm90INS1_16FlashAttnFwdSm90INS1_25CollectiveMainloopFwdSm90ILi2EN4cute5tupleIJNS5_1CILi1EEES8_S8_EEENS6_IJNS7_ILi192EEENS7_ILi128EEENS7_ILi96EEEEEELi96ENS_12float_e4m3_tEfNS_4arch4Sm90ELb0ELb0ELb0ELb0ELb0ELb0ELb0ELb1ELb1ELb1ELb1ELb0EEENS1_21CollectiveEpilogueFwdINS6_IJSA_SC_SB_EEES9_NS_10bfloat16_tESG_Li384ELb0ELb1ELb1ELb1EEENS1_19SingleTileSchedulerILb0ELb1ELb1ELi192EEEEEEEEEvNT_6ParamsE,@function
        .size           _ZN7cutlass13device_kernelIN5flash11enable_sm90INS1_16FlashAttnFwdSm90INS1_25CollectiveMainloopFwdSm90ILi2EN4cute5tupleIJNS5_1CILi1EEES8_S8_EEENS6_IJNS7_ILi192EEENS7_ILi128EEENS7_ILi96EEEEEELi96ENS_12float_e4m3_tEfNS_4arch4Sm90ELb0ELb0ELb0ELb0ELb0ELb0ELb0ELb1ELb1ELb1ELb1ELb0EEENS1_21CollectiveEpilogueFwdINS6_IJSA_SC_SB_EEES9_NS_10bfloat16_tESG_Li384ELb0ELb1ELb1ELb1EEENS1_19SingleTileSchedulerILb0ELb1ELb1ELi192EEEEEEEEEvNT_6ParamsE,(.L_x_2276 - _ZN7cutlass13device_kernelIN5flash11enable_sm90INS1_16FlashAttnFwdSm90INS1_25CollectiveMainloopFwdSm90ILi2EN4cute5tupleIJNS5_1CILi1EEES8_S8_EEENS6_IJNS7_ILi192EEENS7_ILi128EEENS7_ILi96EEEEEELi96ENS_12float_e4m3_tEfNS_4arch4Sm90ELb0ELb0ELb0ELb0ELb0ELb0ELb0ELb1ELb1ELb1ELb1ELb0EEENS1_21CollectiveEpilogueFwdINS6_IJSA_SC_SB_EEES9_NS_10bfloat16_tESG_Li384ELb0ELb1ELb1ELb1EEENS1_19SingleTileSchedulerILb0ELb1ELb1ELi192EEEEEEEEEvNT_6ParamsE)
        .other          _ZN7cutlass13device_kernelIN5flash11enable_sm90INS1_16FlashAttnFwdSm90INS1_25CollectiveMainloopFwdSm90ILi2EN4cute5tupleIJNS5_1CILi1EEES8_S8_EEENS6_IJNS7_ILi192EEENS7_ILi128EEENS7_ILi96EEEEEELi96ENS_12float_e4m3_tEfNS_4arch4Sm90ELb0ELb0ELb0ELb0ELb0ELb0ELb0ELb1ELb1ELb1ELb1ELb0EEENS1_21CollectiveEpilogueFwdINS6_IJSA_SC_SB_EEES9_NS_10bfloat16_tESG_Li384ELb0ELb1ELb1ELb1EEENS1_19SingleTileSchedulerILb0ELb1ELb1ELi192EEEEEEEEEvNT_6ParamsE,@"STO_CUDA_ENTRY STV_DEFAULT"
_ZN7cutlass13device_kernelIN5flash11enable_sm90INS1_16FlashAttnFwdSm90INS1_25CollectiveMainloopFwdSm90ILi2EN4cute5tupleIJNS5_1CILi1EEES8_S8_EEENS6_IJNS7_ILi192EEENS7_ILi128EEENS7_ILi96EEEEEELi96ENS_12float_e4m3_tEfNS_4arch4Sm90ELb0ELb0ELb0ELb0ELb0ELb0ELb0ELb1ELb1ELb1ELb1ELb0EEENS1_21CollectiveEpilogueFwdINS6_IJSA_SC_SB_EEES9_NS_10bfloat16_tESG_Li384ELb0ELb1ELb1ELb1EEENS1_19SingleTileSchedulerILb0ELb1ELb1ELi192EEEEEEEEEvNT_6ParamsE:
[----:B------:R-:W0:Y:S01]  /*0000*/  LDC R1, c[0x0][0x28] ;  /* 0x00000a00ff017b82 */ /* 0x000e220000000800 */
[----:B------:R-:W1:Y:S01]  /*0010*/  S2R R28, SR_TID.X ;  /* 0x00000000001c7919 */ /* 0x000e620000002100 */
[----:B------:R-:W-:Y:S01]  /*0020*/  ELECT P0, URZ, PT ;  /* 0x00000000003f782f */ /* 0x000fe20003800000 */
[----:B------:R-:W-:Y:S01]  /*0030*/  BSSY B0, `(.L_x_0) ;  /* 0x000000e000007945 */ /* 0x000fe20003800000 */
[----:B-1----:R-:W-:-:S05]  /*0040*/  SHF.R.U32.HI R16, RZ, 0x5, R28 ;  /* 0x00000005ff107819 */ /* 0x002fca000001161c */
[----:B------:R-:W1:Y:S02]  /*0050*/  SHFL.IDX PT, R0, R16, RZ, 0x1f ;  /* 0x00001fff10007589 */ /* 0x000e6400000e0000 */
[----:B-1----:R-:W-:Y:S02]  /*0060*/  ISETP.EQ.AND P0, PT, R0, RZ, P0 ;  /* 0x000000ff0000720c */ /* 0x002fe40000702270 */
[----:B------:R-:W-:-:S11]  /*0070*/  SHF.R.U32.HI R0, RZ, 0x7, R28 ;  /* 0x00000007ff007819 */ /* 0x000fd6000001161c */
[----:B0-----:R-:W-:Y:S05]  /*0080*/  @!P0 BRA `(.L_x_1) ;  /* 0x0000000000208947 */ /* 0x001fea0003800000 */
[----:B------:R-:W-:Y:S02]  /*0090*/  ULDC.64 UR4, c[0x0][0x198] ;  /* 0x0000660000047ab9 */ /* 0x000fe40000000a00 */
[----:B------:R-:W-:Y:S02]  /*00a0*/  UIADD3 UR6, UP0, UR4, 0x370, URZ ;  /* 0x0000037004067890 */ /* 0x000fe4000ff1e03f */
[----:B------:R-:W-:Y:S02]  /*00b0*/  UIADD3 UR4, UP1, UR4, 0x470, URZ ;  /* 0x0000047004047890 */ /* 0x000fe4000ff3e03f */
[----:B------:R-:W-:Y:S02]  /*00c0*/  UIADD3.X UR7, URZ, UR5, URZ, UP0, !UPT ;  /* 0x000000053f077290 */ /* 0x000fe400087fe43f */
[----:B------:R-:W-:-:S07]  /*00d0*/  UIADD3.X UR5, URZ, UR5, URZ, UP1, !UPT ;  /* 0x000000053f057290 */ /* 0x000fce0008ffe43f */
[----:B------:R0:W-:Y:S02]  /*00e0*/  UTMACCTL.PF [UR6] ;  /* 0x00000000060079b9 */ /* 0x0001e40008040000 */
[----:B------:R0:W-:Y:S02]  /*00f0*/  UTMACCTL.PF [UR4] ;  /* 0x00000000040079b9 */ /* 0x0001e40008040000 */
[----:B0-----:R-:W-:Y:S01]  /*0100*/  NOP ;  /* 0x0000000000007918 */ /* 0x001fe20000000000 */
.L_x_1:
[----:B------:R-:W-:Y:S05]  /*0110*/  BSYNC B0 ;  /* 0x0000000000007941 */ /* 0x000fea0003800000 */
.L_x_0:
[----:B------:R-:W-:Y:S01]  /*0120*/  VOTEU.ANY UP0, P0 ;  /* 0x00000000003f7886 */ /* 0x000fe20000000100 */
[----:B------:R-:W0:Y:S01]  /*0130*/  SHFL.IDX PT, R0, R0, RZ, 0x1f ;  /* 0x00001fff00007589 */ /* 0x000e2200000e0000 */
[----:B------:R-:W-:Y:S01]  /*0140*/  UMOV UR4, 0x80 ;  /* 0x0000008000047882 */ /* 0x000fe20000000000 */
[----:B------:R-:W-:Y:S01]  /*0150*/  UMOV UR7, 0x180 ;  /* 0x0000018000077882 */ /* 0x000fe20000000000 */
[----:B------:R-:W-:Y:S01]  /*0160*/  VOTEU.ANY UP1, P0 ;  /* 0x00000000003f7886 */ /* 0x000fe20000020100 */
[----:B------:R-:W1:Y:S01]  /*0170*/  @UP0 S2UR UR8, SR_CgaCtaId ;  /* 0x00000000000809c3 */ /* 0x000e620000008800 */
[----:B------:R-:W2:Y:S01]  /*0180*/  SHFL.IDX PT, R2, R16, RZ, 0x1f ;  /* 0x00001fff10027589 */ /* 0x000ea200000e0000 */
[----:B------:R-:W-:Y:S01]  /*0190*/  @UP0 UMOV UR6, 0x400 ;  /* 0x0000040000060882 */ /* 0x000fe20000000000 */
[----:B------:R-:W-:-:S04]  /*01a0*/  @UP0 UIADD3 UR4, -UR4, 0x100000, URZ ;  /* 0x0010000004040890 */ /* 0x000fc8000fffe13f */
[----:B------:R-:W-:Y:S02]  /*01b0*/  @UP0 USHF.L.U32 UR5, UR4, 0xb, URZ ;  /* 0x0000000b04050899 */ /* 0x000fe4000800063f */
[----:B------:R-:W-:Y:S01]  /*01c0*/  @UP0 USHF.L.U32 UR4, UR4, 0x1, URZ ;  /* 0x0000000104040899 */ /* 0x000fe2000800063f */
[----:B------:R-:W-:Y:S01]  /*01d0*/  VOTEU.ANY UP2, P0 ;  /* 0x00000000003f7886 */ /* 0x000fe20000040100 */
[----:B0-----:R-:W-:Y:S01]  /*01e0*/  R2UR UR9, R0 ;  /* 0x00000000000972ca */ /* 0x001fe200000e0000 */
[----:B-1----:R-:W-:Y:S01]  /*01f0*/  @UP0 ULEA UR8, UR8, UR6, 0x18 ;  /* 0x0000000608080291 */ /* 0x002fe2000f8ec03f */
[----:B--2---:R-:W-:Y:S01]  /*0200*/  ISETP.NE.AND P1, PT, R2, RZ, PT ;  /* 0x000000ff0200720c */ /* 0x004fe20003f25270 */
[----:B------:R-:W-:-:S04]  /*0210*/  @UP0 UIADD3 UR6, -UR7, 0x100000, URZ ;  /* 0x0010000007060890 */ /* 0x000fc8000fffe13f */
[----:B------:R-:W-:Y:S02]  /*0220*/  @UP0 USHF.L.U32 UR7, UR6, 0xb, URZ ;  /* 0x0000000b06070899 */ /* 0x000fe4000800063f */
[----:B------:R-:W-:-:S04]  /*0230*/  @UP0 USHF.L.U32 UR6, UR6, 0x1, URZ ;  /* 0x0000000106060899 */ /* 0x000fc8000800063f */
[----:B------:R-:W-:Y:S01]  /*0240*/  UISETP.NE.AND UP0, UPT, UR9, URZ, UPT ;  /* 0x0000003f0900728c */ /* 0x000fe2000bf05270 */
[----:B------:R-:W0:Y:S02]  /*0250*/  FENCE.VIEW.ASYNC.S ;  /* 0x00000000000073c6 */ /* 0x000e240000000000 */
[----:B0-----:R0:W1:Y:S05]  /*0260*/  @UP1 SYNCS.EXCH.64 URZ, [UR8+0x17000], UR4 ;  /* 0x01700004083f15b2 */ /* 0x00106a0008000100 */
[----:B------:R0:W2:Y:S01]  /*0270*/  @UP2 SYNCS.EXCH.64 URZ, [UR8+0x17020], UR6 ;  /* 0x01702006083f25b2 */ /* 0x0000a20008000100 */
[----:B------:R-:W-:Y:S05]  /*0280*/  @P1 BRA `(.L_x_2) ;  /* 0x0000000000481947 */ /* 0x000fea0003800000 */
[----:B0-----:R-:W0:Y:S01]  /*0290*/  S2UR UR5, SR_CgaCtaId ;  /* 0x00000000000579c3 */ /* 0x001e220000008800 */
[----:B------:R-:W-:Y:S01]  /*02a0*/  UMOV UR4, 0x400 ;  /* 0x0000040000047882 */ /* 0x000fe20000000000 */
[----:B------:R-:W-:Y:S01]  /*02b0*/  UMOV UR6, 0x1 ;  /* 0x0000000100067882 */ /* 0x000fe20000000000 */
[----:B------:R-:W-:Y:S01]  /*02c0*/  UMOV UR7, 0x3 ;  /* 0x0000000300077882 */ /* 0x000fe20000000000 */
[----:B------:R-:W-:Y:S01]  /*02d0*/  ELECT P0, URZ, PT ;  /* 0x00000000003f782f */ /* 0x000fe20003800000 */
[----:B0-----:R-:W-:Y:S02]  /*02e0*/  ULEA UR8, UR5, UR4, 0x18 ;  /* 0x0000000405087291 */ /* 0x001fe4000f8ec03f */
[----:B------:R-:W-:-:S04]  /*02f0*/  UIADD3 UR4, -UR6, 0x100000, URZ ;  /* 0x0010000006047890 */ /* 0x000fc8000fffe13f */
[----:B------:R-:W-:Y:S02]  /*0300*/  USHF.L.U32 UR5, UR4, 0xb, URZ ;  /* 0x0000000b04057899 */ /* 0x000fe4000800063f */
[----:B------:R-:W-:Y:S02]  /*0310*/  USHF.L.U32 UR4, UR4, 0x1, URZ ;  /* 0x0000000104047899 */ /* 0x000fe4000800063f */
[----:B------:R-:W-:-:S04]  /*0320*/  UIADD3 UR6, -UR7, 0x100000, URZ ;  /* 0x0010000007067890 */ /* 0x000fc8000fffe13f */
[----:B------:R-:W-:Y:S02]  /*0330*/  USHF.L.U32 UR7, UR6, 0xb, URZ ;  /* 0x0000000b06077899 */ /* 0x000fe4000800063f */
[----:B------:R-:W-:Y:S01]  /*0340*/  USHF.L.U32 UR6, UR6, 0x1, URZ ;  /* 0x0000000106067899 */ /* 0x000fe2000800063f */
[----:B------:R-:W0:Y:S03]  /*0350*/  FENCE.VIEW.ASYNC.S ;  /* 0x00000000000073c6 */ /* 0x000e260000000000 */
[----:B0-----:R3:W4:Y:S08]  /*0360*/  SYNCS.EXCH.64 URZ, [UR8+0x17030], UR4 ;  /* 0x01703004083f75b2 */ /* 0x0017300008000100 */
[----:B------:R3:W0:Y:S01]  /*0370*/  SYNCS.EXCH.64 URZ, [UR8+0x17040], UR6 ;  /* 0x01704006083f75b2 */ /* 0x0006220008000100 */
[----:B------:R3:W0:Y:S01]  /*0380*/  SYNCS.EXCH.64 URZ, [UR8+0x17038], UR4 ;  /* 0x01703804083f75b2 */ /* 0x0006220008000100 */
[----:B------:R3:W0:Y:S02]  /*0390*/  SYNCS.EXCH.64 URZ, [UR8+0x17048], UR6 ;  /* 0x01704806083f75b2 */ /* 0x0006240008000100 */
[----:B---3--:R-:W-:Y:S01]  /*03a0*/  NOP ;  /* 0x0000000000007918 */ /* 0x008fe20000000000 */
.L_x_2:
[----:B------:R-:W3:Y:S01]  /*03b0*/  SHFL.IDX PT, R0, R16, RZ, 0x1f ;  /* 0x00001fff10007589 */ /* 0x000ee200000e0000 */
[----:B------:R-:W-:Y:S01]  /*03c0*/  NOP ;  /* 0x0000000000007918 */ /* 0x000fe20000000000 */
[----:B---3--:R-:W-:-:S13]  /*03d0*/  ISETP.NE.AND P0, PT, R0, RZ, PT ;  /* 0x000000ff0000720c */ /* 0x008fda0003f05270 */
        /* <DEDUP_REMOVED lines=14> */
[----:B0-----:R3:W0:Y:S08]  /*04c0*/  SYNCS.EXCH.64 URZ, [UR8+0x17050], UR4 ;  /* 0x01705004083f75b2 */ /* 0x0016300008000100 */
[----:B------:R3:W0:Y:S01]  /*04d0*/  SYNCS.EXCH.64 URZ, [UR8+0x17060], UR6 ;  /* 0x01706006083f75b2 */ /* 0x0006220008000100 */
[----:B------:R3:W0:Y:S01]  /*04e0*/  SYNCS.EXCH.64 URZ, [UR8+0x17058], UR4 ;  /* 0x01705804083f75b2 */ /* 0x0006220008000100 */
[----:B------:R3:W0:Y:S02]  /*04f0*/  SYNCS.EXCH.64 URZ, [UR8+0x17068], UR6 ;  /* 0x01706806083f75b2 */ /* 0x0006240008000100 */
[----:B---3--:R-:W-:Y:S01]  /*0500*/  NOP ;  /* 0x0000000000007918 */ /* 0x008fe20000000000 */
.L_x_3:
[----:B------:R-:W3:Y:S01]  /*0510*/  SHFL.IDX PT, R0, R16, RZ, 0x1f ;  /* 0x00001fff10007589 */ /* 0x000ee200000e0000 */
[----:B------:R-:W-:Y:S01]  /*0520*/  NOP ;  /* 0x0000000000007918 */ /* 0x000fe20000000000 */
[----:B---3--:R-:W-:-:S13]  /*0530*/  ISETP.NE.AND P0, PT, R0, RZ, PT ;  /* 0x000000ff0000720c */ /* 0x008fda0003f05270 */
[----:B------:R-:W-:Y:S05]  /*0540*/  @P0 BRA `(.L_x_4) ;  /* 0x0000000000380947 */ /* 0x000fea0003800000 */
[----:B0-----:R-:W0:Y:S01]  /*0550*/  S2UR UR5, SR_CgaCtaId ;  /* 0x00000000000579c3 */ /* 0x001e220000008800 */
[----:B------:R-:W-:Y:S01]  /*0560*/  UMOV UR4, 0x400 ;  /* 0x0000040000047882 */ /* 0x000fe20000000000 */
[----:B------:R-:W-:Y:S01]  /*0570*/  UMOV UR7, 0x1 ;  /* 0x0000000100077882 */ /* 0x000fe20000000000 */
[----:B------:R-:W-:Y:S01]  /*0580*/  ELECT P0, URZ, PT ;  /* 0x00000000003f782f */ /* 0x000fe20003800000 */
[----:B0-----:R-:W-:Y:S02]  /*0590*/  ULEA UR6, UR5, UR4, 0x18 ;  /* 0x0000000405067291 */ /* 0x001fe4000f8ec03f */
[----:B------:R-:W-:-:S04]  /*05a0*/  UIADD3 UR4, -UR7, 0x100000, URZ ;  /* 0x0010000007047890 */ /* 0x000fc8000fffe13f */
[----:B------:R-:W-:Y:S02]  /*05b0*/  USHF.L.U32 UR5, UR4, 0xb, URZ ;  /* 0x0000000b04057899 */ /* 0x000fe4000800063f */
[----:B------:R-:W-:Y:S01]  /*05c0*/  USHF.L.U32 UR4, UR4, 0x1, URZ ;  /* 0x0000000104047899 */ /* 0x000fe2000800063f */
[----:B------:R-:W0:Y:S11]  /*05d0*/  FENCE.VIEW.ASYNC.S ;  /* 0x00000000000073c6 */ /* 0x000e360000000000 */
[----:B0-----:R3:W0:Y:S01]  /*05e0*/  SYNCS.EXCH.64 URZ, [UR6+0x17070], UR4 ;  /* 0x01707004063f75b2 */ /* 0x0016220008000100 */
[----:B------:R3:W0:Y:S01]  /*05f0*/  SYNCS.EXCH.64 URZ, [UR6+0x17080], UR4 ;  /* 0x01708004063f75b2 */ /* 0x0006220008000100 */
[----:B------:R3:W0:Y:S01]  /*0600*/  SYNCS.EXCH.64 URZ, [UR6+0x17078], UR4 ;  /* 0x01707804063f75b2 */ /* 0x0006220008000100 */
[----:B------:R3:W0:Y:S02]  /*0610*/  SYNCS.EXCH.64 URZ, [UR6+0x17088], UR4 ;  /* 0x01708804063f75b2 */ /* 0x0006240008000100 */
[----:B---3--:R-:W-:Y:S01]  /*0620*/  NOP ;  /* 0x0000000000007918 */ /* 0x008fe20000000000 */
.L_x_4:
        /* <DEDUP_REMOVED lines=22> */
.L_x_5:
        /* <DEDUP_REMOVED lines=22> */
.L_x_6:
[----:B------:R-:W-:Y:S01]  /*08f0*/  PLOP3.LUT P0, PT, PT, PT, UP0, 0x80, 0x0 ;  /* 0x000000000000781c */ /* 0x000fe20003f0f008 */
[----:B------:R-:W-:Y:S01]  /*0900*/  UMOV UR41, 0x1 ;  /* 0x0000000100297882 */ /* 0x000fe20000000000 */
[----:B------:R-:W-:Y:S01]  /*0910*/  NOP ;  /* 0x0000000000007918 */ /* 0x000fe20000000000 */
[----:B------:R-:W-:Y:S01]  /*0920*/  USEL UR41, UR41, 0x2, !UP0 ;  /* 0x0000000229297887 */ /* 0x000fe2000c000000 */
[----:B------:R-:W-:Y:S01]  /*0930*/  BSSY B6, `(.L_x_7) ;  /* 0x0000a85000067945 */ /* 0x000fe20003800000 */
[----:B------:R-:W-:Y:S01]  /*0940*/  ULDC.64 UR44, c[0x0][0x208] ;  /* 0x00008200002c7ab9 */ /* 0x000fe20000000a00 */
[----:B------:R-:W-:Y:S01]  /*0950*/  LOP3.LUT R26, R28, 0x7f, RZ, 0xc0, !PT ;  /* 0x0000007f1c1a7812 */ /* 0x000fe200078ec0ff */
[----:B012-4-:R-:W-:Y:S06]  /*0960*/  BAR.SYNC.DEFER_BLOCKING 0x0 ;  /* 0x0000000000007b1d */ /* 0x017fec0000010000 */
[----:B------:R-:W-:Y:S05]  /*0970*/  @!P0 BRA `(.L_x_8) ;  /* 0x0000007000b48947 */ /* 0x000fea0003800000 */
.L_x_9:
[----:B------:R-:W-:-:S08]  /*0980*/  NOP ;  /* 0x0000000000007918 */ /* 0x000fd00000000000 */
[----:B------:R-:W0:Y:S02]  /*0990*/  USETMAXREG.TRY_ALLOC.CTAPOOL UP0, 0xa0 ;  /* 0x000000a0000079c8 */ /* 0x000e240008000600 */
[----:B0-----:R-:W-:-:S13]  /*09a0*/  PLOP3.LUT P0, PT, PT, PT, UP0, 0x80, 0x0 ;  /* 0x000000000000781c */ /* 0x001fda0003f0f008 */
[----:B------:R-:W-:Y:S05]  /*09b0*/  @!P0 BRA `(.L_x_9) ;  /* 0xfffffffc00f08947 */ /* 0x000fea000383ffff */
[----:B------:R-:W0:Y:S01]  /*09c0*/  S2UR UR6, SR_CTAID.Y ;  /* 0x00000000000679c3 */ /* 0x000e220000002600 */
[----:B------:R-:W-:Y:S02]  /*09d0*/  ULDC UR8, c[0x0][0xc50] ;  /* 0x0003140000087ab9 */ /* 0x000fe40000000800 */
[----:B------:R-:W-:-:S05]  /*09e0*/  UISETP.NE.AND UP0, UPT, UR8, 0x1, UPT ;  /* 0x000000010800788c */ /* 0x000fca000bf05270 */
[----:B------:R-:W1:Y:S06]  /*09f0*/  S2UR UR42, SR_CTAID.Z ;  /* 0x00000000002a79c3 */ /* 0x000e6c0000002700 */
[----:B------:R-:W-:Y:S01]  /*0a00*/  @UP0 ULDC UR4, c[0x0][0xc54] ;  /* 0x0003150000040ab9 */ /* 0x000fe20000000800 */
[----:B------:R-:W-:Y:S01]  /*0a10*/  @UP0 ULDC UR7, c[0x0][0xc58] ;  /* 0x0003160000070ab9 */ /* 0x000fe20000000800 */
[----:B0-----:R-:W-:Y:S02]  /*0a20*/  UIMAD.WIDE.U32 UR4, UR6, UR4, URZ ;  /* 0x00000004060472a5 */ /* 0x001fe4000f8e003f */
[----:B------:R-:W-:-:S02]  /*0a30*/  UMOV UR36, UR6 ;  /* 0x0000000600247c82 */ /* 0x000fc40008000000 */
[----:B------:R-:W-:Y:S01]  /*0a40*/  @UP0 USHF.R.U32.HI UR36, URZ, UR7, UR5 ;  /* 0x000000073f240299 */ /* 0x000fe20008011605 */
[----:B------:R-:W-:Y:S06]  /*0a50*/  BAR.ARV 0x8, 0x200 ;  /* 0x0208000000007b1d */ /* 0x000fec0000002000 */
[----:B-1----:R-:W-:Y:S01]  /*0a60*/  ISETP.LE.AND P0, PT, RZ, UR42, PT ;  /* 0x0000002aff007c0c */ /* 0x002fe2000bf03270 */
[----:B------:R-:W-:-:S04]  /*0a70*/  UIADD3 UR4, -UR36, URZ, URZ ;  /* 0x0000003f24047290 */ /* 0x000fc8000fffe13f */
[----:B------:R-:W-:-:S08]  /*0a80*/  UIMAD UR8, UR8, UR4, UR6 ;  /* 0x00000004080872a4 */ /* 0x000fd0000f8e0206 */
[----:B------:R-:W-:Y:S05]  /*0a90*/  @!P0 BRA `(.L_x_10) ;  /* 0x000000a400b88947 */ /* 0x000fea0003800000 */
[----:B------:R-:W-:Y:S01]  /*0aa0*/  ULDC.64 UR4, c[0x0][0x990] ;  /* 0x0002640000047ab9 */ /* 0x000fe20000000a00 */
[----:B------:R-:W-:Y:S01]  /*0ab0*/  ULDC.64 UR6, c[0x0][0x998] ;  /* 0x0002660000067ab9 */ /* 0x000fe20000000a00 */
[----:B------:R-:W-:Y:S01]  /*0ac0*/  UISETP.NE.U32.AND UP0, UPT, UR4, URZ, UPT ;  /* 0x0000003f0400728c */ /* 0x000fe2000bf05070 */
[----:B------:R-:W-:Y:S01]  /*0ad0*/  IMAD.MOV.U32 R0, RZ, RZ, 0x3f800000 ;  /* 0x3f800000ff007424 */ /* 0x000fe200078e00ff */
[----:B------:R-:W-:Y:S01]  /*0ae0*/  UISETP.NE.U32.AND UP1, UPT, UR6, URZ, UPT ;  /* 0x0000003f0600728c */ /* 0x000fe2000bf25070 */
[----:B------:R-:W-:Y:S01]  /*0af0*/  IMAD.MOV.U32 R5, RZ, RZ, 0x3f800000 ;  /* 0x3f800000ff057424 */ /* 0x000fe200078e00ff */
[----:B------:R-:W-:Y:S02]  /*0b00*/  UISETP.NE.AND.EX UP0, UPT, UR5, URZ, UPT, UP0 ;  /* 0x0000003f0500728c */ /* 0x000fe4000bf05300 */
[----:B------:R-:W-:Y:S02]  /*0b10*/  UISETP.NE.AND.EX UP1, UPT, UR7, URZ, UPT, UP1 ;  /* 0x0000003f0700728c */ /* 0x000fe4000bf25310 */
[----:B------:R-:W-:-:S02]  /*0b20*/  USHF.R.S32.HI UR43, URZ, 0x1f, UR42 ;  /* 0x0000001f3f2b7899 */ /* 0x000fc4000801142a */
[----:B------:R-:W-:Y:S01]  /*0b30*/  PLOP3.LUT P0, PT, PT, PT, UP0, 0x80, 0x0 ;  /* 0x000000000000781c */ /* 0x000fe20003f0f008 */
[----:B------:R-:W-:Y:S01]  /*0b40*/  ULDC UR39, c[0x0][0x424] ;  /* 0x0001090000277ab9 */ /* 0x000fe20000000800 */
[----:B------:R-:W-:-:S03]  /*0b50*/  PLOP3.LUT P1, PT, PT, PT, UP1, 0x80, 0x0 ;  /* 0x000000000000781c */ /* 0x000fc60003f2f018 */
[----:B------:R-:W-:Y:S02]  /*0b60*/  @UP0 ULDC.64 UR12, c[0x0][0x9a8] ;  /* 0x00026a00000c0ab9 */ /* 0x000fe40000000a00 */
[----:B------:R-:W-:Y:S01]  /*0b70*/  @UP1 ULDC.64 UR16, c[0x0][0x9b8] ;  /* 0x00026e0000101ab9 */ /* 0x000fe20000000a00 */
[----:B------:R-:W-:Y:S02]  /*0b80*/  @UP0 UIMAD UR9, UR43, UR12, URZ ;  /* 0x0000000c2b0902a4 */ /* 0x000fe4000f8e023f */
[----:B------:R-:W-:Y:S02]  /*0b90*/  @UP1 UIMAD UR15, UR43, UR16, URZ ;  /* 0x000000102b0f12a4 */ /* 0x000fe4000f8e023f */
[----:B------:R-:W-:Y:S02]  /*0ba0*/  @UP0 UIMAD UR14, UR42, UR13, UR9 ;  /* 0x0000000d2a0e02a4 */ /* 0x000fe4000f8e0209 */
[----:B------:R-:W-:Y:S02]  /*0bb0*/  @UP0 UIMAD.WIDE.U32 UR10, UR42, UR12, URZ ;  /* 0x0000000c2a0a02a5 */ /* 0x000fe4000f8e003f */
[----:B------:R-:W-:-:S02]  /*0bc0*/  @UP0 USHF.R.S32.HI UR9, URZ, 0x1f, UR36 ;  /* 0x0000001f3f090899 */ /* 0x000fc40008011424 */
[----:B------:R-:W-:Y:S02]  /*0bd0*/  @UP1 UIMAD.WIDE.U32 UR12, UR42, UR16, URZ ;  /* 0x000000102a0c12a5 */ /* 0x000fe4000f8e003f */
[----:B------:R-:W-:Y:S02]  /*0be0*/  @UP1 UIMAD UR15, UR42, UR17, UR15 ;  /* 0x000000112a0f12a4 */ /* 0x000fe4000f8e020f */
[----:B------:R-:W-:Y:S01]  /*0bf0*/  @UP1 USHF.R.S32.HI UR20, URZ, 0x1f, UR36 ;  /* 0x0000001f3f141899 */ /* 0x000fe20008011424 */
[----:B------:R-:W-:Y:S01]  /*0c00*/  @UP0 ULDC.64 UR16, c[0x0][0x9b0] ;  /* 0x00026c0000100ab9 */ /* 0x000fe20000000a00 */
[----:B------:R-:W-:Y:S01]  /*0c10*/  @UP1 ULDC.64 UR18, c[0x0][0x9c0] ;  /* 0x0002700000121ab9 */ /* 0x000fe20000000a00 */
[----:B------:R-:W-:Y:S02]  /*0c20*/  @UP0 UIMAD UR9, UR9, UR16, URZ ;  /* 0x00000010090902a4 */ /* 0x000fe4000f8e023f */
[----:B------:R-:W-:Y:S02]  /*0c30*/  @UP0 UIADD3 UR11, UR11, UR14, URZ ;  /* 0x0000000e0b0b0290 */ /* 0x000fe4000fffe03f */
[----:B------:R-:W-:-:S02]  /*0c40*/  @UP1 UIMAD UR14, UR20, UR18, URZ ;  /* 0x00000012140e12a4 */ /* 0x000fc4000f8e023f */
[----:B------:R-:W-:Y:S02]  /*0c50*/  @UP1 UIADD3 UR13, UR13, UR15, URZ ;  /* 0x0000000f0d0d1290 */ /* 0x000fe4000fffe03f */
[----:B------:R-:W-:Y:S02]  /*0c60*/  @UP0 UIMAD UR9, UR36, UR17, UR9 ;  /* 0x00000011240902a4 */ /* 0x000fe4000f8e0209 */
[----:B------:R-:W-:Y:S02]  /*0c70*/  @UP0 UIMAD.WIDE.U32 UR10, UR36, UR16, UR10 ;  /* 0x00000010240a02a5 */ /* 0x000fe4000f8e000a */
[----:B------:R-:W-:Y:S02]  /*0c80*/  @UP1 UIMAD UR14, UR36, UR19, UR14 ;  /* 0x00000013240e12a4 */ /* 0x000fe4000f8e020e */
[----:B------:R-:W-:Y:S02]  /*0c90*/  @UP1 UIMAD.WIDE.U32 UR12, UR36, UR18, UR12 ;  /* 0x00000012240c12a5 */ /* 0x000fe4000f8e000c */
[----:B------:R-:W-:-:S02]  /*0ca0*/  @UP0 UIADD3 UR11, UR11, UR9, URZ ;  /* 0x000000090b0b0290 */ /* 0x000fc4000fffe03f */
[----:B------:R-:W-:Y:S02]  /*0cb0*/  @UP1 UIADD3 UR9, UR13, UR14, URZ ;  /* 0x0000000e0d091290 */ /* 0x000fe4000fffe03f */
[----:B------:R-:W-:Y:S02]  /*0cc0*/  @UP1 ULEA UR6, UP3, UR12, UR6, 0x2 ;  /* 0x000000060c061291 */ /* 0x000fe4000f86103f */
[----:B------:R-:W-:Y:S02]  /*0cd0*/  @UP0 ULEA UR4, UP2, UR10, UR4, 0x2 ;  /* 0x000000040a040291 */ /* 0x000fe4000f84103f */
[----:B------:R-:W-:Y:S02]  /*0ce0*/  @UP1 ULEA.HI.X UR7, UR12, UR7, UR9, 0x2, UP3 ;  /* 0x000000070c071291 */ /* 0x000fe400098f1409 */
[----:B------:R-:W-:Y:S01]  /*0cf0*/  IMAD.U32 R6, RZ, RZ, UR6 ;  /* 0x00000006ff067e24 */ /* 0x000fe2000f8e00ff */
[----:B------:R-:W-:Y:S01]  /*0d00*/  @UP0 ULEA.HI.X UR5, UR10, UR5, UR11, 0x2, UP2 ;  /* 0x000000050a050291 */ /* 0x000fe200090f140b */
[----:B------:R-:W-:-:S02]  /*0d10*/  IMAD.U32 R2, RZ, RZ, UR4 ;  /* 0x00000004ff027e24 */ /* 0x000fc4000f8e00ff */
[----:B------:R-:W-:-:S03]  /*0d20*/  IMAD.U32 R7, RZ, RZ, UR7 ;  /* 0x00000007ff077e24 */ /* 0x000fc6000f8e00ff */
[----:B------:R-:W-:Y:S01]  /*0d30*/  IMAD.U32 R3, RZ, RZ, UR5 ;  /* 0x00000005ff037e24 */ /* 0x000fe2000f8e00ff */
[----:B------:R-:W-:Y:S01]  /*0d40*/  ULDC.64 UR4, c[0x0][0x418] ;  /* 0x0001060000047ab9 */ /* 0x000fe20000000a00 */
[----:B------:R0:W5:Y:S01]  /*0d50*/  @P1 LDG.E R0, desc[UR44][R6.64] ;  /* 0x0000002c06001981 */ /* 0x000162000c1e1900 */
[----:B------:R-:W-:-:S03]  /*0d60*/  UISETP.NE.U32.AND UP0, UPT, UR4, URZ, UPT ;  /* 0x0000003f0400728c */ /* 0x000fc6000bf05070 */
[----:B------:R-:W-:Y:S01]  /*0d70*/  ULDC UR4, c[0x0][0x2f0] ;  /* 0x0000bc0000047ab9 */ /* 0x000fe20000000800 */
[----:B------:R-:W-:Y:S01]  /*0d80*/  UISETP.NE.AND.EX UP0, UPT, UR5, URZ, UPT, UP0 ;  /* 0x0000003f0500728c */ /* 0x000fe2000bf05300 */
[----:B------:R0:W5:Y:S03]  /*0d90*/  @P0 LDG.E R5, desc[UR44][R2.64] ;  /* 0x0000002c02050981 */ /* 0x000166000c1e1900 */
[----:B------:R-:W-:-:S04]  /*0da0*/  USEL UR39, UR39, 0x1, UP0 ;  /* 0x0000000127277887 */ /* 0x000fc80008000000 */
[----:B------:R-:W-:-:S04]  /*0db0*/  UIMAD UR39, UR39, UR4, URZ ;  /* 0x00000004272772a4 */ /* 0x000fc8000f8e023f */
[----:B------:R-:W-:Y:S02]  /*0dc0*/  UISETP.GE.AND UP0, UPT, UR39, 0x1, UPT ;  /* 0x000000012700788c */ /* 0x000fe4000bf06270 */
[----:B------:R-:W-:-:S04]  /*0dd0*/  UIADD3 UR4, UR39, 0x7f, URZ ;  /* 0x0000007f27047890 */ /* 0x000fc8000fffe03f */
[----:B------:R-:W-:Y:S01]  /*0de0*/  PLOP3.LUT P0, PT, PT, PT, UP0, 0x80, 0x0 ;  /* 0x000000000000781c */ /* 0x000fe20003f0f008 */
[----:B------:R-:W-:-:S04]  /*0df0*/  USHF.R.S32.HI UR5, URZ, 0x1f, UR4 ;  /* 0x0000001f3f057899 */ /* 0x000fc80008011404 */
[----:B------:R-:W-:Y:S02]  /*0e00*/  ULEA.HI UR5, UR5, UR4, URZ, 0x7 ;  /* 0x0000000405057291 */ /* 0x000fe4000f8f383f */
[----:B------:R-:W-:Y:S01]  /*0e10*/  ULOP3.LUT UR37, UR8, 0xffff, URZ, 0xc0, !UPT ;  /* 0x0000ffff08257892 */ /* 0x000fe2000f8ec03f */
[----:B------:R-:W-:Y:S01]  /*0e20*/  UMOV UR4, URZ ;  /* 0x0000003f00047c82 */ /* 0x000fe20008000000 */
[----:B------:R-:W-:-:S04]  /*0e30*/  USHF.R.S32.HI UR6, URZ, 0x7, UR5 ;  /* 0x000000073f067899 */ /* 0x000fc80008011405 */
[----:B0-----:R-:W-:Y:S08]  /*0e40*/  @!P0 BRA `(.L_x_11) ;  /* 0x0000000000908947 */ /* 0x001ff00003800000 */
[----:B------:R-:W-:Y:S01]  /*0e50*/  USHF.R.U32.HI UR8, URZ, 0x10, UR8 ;  /* 0x000000103f087899 */ /* 0x000fe20008011608 */
[----:B------:R-:W-:-:S03]  /*0e60*/  UMOV UR4, URZ ;  /* 0x0000003f00047c82 */ /* 0x000fc60008000000 */
[----:B------:R-:W-:-:S11]  /*0e70*/  UISETP.NE.AND UP0, UPT, UR8, URZ, UPT ;  /* 0x0000003f0800728c */ /* 0x000fd6000bf05270 */
[----:B------:R-:W-:Y:S02]  /*0e80*/  @!UP0 ULDC UR8, c[0x0][0x9f0] ;  /* 0x00027c0000088ab9 */ /* 0x000fe40000000800 */
[----:B------:R-:W-:Y:S01]  /*0e90*/  IMAD.U32 R4, RZ, RZ, UR8 ;  /* 0x00000008ff047e24 */ /* 0x000fe2000f8e00ff */
[----:B------:R-:W-:-:S04]  /*0ea0*/  UIADD3 UR7, UR6, -0x1, UR8 ;  /* 0xffffffff06077890 */ /* 0x000fc8000fffe008 */
[-C--:B------:R-:W-:Y:S02]  /*0eb0*/  IABS R2, R4.reuse ;  /* 0x0000000400027213 */ /* 0x080fe40000000000 */
[----:B------:R-:W-:Y:S01]  /*0ec0*/  IMAD.U32 R6, RZ, RZ, UR7 ;  /* 0x00000007ff067e24 */ /* 0x000fe2000f8e00ff */
[----:B------:R-:W-:Y:S01]  /*0ed0*/  IABS R7, R4 ;  /* 0x0000000400077213 */ /* 0x000fe20000000000 */
[----:B------:R-:W-:Y:S01]  /*0ee0*/  ULOP3.LUT UR7, UR7, UR8, URZ, 0x3c, !UPT ;  /* 0x0000000807077292 */ /* 0x000fe2000f8e3c3f */
[----:B------:R-:W-:Y:S02]  /*0ef0*/  R2UR UR11, R2 ;  /* 0x00000000020b72ca */ /* 0x000fe400000e0000 */
[----:B------:R-:W-:-:S05]  /*0f00*/  IABS R6, R6 ;  /* 0x0000000600067213 */ /* 0x000fca0000000000 */
[----:B------:R-:W-:-:S05]  /*0f10*/  IMAD.MOV.U32 R4, RZ, RZ, R6 ;  /* 0x000000ffff047224 */ /* 0x000fca00078e0006 */
[----:B------:R-:W-:Y:S01]  /*0f20*/  R2UR UR10, R4 ;  /* 0x00000000040a72ca */ /* 0x000fe200000e0000 */
[----:B------:R-:W0:Y:S08]  /*0f30*/  I2F.RP R2, UR11 ;  /* 0x0000000b00027d06 */ /* 0x000e300008209400 */
[----:B0-----:R-:W0:Y:S02]  /*0f40*/  MUFU.RCP R2, R2 ;  /* 0x0000000200027308 */ /* 0x001e240000001000 */
[----:B0-----:R-:W-:-:S02]  /*0f50*/  VIADD R3, R2, 0xffffffe ;  /* 0x0ffffffe02037836 */ /* 0x001fc40000000000 */
[----:B------:R-:W-:-:S04]  /*0f60*/  IMAD.MOV R2, RZ, RZ, -R7 ;  /* 0x000000ffff027224 */ /* 0x000fc800078e0a07 */
[----:B------:R-:W0:Y:S02]  /*0f70*/  F2I.FTZ.U32.TRUNC.NTZ R3, R3 ;  /* 0x0000000300037305 */ /* 0x000e24000021f000 */
[----:B0-----:R-:W-:-:S13]  /*0f80*/  R2UR UR5, R3 ;  /* 0x00000000030572ca */ /* 0x001fda00000e0000 */
[----:B------:R-:W-:-:S04]  /*0f90*/  UIADD3 UR9, URZ, -UR5, URZ ;  /* 0x800000053f097290 */ /* 0x000fc8000fffe03f */
[----:B------:R-:W-:-:S04]  /*0fa0*/  UIMAD UR9, UR9, UR11, URZ ;  /* 0x0000000b090972a4 */ /* 0x000fc8000f8e023f */
[----:B------:R-:W-:-:S03]  /*0fb0*/  UIMAD.WIDE.U32 UR4, UR5, UR9, UR4 ;  /* 0x00000009050472a5 */ /* 0x000fc6000f8e0004 */
[----:B------:R-:W-:Y:S01]  /*0fc0*/  R2UR UR9, R2 ;  /* 0x00000000020972ca */ /* 0x000fe200000e0000 */
[----:B------:R-:W-:-:S12]  /*0fd0*/  UIMAD.WIDE.U32 UR4, UR5, UR10, URZ ;  /* 0x0000000a050472a5 */ /* 0x000fd8000f8e003f */
[----:B------:R-:W-:-:S04]  /*0fe0*/  UIMAD UR4, UR5, UR9, UR10 ;  /* 0x00000009050472a4 */ /* 0x000fc8000f8e020a */
[----:B------:R-:W-:-:S11]  /*0ff0*/  UISETP.GT.U32.AND UP1, UPT, UR11, UR4, UPT ;  /* 0x000000040b00728c */ /* 0x000fd6000bf24070 */
[----:B------:R-:W-:Y:S02]  /*1000*/  @!UP1 UIADD3 UR4, UR4, -UR11, URZ ;  /* 0x8000000b04049290 */ /* 0x000fe4000fffe03f */
[----:B------:R-:W-:Y:S02]  /*1010*/  @!UP1 UIADD3 UR5, UR5, 0x1, URZ ;  /* 0x0000000105059890 */ /* 0x000fe4000fffe03f */
[----:B------:R-:W-:Y:S02]  /*1020*/  UISETP.GE.U32.AND UP0, UPT, UR4, UR11, UPT ;  /* 0x0000000b0400728c */ /* 0x000fe4000bf06070 */
[----:B------:R-:W-:-:S09]  /*1030*/  UISETP.GE.AND UP1, UPT, UR7, URZ, UPT ;  /* 0x0000003f0700728c */ /* 0x000fd2000bf26270 */
[----:B------:R-:W-:Y:S02]  /*1040*/  @UP0 UIADD3 UR5, UR5, 0x1, URZ ;  /* 0x0000000105050890 */ /* 0x000fe4000fffe03f */
[----:B------:R-:W-:-:S05]  /*1050*/  UISETP.NE.AND UP0, UPT, UR8, URZ, UPT ;  /* 0x0000003f0800728c */ /* 0x000fca000bf05270 */
[----:B------:R-:W-:Y:S02]  /*1060*/  UMOV UR4, UR5 ;  /* 0x0000000500047c82 */ /* 0x000fe40008000000 */
[----:B------:R-:W-:-:S04]  /*1070*/  @!UP1 UIADD3 UR4, -UR4, URZ, URZ ;  /* 0x0000003f04049290 */ /* 0x000fc8000fffe13f */
[----:B------:R-:W-:-:S12]  /*1080*/  @!UP0 ULOP3.LUT UR4, URZ, UR8, URZ, 0x33, !UPT ;  /* 0x000000083f048292 */ /* 0x000fd8000f8e333f */
.L_x_11:
[----:B------:R-:W-:Y:S01]  /*1090*/  UIMAD UR37, UR37, UR4, URZ ;  /* 0x00000004252572a4 */ /* 0x000fe2000f8e023f */
[----:B------:R-:W-:Y:S02]  /*10a0*/  IMAD.U32 R2, RZ, RZ, UR6 ;  /* 0x00000006ff027e24 */ /* 0x000fe4000f8e00ff */
[----:B-----5:R-:W-:Y:S01]  /*10b0*/  FMUL.FTZ R0, R5, R0 ;  /* 0x0000000005007220 */ /* 0x020fe20000410000 */
[----:B------:R-:W-:Y:S01]  /*10c0*/  IMAD.U32 R3, RZ, RZ, UR4 ;  /* 0x00000004ff037e24 */ /* 0x000fe2000f8e00ff */
[----:B------:R-:W-:Y:S01]  /*10d0*/  ULDC UR4, c[0x0][0x988] ;  /* 0x0002620000047ab9 */ /* 0x000fe20000000800 */
[----:B------:R-:W-:Y:S02]  /*10e0*/  VIADD R16, R28, 0xffffff80 ;  /* 0xffffff801c107836 */ /* 0x000fe40000000000 */
[----:B------:R-:W-:Y:S01]  /*10f0*/  FMUL.FTZ R0, R0, UR4 ;  /* 0x0000000400007c20 */ /* 0x000fe20008410000 */
[----:B------:R-:W-:Y:S01]  /*1100*/  PLOP3.LUT P0, PT, PT, PT, PT, 0x80, 0x0 ;  /* 0x000000000000781c */ /* 0x000fe20003f0f070 */
[----:B------:R-:W-:Y:S01]  /*1110*/  IMAD.MOV.U32 R13, RZ, RZ, RZ ;  /* 0x000000ffff0d7224 */ /* 0x000fe200078e00ff */
[----:B------:R-:W-:-:S02]  /*1120*/  VIADDMNMX R2, R3, UR37, R2, PT ;  /* 0x0000002503027c46 */ /* 0x000fc4000b800102 */
[----:B------:R-:W-:Y:S02]  /*1130*/  CS2R R94, SRZ ;  /* 0x00000000005e7805 */ /* 0x000fe4000001ff00 */
[----:B------:R-:W-:Y:S01]  /*1140*/  R2UR UR46, R0 ;  /* 0x00000000002e72ca */ /* 0x000fe200000e0000 */
[----:B------:R-:W-:Y:S01]  /*1150*/  IMAD.MOV.U32 R0, RZ, RZ, RZ ;  /* 0x000000ffff007224 */ /* 0x000fe200078e00ff */
[----:B------:R-:W-:Y:S02]  /*1160*/  R2UR UR40, R2 ;  /* 0x00000000022872ca */ /* 0x000fe400000e0000 */
[----:B------:R-:W-:Y:S02]  /*1170*/  CS2R R2, SRZ ;  /* 0x0000000000027805 */ /* 0x000fe4000001ff00 */
[----:B------:R-:W-:Y:S02]  /*1180*/  CS2R R90, SRZ ;  /* 0x00000000005a7805 */ /* 0x000fe4000001ff00 */
[----:B------:R-:W-:-:S02]  /*1190*/  CS2R R4, SRZ ;  /* 0x0000000000047805 */ /* 0x000fc4000001ff00 */
[----:B------:R-:W-:Y:S02]  /*11a0*/  CS2R R8, SRZ ;  /* 0x0000000000087805 */ /* 0x000fe4000001ff00 */
[----:B------:R-:W-:Y:S02]  /*11b0*/  CS2R R14, SRZ ;  /* 0x00000000000e7805 */ /* 0x000fe4000001ff00 */
[----:B------:R-:W-:Y:S02]  /*11c0*/  CS2R R102, SRZ ;  /* 0x0000000000667805 */ /* 0x000fe4000001ff00 */
[----:B------:R-:W-:Y:S02]  /*11d0*/  CS2R R98, SRZ ;  /* 0x0000000000627805 */ /* 0x000fe4000001ff00 */
[----:B------:R-:W-:Y:S02]  /*11e0*/  CS2R R10, SRZ ;  /* 0x00000000000a7805 */ /* 0x000fe4000001ff00 */
[----:B------:R-:W-:-:S02]  /*11f0*/  CS2R R18, SRZ ;  /* 0x0000000000127805 */ /* 0x000fc4000001ff00 */
[----:B------:R-:W-:Y:S02]  /*1200*/  CS2R R110, SRZ ;  /* 0x00000000006e7805 */ /* 0x000fe4000001ff00 */
[----:B------:R-:W-:Y:S02]  /*1210*/  CS2R R106, SRZ ;  /* 0x00000000006a7805 */ /* 0x000fe4000001ff00 */
[----:B------:R-:W-:Y:S01]  /*1220*/  CS2R R20, SRZ ;  /* 0x0000000000147805 */ /* 0x000fe2000001ff00 */
[----:B------:R-:W-:Y:S01]  /*1230*/  UISETP.GT.AND UP0, UPT, UR40, UR37, UPT ;  /* 0x000000252800728c */ /* 0x000fe2000bf04270 */
[----:B------:R-:W-:Y:S01]  /*1240*/  IMAD.MOV.U32 R58, RZ, RZ, RZ ;  /* 0x000000ffff3a7224 */ /* 0x000fe200078e00ff */
[----:B------:R-:W-:Y:S01]  /*1250*/  CS2R R118, SRZ ;  /* 0x0000000000767805 */ /* 0x000fe2000001ff00 */
[----:B------:R-:W-:Y:S01]  /*1260*/  IMAD.MOV.U32 R17, RZ, RZ, RZ ;  /* 0x000000ffff117224 */ /* 0x000fe200078e00ff */
[----:B------:R-:W-:Y:S02]  /*1270*/  CS2R R114, SRZ ;  /* 0x0000000000727805 */ /* 0x000fe4000001ff00 */
[----:B------:R-:W-:-:S02]  /*1280*/  CS2R R22, SRZ ;  /* 0x0000000000167805 */ /* 0x000fc4000001ff00 */
[----:B------:R-:W-:Y:S01]  /*1290*/  PLOP3.LUT P1, PT, PT, PT, UP0, 0x80, 0x0 ;  /* 0x000000000000781c */ /* 0x000fe20003f2f008 */
[----:B------:R-:W-:Y:S01]  /*12a0*/  IMAD.MOV.U32 R124, RZ, RZ, RZ ;  /* 0x000000ffff7c7224 */ /* 0x000fe200078e00ff */
[----:B------:R-:W-:Y:S01]  /*12b0*/  CS2R R126, SRZ ;  /* 0x00000000007e7805 */ /* 0x000fe2000001ff00 */
[----:B------:R-:W-:Y:S01]  /*12c0*/  IMAD.MOV.U32 R47, RZ, RZ, RZ ;  /* 0x000000ffff2f7224 */ /* 0x000fe200078e00ff */
[----:B------:R-:W-:Y:S01]  /*12d0*/  CS2R R122, SRZ ;  /* 0x00000000007a7805 */ /* 0x000fe2000001ff00 */
[----:B------:R-:W-:Y:S01]  /*12e0*/  IMAD.MOV.U32 R24, RZ, RZ, RZ ;  /* 0x000000ffff187224 */ /* 0x000fe200078e00ff */
[----:B------:R-:W-:Y:S01]  /*12f0*/  CS2R R134, SRZ ;  /* 0x0000000000867805 */ /* 0x000fe2000001ff00 */
[----:B------:R-:W-:Y:S01]  /*1300*/  IMAD.MOV.U32 R132, RZ, RZ, RZ ;  /* 0x000000ffff847224 */ /* 0x000fe200078e00ff */
[----:B------:R-:W-:Y:S01]  /*1310*/  CS2R R130, SRZ ;  /* 0x0000000000827805 */ /* 0x000fe2000001ff00 */
[----:B------:R-:W-:Y:S02]  /*1320*/  IMAD.MOV.U32 R51, RZ, RZ, RZ ;  /* 0x000000ffff337224 */ /* 0x000fe400078e00ff */
[----:B------:R-:W-:-:S02]  /*1330*/  IMAD.MOV.U32 R28, RZ, RZ, RZ ;  /* 0x000000ffff1c7224 */ /* 0x000fc400078e00ff */
[----:B------:R-:W-:Y:S05]  /*1340*/  @!P1 BRA `(.L_x_12) ;  /* 0x0000004800689947 */ /* 0x000fea0003800000 */
[----:B------:R-:W-:Y:S01]  /*1350*/  SHF.R.S32.HI R3, RZ, 0x1f, R16 ;  /* 0x0000001fff037819 */ /* 0x000fe20000011410 */
[----:B------:R-:W0:Y:S01]  /*1360*/  S2UR UR7, SR_CgaCtaId ;  /* 0x00000000000779c3 */ /* 0x000e220000008800 */
[----:B------:R-:W-:Y:S02]  /*1370*/  UMOV UR38, 0x400 ;  /* 0x0000040000267882 */ /* 0x000fe40000000000 */
[----:B------:R-:W-:-:S04]  /*1380*/  LEA.HI R17, R3, R16, RZ, 0x7 ;  /* 0x0000001003117211 */ /* 0x000fc800078f38ff */
[----:B------:R-:W-:-:S06]  /*1390*/  SHF.R.S32.HI R0, RZ, 0x7, R17 ;  /* 0x00000007ff007819 */ /* 0x000fcc0000011411 */
[----:B------:R-:W1:Y:S01]  /*13a0*/  SHFL.IDX PT, R0, R0, RZ, 0x1f ;  /* 0x00001fff00007589 */ /* 0x000e6200000e0000 */
[----:B0-----:R-:W-:Y:S01]  /*13b0*/  ULEA UR38, UR7, UR38, 0x18 ;  /* 0x0000002607267291 */ /* 0x001fe2000f8ec03f */
[----:B-1----:R-:W-:-:S13]  /*13c0*/  R2UR UR6, R0 ;  /* 0x00000000000672ca */ /* 0x002fda00000e0000 */
[----:B------:R-:W-:Y:S02]  /*13d0*/  UIMAD.WIDE UR4, UR6, 0x55555556, URZ ;  /* 0x55555556060478a5 */ /* 0x000fe4000f8e023f */
[----:B------:R-:W-:Y:S02]  /*13e0*/  UIADD3 UR4, UR38, 0xc400, URZ ;  /* 0x0000c40026047890 */ /* 0x000fe4000fffe03f */
[----:B------:R-:W-:Y:S02]  /*13f0*/  ULEA.HI UR5, UR5, UR5, URZ, 0x1 ;  /* 0x0000000505057291 */ /* 0x000fe4000f8f083f */
[----:B------:R-:W-:Y:S02]  /*1400*/  ULOP3.LUT UP0, URZ, UR4, 0x3ff, URZ, 0xc0, !UPT ;  /* 0x000003ff043f7892 */ /* 0x000fe4000f80c03f */
[----:B------:R-:W-:-:S04]  /*1410*/  UIMAD UR5, UR5, -0x3, UR6 ;  /* 0xfffffffd050578a4 */ /* 0x000fc8000f8e0206 */
[----:B------:R-:W-:Y:S01]  /*1420*/  PLOP3.LUT P0, PT, PT, PT, UP0, 0x80, 0x0 ;  /* 0x000000000000781c */ /* 0x000fe20003f0f008 */
[----:B------:R-:W-:-:S04]  /*1430*/  ULEA UR5, UR5, UR4, 0xb ;  /* 0x0000000405057291 */ /* 0x000fc8000f8e583f */
[----:B------:R-:W-:-:S04]  /*1440*/  USHF.R.U32.HI UR5, URZ, 0x4, UR5 ;  /* 0x000000043f057899 */ /* 0x000fc80008011605 */
[----:B------:R-:W-:-:S04]  /*1450*/  ULOP3.LUT UR47, UR5, 0x3fff, URZ, 0xc0, !UPT ;  /* 0x00003fff052f7892 */ /* 0x000fc8000f8ec03f */
[----:B------:R-:W-:Y:S08]  /*1460*/  @!P0 BRA `(.L_x_13) ;  /* 0x0000000000408947 */ /* 0x000ff00003800000 */
[----:B------:R-:W-:Y:S01]  /*1470*/  MOV R0, 0x0 ;  /* 0x0000000000007802 */ /* 0x000fe20000000f00 */
[----:B------:R-:W-:Y:S01]  /*1480*/  ULDC.64 UR4, c[0x4][0x98] ;  /* 0x0100260000047ab9 */ /* 0x000fe20000000a00 */
[----:B------:R-:W-:Y:S01]  /*1490*/  ULDC.64 UR6, c[0x4][0x30] ;  /* 0x01000c0000067ab9 */ /* 0x000fe20000000a00 */
[----:B------:R-:W-:Y:S01]  /*14a0*/  IMAD.U32 R4, RZ, RZ, UR4 ;  /* 0x00000004ff047e24 */ /* 0x000fe2000f8e00ff */
[----:B------:R0:W1:Y:S01]  /*14b0*/  LDC.64 R2, c[0x4][R0] ;  /* 0x0100000000027b82 */ /* 0x0000620000000a00 */
[----:B------:R-:W-:Y:S01]  /*14c0*/  IMAD.U32 R5, RZ, RZ, UR5 ;  /* 0x00000005ff057e24 */ /* 0x000fe2000f8e00ff */
[----:B------:R-:W-:Y:S01]  /*14d0*/  ULDC.64 UR4, c[0x4][0xa0] ;  /* 0x0100280000047ab9 */ /* 0x000fe20000000a00 */
[----:B------:R-:W-:Y:S02]  /*14e0*/  IMAD.U32 R10, RZ, RZ, UR6 ;  /* 0x00000006ff0a7e24 */ /* 0x000fe4000f8e00ff */
[----:B------:R-:W-:Y:S02]  /*14f0*/  IMAD.U32 R6, RZ, RZ, UR4 ;  /* 0x00000004ff067e24 */ /* 0x000fe4000f8e00ff */
[----:B------:R-:W-:-:S02]  /*1500*/  IMAD.U32 R7, RZ, RZ, UR5 ;  /* 0x00000005ff077e24 */ /* 0x000fc4000f8e00ff */
[----:B------:R-:W-:Y:S02]  /*1510*/  IMAD.U32 R11, RZ, RZ, UR7 ;  /* 0x00000007ff0b7e24 */ /* 0x000fe4000f8e00ff */
[----:B------:R-:W-:Y:S02]  /*1520*/  IMAD.MOV.U32 R8, RZ, RZ, 0x70 ;  /* 0x00000070ff087424 */ /* 0x000fe400078e00ff */
[----:B------:R-:W-:Y:S02]  /*1530*/  IMAD.MOV.U32 R12, RZ, RZ, 0x1 ;  /* 0x00000001ff0c7424 */ /* 0x000fe400078e00ff */
[----:B0-----:R-:W-:-:S07]  /*1540*/  IMAD.MOV.U32 R13, RZ, RZ, RZ ;  /* 0x000000ffff0d7224 */ /* 0x001fce00078e00ff */
[----:B------:R-:W-:-:S07]  /*1550*/  LEPC R20, `(.L_x_13) ;  /* 0x000000001014794e */ /* 0x000fce0000000000 */
[----:B-1----:R-:W-:Y:S05]  /*1560*/  CALL.ABS.NOINC R2 ;  /* 0x0000000002007343 */ /* 0x002fea0003c00000 */
.L_x_13:
[----:B------:R-:W-:-:S04]  /*1570*/  SHF.L.U32 R0, RZ, 0x1f, RZ ;  /* 0x0000001fff007819 */ /* 0x000fc800000006ff */
[----:B------:R-:W0:Y:S02]  /*1580*/  SYNCS.PHASECHK.TRANS64.TRYWAIT P0, [UR38+0x17000], R0 ;  /* 0x01700000ff0075a7 */ /* 0x000e240008000166 */
[----:B0-----:R-:W-:Y:S05]  /*1590*/  @!P0 BRA `(.L_x_14) ;  /* 0x0000009c00008947 */ /* 0x001fea0003800000 */
.L_x_99:
[----:B------:R-:W-:-:S06]  /*15a0*/  ULOP3.LUT UR4, UR41, 0x1, URZ, 0xfc, !UPT ;  /* 0x0000000129047892 */ /* 0x000fcc000f8efc3f */
[----:B------:R-:W-:-:S05]  /*15b0*/  IMAD.U32 R2, RZ, RZ, UR4 ;  /* 0x00000004ff027e24 */ /* 0x000fca000f8e00ff */
[----:B------:R-:W-:-:S13]  /*15c0*/  ISETP.NE.AND P0, PT, R2, 0x3, PT ;  /* 0x000000030200780c */ /* 0x000fda0003f05270 */
[----:B------:R-:W-:Y:S05]  /*15d0*/  @!P0 BRA `(.L_x_15) ;  /* 0x0000000000048947 */ /* 0x000fea0003800000 */
[----:B------:R-:W-:Y:S01]  /*15e0*/  BPT.TRAP 0x1 ;  /* 0x000000040000795c */ /* 0x000fe20000300000 */
.L_x_15:
[----:B------:R1:W2:Y:S01]  /*15f0*/  SYNCS.PHASECHK.TRANS64.TRYWAIT P2, [UR38+0x17030], R0 ;  /* 0x01703000ff0075a7 */ /* 0x0002a20008040166 */
[----:B------:R-:W-:Y:S05]  /*1600*/  @!P0 BRA `(.L_x_16) ;  /* 0x0000000000048947 */ /* 0x000fea0003800000 */
[----:B------:R-:W-:Y:S01]  /*1610*/  BPT.TRAP 0x1 ;  /* 0x000000040000795c */ /* 0x000fe20000300000 */
.L_x_16:
[----:B------:R-:W-:Y:S01]  /*1620*/  ISETP.NE.AND P1, PT, R26, RZ, PT ;  /* 0x000000ff1a00720c */ /* 0x000fe20003f25270 */
[----:B------:R-:W-:Y:S01]  /*1630*/  IMAD.U32 R2, RZ, RZ, UR47 ;  /* 0x0000002fff027e24 */ /* 0x000fe2000f8e00ff */
[----:B--2---:R-:W-:Y:S11]  /*1640*/  @P2 BRA `(.L_x_17) ;  /* 0x0000000000082947 */ /* 0x004ff60003800000 */
[----:B------:R-:W2:Y:S02]  /*1650*/  SYNCS.PHASECHK.TRANS64.TRYWAIT P2, [UR38+0x17030], R0 ;  /* 0x01703000ff0075a7 */ /* 0x000ea40008040166 */
[----:B--2---:R-:W-:Y:S05]  /*1660*/  @!P2 BRA `(.L_x_18) ;  /* 0x0000009800e4a947 */ /* 0x004fea0003800000 */
.L_x_17:
[----:B------:R-:W-:Y:S05]  /*1670*/  WARPSYNC.ALL ;  /* 0x0000000000007948 */ /* 0x000fea0003800000 */
[----:B01----:R-:W-:Y:S01]  /*1680*/  IMAD.MOV.U32 R0, RZ, RZ, RZ ;  /* 0x000000ffff007224 */ /* 0x003fe200078e00ff */
[----:B------:R-:W-:Y:S01]  /*1690*/  LOP3.LUT R2, R2, 0x10000, RZ, 0xfc, !PT ;  /* 0x0001000002027812 */ /* 0x000fe200078efcff */
[----:B------:R-:W-:Y:S02]  /*16a0*/  IMAD.MOV.U32 R89, RZ, RZ, RZ ;  /* 0x000000ffff597224 */ /* 0x000fe400078e00ff */
[----:B------:R-:W-:Y:S01]  /*16b0*/  IMAD.MOV.U32 R3, RZ, RZ, -0x3ffffff0 ;  /* 0xc0000010ff037424 */ /* 0x000fe200078e00ff */
[----:B------:R-:W-:Y:S01]  /*16c0*/  UIADD3 UR4, UR38, 0x10c00, URZ ;  /* 0x00010c0026047890 */ /* 0x000fe2000fffe03f */
[----:B------:R-:W-:Y:S01]  /*16d0*/  R2UR UR8, R2 ;  /* 0x00000000020872ca */ /* 0x000fe200000e0000 */
[----:B------:R-:W-:-:S02]  /*16e0*/  WARPGROUP.ARRIVE ;  /* 0x00000000000079c5 */ /* 0x000fc40000000000 */
[----:B------:R-:W-:Y:S01]  /*16f0*/  R2UR UR9, R3 ;  /* 0x00000000030972ca */ /* 0x000fe200000e0000 */
[----:B------:R-:W-:Y:S01]  /*1700*/  USHF.R.U32.HI UR4, URZ, 0x4, UR4 ;  /* 0x000000043f047899 */ /* 0x000fe20008011604 */
[----:B------:R-:W-:Y:S01]  /*1710*/  R2UR UR12, R2 ;  /* 0x00000000020c72ca */ /* 0x000fe200000e0000 */
[----:B------:R-:W-:Y:S01]  /*1720*/  UMOV UR11, 0xc0000010 ;  /* 0xc0000010000b7882 */ /* 0x000fe20000000000 */
[----:B------:R-:W-:Y:S01]  /*1730*/  UMOV UR13, 0xc0000010 ;  /* 0xc0000010000d7882 */ /* 0x000fe20000000000 */
[----:B------:R-:W-:Y:S01]  /*1740*/  ULOP3.LUT UR4, UR4, 0x3fff, URZ, 0xc0, !UPT ;  /* 0x00003fff04047892 */ /* 0x000fe2000f8ec03f */
[----:B------:R-:W-:Y:S01]  /*1750*/  LOP3.LUT R17, R17, 0xffffff80, RZ, 0xc0, !PT ;  /* 0xffffff8011117812 */ /* 0x000fe200078ec0ff */
[----:B------:R-:W-:Y:S01]  /*1760*/  UMOV UR15, 0xc0000010 ;  /* 0xc0000010000f7882 */ /* 0x000fe20000000000 */
[----:B------:R-:W-:Y:S01]  /*1770*/  IMAD.MOV.U32 R5, RZ, RZ, -0x2 ;  /* 0xfffffffeff057424 */ /* 0x000fe200078e00ff */
[----:B------:R-:W-:Y:S01]  /*1780*/  ULOP3.LUT UR20, UR4, 0x10000, URZ, 0xfc, !UPT ;  /* 0x0001000004147892 */ /* 0x000fe2000f8efc3f */
[----:B------:R-:W-:Y:S01]  /*1790*/  P2R R8, PR, RZ, 0x2 ;  /* 0x00000002ff087803 */ /* 0x000fe20000000000 */
[----:B------:R-:W-:Y:S01]  /*17a0*/  IMAD.IADD R17, R16, 0x1, -R17 ;  /* 0x0000000110117824 */ /* 0x000fe200078e0a11 */
[----:B------:R-:W-:Y:S01]  /*17b0*/  P2R R6, PR, RZ, 0x1 ;  /* 0x00000001ff067803 */ /* 0x000fe20000000000 */
[----:B------:R-:W-:Y:S01]  /*17c0*/  UIADD3 UR14, UR20, 0x200, URZ ;  /* 0x00000200140e7890 */ /* 0x000fe2000fffe03f */
[----:B------:R-:W-:Y:S01]  /*17d0*/  IMAD.U32 R23, RZ, RZ, UR46 ;  /* 0x0000002eff177e24 */ /* 0x000fe2000f8e00ff */
[----:B------:R-:W0:Y:S01]  /*17e0*/  S2UR UR7, SR_CgaCtaId ;  /* 0x00000000000779c3 */ /* 0x000e220000008800 */
[----:B------:R-:W-:Y:S01]  /*17f0*/  UMOV UR10, UR20 ;  /* 0x00000014000a7c82 */ /* 0x000fe20008000000 */
[----:B------:R-:W-:Y:S01]  /*1800*/  SHF.R.S32.HI R4, RZ, 0x1f, R17 ;  /* 0x0000001fff047819 */ /* 0x000fe20000011411 */
[----:B------:R-:W-:Y:S01]  /*1810*/  QGMMA.64x128x32.F32.E4M3.E4M3 R24, gdesc[UR8], RZ, !UPT, gsb0 ;  /* 0x01e00000081879f3 */ /* 0x000fe2000c0008ff */
[----:B------:R-:W-:Y:S01]  /*1820*/  UIADD3 UR8, UR12, 0x180, URZ ;  /* 0x000001800c087890 */ /* 0x000fe2000fffe03f */
[--C-:B------:R-:W-:Y:S01]  /*1830*/  IMAD.MOV.U32 R88, RZ, RZ, R89.reuse ;  /* 0x000000ffff587224 */ /* 0x100fe200078e0059 */
[----:B------:R-:W-:Y:S01]  /*1840*/  UIADD3 UR10, UR20, 0x100, URZ ;  /* 0x00000100140a7890 */ /* 0x000fe2000fffe03f */
[----:B------:R-:W-:Y:S01]  /*1850*/  LEA.HI R4, R4, R17, RZ, 0x2 ;  /* 0x0000001104047211 */ /* 0x000fe200078f10ff */
[----:B------:R-:W-:Y:S01]  /*1860*/  UMOV UR9, 0xc0000010 ;  /* 0xc000001000097882 */ /* 0x000fe20000000000 */
[----:B------:R-:W-:Y:S01]  /*1870*/  UMOV UR11, 0xc0000010 ;  /* 0xc0000010000b7882 */ /* 0x000fe20000000000 */
[----:B------:R-:W-:Y:S01]  /*1880*/  UIADD3 UR12, UR12, 0x300, URZ ;  /* 0x000003000c0c7890 */ /* 0x000fe2000fffe03f */
[----:B------:R-:W-:Y:S01]  /*1890*/  LOP3.LUT R4, R4, 0x7ffffffc, RZ, 0xc0, !PT ;  /* 0x7ffffffc04047812 */ /* 0x000fe200078ec0ff */
[----:B------:R-:W-:Y:S01]  /*18a0*/  UMOV UR4, URZ ;  /* 0x0000003f00047c82 */ /* 0x000fe20008000000 */
[----:B------:R-:W-:-:S02]  /*18b0*/  IMAD.MOV.U32 R91, RZ, RZ, R89 ;  /* 0x000000ffff5b7224 */ /* 0x000fc400078e0059 */
[--C-:B------:R-:W-:Y:S02]  /*18c0*/  IMAD.MOV.U32 R90, RZ, RZ, R89.reuse ;  /* 0x000000ffff5a7224 */ /* 0x100fe400078e0059 */
[----:B------:R-:W-:Y:S02]  /*18d0*/  IMAD.IADD R4, R17, 0x1, -R4 ;  /* 0x0000000111047824 */ /* 0x000fe400078e0a04 */
[----:B------:R-:W-:Y:S02]  /*18e0*/  IMAD.MOV.U32 R93, RZ, RZ, R89 ;  /* 0x000000ffff5d7224 */ /* 0x000fe400078e0059 */
[----:B------:R-:W-:Y:S02]  /*18f0*/  IMAD R4, R4, R5, 0x80 ;  /* 0x0000008004047424 */ /* 0x000fe400078e0205 */
[----:B------:R-:W-:Y:S01]  /*1900*/  IMAD.U32 R5, RZ, RZ, UR40 ;  /* 0x00000028ff057e24 */ /* 0x000fe2000f8e00ff */
[----:B------:R-:W-:Y:S01]  /*1910*/  UIADD3 UR40, UR40, -0x2, URZ ;  /* 0xfffffffe28287890 */ /* 0x000fe2000fffe03f */
[----:B------:R-:W-:-:S02]  /*1920*/  VIADD R4, R4, UR39 ;  /* 0x0000002704047c36 */ /* 0x000fc40008000000 */
[--C-:B------:R-:W-:Y:S01]  /*1930*/  IMAD.MOV.U32 R92, RZ, RZ, R89.reuse ;  /* 0x000000ffff5c7224 */ /* 0x100fe200078e0059 */
[----:B------:R-:W-:Y:S01]  /*1940*/  UISETP.GE.AND UP0, UPT, UR40, UR37, UPT ;  /* 0x000000252800728c */ /* 0x000fe2000bf06270 */
[----:B------:R-:W-:Y:S02]  /*1950*/  IMAD R5, R5, -0x80, R4 ;  /* 0xffffff8005057824 */ /* 0x000fe400078e0204 */
[--C-:B------:R-:W-:Y:S02]  /*1960*/  IMAD.MOV.U32 R95, RZ, RZ, R89.reuse ;  /* 0x000000ffff5f7224 */ /* 0x100fe400078e0059 */
[--C-:B------:R-:W-:Y:S01]  /*1970*/  IMAD.MOV.U32 R94, RZ, RZ, R89.reuse ;  /* 0x000000ffff5e7224 */ /* 0x100fe200078e0059 */
[C---:B------:R-:W-:Y:S01]  /*1980*/  ISETP.GT.AND P4, PT, R5.reuse, RZ, PT ;  /* 0x000000ff0500720c */ /* 0x040fe20003f84270 */
[--C-:B------:R-:W-:Y:S01]  /*1990*/  IMAD.MOV.U32 R97, RZ, RZ, R89.reuse ;  /* 0x000000ffff617224 */ /* 0x100fe200078e0059 */
[C---:B------:R-:W-:Y:S01]  /*19a0*/  ISETP.GT.AND P3, PT, R5.reuse, 0x1, PT ;  /* 0x000000010500780c */ /* 0x040fe20003f64270 */
        /* <DEDUP_REMOVED lines=9> */
[----:B------:R-:W-:Y:S01]  /*1a40*/  ISETP.GT.AND P0, PT, R5, 0x60, PT ;  /* 0x000000600500780c */ /* 0x000fe20003f04270 */
[----:B------:R-:W-:-:S02]  /*1a50*/  IMAD.MOV.U32 R103, RZ, RZ, R89 ;  /* 0x000000ffff677224 */ /* 0x000fc400078e0059 */
[--C-:B------:R-:W-:Y:S02]  /*1a60*/  IMAD.MOV.U32 R102, RZ, RZ, R89.reuse ;  /* 0x000000ffff667224 */ /* 0x100fe400078e0059 */
[--C-:B------:R-:W-:Y:S02]  /*1a70*/  IMAD.MOV.U32 R105, RZ, RZ, R89.reuse ;  /* 0x000000ffff697224 */ /* 0x100fe400078e0059 */
[--C-:B------:R-:W-:Y:S02]  /*1a80*/  IMAD.MOV.U32 R104, RZ, RZ, R89.reuse ;  /* 0x000000ffff687224 */ /* 0x100fe400078e0059 */
[--C-:B------:R-:W-:Y:S02]  /*1a90*/  IMAD.MOV.U32 R107, RZ, RZ, R89.reuse ;  /* 0x000000ffff6b7224 */ /* 0x100fe400078e0059 */
[--C-:B------:R-:W-:Y:S02]  /*1aa0*/  IMAD.MOV.U32 R106, RZ, RZ, R89.reuse ;  /* 0x000000ffff6a7224 */ /* 0x100fe400078e0059 */
        /* <DEDUP_REMOVED lines=27> */
[----:B------:R-:W-:Y:S01]  /*1c60*/  IMAD.MOV.U32 R134, RZ, RZ, R89 ;  /* 0x000000ffff867224 */ /* 0x000fe200078e0059 */
[----:B------:R-:W-:Y:S02]  /*1c70*/  WARPGROUP.DEPBAR.LE gsb0, 0x0 ;  /* 0x00008000000079c5 */ /* 0x000fe40000010000 */
[----:B------:R-:W-:-:S06]  /*1c80*/  WARPGROUP.ARRIVE ;  /* 0x00000000000079c5 */ /* 0x000fcc0000000000 */
[----:B------:R-:W-:Y:S03]  /*1c90*/  QGMMA.64x128x32.F32.E4M3.E4M3 R24, gdesc[UR8], R24, gsb0 ;  /* 0x01e00000081879f3 */ /* 0x000fe60008000818 */
[----:B------:R-:W-:Y:S02]  /*1ca0*/  WARPGROUP.DEPBAR.LE gsb0, 0x0 ;  /* 0x00008000000079c5 */ /* 0x000fe40000010000 */
[----:B------:R-:W-:-:S07]  /*1cb0*/  WARPGROUP.ARRIVE ;  /* 0x00000000000079c5 */ /* 0x000fce0000000000 */
[----:B------:R-:W-:Y:S03]  /*1cc0*/  QGMMA.64x128x32.F32.E4M3.E4M3 R24, gdesc[UR12], R24, gsb0 ;  /* 0x01e000000c1879f3 */ /* 0x000fe60008000818 */
[----:B------:R-:W-:Y:S02]  /*1cd0*/  WARPGROUP.DEPBAR.LE gsb0, 0x0 ;  /* 0x00008000000079c5 */ /* 0x000fe40000010000 */
[----:B------:R-:W-:Y:S02]  /*1ce0*/  FSEL R26, R26, -INF , P4 ;  /* 0xff8000001a1a7808 */ /* 0x000fe40002000000 */
[----:B------:R-:W-:Y:S02]  /*1cf0*/  FSEL R27, R27, -INF , P3 ;  /* 0xff8000001b1b7808 */ /* 0x000fe40001800000 */
[----:B------:R-:W-:Y:S02]  /*1d00*/  FSEL R30, R30, -INF , P2 ;  /* 0xff8000001e1e7808 */ /* 0x000fe40001000000 */
[----:B------:R-:W-:-:S02]  /*1d10*/  FMNMX.FTZ R7, R26, R27, !PT ;  /* 0x0000001b1a077209 */ /* 0x000fc40007810000 */
[----:B------:R-:W-:Y:S02]  /*1d20*/  FSEL R31, R31, -INF , P6 ;  /* 0xff8000001f1f7808 */ /* 0x000fe40003000000 */
[----:B------:R-:W-:Y:S02]  /*1d30*/  FMNMX.FTZ R4, R30, R7, !PT ;  /* 0x000000071e047209 */ /* 0x000fe40007810000 */
[----:B------:R-:W-:Y:S02]  /*1d40*/  FSEL R24, R24, -INF , P4 ;  /* 0xff80000018187808 */ /* 0x000fe40002000000 */
[----:B------:R-:W-:Y:S02]  /*1d50*/  ISETP.GT.AND P4, PT, R5, 0x11, PT ;  /* 0x000000110500780c */ /* 0x000fe40003f84270 */
[----:B------:R-:W-:Y:S02]  /*1d60*/  FSEL R34, R34, -INF , P5 ;  /* 0xff80000022227808 */ /* 0x000fe40002800000 */
[----:B------:R-:W-:-:S02]  /*1d70*/  FMNMX.FTZ R7, R31, R4, !PT ;  /* 0x000000041f077209 */ /* 0x000fc40007810000 */
[----:B------:R-:W-:Y:S02]  /*1d80*/  FSEL R25, R25, -INF , P3 ;  /* 0xff80000019197808 */ /* 0x000fe40001800000 */
[----:B------:R-:W-:Y:S02]  /*1d90*/  ISETP.GT.AND P3, PT, R5, 0x18, PT ;  /* 0x000000180500780c */ /* 0x000fe40003f64270 */
[----:B------:R-:W-:Y:S02]  /*1da0*/  FSEL R35, R35, -INF , P4 ;  /* 0xff80000023237808 */ /* 0x000fe40002000000 */
[----:B------:R-:W-:Y:S02]  /*1db0*/  FMNMX.FTZ R4, R34, R7, !PT ;  /* 0x0000000722047209 */ /* 0x000fe40007810000 */
[----:B------:R-:W-:Y:S02]  /*1dc0*/  FSEL R28, R28, -INF , P2 ;  /* 0xff8000001c1c7808 */ /* 0x000fe40001000000 */
[----:B------:R-:W-:-:S02]  /*1dd0*/  ISETP.GT.AND P2, PT, R5, 0x19, PT ;  /* 0x000000190500780c */ /* 0x000fc40003f44270 */
        /* <DEDUP_REMOVED lines=63> */
[----:B------:R-:W-:Y:S02]  /*21d0*/  FMNMX.FTZ R7, R67, R4, !PT ;  /* 0x0000000443077209 */ /* 0x000fe40007810000 */
[----:B------:R-:W-:Y:S02]  /*21e0*/  FSEL R71, R71, -INF , P1 ;  /* 0xff80000047477808 */ /* 0x000fe40000800000 */
[----:B------:R-:W-:-:S02]  /*21f0*/  FMNMX.FTZ R4, R70, R7, !PT ;  /* 0x0000000746047209 */ /* 0x000fc40007810000 */
[----:B------:R-:W-:Y:S02]  /*2200*/  ISETP.GT.AND P1, PT, R5, 0x61, PT ;  /* 0x000000610500780c */ /* 0x000fe40003f24270 */
[----:B------:R-:W-:Y:S02]  /*2210*/  FSEL R74, R74, -INF , P0 ;  /* 0xff8000004a4a7808 */ /* 0x000fe40000000000 */
[----:B------:R-:W-:Y:S02]  /*2220*/  FMNMX.FTZ R7, R71, R4, !PT ;  /* 0x0000000447077209 */ /* 0x000fe40007810000 */
        /* <DEDUP_REMOVED lines=8> */
[----:B------:R-:W-:-:S02]  /*22b0*/  FSEL R79, R79, -INF , P2 ;  /* 0xff8000004f4f7808 */ /* 0x000fc40001000000 */
[----:B------:R-:W-:Y:S02]  /*22c0*/  FMNMX.FTZ R4, R78, R7, !PT ;  /* 0x000000074e047209 */ /* 0x000fe40007810000 */
[----:B------:R-:W-:Y:S02]  /*22d0*/  ISETP.GT.AND P3, PT, R5, 0x70, PT ;  /* 0x000000700500780c */ /* 0x000fe40003f64270 */
[----:B------:R-:W-:Y:S02]  /*22e0*/  FSEL R64, R64, -INF , P4 ;  /* 0xff80000040407808 */ /* 0x000fe40002000000 */
[----:B------:R-:W-:Y:S02]  /*22f0*/  FSEL R82, R82, -INF , P3 ;  /* 0xff80000052527808 */ /* 0x000fe40001800000 */
[----:B------:R-:W-:Y:S02]  /*2300*/  FMNMX.FTZ R7, R79, R4, !PT ;  /* 0x000000044f077209 */ /* 0x000fe40007810000 */
[----:B------:R-:W-:-:S02]  /*2310*/  ISETP.GT.AND P4, PT, R5, 0x71, PT ;  /* 0x000000710500780c */ /* 0x000fc40003f84270 */
[----:B------:R-:W-:Y:S02]  /*2320*/  FSEL R61, R61, -INF , P5 ;  /* 0xff8000003d3d7808 */ /* 0x000fe40002800000 */
[----:B------:R-:W-:Y:S02]  /*2330*/  FSEL R83, R83, -INF , P4 ;  /* 0xff80000053537808 */ /* 0x000fe40002000000 */
[----:B------:R-:W-:Y:S02]  /*2340*/  FMNMX.FTZ R4, R82, R7, !PT ;  /* 0x0000000752047209 */ /* 0x000fe40007810000 */
[----:B------:R-:W-:Y:S02]  /*2350*/  ISETP.GT.AND P5, PT, R5, 0x78, PT ;  /* 0x000000780500780c */ /* 0x000fe40003fa4270 */
[----:B------:R-:W-:Y:S02]  /*2360*/  FSEL R60, R60, -INF , P6 ;  /* 0xff8000003c3c7808 */ /* 0x000fe40003000000 */
[----:B------:R-:W-:-:S02]  /*2370*/  FSEL R86, R86, -INF , P5 ;  /* 0xff80000056567808 */ /* 0x000fc40002800000 */
[----:B------:R-:W-:Y:S02]  /*2380*/  FMNMX.FTZ R7, R83, R4, !PT ;  /* 0x0000000453077209 */ /* 0x000fe40007810000 */
[----:B------:R-:W-:Y:S02]  /*2390*/  ISETP.GT.AND P6, PT, R5, 0x79, PT ;  /* 0x000000790500780c */ /* 0x000fe40003fc4270 */
[----:B------:R-:W-:Y:S02]  /*23a0*/  FMNMX.FTZ R4, R86, R7, !PT ;  /* 0x0000000756047209 */ /* 0x000fe40007810000 */
[----:B------:R-:W-:Y:S02]  /*23b0*/  FSEL R87, R87, -INF , P6 ;  /* 0xff80000057577808 */ /* 0x000fe40003000000 */
[----:B------:R-:W-:Y:S02]  /*23c0*/  P2R R10, PR, RZ, 0x4 ;  /* 0x00000004ff0a7803 */ /* 0x000fe40000000000 */
[----:B------:R-:W-:-:S02]  /*23d0*/  FMNMX.FTZ R7, R87, R4, !PT ;  /* 0x0000000457077209 */ /* 0x000fc40007810000 */
[----:B------:R-:W-:Y:S02]  /*23e0*/  P2R R12, PR, RZ, 0x2 ;  /* 0x00000002ff0c7803 */ /* 0x000fe40000000000 */
[----:B------:R-:W-:Y:S01]  /*23f0*/  P2R R11, PR, RZ, 0x1 ;  /* 0x00000001ff0b7803 */ /* 0x000fe20000000000 */
[----:B------:R-:W1:Y:S01]  /*2400*/  SHFL.BFLY PT, R4, R7, 0x2, 0x1f ;  /* 0x0c401f0007047f89 */ /* 0x000e6200000e0000 */
[C---:B------:R-:W-:Y:S02]  /*2410*/  ISETP.GT.AND P0, PT, R5.reuse, 0x59, PT ;  /* 0x000000590500780c */ /* 0x040fe40003f04270 */
[----:B------:R-:W-:Y:S02]  /*2420*/  ISETP.GT.AND P1, PT, R5, 0x60, PT ;  /* 0x000000600500780c */ /* 0x000fe40003f24270 */
[----:B------:R-:W-:Y:S02]  /*2430*/  FMNMX.FTZ R5, R24, R25, !PT ;  /* 0x0000001918057209 */ /* 0x000fe40007810000 */
[----:B------:R-:W-:-:S02]  /*2440*/  FSEL R72, R72, -INF , P1 ;  /* 0xff80000048487808 */ /* 0x000fc40000800000 */
[----:B------:R-:W-:Y:S02]  /*2450*/  ISETP.NE.AND P1, PT, R12, RZ, PT ;  /* 0x000000ff0c00720c */ /* 0x000fe40003f25270 */
[----:B------:R-:W-:Y:S02]  /*2460*/  FSEL R69, R69, -INF , P0 ;  /* 0xff80000045457808 */ /* 0x000fe40000000000 */
[----:B------:R-:W-:Y:S02]  /*2470*/  ISETP.NE.AND P0, PT, R11, RZ, PT ;  /* 0x000000ff0b00720c */ /* 0x000fe40003f05270 */
[----:B------:R-:W-:Y:S02]  /*2480*/  FSEL R73, R73, -INF , P1 ;  /* 0xff80000049497808 */ /* 0x000fe40000800000 */
[----:B------:R-:W-:Y:S02]  /*2490*/  FSEL R76, R76, -INF , P0 ;  /* 0xff8000004c4c7808 */ /* 0x000fe40000000000 */
[----:B------:R-:W-:-:S02]  /*24a0*/  FSEL R80, R80, -INF , P3 ;  /* 0xff80000050507808 */ /* 0x000fc40001800000 */
[----:B------:R-:W-:Y:S02]  /*24b0*/  ISETP.NE.AND P0, PT, R6, RZ, PT ;  /* 0x000000ff0600720c */ /* 0x000fe40003f05270 */
[----:B------:R-:W-:Y:S02]  /*24c0*/  FSEL R81, R81, -INF , P4 ;  /* 0xff80000051517808 */ /* 0x000fe40002000000 */
[----:B-1----:R-:W-:Y:S02]  /*24d0*/  FMNMX.FTZ R9, R7, R4, !PT ;  /* 0x0000000407097209 */ /* 0x002fe40007810000 */
[----:B------:R-:W-:Y:S02]  /*24e0*/  FSEL R84, R84, -INF , P5 ;  /* 0xff80000054547808 */ /* 0x000fe40002800000 */
[----:B------:R-:W-:Y:S01]  /*24f0*/  FSEL R85, R85, -INF , P6 ;  /* 0xff80000055557808 */ /* 0x000fe20003000000 */
[----:B------:R-:W1:Y:S01]  /*2500*/  SHFL.BFLY PT, R4, R9, 0x1, 0x1f ;  /* 0x0c201f0009047f89 */ /* 0x000e6200000e0000 */
[----:B------:R-:W-:-:S02]  /*2510*/  ISETP.NE.AND P1, PT, R8, RZ, PT ;  /* 0x000000ff0800720c */ /* 0x000fc40003f25270 */
[----:B-1----:R-:W-:-:S04]  /*2520*/  FMNMX.FTZ R4, R9, R4, !PT ;  /* 0x0000000409047209 */ /* 0x002fc80007810000 */
[C---:B------:R-:W-:Y:S01]  /*2530*/  FSETP.NEU.FTZ.AND P2, PT, R4.reuse, -INF , PT ;  /* 0xff8000000400780b */ /* 0x040fe20003f5d000 */
[----:B------:R-:W-:-:S05]  /*2540*/  FFMA.FTZ R23, R4, R23, -8 ;  /* 0xc100000004177423 */ /* 0x000fca0000010017 */
[----:B------:R-:W-:Y:S02]  /*2550*/  FSEL R23, R23, RZ, P2 ;  /* 0x000000ff17177208 */ /* 0x000fe40001000000 */
[----:B------:R-:W-:Y:S02]  /*2560*/  ISETP.NE.AND P2, PT, R10, RZ, PT ;  /* 0x000000ff0a00720c */ /* 0x000fe40003f45270 */
[----:B------:R-:W-:Y:S01]  /*2570*/  FMNMX.FTZ R10, R28, R5, !PT ;  /* 0x000000051c0a7209 */ /* 0x000fe20007810000 */
[--C-:B------:R-:W-:Y:S01]  /*2580*/  FFMA.FTZ R6, R26, UR46, -R23.reuse ;  /* 0x0000002e1a067c23 */ /* 0x100fe20008010817 */
[----:B------:R-:W-:Y:S01]  /*2590*/  FSEL R77, R77, -INF , P2 ;  /* 0xff8000004d4d7808 */ /* 0x000fe20001000000 */
[--C-:B------:R-:W-:Y:S01]  /*25a0*/  FFMA.FTZ R21, R55, UR46, -R23.reuse ;  /* 0x0000002e37157c23 */ /* 0x100fe20008010817 */
[----:B------:R-:W-:Y:S01]  /*25b0*/  FMNMX.FTZ R5, R29, R10, !PT ;  /* 0x0000000a1d057209 */ /* 0x000fe20007810000 */
[--C-:B------:R-:W-:Y:S01]  /*25c0*/  FFMA.FTZ R7, R27, UR46, -R23.reuse ;  /* 0x0000002e1b077c23 */ /* 0x100fe20008010817 */
[--C-:B------:R-:W-:Y:S01]  /*25d0*/  FFMA.FTZ R8, R30, UR46, -R23.reuse ;  /* 0x0000002e1e087c23 */ /* 0x100fe20008010817 */
[----:B------:R-:W-:Y:S01]  /*25e0*/  MUFU.EX2 R6, R6 ;  /* 0x0000000600067308 */ /* 0x000fe20000000800 */
[----:B------:R-:W-:Y:S01]  /*25f0*/  FMNMX.FTZ R12, R32, R5, !PT ;  /* 0x00000005200c7209 */ /* 0x000fe20007810000 */
[--C-:B------:R-:W-:Y:S01]  /*2600*/  FFMA.FTZ R9, R31, UR46, -R23.reuse ;  /* 0x0000002e1f097c23 */ /* 0x100fe20008010817 */
[--C-:B------:R-:W-:Y:S01]  /*2610*/  FFMA.FTZ R10, R34, UR46, -R23.reuse ;  /* 0x0000002e220a7c23 */ /* 0x100fe20008010817 */
        /* <DEDUP_REMOVED lines=20> */
[----:B------:R-:W1:Y:S01]  /*2760*/  MUFU.EX2 R9, R9 ;  /* 0x0000000900097308 */ /* 0x000e620000000800 */
[----:B------:R-:W-:Y:S01]  /*2770*/  FMNMX.FTZ R14, R44, R5, !PT ;  /* 0x000000052c0e7209 */ /* 0x000fe20007810000 */
[--C-:B------:R-:W-:Y:S01]  /*2780*/  FFMA.FTZ R43, R75, UR46, -R23.reuse ;  /* 0x0000002e4b2b7c23 */ /* 0x100fe20008010817 */
[----:B------:R-:W-:-:S02]  /*2790*/  FFMA.FTZ R51, R83, UR46, -R23 ;  /* 0x0000002e53337c23 */ /* 0x000fc40008010817 */
[----:B------:R-:W-:Y:S01]  /*27a0*/  FMNMX.FTZ R5, R45, R14, !PT ;  /* 0x0000000e2d057209 */ /* 0x000fe20007810000 */
[--C-:B------:R-:W-:Y:S01]  /*27b0*/  FFMA.FTZ R14, R42, UR46, -R23.reuse ;  /* 0x0000002e2a0e7c23 */ /* 0x100fe20008010817 */
[----:B------:R-:W-:Y:S01]  /*27c0*/  FFMA.FTZ R42, R78, UR46, -R23 ;  /* 0x0000002e4e2a7c23 */ /* 0x000fe20008010817 */
[----:B------:R-:W2:Y:S01]  /*27d0*/  MUFU.EX2 R10, R10 ;  /* 0x0000000a000a7308 */ /* 0x000ea20000000800 */
[----:B------:R-:W-:-:S04]  /*27e0*/  FMNMX.FTZ R16, R48, R5, !PT ;  /* 0x0000000530107209 */ /* 0x000fc80007810000 */
[----:B------:R-:W-:-:S03]  /*27f0*/  FMNMX.FTZ R5, R49, R16, !PT ;  /* 0x0000001031057209 */ /* 0x000fc60007810000 */
[----:B------:R-:W-:Y:S01]  /*2800*/  MUFU.EX2 R11, R11 ;  /* 0x0000000b000b7308 */ /* 0x000fe20000000800 */
[----:B------:R-:W-:Y:S02]  /*2810*/  FMNMX.FTZ R16, R52, R5, !PT ;  /* 0x0000000534107209 */ /* 0x000fe40007810000 */
[----:B-1----:R-:W-:Y:S02]  /*2820*/  F2FP.SATFINITE.E4M3.F32.PACK_AB_MERGE_C R137, R9, R8, RZ ;  /* 0x000000080989723e */ /* 0x002fe400048070ff */
[----:B------:R-:W-:Y:S01]  /*2830*/  FMNMX.FTZ R5, R53, R16, !PT ;  /* 0x0000001035057209 */ /* 0x000fe20007810000 */
[----:B------:R-:W-:Y:S01]  /*2840*/  FFMA.FTZ R16, R46, UR46, -R23 ;  /* 0x0000002e2e107c23 */ /* 0x000fe20008010817 */
[----:B------:R-:W-:Y:S01]  /*2850*/  F2FP.SATFINITE.E4M3.F32.PACK_AB_MERGE_C R137, R7, R6, R137 ;  /* 0x000000060789723e */ /* 0x000fe20004807089 */
[----:B------:R-:W-:Y:S01]  /*2860*/  MUFU.EX2 R12, R12 ;  /* 0x0000000c000c7308 */ /* 0x000fe20000000800 */
[----:B------:R-:W-:Y:S01]  /*2870*/  FMNMX.FTZ R18, R56, R5, !PT ;  /* 0x0000000538127209 */ /* 0x000fe20007810000 */
[----:B------:R-:W-:-:S03]  /*2880*/  FFMA.FTZ R46, R82, UR46, -R23 ;  /* 0x0000002e522e7c23 */ /* 0x000fc60008010817 */
[----:B------:R-:W-:-:S03]  /*2890*/  FMNMX.FTZ R5, R57, R18, !PT ;  /* 0x0000001239057209 */ /* 0x000fc60007810000 */
[----:B------:R-:W-:Y:S01]  /*28a0*/  MUFU.EX2 R13, R13 ;  /* 0x0000000d000d7308 */ /* 0x000fe20000000800 */
[----:B------:R-:W-:-:S04]  /*28b0*/  FMNMX.FTZ R18, R60, R5, !PT ;  /* 0x000000053c127209 */ /* 0x000fc80007810000 */
[----:B------:R-:W-:Y:S01]  /*28c0*/  FMNMX.FTZ R5, R61, R18, !PT ;  /* 0x000000123d057209 */ /* 0x000fe20007810000 */
[----:B------:R-:W-:Y:S02]  /*28d0*/  FFMA.FTZ R18, R50, UR46, -R23 ;  /* 0x0000002e32127c23 */ /* 0x000fe40008010817 */
[----:B------:R-:W-:Y:S01]  /*28e0*/  MUFU.EX2 R14, R14 ;  /* 0x0000000e000e7308 */ /* 0x000fe20000000800 */
[----:B------:R-:W-:-:S04]  /*28f0*/  FMNMX.FTZ R20, R64, R5, !PT ;  /* 0x0000000540147209 */ /* 0x000fc80007810000 */
[----:B------:R-:W-:-:S03]  /*2900*/  FMNMX.FTZ R5, R65, R20, !PT ;  /* 0x0000001441057209 */ /* 0x000fc60007810000 */
[----:B------:R-:W-:Y:S01]  /*2910*/  MUFU.EX2 R15, R15 ;  /* 0x0000000f000f7308 */ /* 0x000fe20000000800 */
[----:B------:R-:W-:-:S04]  /*2920*/  FMNMX.FTZ R20, R68, R5, !PT ;  /* 0x0000000544147209 */ /* 0x000fc80007810000 */
[----:B------:R-:W-:Y:S01]  /*2930*/  FMNMX.FTZ R5, R69, R20, !PT ;  /* 0x0000001445057209 */ /* 0x000fe20007810000 */
[----:B------:R-:W-:Y:S01]  /*2940*/  FFMA.FTZ R20, R54, UR46, -R23 ;  /* 0x0000002e36147c23 */ /* 0x000fe20008010817 */
[----:B------:R-:W-:Y:S01]  /*2950*/  IMAD.U32 R54, RZ, RZ, UR46 ;  /* 0x0000002eff367e24 */ /* 0x000fe2000f8e00ff */
[----:B------:R-:W-:Y:S01]  /*2960*/  MUFU.EX2 R16, R16 ;  /* 0x0000001000107308 */ /* 0x000fe20000000800 */
[----:B------:R-:W-:-:S04]  /*2970*/  FMNMX.FTZ R22, R72, R5, !PT ;  /* 0x0000000548167209 */ /* 0x000fc80007810000 */
        /* <DEDUP_REMOVED lines=11> */
[--C-:B------:R-:W-:Y:S02]  /*2a30*/  FFMA.FTZ R26, R62, UR46, -R23.reuse ;  /* 0x0000002e3e1a7c23 */ /* 0x100fe40008010817 */
[----:B------:R-:W-:Y:S02]  /*2a40*/  MUFU.EX2 R20, R20 ;  /* 0x0000001400147308 */ /* 0x000fe40000000800 */
[----:B------:R-:W1:Y:S06]  /*2a50*/  SHFL.BFLY PT, R38, R5, 0x2, 0x1f ;  /* 0x0c401f0005267f89 */ /* 0x000e6c00000e0000 */
[----:B------:R-:W-:Y:S08]  /*2a60*/  MUFU.EX2 R21, R21 ;  /* 0x0000001500157308 */ /* 0x000ff00000000800 */
[----:B------:R-:W-:Y:S08]  /*2a70*/  MUFU.EX2 R22, R22 ;  /* 0x0000001600167308 */ /* 0x000ff00000000800 */
[----:B------:R-:W-:Y:S01]  /*2a80*/  MUFU.EX2 R27, R27 ;  /* 0x0000001b001b7308 */ /* 0x000fe20000000800 */
[----:B-1----:R-:W-:Y:S01]  /*2a90*/  FMNMX.FTZ R50, R5, R38, !PT ;  /* 0x0000002605327209 */ /* 0x002fe20007810000 */
[----:B------:R-:W-:-:S04]  /*2aa0*/  FFMA.FTZ R38, R74, UR46, -R23 ;  /* 0x0000002e4a267c23 */ /* 0x000fc80008010817 */
[----:B------:R-:W1:Y:S02]  /*2ab0*/  SHFL.BFLY PT, R5, R50, 0x1, 0x1f ;  /* 0x0c201f0032057f89 */ /* 0x000e6400000e0000 */
[----:B------:R-:W-:Y:S08]  /*2ac0*/  MUFU.EX2 R26, R26 ;  /* 0x0000001a001a7308 */ /* 0x000ff00000000800 */
[----:B------:R-:W-:Y:S08]  /*2ad0*/  MUFU.EX2 R31, R31 ;  /* 0x0000001f001f7308 */ /* 0x000ff00000000800 */
[----:B------:R-:W-:Y:S01]  /*2ae0*/  MUFU.EX2 R30, R30 ;  /* 0x0000001e001e7308 */ /* 0x000fe20000000800 */
[----:B-1----:R-:W-:-:S07]  /*2af0*/  FMNMX.FTZ R5, R50, R5, !PT ;  /* 0x0000000532057209 */ /* 0x002fce0007810000 */
[----:B------:R-:W-:Y:S01]  /*2b00*/  MUFU.EX2 R35, R35 ;  /* 0x0000002300237308 */ /* 0x000fe20000000800 */
[--C-:B------:R-:W-:Y:S01]  /*2b10*/  FFMA.FTZ R50, R86, UR46, -R23.reuse ;  /* 0x0000002e56327c23 */ /* 0x100fe20008010817 */
[----:B------:R-:W-:Y:S01]  /*2b20*/  FFMA.FTZ R23, R87, UR46, -R23 ;  /* 0x0000002e57177c23 */ /* 0x000fe20008010817 */
[C---:B------:R-:W-:Y:S01]  /*2b30*/  FSETP.NEU.FTZ.AND P2, PT, R5.reuse, -INF , PT ;  /* 0xff8000000500780b */ /* 0x040fe20003f5d000 */
[----:B------:R-:W-:-:S04]  /*2b40*/  FFMA.FTZ R54, R5, R54, -8 ;  /* 0xc100000005367423 */ /* 0x000fc80000010036 */
[----:B------:R-:W-:Y:S01]  /*2b50*/  MUFU.EX2 R34, R34 ;  /* 0x0000002200227308 */ /* 0x000fe20000000800 */
[----:B------:R-:W-:Y:S02]  /*2b60*/  FSEL R55, R54, RZ, P2 ;  /* 0x000000ff36377208 */ /* 0x000fe40001000000 */
[----:B------:R-:W-:-:S03]  /*2b70*/  PLOP3.LUT P2, PT, PT, PT, UP0, 0x80, 0x0 ;  /* 0x000000000000781c */ /* 0x000fc60003f4f008 */
[--C-:B------:R-:W-:Y:S01]  /*2b80*/  FFMA.FTZ R24, R24, UR46, -R55.reuse ;  /* 0x0000002e18187c23 */ /* 0x100fe20008010837 */
[--C-:B------:R-:W-:Y:S01]  /*2b90*/  FFMA.FTZ R25, R25, UR46, -R55.reuse ;  /* 0x0000002e19197c23 */ /* 0x100fe20008010837 */
[--C-:B------:R-:W-:Y:S01]  /*2ba0*/  FFMA.FTZ R54, R28, UR46, -R55.reuse ;  /* 0x0000002e1c367c23 */ /* 0x100fe20008010837 */
[--C-:B------:R-:W-:Y:S01]  /*2bb0*/  FFMA.FTZ R58, R29, UR46, -R55.reuse ;  /* 0x0000002e1d3a7c23 */ /* 0x100fe20008010837 */
[--C-:B------:R-:W-:Y:S01]  /*2bc0*/  FFMA.FTZ R28, R32, UR46, -R55.reuse ;  /* 0x0000002e201c7c23 */ /* 0x100fe20008010837 */
[--C-:B------:R-:W-:Y:S01]  /*2bd0*/  FFMA.FTZ R37, R37, UR46, -R55.reuse ;  /* 0x0000002e25257c23 */ /* 0x100fe20008010837 */
[----:B------:R-:W-:Y:S01]  /*2be0*/  MUFU.EX2 R24, R24 ;  /* 0x0000001800187308 */ /* 0x000fe20000000800 */
[--C-:B------:R-:W-:Y:S01]  /*2bf0*/  FFMA.FTZ R29, R33, UR46, -R55.reuse ;  /* 0x0000002e211d7c23 */ /* 0x100fe20008010837 */
[--C-:B------:R-:W-:Y:S01]  /*2c00*/  FFMA.FTZ R45, R45, UR46, -R55.reuse ;  /* 0x0000002e2d2d7c23 */ /* 0x100fe20008010837 */
[--C-:B------:R-:W-:Y:S01]  /*2c10*/  FFMA.FTZ R36, R36, UR46, -R55.reuse ;  /* 0x0000002e24247c23 */ /* 0x100fe20008010837 */
[--C-:B------:R-:W-:Y:S01]  /*2c20*/  FFMA.FTZ R32, R40, UR46, -R55.reuse ;  /* 0x0000002e28207c23 */ /* 0x100fe20008010837 */
[--C-:B------:R-:W-:Y:S01]  /*2c30*/  FFMA.FTZ R40, R56, UR46, -R55.reuse ;  /* 0x0000002e38287c23 */ /* 0x100fe20008010837 */
[--C-:B------:R-:W-:Y:S01]  /*2c40*/  FFMA.FTZ R33, R41, UR46, -R55.reuse ;  /* 0x0000002e29217c23 */ /* 0x100fe20008010837 */
[--C-:B------:R-:W-:Y:S01]  /*2c50*/  FFMA.FTZ R41, R57, UR46, -R55.reuse ;  /* 0x0000002e39297c23 */ /* 0x100fe20008010837 */
[----:B------:R-:W1:Y:S01]  /*2c60*/  MUFU.EX2 R25, R25 ;  /* 0x0000001900197308 */ /* 0x000e620000000800 */
[--C-:B------:R-:W-:Y:S01]  /*2c70*/  FFMA.FTZ R44, R44, UR46, -R55.reuse ;  /* 0x0000002e2c2c7c23 */ /* 0x100fe20008010837 */
[--C-:B------:R-:W-:Y:S01]  /*2c80*/  FFMA.FTZ R52, R52, UR46, -R55.reuse ;  /* 0x0000002e34347c23 */ /* 0x100fe20008010837 */
[--C-:B------:R-:W-:Y:S01]  /*2c90*/  FFMA.FTZ R53, R53, UR46, -R55.reuse ;  /* 0x0000002e35357c23 */ /* 0x100fe20008010837 */
[--C-:B------:R-:W-:Y:S01]  /*2ca0*/  FFMA.FTZ R60, R60, UR46, -R55.reuse ;  /* 0x0000002e3c3c7c23 */ /* 0x100fe20008010837 */
[--C-:B------:R-:W-:Y:S01]  /*2cb0*/  FFMA.FTZ R61, R61, UR46, -R55.reuse ;  /* 0x0000002e3d3d7c23 */ /* 0x100fe20008010837 */
[--C-:B------:R-:W-:Y:S01]  /*2cc0*/  FFMA.FTZ R65, R65, UR46, -R55.reuse ;  /* 0x0000002e41417c23 */ /* 0x100fe20008010837 */
[--C-:B------:R-:W-:Y:S01]  /*2cd0*/  FFMA.FTZ R68, R68, UR46, -R55.reuse ;  /* 0x0000002e44447c23 */ /* 0x100fe20008010837 */
[----:B------:R-:W3:Y:S01]  /*2ce0*/  MUFU.EX2 R54, R54 ;  /* 0x0000003600367308 */ /* 0x000ee20000000800 */
[--C-:B------:R-:W-:Y:S01]  /*2cf0*/  FFMA.FTZ R69, R69, UR46, -R55.reuse ;  /* 0x0000002e45457c23 */ /* 0x100fe20008010837 */
[--C-:B------:R-:W-:Y:S01]  /*2d00*/  FFMA.FTZ R72, R72, UR46, -R55.reuse ;  /* 0x0000002e48487c23 */ /* 0x100fe20008010837 */
[--C-:B------:R-:W-:Y:S01]  /*2d10*/  FFMA.FTZ R73, R73, UR46, -R55.reuse ;  /* 0x0000002e49497c23 */ /* 0x100fe20008010837 */
[--C-:B------:R-:W-:Y:S01]  /*2d20*/  FFMA.FTZ R76, R76, UR46, -R55.reuse ;  /* 0x0000002e4c4c7c23 */ /* 0x100fe20008010837 */
[--C-:B------:R-:W-:Y:S01]  /*2d30*/  FFMA.FTZ R77, R77, UR46, -R55.reuse ;  /* 0x0000002e4d4d7c23 */ /* 0x100fe20008010837 */
[--C-:B------:R-:W-:Y:S01]  /*2d40*/  FFMA.FTZ R80, R80, UR46, -R55.reuse ;  /* 0x0000002e50507c23 */ /* 0x100fe20008010837 */
[--C-:B------:R-:W-:Y:S01]  /*2d50*/  FFMA.FTZ R81, R81, UR46, -R55.reuse ;  /* 0x0000002e51517c23 */ /* 0x100fe20008010837 */
[----:B------:R-:W4:Y:S01]  /*2d60*/  MUFU.EX2 R59, R58 ;  /* 0x0000003a003b7308 */ /* 0x000f220000000800 */
[----:B------:R-:W-:-:S07]  /*2d70*/  FFMA.FTZ R84, R84, UR46, -R55 ;  /* 0x0000002e54547c23 */ /* 0x000fce0008010837 */
[----:B------:R-:W5:Y:S08]  /*2d80*/  MUFU.EX2 R28, R28 ;  /* 0x0000001c001c7308 */ /* 0x000f700000000800 */
[----:B------:R0:W-:Y:S08]  /*2d90*/  MUFU.EX2 R63, R37 ;  /* 0x00000025003f7308 */ /* 0x0001f00000000800 */
[----:B------:R-:W5:Y:S01]  /*2da0*/  MUFU.EX2 R29, R29 ;  /* 0x0000001d001d7308 */ /* 0x000f620000000800 */
[----:B0-----:R-:W-:Y:S01]  /*2db0*/  FFMA.FTZ R37, R49, UR46, -R55 ;  /* 0x0000002e31257c23 */ /* 0x001fe20008010837 */
[----:B------:R-:W-:-:S04]  /*2dc0*/  FADD.FTZ R49, R6, R7 ;  /* 0x0000000706317221 */ /* 0x000fc80000010000 */
[----:B------:R-:W-:Y:S01]  /*2dd0*/  FADD.FTZ R56, R8, R49 ;  /* 0x0000003108387221 */ /* 0x000fe20000010000 */
[----:B------:R-:W-:Y:S01]  /*2de0*/  IMAD.U32 R49, RZ, RZ, UR38 ;  /* 0x00000026ff317e24 */ /* 0x000fe2000f8e00ff */
[----:B------:R1:W-:Y:S02]  /*2df0*/  MUFU.EX2 R67, R45 ;  /* 0x0000002d00437308 */ /* 0x0003e40000000800 */
[----:B------:R-:W-:-:S04]  /*2e00*/  FADD.FTZ R57, R9, R56 ;  /* 0x0000003809397221 */ /* 0x000fc80000010000 */
[----:B--2---:R-:W-:Y:S02]  /*2e10*/  FADD.FTZ R56, R10, R57 ;  /* 0x000000390a387221 */ /* 0x004fe40000010000 */
[----:B------:R0:W2:Y:S01]  /*2e20*/  MUFU.EX2 R62, R36 ;  /* 0x00000024003e7308 */ /* 0x0000a20000000800 */
[----:B-1----:R-:W-:Y:S01]  /*2e30*/  FADD.FTZ R45, R24, R25 ;  /* 0x00000019182d7221 */ /* 0x002fe20000010000 */
[----:B------:R-:W-:-:S04]  /*2e40*/  FADD.FTZ R57, R11, R56 ;  /* 0x000000380b397221 */ /* 0x000fc80000010000 */
[----:B------:R-:W-:Y:S02]  /*2e50*/  FADD.FTZ R56, R12, R57 ;  /* 0x000000390c387221 */ /* 0x000fe40000010000 */
[----:B------:R-:W1:Y:S01]  /*2e60*/  MUFU.EX2 R32, R32 ;  /* 0x0000002000207308 */ /* 0x000e620000000800 */
[----:B0-----:R-:W-:Y:S01]  /*2e70*/  FFMA.FTZ R36, R48, UR46, -R55 ;  /* 0x0000002e30247c23 */ /* 0x001fe20008010837 */
[----:B---3--:R-:W-:Y:S01]  /*2e80*/  FADD.FTZ R48, R54, R45 ;  /* 0x0000002d36307221 */ /* 0x008fe20000010000 */
[----:B------:R-:W-:Y:S02]  /*2e90*/  @!P1 VIADD R45, R49, 0x17040 ;  /* 0x00017040312d9836 */ /* 0x000fe40000000000 */
[----:B------:R-:W-:Y:S01]  /*2ea0*/  FADD.FTZ R57, R13, R56 ;  /* 0x000000380d397221 */ /* 0x000fe20000010000 */
[C---:B----4-:R-:W-:Y:S01]  /*2eb0*/  F2FP.SATFINITE.E4M3.F32.PACK_AB_MERGE_C R54, R59.reuse, R54, RZ ;  /* 0x000000363b36723e */ /* 0x050fe200048070ff */
[----:B------:R-:W-:Y:S01]  /*2ec0*/  FADD.FTZ R49, R59, R48 ;  /* 0x000000303b317221 */ /* 0x000fe20000010000 */
[----:B------:R-:W0:Y:S01]  /*2ed0*/  MUFU.EX2 R33, R33 ;  /* 0x0000002100217308 */ /* 0x000e220000000800 */
[----:B------:R-:W-:-:S02]  /*2ee0*/  FADD.FTZ R56, R14, R57 ;  /* 0x000000390e387221 */ /* 0x000fc40000010000 */
[----:B-----5:R-:W-:Y:S01]  /*2ef0*/  FADD.FTZ R48, R28, R49 ;  /* 0x000000311c307221 */ /* 0x020fe20000010000 */
[----:B------:R-:W-:Y:S01]  /*2f00*/  @!P1 PRMT R45, RZ, 0x654, R45 ;  /* 0x00000654ff2d9816 */ /* 0x000fe2000000002d */
[----:B------:R-:W-:Y:S02]  /*2f10*/  FADD.FTZ R57, R15, R56 ;  /* 0x000000380f397221 */ /* 0x000fe40000010000 */
[----:B------:R-:W-:Y:S01]  /*2f20*/  FADD.FTZ R49, R29, R48 ;  /* 0x000000301d317221 */ /* 0x000fe20000010000 */
[----:B------:R3:W-:Y:S01]  /*2f30*/  @!P1 SYNCS.ARRIVE.TRANS64.RED.A1T0 RZ, [R45+URZ], RZ ;  /* 0x000000ff2dff99a7 */ /* 0x0007e2000810043f */
[----:B------:R4:W5:Y:S01]  /*2f40*/  MUFU.EX2 R58, R44 ;  /* 0x0000002c003a7308 */ /* 0x0009620000000800 */
[----:B------:R-:W-:Y:S01]  /*2f50*/  FADD.FTZ R56, R16, R57 ;  /* 0x0000003910387221 */ /* 0x000fe20000010000 */
[----:B--2---:R-:W-:Y:S01]  /*2f60*/  FADD.FTZ R48, R62, R49 ;  /* 0x000000313e307221 */ /* 0x004fe20000010000 */
[C---:B------:R-:W-:Y:S02]  /*2f70*/  F2FP.SATFINITE.E4M3.F32.PACK_AB_MERGE_C R16, R17.reuse, R16, RZ ;  /* 0x000000101110723e */ /* 0x040fe400048070ff */
[----:B------:R-:W-:Y:S01]  /*2f80*/  FADD.FTZ R57, R17, R56 ;  /* 0x0000003811397221 */ /* 0x000fe20000010000 */
[C---:B------:R-:W-:Y:S01]  /*2f90*/  FADD.FTZ R49, R63.reuse, R48 ;  /* 0x000000303f317221 */ /* 0x040fe20000010000 */
[----:B------:R-:W-:Y:S01]  /*2fa0*/  F2FP.SATFINITE.E4M3.F32.PACK_AB_MERGE_C R62, R63, R62, RZ ;  /* 0x0000003e3f3e723e */ /* 0x000fe200048070ff */
[----:B------:R-:W2:Y:S01]  /*2fb0*/  MUFU.EX2 R36, R36 ;  /* 0x0000002400247308 */ /* 0x000ea20000000800 */
[----:B------:R-:W-:Y:S01]  /*2fc0*/  FADD.FTZ R56, R18, R57 ;  /* 0x0000003912387221 */ /* 0x000fe20000010000 */
[----:B-1----:R-:W-:Y:S01]  /*2fd0*/  FADD.FTZ R48, R32, R49 ;  /* 0x0000003120307221 */ /* 0x002fe20000010000 */
[--C-:B----4-:R-:W-:Y:S01]  /*2fe0*/  FFMA.FTZ R44, R64, UR46, -R55.reuse ;  /* 0x0000002e402c7c23 */ /* 0x110fe20008010837 */
[----:B------:R-:W-:Y:S01]  /*2ff0*/  FFMA.FTZ R55, R85, UR46, -R55 ;  /* 0x0000002e55377c23 */ /* 0x000fe20008010837 */
[----:B------:R-:W-:Y:S01]  /*3000*/  F2FP.SATFINITE.E4M3.F32.PACK_AB_MERGE_C R141, R15, R14, R16 ;  /* 0x0000000e0f8d723e */ /* 0x000fe20004807010 */
[----:B0-----:R-:W-:Y:S01]  /*3010*/  FADD.FTZ R49, R33, R48 ;  /* 0x0000003021317221 */ /* 0x001fe20000010000 */
[----:B------:R-:W-:Y:S01]  /*3020*/  F2FP.SATFINITE.E4M3.F32.PACK_AB_MERGE_C R136, R25, R24, R54 ;  /* 0x000000181988723e */ /* 0x000fe20004807036 */
[----:B------:R-:W0:Y:S01]  /*3030*/  MUFU.EX2 R37, R37 ;  /* 0x0000002500257308 */ /* 0x000e220000000800 */
[----:B------:R-:W-:Y:S01]  /*3040*/  F2FP.SATFINITE.E4M3.F32.PACK_AB_MERGE_C R138, R29, R28, R62 ;  /* 0x0000001c1d8a723e */ /* 0x000fe2000480703e */
[----:B-----5:R-:W-:Y:S01]  /*3050*/  FADD.FTZ R48, R58, R49 ;  /* 0x000000313a307221 */ /* 0x020fe20000010000 */
[----:B------:R-:W-:-:S03]  /*3060*/  F2FP.SATFINITE.E4M3.F32.PACK_AB_MERGE_C R58, R67, R58, RZ ;  /* 0x0000003a433a723e */ /* 0x000fc600048070ff */
[----:B------:R-:W-:Y:S01]  /*3070*/  FADD.FTZ R49, R67, R48 ;  /* 0x0000003043317221 */ /* 0x000fe20000010000 */
[----:B------:R-:W-:Y:S01]  /*3080*/  F2FP.SATFINITE.E4M3.F32.PACK_AB_MERGE_C R140, R33, R32, R58 ;  /* 0x00000020218c723e */ /* 0x000fe2000480703a */
[----:B------:R-:W1:Y:S02]  /*3090*/  MUFU.EX2 R52, R52 ;  /* 0x0000003400347308 */ /* 0x000e640000000800 */
[----:B--2---:R-:W-:Y:S01]  /*30a0*/  FADD.FTZ R48, R36, R49 ;  /* 0x0000003124307221 */ /* 0x004fe20000010000 */
[----:B------:R-:W-:Y:S01]  /*30b0*/  FADD.FTZ R49, R19, R56 ;  /* 0x0000003813317221 */ /* 0x000fe20000010000 */
[----:B------:R-:W-:-:S03]  /*30c0*/  F2FP.SATFINITE.E4M3.F32.PACK_AB_MERGE_C R56, R13, R12, RZ ;  /* 0x0000000c0d38723e */ /* 0x000fc600048070ff */
[----:B------:R-:W-:Y:S01]  /*30d0*/  FADD.FTZ R12, R20, R49 ;  /* 0x00000031140c7221 */ /* 0x000fe20000010000 */
[----:B------:R-:W2:Y:S01]  /*30e0*/  MUFU.EX2 R53, R53 ;  /* 0x0000003500357308 */ /* 0x000ea20000000800 */
[----:B0-----:R-:W-:Y:S01]  /*30f0*/  FADD.FTZ R9, R37, R48 ;  /* 0x0000003025097221 */ /* 0x001fe20000010000 */
[C---:B------:R-:W-:Y:S01]  /*3100*/  F2FP.SATFINITE.E4M3.F32.PACK_AB_MERGE_C R20, R21.reuse, R20, RZ ;  /* 0x000000141514723e */ /* 0x040fe200048070ff */
[----:B------:R-:W-:Y:S01]  /*3110*/  FADD.FTZ R21, R21, R12 ;  /* 0x0000000c15157221 */ /* 0x000fe20000010000 */
[----:B------:R-:W-:Y:S02]  /*3120*/  F2FP.SATFINITE.E4M3.F32.PACK_AB_MERGE_C R139, R11, R10, R56 ;  /* 0x0000000a0b8b723e */ /* 0x000fe40004807038 */
[----:B------:R-:W-:Y:S01]  /*3130*/  F2FP.SATFINITE.E4M3.F32.PACK_AB_MERGE_C R143, R19, R18, R20 ;  /* 0x00000012138f723e */ /* 0x000fe20004807014 */
[----:B------:R-:W-:Y:S01]  /*3140*/  FADD.FTZ R12, R22, R21 ;  /* 0x00000015160c7221 */ /* 0x000fe20000010000 */
[----:B------:R-:W0:Y:S01]  /*3150*/  MUFU.EX2 R40, R40 ;  /* 0x0000002800287308 */ /* 0x000e220000000800 */
[----:B-1----:R-:W-:-:S02]  /*3160*/  FADD.FTZ R8, R52, R9 ;  /* 0x0000000934087221 */ /* 0x002fc40000010000 */
[----:B------:R-:W-:-:S05]  /*3170*/  FADD.FTZ R13, R27, R12 ;  /* 0x0000000c1b0d7221 */ /* 0x000fca0000010000 */
[----:B------:R-:W1:Y:S01]  /*3180*/  MUFU.EX2 R41, R41 ;  /* 0x0000002900297308 */ /* 0x000e620000000800 */
[C---:B--2---:R-:W-:Y:S01]  /*3190*/  FADD.FTZ R9, R53.reuse, R8 ;  /* 0x0000000835097221 */ /* 0x044fe20000010000 */
[----:B------:R-:W-:-:S04]  /*31a0*/  F2FP.SATFINITE.E4M3.F32.PACK_AB_MERGE_C R52, R53, R52, RZ ;  /* 0x000000343534723e */ /* 0x000fc800048070ff */
[----:B------:R-:W-:Y:S02]  /*31b0*/  F2FP.SATFINITE.E4M3.F32.PACK_AB_MERGE_C R142, R37, R36, R52 ;  /* 0x00000024258e723e */ /* 0x000fe40004807034 */
[----:B------:R-:W2:Y:S01]  /*31c0*/  MUFU.EX2 R60, R60 ;  /* 0x0000003c003c7308 */ /* 0x000ea20000000800 */
[----:B0-----:R-:W-:-:S07]  /*31d0*/  FADD.FTZ R8, R40, R9 ;  /* 0x0000000928087221 */ /* 0x001fce0000010000 */
[----:B------:R-:W0:Y:S01]  /*31e0*/  MUFU.EX2 R61, R61 ;  /* 0x0000003d003d7308 */ /* 0x000e220000000800 */
[----:B-1----:R-:W-:Y:S01]  /*31f0*/  FADD.FTZ R9, R41, R8 ;  /* 0x0000000829097221 */ /* 0x002fe20000010000 */
[----:B------:R-:W-:Y:S01]  /*3200*/  FADD.FTZ R8, R26, R13 ;  /* 0x0000000d1a087221 */ /* 0x000fe20000010000 */
[----:B------:R-:W-:-:S03]  /*3210*/  F2FP.SATFINITE.E4M3.F32.PACK_AB_MERGE_C R26, R31, R26, RZ ;  /* 0x0000001a1f1a723e */ /* 0x000fc600048070ff */
[----:B------:R-:W-:Y:S01]  /*3220*/  FADD.FTZ R31, R31, R8 ;  /* 0x000000081f1f7221 */ /* 0x000fe20000010000 */
[----:B------:R-:W-:Y:S01]  /*3230*/  F2FP.SATFINITE.E4M3.F32.PACK_AB_MERGE_C R145, R27, R22, R26 ;  /* 0x000000161b91723e */ /* 0x000fe2000480701a */
[----:B------:R-:W1:Y:S01]  /*3240*/  MUFU.EX2 R44, R44 ;  /* 0x0000002c002c7308 */ /* 0x000e620000000800 */
[----:B--2---:R-:W-:Y:S01]  /*3250*/  FADD.FTZ R6, R60, R9 ;  /* 0x000000093c067221 */ /* 0x004fe20000010000 */
[----:B------:R-:W-:-:S04]  /*3260*/  FADD.FTZ R8, R30, R31 ;  /* 0x0000001f1e087221 */ /* 0x000fc80000010000 */
[----:B------:R-:W-:Y:S02]  /*3270*/  FADD.FTZ R9, R35, R8 ;  /* 0x0000000823097221 */ /* 0x000fe40000010000 */
[----:B---3--:R-:W2:Y:S01]  /*3280*/  MUFU.EX2 R45, R65 ;  /* 0x00000041002d7308 */ /* 0x008ea20000000800 */
[C---:B0-----:R-:W-:Y:S01]  /*3290*/  F2FP.SATFINITE.E4M3.F32.PACK_AB_MERGE_C R60, R61.reuse, R60, RZ ;  /* 0x0000003c3d3c723e */ /* 0x041fe200048070ff */
[----:B------:R-:W-:Y:S01]  /*32a0*/  FADD.FTZ R61, R61, R6 ;  /* 0x000000063d3d7221 */ /* 0x000fe20000010000 */
[----:B------:R-:W-:Y:S02]  /*32b0*/  FADD.FTZ R8, R34, R9 ;  /* 0x0000000922087221 */ /* 0x000fe40000010000 */
[----:B------:R-:W-:-:S03]  /*32c0*/  F2FP.SATFINITE.E4M3.F32.PACK_AB_MERGE_C R144, R41, R40, R60 ;  /* 0x000000282990723e */ /* 0x000fc6000480703c */
[----:B------:R-:W0:Y:S01]  /*32d0*/  MUFU.EX2 R68, R68 ;  /* 0x0000004400447308 */ /* 0x000e220000000800 */
[----:B-1----:R-:W-:-:S07]  /*32e0*/  FADD.FTZ R6, R44, R61 ;  /* 0x0000003d2c067221 */ /* 0x002fce0000010000 */
[----:B------:R-:W1:Y:S01]  /*32f0*/  MUFU.EX2 R39, R39 ;  /* 0x0000002700277308 */ /* 0x000e620000000800 */
[----:B--2---:R-:W-:-:S07]  /*3300*/  FADD.FTZ R7, R45, R6 ;  /* 0x000000062d077221 */ /* 0x004fce0000010000 */
[----:B------:R-:W2:Y:S01]  /*3310*/  MUFU.EX2 R69, R69 ;  /* 0x0000004500457308 */ /* 0x000ea20000000800 */
[----:B0-----:R-:W-:-:S07]  /*3320*/  FADD.FTZ R6, R68, R7 ;  /* 0x0000000744067221 */ /* 0x001fce0000010000 */
[----:B------:R-:W-:Y:S01]  /*3330*/  MUFU.EX2 R42, R42 ;  /* 0x0000002a002a7308 */ /* 0x000fe20000000800 */
[C---:B-1----:R-:W-:Y:S01]  /*3340*/  F2FP.SATFINITE.E4M3.F32.PACK_AB_MERGE_C R34, R39.reuse, R34, RZ ;  /* 0x000000222722723e */ /* 0x042fe200048070ff */
[----:B------:R-:W-:-:S03]  /*3350*/  FADD.FTZ R39, R39, R8 ;  /* 0x0000000827277221 */ /* 0x000fc60000010000 */
[----:B------:R-:W-:-:S03]  /*3360*/  F2FP.SATFINITE.E4M3.F32.PACK_AB_MERGE_C R147, R35, R30, R34 ;  /* 0x0000001e2393723e */ /* 0x000fc60004807022 */
[----:B------:R-:W0:Y:S01]  /*3370*/  MUFU.EX2 R47, R47 ;  /* 0x0000002f002f7308 */ /* 0x000e220000000800 */
[C---:B--2---:R-:W-:Y:S01]  /*3380*/  F2FP.SATFINITE.E4M3.F32.PACK_AB_MERGE_C R68, R69.reuse, R68, RZ ;  /* 0x000000444544723e */ /* 0x044fe200048070ff */
[----:B------:R-:W-:-:S03]  /*3390*/  FADD.FTZ R69, R69, R6 ;  /* 0x0000000645457221 */ /* 0x000fc60000010000 */
[----:B------:R-:W-:-:S03]  /*33a0*/  F2FP.SATFINITE.E4M3.F32.PACK_AB_MERGE_C R146, R45, R44, R68 ;  /* 0x0000002c2d92723e */ /* 0x000fc60004807044 */
[----:B------:R-:W1:Y:S08]  /*33b0*/  MUFU.EX2 R38, R38 ;  /* 0x0000002600267308 */ /* 0x000e700000000800 */
[----:B------:R-:W2:Y:S01]  /*33c0*/  MUFU.EX2 R72, R72 ;  /* 0x0000004800487308 */ /* 0x000ea20000000800 */
[----:B0-----:R-:W-:-:S07]  /*33d0*/  F2FP.SATFINITE.E4M3.F32.PACK_AB_MERGE_C R7, R47, R42, RZ ;  /* 0x0000002a2f07723e */ /* 0x001fce00048070ff */
[----:B------:R-:W0:Y:S01]  /*33e0*/  MUFU.EX2 R43, R43 ;  /* 0x0000002b002b7308 */ /* 0x000e220000000800 */
[----:B-1----:R-:W-:-:S07]  /*33f0*/  FADD.FTZ R8, R38, R39 ;  /* 0x0000002726087221 */ /* 0x002fce0000010000 */
[----:B------:R-:W1:Y:S01]  /*3400*/  MUFU.EX2 R73, R73 ;  /* 0x0000004900497308 */ /* 0x000e620000000800 */
[----:B--2---:R-:W-:-:S07]  /*3410*/  FADD.FTZ R6, R72, R69 ;  /* 0x0000004548067221 */ /* 0x004fce0000010000 */
[----:B------:R-:W2:Y:S01]  /*3420*/  MUFU.EX2 R76, R76 ;  /* 0x0000004c004c7308 */ /* 0x000ea20000000800 */
[C---:B0-----:R-:W-:Y:S01]  /*3430*/  F2FP.SATFINITE.E4M3.F32.PACK_AB_MERGE_C R149, R43.reuse, R38, R7 ;  /* 0x000000262b95723e */ /* 0x041fe20004807007 */
[----:B------:R-:W-:-:S04]  /*3440*/  FADD.FTZ R43, R43, R8 ;  /* 0x000000082b2b7221 */ /* 0x000fc80000010000 */
[----:B------:R-:W-:Y:S02]  /*3450*/  FADD.FTZ R42, R42, R43 ;  /* 0x0000002b2a2a7221 */ /* 0x000fe40000010000 */
[----:B------:R-:W0:Y:S01]  /*3460*/  MUFU.EX2 R77, R77 ;  /* 0x0000004d004d7308 */ /* 0x000e220000000800 */
[----:B-1----:R-:W-:Y:S01]  /*3470*/  FADD.FTZ R7, R73, R6 ;  /* 0x0000000649077221 */ /* 0x002fe20000010000 */
[----:B------:R-:W-:-:S06]  /*3480*/  FADD.FTZ R47, R47, R42 ;  /* 0x0000002a2f2f7221 */ /* 0x000fcc0000010000 */
[----:B------:R-:W-:Y:S01]  /*3490*/  MUFU.EX2 R50, R50 ;  /* 0x0000003200327308 */ /* 0x000fe20000000800 */
[----:B--2---:R-:W-:-:S07]  /*34a0*/  FADD.FTZ R6, R76, R7 ;  /* 0x000000074c067221 */ /* 0x004fce0000010000 */
[----:B------:R-:W1:Y:S01]  /*34b0*/  MUFU.EX2 R23, R23 ;  /* 0x0000001700177308 */ /* 0x000e620000000800 */
[C---:B0-----:R-:W-:Y:S01]  /*34c0*/  F2FP.SATFINITE.E4M3.F32.PACK_AB_MERGE_C R76, R77.reuse, R76, RZ ;  /* 0x0000004c4d4c723e */ /* 0x041fe200048070ff */
[----:B------:R-:W-:-:S03]  /*34d0*/  FADD.FTZ R77, R77, R6 ;  /* 0x000000064d4d7221 */ /* 0x000fc60000010000 */
[----:B------:R-:W-:-:S03]  /*34e0*/  F2FP.SATFINITE.E4M3.F32.PACK_AB_MERGE_C R148, R73, R72, R76 ;  /* 0x000000484994723e */ /* 0x000fc6000480704c */
[----:B------:R-:W0:Y:S08]  /*34f0*/  MUFU.EX2 R46, R46 ;  /* 0x0000002e002e7308 */ /* 0x000e300000000800 */
[----:B------:R-:W2:Y:S01]  /*3500*/  MUFU.EX2 R80, R80 ;  /* 0x0000005000507308 */ /* 0x000ea20000000800 */
[----:B-1----:R-:W-:-:S07]  /*3510*/  F2FP.SATFINITE.E4M3.F32.PACK_AB_MERGE_C R7, R23, R50, RZ ;  /* 0x000000321707723e */ /* 0x002fce00048070ff */
[----:B------:R-:W1:Y:S01]  /*3520*/  MUFU.EX2 R51, R51 ;  /* 0x0000003300337308 */ /* 0x000e620000000800 */
[----:B0-----:R-:W-:-:S07]  /*3530*/  FADD.FTZ R8, R46, R47 ;  /* 0x0000002f2e087221 */ /* 0x001fce0000010000 */
[----:B------:R-:W0:Y:S01]  /*3540*/  MUFU.EX2 R81, R81 ;  /* 0x0000005100517308 */ /* 0x000e220000000800 */
[----:B--2---:R-:W-:-:S07]  /*3550*/  FADD.FTZ R6, R80, R77 ;  /* 0x0000004d50067221 */ /* 0x004fce0000010000 */
[----:B------:R-:W2:Y:S01]  /*3560*/  MUFU.EX2 R84, R84 ;  /* 0x0000005400547308 */ /* 0x000ea20000000800 */
[C---:B-1----:R-:W-:Y:S01]  /*3570*/  F2FP.SATFINITE.E4M3.F32.PACK_AB_MERGE_C R151, R51.reuse, R46, R7 ;  /* 0x0000002e3397723e */ /* 0x042fe20004807007 */
[----:B------:R-:W-:-:S04]  /*3580*/  FADD.FTZ R51, R51, R8 ;  /* 0x0000000833337221 */ /* 0x000fc80000010000 */
[----:B------:R-:W-:Y:S02]  /*3590*/  FADD.FTZ R50, R50, R51 ;  /* 0x0000003332327221 */ /* 0x000fe40000010000 */
[----:B------:R-:W1:Y:S01]  /*35a0*/  MUFU.EX2 R55, R55 ;  /* 0x0000003700377308 */ /* 0x000e620000000800 */
[----:B0-----:R-:W-:Y:S01]  /*35b0*/  FADD.FTZ R7, R81, R6 ;  /* 0x0000000651077221 */ /* 0x001fe20000010000 */
[----:B------:R-:W-:-:S03]  /*35c0*/  FADD.FTZ R9, R23, R50 ;  /* 0x0000003217097221 */ /* 0x000fc60000010000 */
[----:B--2---:R-:W-:Y:S01]  /*35d0*/  FADD.FTZ R8, R84, R7 ;  /* 0x0000000754087221 */ /* 0x004fe20000010000 */
[----:B-1----:R-:W-:-:S03]  /*35e0*/  F2FP.SATFINITE.E4M3.F32.PACK_AB_MERGE_C R6, R55, R84, RZ ;  /* 0x000000543706723e */ /* 0x002fc600048070ff */
[----:B------:R-:W-:Y:S01]  /*35f0*/  FADD.FTZ R8, R55, R8 ;  /* 0x0000000837087221 */ /* 0x000fe20000010000 */
[----:B------:R-:W-:Y:S01]  /*3600*/  F2FP.SATFINITE.E4M3.F32.PACK_AB_MERGE_C R150, R81, R80, R6 ;  /* 0x000000505196723e */ /* 0x000fe20004807006 */
[----:B------:R-:W-:Y:S06]  /*3610*/  @!P2 BRA `(.L_x_19) ;  /* 0x0000001c0060a947 */ /* 0x000fec0003800000 */
[----:B------:R-:W-:Y:S01]  /*3620*/  IMAD.MOV.U32 R7, RZ, RZ, R4 ;  /* 0x000000ffff077224 */ /* 0x000fe200078e0004 */
[----:B------:R-:W-:Y:S01]  /*3630*/  CS2R R134, SRZ ;  /* 0x0000000000867805 */ /* 0x000fe2000001ff00 */
[----:B------:R-:W-:Y:S01]  /*3640*/  IMAD.MOV.U32 R6, RZ, RZ, R5 ;  /* 0x000000ffff067224 */ /* 0x000fe200078e0005 */
[----:B------:R-:W-:Y:S02]  /*3650*/  CS2R R132, SRZ ;  /* 0x0000000000847805 */ /* 0x000fe4000001ff00 */
[----:B------:R-:W-:Y:S02]  /*3660*/  CS2R R130, SRZ ;  /* 0x0000000000827805 */ /* 0x000fe4000001ff00 */
        /* <DEDUP_REMOVED lines=20> */
[----:B------:R-:W-:Y:S01]  /*37b0*/  CS2R R88, SRZ ;  /* 0x0000000000587805 */ /* 0x000fe2000001ff00 */
[----:B------:R-:W-:Y:S01]  /*37c0*/  UMOV UR5, URZ ;  /* 0x0000003f00057c82 */ /* 0x000fe20008000000 */
[----:B------:R-:W-:-:S05]  /*37d0*/  UMOV UR6, URZ ;  /* 0x0000003f00067c82 */ /* 0x000fca0008000000 */
.L_x_29:
[----:B------:R-:W-:-:S04]  /*37e0*/  UISETP.NE.AND UP0, UPT, UR6, 0x1, UPT ;  /* 0x000000010600788c */ /* 0x000fc8000bf05270 */
[----:B------:R-:W-:-:S04]  /*37f0*/  USEL UR4, URZ, 0x1, UP0 ;  /* 0x000000013f047887 */ /* 0x000fc80008000000 */
[----:B------:R-:W-:Y:S01]  /*3800*/  ULOP3.LUT UR4, UR5, UR4, URZ, 0x3c, !UPT ;  /* 0x0000000405047292 */ /* 0x000fe2000f8e3c3f */
[----:B------:R-:W-:Y:S11]  /*3810*/  @!P0 BRA `(.L_x_20) ;  /* 0x0000000000048947 */ /* 0x000ff60003800000 */
[----:B------:R-:W-:Y:S01]  /*3820*/  BPT.TRAP 0x1 ;  /* 0x000000040000795c */ /* 0x000fe20000300000 */
.L_x_20:
[----:B------:R-:W-:Y:S01]  /*3830*/  UIADD3 UR10, UR6, 0x1, URZ ;  /* 0x00000001060a7890 */ /* 0x000fe2000fffe03f */
[----:B------:R-:W-:-:S03]  /*3840*/  IMAD.U32 R4, RZ, RZ, UR4 ;  /* 0x00000004ff047e24 */ /* 0x000fc6000f8e00ff */
[----:B------:R-:W-:Y:S02]  /*3850*/  UISETP.NE.AND UP0, UPT, UR10, 0x2, UPT ;  /* 0x000000020a00788c */ /* 0x000fe4000bf05270 */
[----:B------:R-:W-:Y:S02]  /*3860*/  SHF.L.U32 R4, R4, 0x1f, RZ ;  /* 0x0000001f04047819 */ /* 0x000fe400000006ff */
[----:B------:R-:W-:-:S04]  /*3870*/  USEL UR10, UR10, URZ, UP0 ;  /* 0x0000003f0a0a7287 */ /* 0x000fc80008000000 */
[----:B------:R-:W-:Y:S02]  /*3880*/  ULEA UR21, UR10, UR38, 0x3 ;  /* 0x000000260a157291 */ /* 0x000fe4000f8e183f */
[----:B------:R-:W-:-:S07]  /*3890*/  IMAD.U32 R0, RZ, RZ, UR10 ;  /* 0x0000000aff007e24 */ /* 0x000fce000f8e00ff */
[----:B------:R0:W1:Y:S01]  /*38a0*/  SYNCS.PHASECHK.TRANS64.TRYWAIT P2, [UR21+0x17030], R4 ;  /* 0x01703004ff0075a7 */ /* 0x0000620008040155 */
[----:B------:R-:W-:Y:S05]  /*38b0*/  @!P0 BRA `(.L_x_21) ;  /* 0x0000000000048947 */ /* 0x000fea0003800000 */
[----:B------:R-:W-:Y:S01]  /*38c0*/  BPT.TRAP 0x1 ;  /* 0x000000040000795c */ /* 0x000fe20000300000 */
.L_x_21:
[----:B-1----:R-:W-:Y:S05]  /*38d0*/  @P2 BRA `(.L_x_22) ;  /* 0x0000000000082947 */ /* 0x002fea0003800000 */
[----:B------:R-:W1:Y:S02]  /*38e0*/  SYNCS.PHASECHK.TRANS64.TRYWAIT P2, [UR21+0x17030], R4 ;  /* 0x01703004ff0075a7 */ /* 0x000e640008040155 */
[----:B-1----:R-:W-:Y:S05]  /*38f0*/  @!P2 BRA `(.L_x_23) ;  /* 0x000000780058a947 */ /* 0x002fea0003800000 */
.L_x_22:
[----:B------:R-:W-:Y:S01]  /*3900*/  R2UR UR18, R0 ;  /* 0x00000000001272ca */ /* 0x000fe200000e0000 */
[----:B------:R-:W-:Y:S01]  /*3910*/  WARPGROUP.ARRIVE ;  /* 0x00000000000079c5 */ /* 0x000fe20000000000 */
[----:B------:R-:W-:Y:S01]  /*3920*/  R2UR UR16, R2 ;  /* 0x00000000021072ca */ /* 0x000fe200000e0000 */
[----:B------:R-:W-:Y:S01]  /*3930*/  UMOV UR19, 0xc0000010 ;  /* 0xc000001000137882 */ /* 0x000fe20000000000 */
[----:B------:R-:W-:Y:S01]  /*3940*/  R2UR UR17, R3 ;  /* 0x00000000031172ca */ /* 0x000fe200000e0000 */
[----:B------:R-:W-:Y:S01]  /*3950*/  UMOV UR11, 0xc0000010 ;  /* 0xc0000010000b7882 */ /* 0x000fe20000000000 */
[----:B------:R-:W-:-:S07]  /*3960*/  UMOV UR15, 0xc0000010 ;  /* 0xc0000010000f7882 */ /* 0x000fce0000000000 */
[----:B------:R-:W-:-:S04]  /*3970*/  UIMAD UR18, UR18, 0x300, UR20 ;  /* 0x00000300121278a4 */ /* 0x000fc8000f8e0214 */
[----:B------:R-:W-:Y:S02]  /*3980*/  UIADD3 UR10, UR18, 0x100, URZ ;  /* 0x00000100120a7890 */ /* 0x000fe4000fffe03f */
[----:B------:R-:W-:-:S03]  /*3990*/  UIADD3 UR14, UR18, 0x200, URZ ;  /* 0x00000200120e7890 */ /* 0x000fc6000fffe03f */
[----:B------:R-:W-:Y:S03]  /*39a0*/  QGMMA.64x128x32.F32.E4M3.E4M3 R24, gdesc[UR16], RZ, !UPT, gsb0 ;  /* 0x01e00000101879f3 */ /* 0x000fe6000c0008ff */
[----:B------:R-:W-:Y:S02]  /*39b0*/  WARPGROUP.DEPBAR.LE gsb0, 0x0 ;  /* 0x00008000000079c5 */ /* 0x000fe40000010000 */
[----:B------:R-:W-:-:S07]  /*39c0*/  WARPGROUP.ARRIVE ;  /* 0x00000000000079c5 */ /* 0x000fce0000000000 */
[----:B------:R-:W-:Y:S03]  /*39d0*/  QGMMA.64x128x32.F32.E4M3.E4M3 R24, gdesc[UR8], R24, gsb0 ;  /* 0x01e00000081879f3 */ /* 0x000fe60008000818 */
[----:B------:R-:W-:Y:S02]  /*39e0*/  WARPGROUP.DEPBAR.LE gsb0, 0x0 ;  /* 0x00008000000079c5 */ /* 0x000fe40000010000 */
[----:B------:R-:W-:-:S07]  /*39f0*/  WARPGROUP.ARRIVE ;  /* 0x00000000000079c5 */ /* 0x000fce0000000000 */
[----:B------:R-:W-:Y:S03]  /*3a00*/  QGMMA.64x128x32.F32.E4M3.E4M3 R24, gdesc[UR12], R24, gsb0 ;  /* 0x01e000000c1879f3 */ /* 0x000fe60008000818 */
[----:B------:R-:W-:Y:S02]  /*3a10*/  WARPGROUP.DEPBAR.LE gsb0, 0x0 ;  /* 0x00008000000079c5 */ /* 0x000fe40000010000 */
[----:B------:R-:W-:Y:S05]  /*3a20*/  @!P0 BRA `(.L_x_24) ;  /* 0x0000000000048947 */ /* 0x000fea0003800000 */
[----:B------:R-:W-:Y:S01]  /*3a30*/  BPT.TRAP 0x1 ;  /* 0x000000040000795c */ /* 0x000fe20000300000 */
.L_x_24:
[----:B------:R-:W-:Y:S01]  /*3a40*/  ULEA UR14, UR6, UR38, 0x3 ;  /* 0x00000026060e7291 */ /* 0x000fe2000f8e183f */
[----:B01----:R-:W-:-:S05]  /*3a50*/  IMAD.U32 R4, RZ, RZ, UR5 ;  /* 0x00000005ff047e24 */ /* 0x003fca000f8e00ff */
[----:B------:R-:W-:-:S04]  /*3a60*/  SHF.L.U32 R4, R4, 0x1f, RZ ;  /* 0x0000001f04047819 */ /* 0x000fc800000006ff */
[----:B------:R0:W1:Y:S01]  /*3a70*/  SYNCS.PHASECHK.TRANS64.TRYWAIT P2, [UR14+0x17050], R4 ;  /* 0x01705004ff0075a7 */ /* 0x000062000804014e */
[----:B------:R-:W-:Y:S05]  /*3a80*/  @!P0 BRA `(.L_x_25) ;  /* 0x0000000000048947 */ /* 0x000fea0003800000 */
[----:B------:R-:W-:Y:S01]  /*3a90*/  BPT.TRAP 0x1 ;  /* 0x000000040000795c */ /* 0x000fe20000300000 */
.L_x_25:
[----:B------:R-:W-:Y:S02]  /*3aa0*/  FMNMX.FTZ R10, R24, R6, !PT ;  /* 0x00000006180a7209 */ /* 0x000fe40007810000 */
[----:B------:R-:W-:Y:S02]  /*3ab0*/  FMNMX.FTZ R12, R26, R7, !PT ;  /* 0x000000071a0c7209 */ /* 0x000fe40007810000 */
[----:B------:R-:W-:Y:S02]  /*3ac0*/  FMNMX.FTZ R5, R25, R10, !PT ;  /* 0x0000000a19057209 */ /* 0x000fe40007810000 */
[----:B------:R-:W-:Y:S02]  /*3ad0*/  FMNMX.FTZ R11, R27, R12, !PT ;  /* 0x0000000c1b0b7209 */ /* 0x000fe40007810000 */
[----:B------:R-:W-:Y:S02]  /*3ae0*/  FMNMX.FTZ R10, R28, R5, !PT ;  /* 0x000000051c0a7209 */ /* 0x000fe40007810000 */
[----:B------:R-:W-:-:S02]  /*3af0*/  FMNMX.FTZ R12, R30, R11, !PT ;  /* 0x0000000b1e0c7209 */ /* 0x000fc40007810000 */
        /* <DEDUP_REMOVED lines=56> */
[----:B------:R-:W-:Y:S01]  /*3e80*/  FMNMX.FTZ R10, R85, R10, !PT ;  /* 0x0000000a550a7209 */ /* 0x000fe20007810000 */
[----:B-1----:R-:W-:Y:S06]  /*3e90*/  @P2 BRA `(.L_x_26) ;  /* 0x0000000000082947 */ /* 0x002fec0003800000 */
[----:B------:R-:W1:Y:S02]  /*3ea0*/  SYNCS.PHASECHK.TRANS64.TRYWAIT P2, [UR14+0x17050], R4 ;  /* 0x01705004ff0075a7 */ /* 0x000e64000804014e */
[----:B-1----:R-:W-:Y:S05]  /*3eb0*/  @!P2 BRA `(.L_x_27) ;  /* 0x000000740000a947 */ /* 0x002fea0003800000 */
.L_x_26:
[----:B------:R-:W-:Y:S01]  /*3ec0*/  UIADD3 UR5, UR38, 0x400, URZ ;  /* 0x0000040026057890 */ /* 0x000fe2000fffe03f */
[----:B------:R-:W-:Y:S01]  /*3ed0*/  WARPGROUP.ARRIVE ;  /* 0x00000000000079c5 */ /* 0x000fe20000000000 */
[----:B------:R-:W-:Y:S01]  /*3ee0*/  UMOV UR11, 0x40000040 ;  /* 0x40000040000b7882 */ /* 0x000fe20000000000 */
[----:B-1----:R-:W1:Y:S01]  /*3ef0*/  SHFL.BFLY PT, R5, R10, 0x2, 0x1f ;  /* 0x0c401f000a057f89 */ /* 0x002e6200000e0000 */
[----:B------:R-:W-:Y:S01]  /*3f00*/  USHF.R.U32.HI UR5, URZ, 0x4, UR5 ;  /* 0x000000043f057899 */ /* 0x000fe20008011605 */
[----:B------:R-:W-:Y:S01]  /*3f10*/  FMNMX.FTZ R12, R87, R12, !PT ;  /* 0x0000000c570c7209 */ /* 0x000fe20007810000 */
[----:B------:R-:W-:Y:S02]  /*3f20*/  IMAD.U32 R16, RZ, RZ, UR46 ;  /* 0x0000002eff107e24 */ /* 0x000fe4000f8e00ff */
[----:B------:R-:W-:Y:S02]  /*3f30*/  ULOP3.LUT UR5, UR5, 0x3fff, URZ, 0xc0, !UPT ;  /* 0x00003fff05057892 */ /* 0x000fe4000f8ec03f */
[----:B------:R-:W2:Y:S02]  /*3f40*/  SHFL.BFLY PT, R13, R12, 0x2, 0x1f ;  /* 0x0c401f000c0d7f89 */ /* 0x000ea400000e0000 */
[----:B------:R-:W-:-:S04]  /*3f50*/  ULOP3.LUT UR5, UR5, 0x10000, URZ, 0xfc, !UPT ;  /* 0x0001000005057892 */ /* 0x000fc8000f8efc3f */
[----:B------:R-:W-:-:S07]  /*3f60*/  UIMAD UR6, UR6, 0x300, UR5 ;  /* 0x00000300060678a4 */ /* 0x000fce000f8e0205 */
[----:B------:R-:W-:Y:S02]  /*3f70*/  UMOV UR10, UR6 ;  /* 0x00000006000a7c82 */ /* 0x000fe40008000000 */
[----:B------:R-:W-:Y:S01]  /*3f80*/  QGMMA.64x96x32.F32.E4M3.E4M3 R88, R136, gdesc[UR8], R88, gsb0 ;  /* 0x0160000888587df3 */ /* 0x000fe20008000858 */
[----:B------:R-:W-:Y:S01]  /*3f90*/  UIADD3 UR10, UR6, 0x2, URZ ;  /* 0x00000002060a7890 */ /* 0x000fe2000fffe03f */
[----:B-1----:R-:W-:Y:S01]  /*3fa0*/  FMNMX.FTZ R11, R10, R5, !PT ;  /* 0x000000050a0b7209 */ /* 0x002fe20007810000 */
[----:B------:R-:W-:-:S04]  /*3fb0*/  UMOV UR11, 0x40000040 ;  /* 0x40000040000b7882 */ /* 0x000fc80000000000 */
[----:B0-----:R-:W0:Y:S01]  /*3fc0*/  SHFL.BFLY PT, R4, R11, 0x1, 0x1f ;  /* 0x0c201f000b047f89 */ /* 0x001e2200000e0000 */
[----:B--2---:R-:W-:-:S05]  /*3fd0*/  FMNMX.FTZ R13, R12, R13, !PT ;  /* 0x0000000d0c0d7209 */ /* 0x004fca0007810000 */
[----:B------:R-:W1:Y:S01]  /*3fe0*/  SHFL.BFLY PT, R14, R13, 0x1, 0x1f ;  /* 0x0c201f000d0e7f89 */ /* 0x000e6200000e0000 */
[----:B0-----:R-:W-:-:S05]  /*3ff0*/  FMNMX.FTZ R5, R11, R4, !PT ;  /* 0x000000040b057209 */ /* 0x001fca0007810000 */
[C---:B------:R-:W-:Y:S01]  /*4000*/  FFMA.FTZ R10, R5.reuse, R16, -8 ;  /* 0xc1000000050a7423 */ /* 0x040fe20000010010 */
[----:B------:R-:W-:-:S01]  /*4010*/  FADD.FTZ R6, -R5, R6 ;  /* 0x0000000605067221 */ /* 0x000fc20000010100 */
[----:B-1----:R-:W-:Y:S02]  /*4020*/  FMNMX.FTZ R4, R13, R14, !PT ;  /* 0x0000000e0d047209 */ /* 0x002fe40007810000 */
[----:B------:R-:W-:-:S01]  /*4030*/  FFMA.FTZ R17, R36, UR46, -R10 ;  /* 0x0000002e24117c23 */ /* 0x000fc2000801080a */
[--C-:B------:R-:W-:Y:S01]  /*4040*/  FFMA.FTZ R36, R61, UR46, -R10.reuse ;  /* 0x0000002e3d247c23 */ /* 0x100fe2000801080a */
[----:B------:R-:W-:Y:S02]  /*4050*/  IMAD.U32 R61, RZ, RZ, UR46 ;  /* 0x0000002eff3d7e24 */ /* 0x000fe4000f8e00ff */
[--C-:B------:R-:W-:Y:S01]  /*4060*/  FFMA.FTZ R16, R33, UR46, -R10.reuse ;  /* 0x0000002e21107c23 */ /* 0x100fe2000801080a */
[----:B------:R-:W-:Y:S01]  /*4070*/  FMUL.FTZ R14, R6, UR46 ;  /* 0x0000002e060e7c20 */ /* 0x000fe20008410000 */
[----:B------:R-:W-:Y:S01]  /*4080*/  FFMA.FTZ R33, R60, UR46, -R10 ;  /* 0x0000002e3c217c23 */ /* 0x000fe2000801080a */
[----:B------:R-:W-:-:S01]  /*4090*/  FADD.FTZ R6, -R4, R7 ;  /* 0x0000000704067221 */ /* 0x000fc20000010100 */
[----:B------:R-:W-:Y:S01]  /*40a0*/  FFMA.FTZ R60, R4, R61, -8 ;  /* 0xc1000000043c7423 */ /* 0x000fe2000001003d */
[----:B------:R-:W-:-:S01]  /*40b0*/  FFMA.FTZ R12, R24, UR46, -R10 ;  /* 0x0000002e180c7c23 */ /* 0x000fc2000801080a */
[----:B------:R-:W-:Y:S01]  /*40c0*/  FFMA.FTZ R11, R25, UR46, -R10 ;  /* 0x0000002e190b7c23 */ /* 0x000fe2000801080a */
[----:B------:R-:W-:Y:S01]  /*40d0*/  FMUL.FTZ R6, R6, UR46 ;  /* 0x0000002e06067c20 */ /* 0x000fe20008410000 */
[--C-:B------:R-:W-:Y:S01]  /*40e0*/  FFMA.FTZ R61, R26, UR46, -R60.reuse ;  /* 0x0000002e1a3d7c23 */ /* 0x100fe2000801083c */
[----:B------:R-:W-:-:S01]  /*40f0*/  FFMA.FTZ R26, R27, UR46, -R60 ;  /* 0x0000002e1b1a7c23 */ /* 0x000fc2000801083c */
[----:B------:R-:W-:Y:S01]  /*4100*/  MUFU.EX2 R7, R14 ;  /* 0x0000000e00077308 */ /* 0x000fe20000000800 */
[----:B------:R-:W-:-:S01]  /*4110*/  FFMA.FTZ R13, R28, UR46, -R10 ;  /* 0x0000002e1c0d7c23 */ /* 0x000fc2000801080a */
[--C-:B------:R-:W-:Y:S01]  /*4120*/  FFMA.FTZ R27, R30, UR46, -R60.reuse ;  /* 0x0000002e1e1b7c23 */ /* 0x100fe2000801083c */
[----:B------:R-:W-:-:S01]  /*4130*/  FFMA.FTZ R30, R31, UR46, -R60 ;  /* 0x0000002e1f1e7c23 */ /* 0x000fc2000801083c */
[--C-:B------:R-:W-:Y:S01]  /*4140*/  FFMA.FTZ R29, R29, UR46, -R10.reuse ;  /* 0x0000002e1d1d7c23 */ /* 0x100fe2000801080a */
[----:B------:R-:W-:-:S01]  /*4150*/  FFMA.FTZ R15, R32, UR46, -R10 ;  /* 0x0000002e200f7c23 */ /* 0x000fc2000801080a */
[--C-:B------:R-:W-:Y:S01]  /*4160*/  FFMA.FTZ R31, R34, UR46, -R60.reuse ;  /* 0x0000002e221f7c23 */ /* 0x100fe2000801083c */
[----:B------:R-:W-:-:S01]  /*4170*/  FFMA.FTZ R34, R35, UR46, -R60 ;  /* 0x0000002e23227c23 */ /* 0x000fc2000801083c */
[----:B------:R-:W0:Y:S01]  /*4180*/  MUFU.EX2 R12, R12 ;  /* 0x0000000c000c7308 */ /* 0x000e220000000800 */
[----:B------:R-:W-:-:S01]  /*4190*/  FFMA.FTZ R35, R38, UR46, -R60 ;  /* 0x0000002e26237c23 */ /* 0x000fc2000801083c */
[--C-:B------:R-:W-:Y:S01]  /*41a0*/  FFMA.FTZ R38, R39, UR46, -R60.reuse ;  /* 0x0000002e27267c23 */ /* 0x100fe2000801083c */
[----:B------:R-:W-:-:S01]  /*41b0*/  FFMA.FTZ R39, R42, UR46, -R60 ;  /* 0x0000002e2a277c23 */ /* 0x000fc2000801083c */
[--C-:B------:R-:W-:Y:S01]  /*41c0*/  FFMA.FTZ R42, R43, UR46, -R60.reuse ;  /* 0x0000002e2b2a7c23 */ /* 0x100fe2000801083c */
[----:B------:R-:W-:-:S01]  /*41d0*/  FFMA.FTZ R43, R46, UR46, -R60 ;  /* 0x0000002e2e2b7c23 */ /* 0x000fc2000801083c */
[--C-:B------:R-:W-:Y:S01]  /*41e0*/  FFMA.FTZ R46, R47, UR46, -R60.reuse ;  /* 0x0000002e2f2e7c23 */ /* 0x100fe2000801083c */
[----:B------:R-:W-:-:S01]  /*41f0*/  FFMA.FTZ R47, R50, UR46, -R60 ;  /* 0x0000002e322f7c23 */ /* 0x000fc2000801083c */
[----:B------:R-:W-:Y:S01]  /*4200*/  MUFU.EX2 R6, R6 ;  /* 0x0000000600067308 */ /* 0x000fe20000000800 */
[----:B------:R-:W-:-:S01]  /*4210*/  FFMA.FTZ R50, R51, UR46, -R60 ;  /* 0x0000002e33327c23 */ /* 0x000fc2000801083c */
[----:B------:R-:W-:Y:S01]  /*4220*/  FFMA.FTZ R18, R37, UR46, -R10 ;  /* 0x0000002e25127c23 */ /* 0x000fe2000801080a */
[----:B------:R-:W-:-:S01]  /*4230*/  FFMA.FTZ R51, R54, UR46, -R60 ;  /* 0x0000002e36337c23 */ /* 0x000fc2000801083c */
[----:B------:R-:W-:Y:S01]  /*4240*/  FFMA.FTZ R37, R64, UR46, -R10 ;  /* 0x0000002e40257c23 */ /* 0x000fe2000801080a */
[----:B------:R-:W-:-:S01]  /*4250*/  FFMA.FTZ R54, R55, UR46, -R60 ;  /* 0x0000002e37367c23 */ /* 0x000fc2000801083c */
[--C-:B------:R-:W-:Y:S01]  /*4260*/  FFMA.FTZ R55, R58, UR46, -R60.reuse ;  /* 0x0000002e3a377c23 */ /* 0x100fe2000801083c */
[----:B------:R-:W-:-:S01]  /*4270*/  FFMA.FTZ R58, R59, UR46, -R60 ;  /* 0x0000002e3b3a7c23 */ /* 0x000fc2000801083c */
[----:B------:R-:W1:Y:S01]  /*4280*/  MUFU.EX2 R61, R61 ;  /* 0x0000003d003d7308 */ /* 0x000e620000000800 */
[----:B0-----:R-:W-:-:S01]  /*4290*/  FFMA.FTZ R8, R7, R8, R12 ;  /* 0x0000000807087223 */ /* 0x001fc2000001000c */
        /* <DEDUP_REMOVED lines=14> */
[----:B------:R-:W2:Y:S01]  /*4380*/  MUFU.EX2 R26, R26 ;  /* 0x0000001a001a7308 */ /* 0x000ea20000000800 */
[----:B-1----:R-:W-:-:S01]  /*4390*/  FFMA.FTZ R9, R6, R9, R61 ;  /* 0x0000000906097223 */ /* 0x002fc2000001003d */
[--C-:B------:R-:W-:Y:S01]  /*43a0*/  FFMA.FTZ R44, R69, UR46, -R10.reuse ;  /* 0x0000002e452c7c23 */ /* 0x100fe2000801080a */
[----:B------:R-:W-:-:S01]  /*43b0*/  FFMA.FTZ R45, R72, UR46, -R10 ;  /* 0x0000002e482d7c23 */ /* 0x000fc2000801080a */
[--C-:B------:R-:W-:Y:S01]  /*43c0*/  FFMA.FTZ R48, R73, UR46, -R10.reuse ;  /* 0x0000002e49307c23 */ /* 0x100fe2000801080a */
[----:B------:R-:W-:-:S01]  /*43d0*/  FFMA.FTZ R49, R76, UR46, -R10 ;  /* 0x0000002e4c317c23 */ /* 0x000fc2000801080a */
[--C-:B------:R-:W-:Y:S01]  /*43e0*/  FFMA.FTZ R52, R77, UR46, -R10.reuse ;  /* 0x0000002e4d347c23 */ /* 0x100fe2000801080a */
[----:B------:R-:W-:-:S01]  /*43f0*/  FFMA.FTZ R53, R80, UR46, -R10 ;  /* 0x0000002e50357c23 */ /* 0x000fc2000801080a */
[----:B------:R-:W1:Y:S01]  /*4400*/  MUFU.EX2 R13, R13 ;  /* 0x0000000d000d7308 */ /* 0x000e620000000800 */
[----:B0-----:R-:W-:-:S01]  /*4410*/  FADD.FTZ R8, R11, R8 ;  /* 0x000000080b087221 */ /* 0x001fc20000010000 */
[----:B------:R-:W-:Y:S01]  /*4420*/  FFMA.FTZ R57, R84, UR46, -R10 ;  /* 0x0000002e54397c23 */ /* 0x000fe2000801080a */
[----:B------:R-:W-:-:S05]  /*4430*/  FFMA.FTZ R86, R86, UR46, -R60 ;  /* 0x0000002e56567c23 */ /* 0x000fca000801083c */
[----:B------:R-:W0:Y:S01]  /*4440*/  MUFU.EX2 R27, R27 ;  /* 0x0000001b001b7308 */ /* 0x000e220000000800 */
[----:B------:R-:W-:Y:S02]  /*4450*/  WARPGROUP.DEPBAR.LE gsb0, 0x0 ;  /* 0x00008000000079c5 */ /* 0x000fe40000010000 */
[----:B------:R-:W-:Y:S01]  /*4460*/  WARPGROUP.ARRIVE ;  /* 0x00000000000079c5 */ /* 0x000fe20000000000 */
[----:B--2---:R-:W-:-:S04]  /*4470*/  FADD.FTZ R64, R26, R9 ;  /* 0x000000091a407221 */ /* 0x004fc80000010000 */
[----:B------:R2:W3:Y:S01]  /*4480*/  MUFU.EX2 R14, R29 ;  /* 0x0000001d000e7308 */ /* 0x0004e20000000800 */
[----:B------:R-:W-:Y:S01]  /*4490*/  QGMMA.64x96x32.F32.E4M3.E4M3 R88, R140, gdesc[UR8], R88, gsb0 ;  /* 0x016000088c587df3 */ /* 0x000fe20008000858 */
[----:B------:R-:W-:Y:S01]  /*44a0*/  UIADD3 UR10, UR6, 0x4, URZ ;  /* 0x00000004060a7890 */ /* 0x000fe2000fffe03f */
[----:B-1----:R-:W-:Y:S01]  /*44b0*/  FADD.FTZ R9, R13, R8 ;  /* 0x000000080d097221 */ /* 0x002fe20000010000 */
[----:B------:R-:W-:Y:S01]  /*44c0*/  UMOV UR11, 0x40000040 ;  /* 0x40000040000b7882 */ /* 0x000fe20000000000 */
[----:B------:R-:W-:-:S03]  /*44d0*/  UIADD3 UR6, UR6, 0x6, URZ ;  /* 0x0000000606067890 */ /* 0x000fc6000fffe03f */
[----:B------:R-:W1:Y:S01]  /*44e0*/  MUFU.EX2 R30, R30 ;  /* 0x0000001e001e7308 */ /* 0x000e620000000800 */
[----:B0-----:R-:W-:-:S01]  /*44f0*/  FADD.FTZ R63, R27, R64 ;  /* 0x000000401b3f7221 */ /* 0x001fc20000010000 */
[--C-:B--2---:R-:W-:Y:S01]  /*4500*/  FFMA.FTZ R29, R56, UR46, -R10.reuse ;  /* 0x0000002e381d7c23 */ /* 0x104fe2000801080a */
[----:B------:R-:W-:-:S01]  /*4510*/  FFMA.FTZ R56, R81, UR46, -R10 ;  /* 0x0000002e51387c23 */ /* 0x000fc2000801080a */
[----:B------:R-:W-:-:S04]  /*4520*/  FFMA.FTZ R10, R85, UR46, -R10 ;  /* 0x0000002e550a7c23 */ /* 0x000fc8000801080a */
[----:B------:R-:W0:Y:S01]  /*4530*/  MUFU.EX2 R15, R15 ;  /* 0x0000000f000f7308 */ /* 0x000e220000000800 */
[----:B---3--:R-:W-:-:S07]  /*4540*/  FADD.FTZ R8, R14, R9 ;  /* 0x000000090e087221 */ /* 0x008fce0000010000 */
[----:B------:R-:W2:Y:S01]  /*4550*/  MUFU.EX2 R31, R31 ;  /* 0x0000001f001f7308 */ /* 0x000ea20000000800 */
[----:B-1----:R-:W-:-:S01]  /*4560*/  FADD.FTZ R64, R30, R63 ;  /* 0x0000003f1e407221 */ /* 0x002fc20000010000 */
[----:B------:R-:W-:-:S06]  /*4570*/  FFMA.FTZ R63, R66, UR46, -R60 ;  /* 0x0000002e423f7c23 */ /* 0x000fcc000801083c */
[----:B------:R-:W1:Y:S01]  /*4580*/  MUFU.EX2 R16, R16 ;  /* 0x0000001000107308 */ /* 0x000e620000000800 */
[----:B0-----:R-:W-:-:S07]  /*4590*/  FADD.FTZ R9, R15, R8 ;  /* 0x000000080f097221 */ /* 0x001fce0000010000 */
[----:B------:R-:W0:Y:S01]  /*45a0*/  MUFU.EX2 R34, R34 ;  /* 0x0000002200227308 */ /* 0x000e220000000800 */
[----:B--2---:R-:W-:-:S01]  /*45b0*/  FADD.FTZ R65, R31, R64 ;  /* 0x000000401f417221 */ /* 0x004fc20000010000 */
[----:B------:R-:W-:-:S06]  /*45c0*/  FFMA.FTZ R64, R67, UR46, -R60 ;  /* 0x0000002e43407c23 */ /* 0x000fcc000801083c */
[----:B------:R-:W2:Y:S01]  /*45d0*/  MUFU.EX2 R17, R17 ;  /* 0x0000001100117308 */ /* 0x000ea20000000800 */
[----:B-1----:R-:W-:-:S07]  /*45e0*/  FADD.FTZ R8, R16, R9 ;  /* 0x0000000910087221 */ /* 0x002fce0000010000 */
[----:B------:R-:W1:Y:S01]  /*45f0*/  MUFU.EX2 R35, R35 ;  /* 0x0000002300237308 */ /* 0x000e620000000800 */
[----:B0-----:R-:W-:-:S07]  /*4600*/  FADD.FTZ R66, R34, R65 ;  /* 0x0000004122427221 */ /* 0x001fce0000010000 */
[----:B------:R-:W0:Y:S01]  /*4610*/  MUFU.EX2 R18, R18 ;  /* 0x0000001200127308 */ /* 0x000e220000000800 */
[----:B--2---:R-:W-:-:S07]  /*4620*/  FADD.FTZ R9, R17, R8 ;  /* 0x0000000811097221 */ /* 0x004fce0000010000 */
[----:B------:R-:W2:Y:S01]  /*4630*/  MUFU.EX2 R38, R38 ;  /* 0x0000002600267308 */ /* 0x000ea20000000800 */
[----:B-1----:R-:W-:-:S07]  /*4640*/  FADD.FTZ R65, R35, R66 ;  /* 0x0000004223417221 */ /* 0x002fce0000010000 */
        /* <DEDUP_REMOVED lines=8> */
[----:B0-----:R-:W-:-:S01]  /*46d0*/  FADD.FTZ R67, R39, R66 ;  /* 0x0000004227437221 */ /* 0x001fc20000010000 */
[----:B------:R-:W-:Y:S01]  /*46e0*/  FFMA.FTZ R66, R71, UR46, -R60 ;  /* 0x0000002e47427c23 */ /* 0x000fe2000801083c */
[----:B------:R-:W-:Y:S02]  /*46f0*/  WARPGROUP.DEPBAR.LE gsb0, 0x0 ;  /* 0x00008000000079c5 */ /* 0x000fe40000010000 */
[----:B------:R-:W-:-:S03]  /*4700*/  WARPGROUP.ARRIVE ;  /* 0x00000000000079c5 */ /* 0x000fc60000000000 */
[----:B------:R-:W0:Y:S01]  /*4710*/  MUFU.EX2 R21, R21 ;  /* 0x0000001500157308 */ /* 0x000e220000000800 */
[----:B--2---:R-:W-:-:S02]  /*4720*/  FADD.FTZ R8, R20, R9 ;  /* 0x0000000914087221 */ /* 0x004fc40000010000 */
[----:B------:R-:W-:Y:S01]  /*4730*/  QGMMA.64x96x32.F32.E4M3.E4M3 R88, R144, gdesc[UR8], R88, gsb0 ;  /* 0x0160000890587df3 */ /* 0x000fe20008000858 */
[----:B------:R-:W-:Y:S01]  /*4740*/  UMOV UR10, UR6 ;  /* 0x00000006000a7c82 */ /* 0x000fe20008000000 */
[----:B------:R-:W-:-:S03]  /*4750*/  UMOV UR11, 0x40000040 ;  /* 0x40000040000b7882 */ /* 0x000fc60000000000 */
        /* <DEDUP_REMOVED lines=9> */
[----:B0-----:R-:W-:-:S01]  /*47f0*/  FADD.FTZ R68, R46, R67 ;  /* 0x000000432e447221 */ /* 0x001fc20000010000 */
[----:B------:R-:W-:-:S06]  /*4800*/  FFMA.FTZ R67, R74, UR46, -R60 ;  /* 0x0000002e4a437c23 */ /* 0x000fcc000801083c */
[----:B------:R-:W0:Y:S01]  /*4810*/  MUFU.EX2 R24, R24 ;  /* 0x0000001800187308 */ /* 0x000e220000000800 */
[----:B--2---:R-:W-:-:S07]  /*4820*/  FADD.FTZ R9, R23, R8 ;  /* 0x0000000817097221 */ /* 0x004fce0000010000 */
[----:B------:R-:W2:Y:S01]  /*4830*/  MUFU.EX2 R50, R50 ;  /* 0x0000003200327308 */ /* 0x000ea20000000800 */
[----:B-1----:R-:W-:-:S01]  /*4840*/  FADD.FTZ R69, R47, R68 ;  /* 0x000000442f457221 */ /* 0x002fc20000010000 */
[----:B------:R-:W-:Y:S01]  /*4850*/  FFMA.FTZ R68, R75, UR46, -R60 ;  /* 0x0000002e4b447c23 */ /* 0x000fe2000801083c */
[----:B------:R-:W-:-:S05]  /*4860*/  IMAD.U32 R75, RZ, RZ, UR21 ;  /* 0x00000015ff4b7e24 */ /* 0x000fca000f8e00ff */
        /* <DEDUP_REMOVED lines=9> */
[----:B--2---:R-:W-:-:S07]  /*4900*/  FADD.FTZ R8, R28, R9 ;  /* 0x000000091c087221 */ /* 0x004fce0000010000 */
[----:B------:R-:W2:Y:S01]  /*4910*/  MUFU.EX2 R55, R55 ;  /* 0x0000003700377308 */ /* 0x000ea20000000800 */
[----:B-1----:R-:W-:-:S01]  /*4920*/  FADD.FTZ R70, R54, R69 ;  /* 0x0000004536467221 */ /* 0x002fc20000010000 */
[----:B------:R-:W-:-:S06]  /*4930*/  FFMA.FTZ R69, R78, UR46, -R60 ;  /* 0x0000002e4e457c23 */ /* 0x000fcc000801083c */
[----:B------:R-:W1:Y:S01]  /*4940*/  MUFU.EX2 R32, R32 ;  /* 0x0000002000207308 */ /* 0x000e620000000800 */
[----:B0-----:R-:W-:-:S01]  /*4950*/  FADD.FTZ R9, R29, R8 ;  /* 0x000000081d097221 */ /* 0x001fc20000010000 */
[----:B------:R-:W-:Y:S02]  /*4960*/  WARPGROUP.DEPBAR.LE gsb0, 0x0 ;  /* 0x00008000000079c5 */ /* 0x000fe40000010000 */
[----:B------:R-:W-:-:S04]  /*4970*/  WARPGROUP.ARRIVE ;  /* 0x00000000000079c5 */ /* 0x000fc80000000000 */
[----:B------:R-:W0:Y:S01]  /*4980*/  MUFU.EX2 R58, R58 ;  /* 0x0000003a003a7308 */ /* 0x000e220000000800 */
[----:B--2---:R-:W-:-:S01]  /*4990*/  FADD.FTZ R71, R55, R70 ;  /* 0x0000004637477221 */ /* 0x004fc20000010000 */
[----:B------:R-:W-:Y:S01]  /*49a0*/  FFMA.FTZ R70, R79, UR46, -R60 ;  /* 0x0000002e4f467c23 */ /* 0x000fe2000801083c */
[----:B------:R-:W-:Y:S05]  /*49b0*/  QGMMA.64x96x32.F32.E4M3.E4M3 R88, R148, gdesc[UR8], R88, gsb0 ;  /* 0x0160000894587df3 */ /* 0x000fea0008000858 */
        /* <DEDUP_REMOVED lines=17> */
[--C-:B------:R-:W-:Y:S01]  /*4ad0*/  FFMA.FTZ R72, R83, UR46, -R60.reuse ;  /* 0x0000002e53487c23 */ /* 0x100fe2000801083c */
[----:B------:R-:W-:-:S05]  /*4ae0*/  FFMA.FTZ R60, R87, UR46, -R60 ;  /* 0x0000002e573c7c23 */ /* 0x000fca000801083c */
        /* <DEDUP_REMOVED lines=12> */
[----:B------:R-:W-:-:S06]  /*4bb0*/  WARPGROUP.DEPBAR.LE gsb0, 0x0 ;  /* 0x00008000000079c5 */ /* 0x000fcc0000010000 */
[----:B------:R-:W0:Y:S01]  /*4bc0*/  MUFU.EX2 R48, R48 ;  /* 0x0000003000307308 */ /* 0x000e220000000800 */
[----:B--2---:R-:W-:-:S01]  /*4bd0*/  FADD.FTZ R9, R45, R8 ;  /* 0x000000082d097221 */ /* 0x004fc20000010000 */
[----:B------:R-:W-:-:S05]  /*4be0*/  @!P1 VIADD R8, R75, 0x17040 ;  /* 0x000170404b089836 */ /* 0x000fca0000000000 */
[----:B------:R-:W-:Y:S01]  /*4bf0*/  @!P1 PRMT R8, RZ, 0x654, R8 ;  /* 0x00000654ff089816 */ /* 0x000fe20000000008 */
[----:B------:R-:W2:Y:S01]  /*4c00*/  MUFU.EX2 R68, R68 ;  /* 0x0000004400447308 */ /* 0x000ea20000000800 */
[----:B-1----:R-:W-:-:S02]  /*4c10*/  FADD.FTZ R73, R67, R74 ;  /* 0x0000004a43497221 */ /* 0x002fc40000010000 */
[----:B------:R1:W-:Y:S05]  /*4c20*/  @!P1 SYNCS.ARRIVE.TRANS64.RED.A1T0 RZ, [R8+URZ], RZ ;  /* 0x000000ff08ff99a7 */ /* 0x0003ea000810043f */
[----:B------:R-:W3:Y:S01]  /*4c30*/  MUFU.EX2 R49, R49 ;  /* 0x0000003100317308 */ /* 0x000ee20000000800 */
[----:B0-----:R-:W-:-:S07]  /*4c40*/  FADD.FTZ R74, R48, R9 ;  /* 0x00000009304a7221 */ /* 0x001fce0000010000 */
[----:B------:R-:W0:Y:S01]  /*4c50*/  MUFU.EX2 R69, R69 ;  /* 0x0000004500457308 */ /* 0x000e220000000800 */
[----:B--2---:R-:W-:-:S07]  /*4c60*/  FADD.FTZ R76, R68, R73 ;  /* 0x00000049444c7221 */ /* 0x004fce0000010000 */
[----:B------:R-:W1:Y:S01]  /*4c70*/  MUFU.EX2 R52, R52 ;  /* 0x0000003400347308 */ /* 0x000e620000000800 */
[----:B---3--:R-:W-:-:S07]  /*4c80*/  FADD.FTZ R9, R49, R74 ;  /* 0x0000004a31097221 */ /* 0x008fce0000010000 */
[----:B------:R-:W2:Y:S01]  /*4c90*/  MUFU.EX2 R70, R70 ;  /* 0x0000004600467308 */ /* 0x000ea20000000800 */
[----:B0-----:R-:W-:-:S07]  /*4ca0*/  FADD.FTZ R73, R69, R76 ;  /* 0x0000004c45497221 */ /* 0x001fce0000010000 */
[----:B------:R-:W0:Y:S01]  /*4cb0*/  MUFU.EX2 R53, R53 ;  /* 0x0000003500357308 */ /* 0x000e220000000800 */
[----:B-1----:R-:W-:-:S07]  /*4cc0*/  FADD.FTZ R8, R52, R9 ;  /* 0x0000000934087221 */ /* 0x002fce0000010000 */
[----:B------:R-:W1:Y:S01]  /*4cd0*/  MUFU.EX2 R71, R71 ;  /* 0x0000004700477308 */ /* 0x000e620000000800 */
[----:B--2---:R-:W-:-:S07]  /*4ce0*/  FADD.FTZ R74, R70, R73 ;  /* 0x00000049464a7221 */ /* 0x004fce0000010000 */
        /* <DEDUP_REMOVED lines=11> */
[----:B--2---:R-:W-:-:S01]  /*4da0*/  FADD.FTZ R73, R86, R73 ;  /* 0x0000004956497221 */ /* 0x004fc20000010000 */
[----:B0-----:R-:W-:-:S03]  /*4db0*/  FADD.FTZ R8, R10, R9 ;  /* 0x000000090a087221 */ /* 0x001fc60000010000 */
[----:B-1----:R-:W-:Y:S01]  /*4dc0*/  FADD.FTZ R9, R60, R73 ;  /* 0x000000493c097221 */ /* 0x002fe20000010000 */
[----:B------:R-:W-:Y:S06]  /*4dd0*/  @!P0 BRA `(.L_x_28) ;  /* 0x0000000000048947 */ /* 0x000fec0003800000 */
[----:B------:R-:W-:Y:S01]  /*4de0*/  BPT.TRAP 0x1 ;  /* 0x000000040000795c */ /* 0x000fe20000300000 */
.L_x_28:
[----:B------:R-:W-:Y:S01]  /*4df0*/  UISETP.GT.AND UP0, UPT, UR40, UR37, UPT ;  /* 0x000000252800728c */ /* 0x000fe2000bf04270 */
[----:B------:R-:W-:Y:S01]  /*4e00*/  F2FP.SATFINITE.E4M3.F32.PACK_AB_MERGE_C R13, R14, R13, RZ ;  /* 0x0000000d0e0d723e */ /* 0x000fe200048070ff */
[----:B------:R-:W-:Y:S01]  /*4e10*/  UIADD3 UR5, UR14, 0x17060, URZ ;  /* 0x000170600e057890 */ /* 0x000fe2000fffe03f */
[----:B------:R-:W-:Y:S01]  /*4e20*/  F2FP.SATFINITE.E4M3.F32.PACK_AB_MERGE_C R27, R30, R27, RZ ;  /* 0x0000001b1e1b723e */ /* 0x000fe200048070ff */
[----:B------:R-:W-:Y:S01]  /*4e30*/  UIADD3 UR40, UR40, -0x1, URZ ;  /* 0xffffffff28287890 */ /* 0x000fe2000fffe03f */
[----:B------:R-:W-:Y:S01]  /*4e40*/  F2FP.SATFINITE.E4M3.F32.PACK_AB_MERGE_C R17, R18, R17, RZ ;  /* 0x000000111211723e */ /* 0x000fe200048070ff */
[----:B------:R-:W-:Y:S01]  /*4e50*/  UPRMT UR5, UR7, 0x654, UR5 ;  /* 0x0000065407057896 */ /* 0x000fe20008000005 */
[----:B------:R-:W-:Y:S01]  /*4e60*/  PLOP3.LUT P2, PT, PT, PT, UP0, 0x80, 0x0 ;  /* 0x000000000000781c */ /* 0x000fe20003f4f008 */
[----:B------:R-:W-:Y:S01]  /*4e70*/  FMUL.FTZ R88, R88, R7 ;  /* 0x0000000758587220 */ /* 0x000fe20000410000 */
[----:B------:R-:W-:Y:S01]  /*4e80*/  F2FP.SATFINITE.E4M3.F32.PACK_AB_MERGE_C R35, R38, R35, RZ ;  /* 0x000000232623723e */ /* 0x000fe200048070ff */
[----:B------:R-:W-:Y:S01]  /*4e90*/  FMUL.FTZ R89, R89, R7 ;  /* 0x0000000759597220 */ /* 0x000fe20000410000 */
[----:B------:R-:W-:Y:S01]  /*4ea0*/  F2FP.SATFINITE.E4M3.F32.PACK_AB_MERGE_C R21, R22, R21, RZ ;  /* 0x000000151615723e */ /* 0x000fe200048070ff */
[----:B------:R-:W-:Y:S01]  /*4eb0*/  FMUL.FTZ R92, R92, R7 ;  /* 0x000000075c5c7220 */ /* 0x000fe20000410000 */
[----:B------:R-:W-:Y:S01]  /*4ec0*/  F2FP.SATFINITE.E4M3.F32.PACK_AB_MERGE_C R43, R46, R43, RZ ;  /* 0x0000002b2e2b723e */ /* 0x000fe200048070ff */
[----:B------:R-:W-:Y:S01]  /*4ed0*/  FMUL.FTZ R93, R93, R7 ;  /* 0x000000075d5d7220 */ /* 0x000fe20000410000 */
[----:B------:R-:W-:Y:S01]  /*4ee0*/  F2FP.SATFINITE.E4M3.F32.PACK_AB_MERGE_C R25, R28, R25, RZ ;  /* 0x000000191c19723e */ /* 0x000fe200048070ff */
[----:B------:R-:W-:Y:S01]  /*4ef0*/  SYNCS.ARRIVE.TRANS64.RED.A1T0 RZ, [UR5], RZ ;  /* 0x000000ffffff79a7 */ /* 0x000fe20008100405 */
[----:B------:R-:W-:Y:S01]  /*4f00*/  F2FP.SATFINITE.E4M3.F32.PACK_AB_MERGE_C R51, R54, R51, RZ ;  /* 0x000000333633723e */ /* 0x000fe200048070ff */
[----:B------:R-:W-:Y:S01]  /*4f10*/  UMOV UR5, UR4 ;  /* 0x0000000400057c82 */ /* 0x000fe20008000000 */
[----:B------:R-:W-:Y:S01]  /*4f20*/  F2FP.SATFINITE.E4M3.F32.PACK_AB_MERGE_C R33, R36, R33, RZ ;  /* 0x000000212421723e */ /* 0x000fe200048070ff */
        /* <DEDUP_REMOVED lines=12> */
[-C--:B------:R-:W-:Y:S01]  /*4ff0*/  FMUL.FTZ R108, R108, R7.reuse ;  /* 0x000000076c6c7220 */ /* 0x080fe20000410000 */
[----:B------:R-:W-:Y:S01]  /*5000*/  F2FP.SATFINITE.E4M3.F32.PACK_AB_MERGE_C R14, R60, R86, RZ ;  /* 0x000000563c0e723e */ /* 0x000fe200048070ff */
[-C--:B------:R-:W-:Y:S01]  /*5010*/  FMUL.FTZ R109, R109, R7.reuse ;  /* 0x000000076d6d7220 */ /* 0x080fe20000410000 */
[----:B------:R-:W-:Y:S01]  /*5020*/  R2UR UR6, R0 ;  /* 0x00000000000672ca */ /* 0x000fe200000e0000 */
[-C--:B------:R-:W-:Y:S01]  /*5030*/  FMUL.FTZ R112, R112, R7.reuse ;  /* 0x0000000770707220 */ /* 0x080fe20000410000 */
        /* <DEDUP_REMOVED lines=10> */
[----:B------:R-:W-:Y:S01]  /*50e0*/  FMUL.FTZ R133, R133, R7 ;  /* 0x0000000785857220 */ /* 0x000fe20000410000 */
        /* <DEDUP_REMOVED lines=24> */
[----:B------:R-:W-:Y:S01]  /*5270*/  F2FP.SATFINITE.E4M3.F32.PACK_AB_MERGE_C R136, R11, R12, R13 ;  /* 0x0000000c0b88723e */ /* 0x000fe2000480700d */
[----:B------:R-:W-:Y:S01]  /*5280*/  IMAD.MOV.U32 R7, RZ, RZ, R4 ;  /* 0x000000ffff077224 */ /* 0x000fe200078e0004 */
[----:B------:R-:W-:Y:S01]  /*5290*/  F2FP.SATFINITE.E4M3.F32.PACK_AB_MERGE_C R137, R26, R61, R27 ;  /* 0x0000003d1a89723e */ /* 0x000fe2000480701b */
[----:B------:R-:W-:Y:S01]  /*52a0*/  IMAD.MOV.U32 R6, RZ, RZ, R5 ;  /* 0x000000ffff067224 */ /* 0x000fe200078e0005 */
[----:B------:R-:W-:-:S02]  /*52b0*/  F2FP.SATFINITE.E4M3.F32.PACK_AB_MERGE_C R138, R16, R15, R17 ;  /* 0x0000000f108a723e */ /* 0x000fc40004807011 */
[----:B------:R-:W-:Y:S02]  /*52c0*/  F2FP.SATFINITE.E4M3.F32.PACK_AB_MERGE_C R139, R34, R31, R35 ;  /* 0x0000001f228b723e */ /* 0x000fe40004807023 */
[----:B------:R-:W-:Y:S02]  /*52d0*/  F2FP.SATFINITE.E4M3.F32.PACK_AB_MERGE_C R140, R20, R19, R21 ;  /* 0x00000013148c723e */ /* 0x000fe40004807015 */
[----:B------:R-:W-:Y:S02]  /*52e0*/  F2FP.SATFINITE.E4M3.F32.PACK_AB_MERGE_C R141, R42, R39, R43 ;  /* 0x000000272a8d723e */ /* 0x000fe4000480702b */
[----:B------:R-:W-:Y:S02]  /*52f0*/  F2FP.SATFINITE.E4M3.F32.PACK_AB_MERGE_C R142, R24, R23, R25 ;  /* 0x00000017188e723e */ /* 0x000fe40004807019 */
[----:B------:R-:W-:Y:S02]  /*5300*/  F2FP.SATFINITE.E4M3.F32.PACK_AB_MERGE_C R143, R50, R47, R51 ;  /* 0x0000002f328f723e */ /* 0x000fe40004807033 */
[----:B------:R-:W-:-:S02]  /*5310*/  F2FP.SATFINITE.E4M3.F32.PACK_AB_MERGE_C R144, R32, R29, R33 ;  /* 0x0000001d2090723e */ /* 0x000fc40004807021 */
[----:B------:R-:W-:Y:S02]  /*5320*/  F2FP.SATFINITE.E4M3.F32.PACK_AB_MERGE_C R145, R58, R55, R59 ;  /* 0x000000373a91723e */ /* 0x000fe4000480703b */
[----:B------:R-:W-:Y:S02]  /*5330*/  F2FP.SATFINITE.E4M3.F32.PACK_AB_MERGE_C R146, R40, R37, R41 ;  /* 0x000000252892723e */ /* 0x000fe40004807029 */
[----:B------:R-:W-:Y:S02]  /*5340*/  F2FP.SATFINITE.E4M3.F32.PACK_AB_MERGE_C R147, R64, R63, R65 ;  /* 0x0000003f4093723e */ /* 0x000fe40004807041 */
[----:B------:R-:W-:Y:S02]  /*5350*/  F2FP.SATFINITE.E4M3.F32.PACK_AB_MERGE_C R148, R48, R45, R49 ;  /* 0x0000002d3094723e */ /* 0x000fe40004807031 */
[----:B------:R-:W-:Y:S02]  /*5360*/  F2FP.SATFINITE.E4M3.F32.PACK_AB_MERGE_C R149, R68, R67, R69 ;  /* 0x000000434495723e */ /* 0x000fe40004807045 */
[----:B------:R-:W-:-:S02]  /*5370*/  F2FP.SATFINITE.E4M3.F32.PACK_AB_MERGE_C R150, R56, R53, R10 ;  /* 0x000000353896723e */ /* 0x000fc4000480700a */
[----:B------:R-:W-:Y:S01]  /*5380*/  F2FP.SATFINITE.E4M3.F32.PACK_AB_MERGE_C R151, R72, R71, R14 ;  /* 0x000000474897723e */ /* 0x000fe2000480700e */
[----:B------:R-:W-:Y:S06]  /*5390*/  @P2 BRA `(.L_x_29) ;  /* 0xffffffe400102947 */ /* 0x000fec000383ffff */
.L_x_19:
[----:B------:R-:W-:Y:S06]  /*53a0*/  BAR.ARV 0x8, 0x200 ;  /* 0x0208000000007b1d */ /* 0x000fec0000002000 */
[----:B------:R-:W-:Y:S05]  /*53b0*/  @!P0 BRA `(.L_x_30) ;  /* 0x0000000000048947 */ /* 0x000fea0003800000 */
[----:B------:R-:W-:Y:S01]  /*53c0*/  BPT.TRAP 0x1 ;  /* 0x000000040000795c */ /* 0x000fe20000300000 */
.L_x_30:
[----:B------:R-:W-:Y:S01]  /*53d0*/  R2UR UR16, R0 ;  /* 0x00000000001072ca */ /* 0x000fe200000e0000 */
[----:B------:R-:W-:-:S05]  /*53e0*/  IMAD.U32 R2, RZ, RZ, UR4 ;  /* 0x00000004ff027e24 */ /* 0x000fca000f8e00ff */
[----:B------:R-:W-:-:S07]  /*53f0*/  SHF.L.U32 R2, R2, 0x1f, RZ ;  /* 0x0000001f02027819 */ /* 0x000fce00000006ff */
[----:B------:R-:W-:-:S09]  /*5400*/  ULEA UR16, UR16, UR38, 0x3 ;  /* 0x0000002610107291 */ /* 0x000fd2000f8e183f */
[----:B------:R0:W1:Y:S01]  /*5410*/  SYNCS.PHASECHK.TRANS64.TRYWAIT P1, [UR16+0x17050], R2 ;  /* 0x01705002ff0075a7 */ /* 0x0000620008020150 */
[----:B------:R-:W-:Y:S05]  /*5420*/  @!P0 BRA `(.L_x_31) ;  /* 0x0000000000048947 */ /* 0x000fea0003800000 */
[----:B------:R-:W-:Y:S01]  /*5430*/  BPT.TRAP 0x1 ;  /* 0x000000040000795c */ /* 0x000fe20000300000 */
.L_x_31:
[----:B-1----:R-:W-:Y:S05]  /*5440*/  @P1 BRA `(.L_x_32) ;  /* 0x0000000000081947 */ /* 0x002fea0003800000 */
[----:B------:R-:W1:Y:S02]  /*5450*/  SYNCS.PHASECHK.TRANS64.TRYWAIT P1, [UR16+0x17050], R2 ;  /* 0x01705002ff0075a7 */ /* 0x000e640008020150 */
[----:B-1----:R-:W-:Y:S05]  /*5460*/  @!P1 BRA `(.L_x_33) ;  /* 0x0000005c00ac9947 */ /* 0x002fea0003800000 */
.L_x_32:
[----:B------:R-:W-:Y:S01]  /*5470*/  ULDC.64 UR10, c[0x0][0x9a0] ;  /* 0x00026800000a7ab9 */ /* 0x000fe20000000a00 */
[----:B------:R-:W-:Y:S01]  /*5480*/  UIADD3 UR38, UR38, 0x400, URZ ;  /* 0x0000040026267890 */ /* 0x000fe2000fffe03f */
[----:B------:R-:W-:Y:S01]  /*5490*/  R2UR UR15, R0 ;  /* 0x00000000000f72ca */ /* 0x000fe200000e0000 */
[----:B------:R-:W-:Y:S01]  /*54a0*/  UISETP.NE.U32.AND UP0, UPT, UR10, URZ, UPT ;  /* 0x0000003f0a00728c */ /* 0x000fe2000bf05070 */
[----:B------:R-:W-:Y:S01]  /*54b0*/  WARPGROUP.ARRIVE ;  /* 0x00000000000079c5 */ /* 0x000fe20000000000 */
[----:B------:R-:W-:Y:S01]  /*54c0*/  USHF.R.U32.HI UR38, URZ, 0x4, UR38 ;  /* 0x000000043f267899 */ /* 0x000fe20008011626 */
[----:B------:R-:W-:Y:S01]  /*54d0*/  IMAD.MOV.U32 R6, RZ, RZ, 0x3f800000 ;  /* 0x3f800000ff067424 */ /* 0x000fe200078e00ff */
[----:B------:R-:W-:Y:S02]  /*54e0*/  UISETP.NE.AND.EX UP0, UPT, UR11, URZ, UPT, UP0 ;  /* 0x0000003f0b00728c */ /* 0x000fe4000bf05300 */
[----:B------:R-:W-:-:S04]  /*54f0*/  ULOP3.LUT UR38, UR38, 0x3fff, URZ, 0xc0, !UPT ;  /* 0x00003fff26267892 */ /* 0x000fc8000f8ec03f */
[----:B------:R-:W-:Y:S01]  /*5500*/  ULOP3.LUT UR38, UR38, 0x10000, URZ, 0xfc, !UPT ;  /* 0x0001000026267892 */ /* 0x000fe2000f8efc3f */
[----:B------:R-:W-:-:S04]  /*5510*/  PLOP3.LUT P1, PT, PT, PT, UP0, 0x80, 0x0 ;  /* 0x000000000000781c */ /* 0x000fc80003f2f008 */
[----:B------:R-:W-:Y:S01]  /*5520*/  @UP0 ULDC.64 UR8, c[0x0][0x9c8] ;  /* 0x0002720000080ab9 */ /* 0x000fe20000000a00 */
[----:B------:R-:W-:Y:S02]  /*5530*/  @UP0 USHF.R.S32.HI UR14, URZ, 0x1f, UR36 ;  /* 0x0000001f3f0e0899 */ /* 0x000fe40008011424 */
[----:B------:R-:W-:Y:S02]  /*5540*/  @UP0 UIMAD UR6, UR43, UR8, URZ ;  /* 0x000000082b0602a4 */ /* 0x000fe4000f8e023f */
[----:B------:R-:W-:Y:S02]  /*5550*/  @UP0 UIMAD.WIDE.U32 UR4, UR42, UR8, URZ ;  /* 0x000000082a0402a5 */ /* 0x000fe4000f8e003f */
[----:B------:R-:W-:Y:S02]  /*5560*/  @UP0 UIMAD UR8, UR42, UR9, UR6 ;  /* 0x000000092a0802a4 */ /* 0x000fe4000f8e0206 */
[----:B------:R-:W-:Y:S01]  /*5570*/  UIMAD UR6, UR15, 0x300, UR38 ;  /* 0x000003000f0678a4 */ /* 0x000fe2000f8e0226 */
[----:B------:R-:W-:-:S02]  /*5580*/  @UP0 ULDC.64 UR12, c[0x0][0x9d0] ;  /* 0x00027400000c0ab9 */ /* 0x000fc40000000a00 */
[----:B------:R-:W-:Y:S01]  /*5590*/  UMOV UR15, 0x40000040 ;  /* 0x40000040000f7882 */ /* 0x000fe20000000000 */
[----:B------:R-:W-:Y:S02]  /*55a0*/  @UP0 UIMAD UR9, UR14, UR12, URZ ;  /* 0x0000000c0e0902a4 */ /* 0x000fe4000f8e023f */
[----:B------:R-:W-:Y:S01]  /*55b0*/  @UP0 UIADD3 UR5, UR5, UR8, URZ ;  /* 0x0000000805050290 */ /* 0x000fe2000fffe03f */
[----:B------:R-:W-:Y:S01]  /*55c0*/  UMOV UR14, UR6 ;  /* 0x00000006000e7c82 */ /* 0x000fe20008000000 */
[----:B------:R-:W-:Y:S02]  /*55d0*/  @UP0 UIMAD UR9, UR36, UR13, UR9 ;  /* 0x0000000d240902a4 */ /* 0x000fe4000f8e0209 */
[----:B------:R-:W-:Y:S01]  /*55e0*/  QGMMA.64x96x32.F32.E4M3.E4M3 R88, R136, gdesc[UR12], R88, gsb0 ;  /* 0x0160000c88587df3 */ /* 0x000fe20008000858 */
[----:B------:R-:W-:-:S04]  /*55f0*/  @UP0 UIMAD.WIDE.U32 UR4, UR36, UR12, UR4 ;  /* 0x0000000c240402a5 */ /* 0x000fc8000f8e0004 */
[----:B------:R-:W-:Y:S02]  /*5600*/  @UP0 UIADD3 UR5, UR5, UR9, URZ ;  /* 0x0000000905050290 */ /* 0x000fe4000fffe03f */
[----:B------:R-:W-:-:S04]  /*5610*/  @UP0 ULEA UR8, UP1, UR4, UR10, 0x2 ;  /* 0x0000000a04080291 */ /* 0x000fc8000f82103f */
[----:B------:R-:W-:Y:S02]  /*5620*/  @UP0 ULEA.HI.X UR9, UR4, UR11, UR5, 0x2, UP1 ;  /* 0x0000000b04090291 */ /* 0x000fe400088f1405 */
[----:B01----:R-:W-:-:S04]  /*5630*/  IMAD.U32 R2, RZ, RZ, UR8 ;  /* 0x00000008ff027e24 */ /* 0x003fc8000f8e00ff */
[----:B------:R-:W-:-:S05]  /*5640*/  IMAD.U32 R3, RZ, RZ, UR9 ;  /* 0x00000009ff037e24 */ /* 0x000fca000f8e00ff */
[----:B------:R0:W2:Y:S01]  /*5650*/  @P1 LDG.E R6, desc[UR44][R2.64] ;  /* 0x0000002c02061981 */ /* 0x0000a2000c1e1900 */
[----:B------:R-:W-:Y:S01]  /*5660*/  UIADD3 UR4, UR6, 0x2, URZ ;  /* 0x0000000206047890 */ /* 0x000fe2000fffe03f */
[----:B------:R-:W-:-:S06]  /*5670*/  UMOV UR11, 0x40000040 ;  /* 0x40000040000b7882 */ /* 0x000fcc0000000000 */
[----:B------:R-:W-:Y:S01]  /*5680*/  UMOV UR10, UR4 ;  /* 0x00000004000a7c82 */ /* 0x000fe20008000000 */
[----:B------:R-:W-:Y:S02]  /*5690*/  WARPGROUP.DEPBAR.LE gsb0, 0x0 ;  /* 0x00008000000079c5 */ /* 0x000fe40000010000 */
[----:B------:R-:W-:-:S06]  /*56a0*/  WARPGROUP.ARRIVE ;  /* 0x00000000000079c5 */ /* 0x000fcc0000000000 */
[----:B------:R-:W-:Y:S01]  /*56b0*/  QGMMA.64x96x32.F32.E4M3.E4M3 R88, R140, gdesc[UR8], R88, gsb0 ;  /* 0x016000088c587df3 */ /* 0x000fe20008000858 */
[----:B------:R-:W-:Y:S01]  /*56c0*/  UIADD3 UR4, UR6, 0x4, URZ ;  /* 0x0000000406047890 */ /* 0x000fe2000fffe03f */
[----:B------:R-:W-:-:S06]  /*56d0*/  UMOV UR11, 0x40000040 ;  /* 0x40000040000b7882 */ /* 0x000fcc0000000000 */
[----:B------:R-:W-:Y:S01]  /*56e0*/  UMOV UR10, UR4 ;  /* 0x00000004000a7c82 */ /* 0x000fe20008000000 */
[----:B------:R-:W1:Y:S01]  /*56f0*/  SHFL.BFLY PT, R7, R8, 0x2, 0x1f ;  /* 0x0c401f0008077f89 */ /* 0x000e6200000e0000 */
[----:B------:R-:W-:-:S03]  /*5700*/  UIADD3 UR6, UR6, 0x6, URZ ;  /* 0x0000000606067890 */ /* 0x000fc6000fffe03f */
[----:B------:R-:W3:Y:S01]  /*5710*/  SHFL.BFLY PT, R10, R9, 0x2, 0x1f ;  /* 0x0c401f00090a7f89 */ /* 0x000ee200000e0000 */
[----:B------:R-:W-:Y:S02]  /*5720*/  WARPGROUP.DEPBAR.LE gsb0, 0x0 ;  /* 0x00008000000079c5 */ /* 0x000fe40000010000 */
[----:B------:R-:W-:-:S06]  /*5730*/  WARPGROUP.ARRIVE ;  /* 0x00000000000079c5 */ /* 0x000fcc0000000000 */
[----:B------:R-:W-:Y:S01]  /*5740*/  QGMMA.64x96x32.F32.E4M3.E4M3 R88, R144, gdesc[UR8], R88, gsb0 ;  /* 0x0160000890587df3 */ /* 0x000fe20008000858 */
[----:B------:R-:W-:Y:S01]  /*5750*/  UMOV UR10, UR6 ;  /* 0x00000006000a7c82 */ /* 0x000fe20008000000 */
[----:B------:R-:W-:Y:S01]  /*5760*/  UMOV UR11, 0x40000040 ;  /* 0x40000040000b7882 */ /* 0x000fe20000000000 */
[----:B-1----:R-:W-:Y:S01]  /*5770*/  FADD.FTZ R7, R7, R8 ;  /* 0x0000000807077221 */ /* 0x002fe20000010000 */
[----:B---3--:R-:W-:-:S04]  /*5780*/  FADD.FTZ R10, R10, R9 ;  /* 0x000000090a0a7221 */ /* 0x008fc80000010000 */
[----:B------:R-:W1:Y:S04]  /*5790*/  SHFL.BFLY PT, R0, R7, 0x1, 0x1f ;  /* 0x0c201f0007007f89 */ /* 0x000e6800000e0000 */
[----:B0-----:R-:W0:Y:S01]  /*57a0*/  SHFL.BFLY PT, R3, R10, 0x1, 0x1f ;  /* 0x0c201f000a037f89 */ /* 0x001e2200000e0000 */
[----:B-1----:R-:W-:Y:S01]  /*57b0*/  FADD.FTZ R11, R7, R0 ;  /* 0x00000000070b7221 */ /* 0x002fe20000010000 */
[----:B0-----:R-:W-:-:S04]  /*57c0*/  FADD.FTZ R12, R10, R3 ;  /* 0x000000030a0c7221 */ /* 0x001fc80000010000 */
[C---:B------:R-:W-:Y:S01]  /*57d0*/  FSETP.NE.FTZ.AND P1, PT, R11.reuse, RZ, PT ;  /* 0x000000ff0b00720b */ /* 0x040fe20003f35000 */
[----:B------:R-:W-:Y:S01]  /*57e0*/  FMUL.FTZ R13, R11, 0.00390625 ;  /* 0x3b8000000b0d7820 */ /* 0x000fe20000410000 */
[----:B------:R-:W-:Y:S01]  /*57f0*/  FMUL.FTZ R14, R12, 0.00390625 ;  /* 0x3b8000000c0e7820 */ /* 0x000fe20000410000 */
[----:B------:R-:W-:-:S03]  /*5800*/  IMAD.MOV.U32 R3, RZ, RZ, RZ ;  /* 0x000000ffff037224 */ /* 0x000fc600078e00ff */
[----:B------:R-:W-:Y:S02]  /*5810*/  FSETP.NE.FTZ.AND P2, PT, R13, RZ, PT ;  /* 0x000000ff0d00720b */ /* 0x000fe40003f55000 */
[----:B------:R-:W-:Y:S01]  /*5820*/  FSETP.NE.FTZ.AND P3, PT, R14, RZ, PT ;  /* 0x000000ff0e00720b */ /* 0x000fe20003f75000 */
[----:B------:R-:W-:Y:S02]  /*5830*/  WARPGROUP.DEPBAR.LE gsb0, 0x0 ;  /* 0x00008000000079c5 */ /* 0x000fe40000010000 */
[----:B------:R-:W-:-:S06]  /*5840*/  WARPGROUP.ARRIVE ;  /* 0x00000000000079c5 */ /* 0x000fcc0000000000 */
[----:B------:R-:W-:Y:S01]  /*5850*/  QGMMA.64x96x32.F32.E4M3.E4M3 R88, R148, gdesc[UR8], R88, gsb0 ;  /* 0x0160000894587df3 */ /* 0x000fe20008000858 */
[----:B------:R-:W-:Y:S01]  /*5860*/  @P1 MUFU.RCP R3, R11 ;  /* 0x0000000b00031308 */ /* 0x000fe20000001000 */
[----:B------:R-:W-:Y:S01]  /*5870*/  FSETP.NE.FTZ.AND P1, PT, R12, RZ, PT ;  /* 0x000000ff0c00720b */ /* 0x000fe20003f35000 */
[----:B------:R-:W-:-:S06]  /*5880*/  IMAD.MOV.U32 R9, RZ, RZ, RZ ;  /* 0x000000ffff097224 */ /* 0x000fcc00078e00ff */
[----:B------:R-:W0:Y:S08]  /*5890*/  @P2 MUFU.LG2 R7, R13 ;  /* 0x0000000d00072308 */ /* 0x000e300000000c00 */
[----:B------:R-:W1:Y:S08]  /*58a0*/  @P3 MUFU.LG2 R10, R14 ;  /* 0x0000000e000a3308 */ /* 0x000e700000000c00 */
[----:B------:R-:W3:Y:S01]  /*58b0*/  @P1 MUFU.RCP R9, R12 ;  /* 0x0000000c00091308 */ /* 0x000ee20000001000 */
[----:B------:R-:W-:-:S02]  /*58c0*/  IMAD.U32 R8, RZ, RZ, UR46 ;  /* 0x0000002eff087e24 */ /* 0x000fc4000f8e00ff */
[----:B------:R-:W-:Y:S02]  /*58d0*/  IMAD.U32 R16, RZ, RZ, UR46 ;  /* 0x0000002eff107e24 */ /* 0x000fe4000f8e00ff */
[----:B0-----:R-:W-:Y:S01]  /*58e0*/  @P2 FMUL.FTZ R7, R7, 0.69314718246459960938 ;  /* 0x3f31721807072820 */ /* 0x001fe20000410000 */
[----:B------:R-:W-:Y:S01]  /*58f0*/  @P2 FMUL.FTZ R8, R8, 0.69314718246459960938 ;  /* 0x3f31721808082820 */ /* 0x000fe20000410000 */
[----:B------:R-:W-:Y:S01]  /*5900*/  @P3 FMUL.FTZ R16, R16, 0.69314718246459960938 ;  /* 0x3f31721810103820 */ /* 0x000fe20000410000 */
[----:B-1----:R-:W-:Y:S01]  /*5910*/  @P3 FMUL.FTZ R11, R10, 0.69314718246459960938 ;  /* 0x3f3172180a0b3820 */ /* 0x002fe20000410000 */
[----:B------:R-:W-:Y:S02]  /*5920*/  IMAD.MOV.U32 R2, RZ, RZ, -0x800000 ;  /* 0xff800000ff027424 */ /* 0x000fe400078e00ff */
[----:B--2---:R-:W-:Y:S01]  /*5930*/  FMUL.FTZ R28, R3, R6 ;  /* 0x00000006031c7220 */ /* 0x004fe20000410000 */
[----:B------:R-:W-:Y:S02]  /*5940*/  IMAD.MOV.U32 R0, RZ, RZ, -0x800000 ;  /* 0xff800000ff007424 */ /* 0x000fe400078e00ff */
[----:B------:R-:W-:Y:S01]  /*5950*/  @P2 FFMA.FTZ R2, R8, R5, R7 ;  /* 0x0000000508022223 */ /* 0x000fe20000010007 */
[----:B------:R-:W-:Y:S01]  /*5960*/  @P3 FFMA.FTZ R0, R16, R4, R11 ;  /* 0x0000000410003223 */ /* 0x000fe2000001000b */
[----:B---3--:R-:W-:Y:S01]  /*5970*/  FMUL.FTZ R6, R9, R6 ;  /* 0x0000000609067220 */ /* 0x008fe20000410000 */
[----:B------:R-:W-:-:S02]  /*5980*/  WARPGROUP.DEPBAR.LE gsb0, 0x0 ;  /* 0x00008000000079c5 */ /* 0x000fc40000010000 */
[----:B------:R-:W-:Y:S05]  /*5990*/  @!P0 BRA `(.L_x_34) ;  /* 0x0000000000048947 */ /* 0x000fea0003800000 */
[----:B------:R-:W-:Y:S01]  /*59a0*/  BPT.TRAP 0x1 ;  /* 0x000000040000795c */ /* 0x000fe20000300000 */
.L_x_34:
[----:B------:R-:W-:Y:S01]  /*59b0*/  UIADD3 UR4, UR16, 0x17060, URZ ;  /* 0x0001706010047890 */ /* 0x000fe2000fffe03f */
[-C--:B------:R-:W-:Y:S01]  /*59c0*/  FMUL.FTZ R3, R88, R28.reuse ;  /* 0x0000001c58037220 */ /* 0x080fe20000410000 */
[-C--:B------:R-:W-:Y:S01]  /*59d0*/  FMUL.FTZ R4, R93, R28.reuse ;  /* 0x0000001c5d047220 */ /* 0x080fe20000410000 */
[-C--:B------:R-:W-:Y:S01]  /*59e0*/  FMUL.FTZ R5, R96, R28.reuse ;  /* 0x0000001c60057220 */ /* 0x080fe20000410000 */
[----:B------:R-:W-:Y:S01]  /*59f0*/  UPRMT UR4, UR7, 0x654, UR4 ;  /* 0x0000065407047896 */ /* 0x000fe20008000004 */
        /* <DEDUP_REMOVED lines=8> */
[----:B------:R-:W-:Y:S01]  /*5a80*/  SYNCS.ARRIVE.TRANS64.RED.A1T0 RZ, [UR4], RZ ;  /* 0x000000ffffff79a7 */ /* 0x000fe20008100404 */
        /* <DEDUP_REMOVED lines=31> */
[----:B------:R-:W-:Y:S01]  /*5c80*/  PLOP3.LUT P0, PT, PT, PT, PT, 0x8, 0x0 ;  /* 0x000000000000781c */ /* 0x000fe20003f0e170 */
[-C--:B------:R-:W-:Y:S01]  /*5c90*/  FMUL.FTZ R118, R118, R6.reuse ;  /* 0x0000000676767220 */ /* 0x080fe20000410000 */
[-C--:B------:R-:W-:Y:S01]  /*5ca0*/  FMUL.FTZ R115, R115, R6.reuse ;  /* 0x0000000673737220 */ /* 0x080fe20000410000 */
[-C--:B------:R-:W-:Y:S01]  /*5cb0*/  FMUL.FTZ R126, R126, R6.reuse ;  /* 0x000000067e7e7220 */ /* 0x080fe20000410000 */
[-C--:B------:R-:W-:Y:S01]  /*5cc0*/  FMUL.FTZ R123, R123, R6.reuse ;  /* 0x000000067b7b7220 */ /* 0x080fe20000410000 */
[-C--:B------:R-:W-:Y:S01]  /*5cd0*/  FMUL.FTZ R134, R134, R6.reuse ;  /* 0x0000000686867220 */ /* 0x080fe20000410000 */
[----:B------:R-:W-:-:S07]  /*5ce0*/  FMUL.FTZ R131, R131, R6 ;  /* 0x0000000683837220 */ /* 0x000fce0000410000 */
.L_x_12:
[----:B------:R-:W-:Y:S05]  /*5cf0*/  @P0 BRA `(.L_x_35) ;  /* 0x0000001800ec0947 */ /* 0x000fea0003800000 */
[----:B------:R-:W0:Y:S01]  /*5d00*/  S2R R25, SR_TID.X ;  /* 0x0000000000197919 */ /* 0x000e220000002100 */
[----:B------:R-:W-:Y:S01]  /*5d10*/  ULDC.64 UR4, c[0x4][0x38] ;  /* 0x01000e0000047ab9 */ /* 0x000fe20000000a00 */
[----:B------:R-:W1:Y:S01]  /*5d20*/  LDC R46, c[0x0][0xbe8] ;  /* 0x0002fa00ff2e7b82 */ /* 0x000e620000000800 */
[----:B------:R-:W-:Y:S01]  /*5d30*/  ULDC.64 UR8, c[0x0][0xbd0] ;  /* 0x0002f40000087ab9 */ /* 0x000fe20000000a00 */
[----:B------:R-:W2:Y:S01]  /*5d40*/  S2R R45, SR_CTAID.X ;  /* 0x00000000002d7919 */ /* 0x000ea20000002500 */
[----:B------:R-:W-:Y:S01]  /*5d50*/  USHF.R.S32.HI UR7, URZ, 0x1f, UR36 ;  /* 0x0000001f3f077899 */ /* 0x000fe20008011424 */
[----:B------:R-:W-:-:S04]  /*5d60*/  ULDC.64 UR10, c[0x0][0xb38] ;  /* 0x0002ce00000a7ab9 */ /* 0x000fc80000000a00 */
[----:B------:R-:W3:Y:S01]  /*5d70*/  LDC R74, c[0x0][0xc50] ;  /* 0x00031400ff4a7b82 */ /* 0x000ee20000000800 */
[----:B0-----:R-:W-:-:S05]  /*5d80*/  IMAD.SHL.U32 R6, R25, 0x4, RZ ;  /* 0x0000000419067824 */ /* 0x001fca00078e00ff */
[----:B------:R-:W-:Y:S02]  /*5d90*/  LOP3.LUT R6, R6, 0xc, RZ, 0xc0, !PT ;  /* 0x0000000c06067812 */ /* 0x000fe400078ec0ff */
[----:B------:R-:W-:Y:S02]  /*5da0*/  BAR.SYNC.DEFER_BLOCKING 0x1, 0x180 ;  /* 0x0046000000007b1d */ /* 0x000fe40000010000 */
[----:B------:R-:W-:-:S05]  /*5db0*/  IADD3 R6, P0, R6, UR4, RZ ;  /* 0x0000000406067c10 */ /* 0x000fca000ff1e0ff */
[----:B------:R-:W-:-:S05]  /*5dc0*/  IMAD.X R7, RZ, RZ, UR5, P0 ;  /* 0x00000005ff077e24 */ /* 0x000fca00080e06ff */
[----:B------:R0:W4:Y:S01]  /*5dd0*/  LDG.E.CONSTANT R12, desc[UR44][R6.64] ;  /* 0x0000002c060c7981 */ /* 0x000122000c1e9900 */
[C---:B------:R-:W-:Y:S01]  /*5de0*/  LOP3.LUT P0, R16, R25.reuse, 0x3, RZ, 0xc0, !PT ;  /* 0x0000000319107812 */ /* 0x040fe2000780c0ff */
[----:B------:R-:W-:Y:S01]  /*5df0*/  VIADD R25, R25, 0xffffff80 ;  /* 0xffffff8019197836 */ /* 0x000fe20000000000 */
[----:B-1----:R-:W-:Y:S01]  /*5e00*/  ISETP.NE.AND P2, PT, R46, 0x1, PT ;  /* 0x000000012e00780c */ /* 0x002fe20003f45270 */
[----:B------:R-:W-:Y:S01]  /*5e10*/  UIMAD.WIDE.U32 UR4, UR36, UR8, URZ ;  /* 0x00000008240472a5 */ /* 0x000fe2000f8e003f */
[----:B------:R-:W-:Y:S01]  /*5e20*/  ISETP.EQ.OR P0, PT, R16, 0x3, !P0 ;  /* 0x000000031000780c */ /* 0x000fe20004702670 */
[----:B------:R-:W-:Y:S01]  /*5e30*/  UIMAD UR6, UR7, UR8, URZ ;  /* 0x00000008070672a4 */ /* 0x000fe2000f8e023f */
[----:B------:R-:W-:Y:S01]  /*5e40*/  BSSY B0, `(.L_x_36) ;  /* 0x0000144000007945 */ /* 0x000fe20003800000 */
[----:B------:R-:W-:Y:S01]  /*5e50*/  UIMAD UR8, UR7, UR10, URZ ;  /* 0x0000000a070872a4 */ /* 0x000fe2000f8e023f */
[----:B------:R-:W-:Y:S01]  /*5e60*/  SEL R83, R13, R4, P0 ;  /* 0x000000040d537207 */ /* 0x000fe20000000000 */
[----:B------:R-:W-:Y:S01]  /*5e70*/  IMAD.U32 R26, RZ, RZ, UR4 ;  /* 0x00000004ff1a7e24 */ /* 0x000fe2000f8e00ff */
[----:B------:R-:W-:Y:S01]  /*5e80*/  SEL R13, R4, R13, P0 ;  /* 0x0000000d040d7207 */ /* 0x000fe20000000000 */
[----:B------:R-:W-:Y:S01]  /*5e90*/  UIMAD UR9, UR36, UR9, UR6 ;  /* 0x00000009240972a4 */ /* 0x000fe2000f8e0206 */
[----:B------:R-:W-:Y:S01]  /*5ea0*/  SHF.R.S32.HI R4, RZ, 0x1f, R25 ;  /* 0x0000001fff047819 */ /* 0x000fe20000011419 */
[----:B------:R-:W-:Y:S01]  /*5eb0*/  IMAD.U32 R27, RZ, RZ, UR5 ;  /* 0x00000005ff1b7e24 */ /* 0x000fe2000f8e00ff */
[----:B------:R-:W-:Y:S01]  /*5ec0*/  SEL R81, R3, R8, P0 ;  /* 0x0000000803517207 */ /* 0x000fe20000000000 */
[----:B------:R-:W1:Y:S01]  /*5ed0*/  @P2 LDC R72, c[0x0][0xbec] ;  /* 0x0002fb00ff482b82 */ /* 0x000e620000000800 */
[----:B0-----:R-:W-:Y:S01]  /*5ee0*/  LEA.HI R6, R4, R25, RZ, 0x7 ;  /* 0x0000001904067211 */ /* 0x001fe200078f38ff */
[----:B------:R-:W-:Y:S01]  /*5ef0*/  UIADD3 UR9, UR5, UR9, URZ ;  /* 0x0000000905097290 */ /* 0x000fe2000fffe03f */
[----:B------:R-:W-:Y:S01]  /*5f00*/  SEL R3, R8, R3, P0 ;  /* 0x0000000308037207 */ /* 0x000fe20000000000 */
[----:B------:R-:W-:Y:S01]  /*5f10*/  UIMAD.WIDE.U32 UR6, UR36, UR10, URZ ;  /* 0x0000000a240672a5 */ /* 0x000fe2000f8e003f */
[----:B------:R-:W-:Y:S01]  /*5f20*/  LOP3.LUT R8, R6, 0xffffff80, RZ, 0xc0, !PT ;  /* 0xffffff8006087812 */ /* 0x000fe200078ec0ff */
[----:B------:R-:W-:Y:S01]  /*5f30*/  UIMAD UR8, UR36, UR11, UR8 ;  /* 0x0000000b240872a4 */ /* 0x000fe2000f8e0208 */
[----:B------:R-:W-:Y:S01]  /*5f40*/  SEL R53, R132, R23, P0 ;  /* 0x0000001784357207 */ /* 0x000fe20000000000 */
[----:B------:R-:W3:Y:S01]  /*5f50*/  S2UR UR4, SR_CTAID.Y ;  /* 0x00000000000479c3 */ /* 0x000ee20000002600 */
[----:B------:R-:W-:Y:S01]  /*5f60*/  SEL R71, R23, R132, P0 ;  /* 0x0000008417477207 */ /* 0x000fe20000000000 */
[----:B------:R-:W-:Y:S01]  /*5f70*/  IMAD.IADD R40, R25, 0x1, -R8 ;  /* 0x0000000119287824 */ /* 0x000fe200078e0a08 */
[----:B------:R-:W-:Y:S01]  /*5f80*/  SEL R55, R15, R10, P0 ;  /* 0x0000000a0f377207 */ /* 0x000fe20000000000 */
[----:B------:R-:W-:Y:S01]  /*5f90*/  IMAD.U32 R27, RZ, RZ, UR9 ;  /* 0x00000009ff1b7e24 */ /* 0x000fe2000f8e00ff */
[----:B------:R-:W-:Y:S01]  /*5fa0*/  SEL R15, R10, R15, P0 ;  /* 0x0000000f0a0f7207 */ /* 0x000fe20000000000 */
[----:B------:R-:W-:Y:S01]  /*5fb0*/  UIADD3 UR8, UR7, UR8, URZ ;  /* 0x0000000807087290 */ /* 0x000fe2000fffe03f */
[----:B------:R-:W-:Y:S01]  /*5fc0*/  SHF.R.S32.HI R23, RZ, 0x1f, R40 ;  /* 0x0000001fff177819 */ /* 0x000fe20000011428 */
[----:B------:R-:W0:Y:S01]  /*5fd0*/  @P2 LDC R76, c[0x0][0xbec] ;  /* 0x0002fb00ff4c2b82 */ /* 0x000e220000000800 */
[----:B------:R-:W-:Y:S01]  /*5fe0*/  SEL R43, R58, R19, P0 ;  /* 0x000000133a2b7207 */ /* 0x000fe20000000000 */
[----:B------:R-:W-:Y:S01]  /*5ff0*/  IMAD.U32 R35, RZ, RZ, UR7 ;  /* 0x00000007ff237e24 */ /* 0x000fe2000f8e00ff */
[----:B------:R-:W-:Y:S01]  /*6000*/  LEA.HI R10, R23, R40, RZ, 0x2 ;  /* 0x00000028170a7211 */ /* 0x000fe200078f10ff */
[----:B------:R-:W-:Y:S01]  /*6010*/  IMAD.U32 R34, RZ, RZ, UR6 ;  /* 0x00000006ff227e24 */ /* 0x000fe2000f8e00ff */
[----:B------:R-:W-:Y:S01]  /*6020*/  SEL R58, R19, R58, P0 ;  /* 0x0000003a133a7207 */ /* 0x000fe20000000000 */
[----:B------:R-:W-:Y:S01]  /*6030*/  IMAD.U32 R35, RZ, RZ, UR8 ;  /* 0x00000008ff237e24 */ /* 0x000fe2000f8e00ff */
[----:B------:R-:W-:Y:S01]  /*6040*/  SHF.R.S32.HI R19, RZ, 0x7, R6 ;  /* 0x00000007ff137819 */ /* 0x000fe20000011406 */
[----:B------:R-:W-:Y:S01]  /*6050*/  ULDC.64 UR6, c[0x0][0xb48] ;  /* 0x0002d20000067ab9 */ /* 0x000fe20000000a00 */
[----:B------:R-:W-:Y:S01]  /*6060*/  LEA.HI R4, R4, R25, RZ, 0x2 ;  /* 0x0000001904047211 */ /* 0x000fe200078f10ff */
[----:B------:R-:W-:Y:S01]  /*6070*/  ULDC.64 UR8, c[0x0][0xb28] ;  /* 0x0002ca0000087ab9 */ /* 0x000fe20000000a00 */
[----:B------:R-:W-:-:S02]  /*6080*/  SHF.R.S32.HI R6, RZ, 0x2, R10 ;  /* 0x00000002ff067819 */ /* 0x000fc4000001140a */
[----:B------:R-:W-:Y:S02]  /*6090*/  SHF.R.S32.HI R7, RZ, 0x1f, R10 ;  /* 0x0000001fff077819 */ /* 0x000fe4000001140a */
[----:B------:R-:W-:Y:S01]  /*60a0*/  LOP3.LUT R8, R4, 0xfffffffc, RZ, 0xc0, !PT ;  /* 0xfffffffc04087812 */ /* 0x000fe200078ec0ff */
[----:B------:R-:W-:Y:S01]  /*60b0*/  IMAD.HI R4, R19, 0x55555556, RZ ;  /* 0x5555555613047827 */ /* 0x000fe200078e02ff */
[----:B------:R-:W-:Y:S02]  /*60c0*/  LEA.HI R7, R7, R6, RZ, 0x3 ;  /* 0x0000000607077211 */ /* 0x000fe400078f18ff */
[----:B------:R-:W-:Y:S01]  /*60d0*/  SEL R57, R5, R14, P0 ;  /* 0x0000000e05397207 */ /* 0x000fe20000000000 */
[----:B------:R-:W-:Y:S01]  /*60e0*/  IMAD.IADD R8, R25, 0x1, -R8 ;  /* 0x0000000119087824 */ /* 0x000fe200078e0a08 */
[----:B------:R-:W-:Y:S02]  /*60f0*/  SEL R5, R14, R5, P0 ;  /* 0x000000050e057207 */ /* 0x000fe40000000000 */
[----:B------:R-:W-:-:S02]  /*6100*/  SEL R65, R9, R20, P0 ;  /* 0x0000001409417207 */ /* 0x000fc40000000000 */
[----:B------:R-:W-:Y:S02]  /*6110*/  SEL R14, R20, R9, P0 ;  /* 0x00000009140e7207 */ /* 0x000fe40000000000 */
[----:B------:R-:W-:Y:S02]  /*6120*/  LOP3.LUT R9, R7, 0xfffffff8, RZ, 0xc0, !PT ;  /* 0xfffffff807097812 */ /* 0x000fe400078ec0ff */
[----:B------:R-:W-:Y:S02]  /*6130*/  LEA.HI R7, R23, R40, RZ, 0x5 ;  /* 0x0000002817077211 */ /* 0x000fe400078f28ff */
[----:B------:R-:W-:Y:S01]  /*6140*/  SEL R61, R135, R134, P0 ;  /* 0x00000086873d7207 */ /* 0x000fe20000000000 */
[----:B------:R-:W-:Y:S01]  /*6150*/  IMAD.IADD R6, R6, 0x1, -R9 ;  /* 0x0000000106067824 */ /* 0x000fe200078e0a09 */
[----:B------:R-:W-:Y:S02]  /*6160*/  LEA.HI R4, R4, R4, RZ, 0x1 ;  /* 0x0000000404047211 */ /* 0x000fe400078f08ff */
[----:B------:R-:W-:-:S02]  /*6170*/  SHF.R.S32.HI R7, RZ, 0x5, R7 ;  /* 0x00000005ff077819 */ /* 0x000fc40000011407 */
[----:B------:R-:W-:Y:S01]  /*6180*/  LEA.HI R9, R8, R8, RZ, 0x1 ;  /* 0x0000000808097211 */ /* 0x000fe200078f08ff */
[----:B------:R-:W-:Y:S01]  /*6190*/  IMAD R4, R4, -0x3, R19 ;  /* 0xfffffffd04047824 */ /* 0x000fe200078e0213 */
[----:B------:R-:W-:Y:S01]  /*61a0*/  SEL R33, R134, R135, P0 ;  /* 0x0000008786217207 */ /* 0x000fe20000000000 */
[----:B------:R-:W-:Y:S01]  /*61b0*/  IMAD R7, R7, 0x10, R6 ;  /* 0x0000001007077824 */ /* 0x000fe200078e0206 */
[----:B------:R-:W-:Y:S02]  /*61c0*/  LOP3.LUT R9, R9, 0x1ffffffe, RZ, 0xc0, !PT ;  /* 0x1ffffffe09097812 */ /* 0x000fe400078ec0ff */
[----:B------:R-:W-:Y:S01]  /*61d0*/  SEL R49, R124, R21, P0 ;  /* 0x000000157c317207 */ /* 0x000fe20000000000 */
[----:B------:R-:W-:Y:S01]  /*61e0*/  IMAD R4, R4, 0x40, R7 ;  /* 0x0000004004047824 */ /* 0x000fe200078e0207 */
[----:B------:R-:W-:Y:S01]  /*61f0*/  SEL R75, R21, R124, P0 ;  /* 0x0000007c154b7207 */ /* 0x000fe20000000000 */
[----:B------:R-:W-:Y:S01]  /*6200*/  IMAD.IADD R9, R8, 0x1, -R9 ;  /* 0x0000000108097824 */ /* 0x000fe200078e0a09 */
[----:B------:R-:W-:Y:S01]  /*6210*/  SEL R31, R98, R99, P0 ;  /* 0x00000063621f7207 */ /* 0x000fe20000000000 */
[--C-:B--2---:R-:W-:Y:S01]  /*6220*/  IMAD R54, R45, 0xc0, R4.reuse ;  /* 0x000000c02d367824 */ /* 0x104fe200078e0204 */
[----:B------:R-:W-:Y:S01]  /*6230*/  SEL R21, R114, R115, P0 ;  /* 0x0000007372157207 */ /* 0x000fe20000000000 */
[----:B------:R-:W-:Y:S01]  /*6240*/  IMAD R9, R9, 0x8, R4 ;  /* 0x0000000809097824 */ /* 0x000fe200078e0204 */
[----:B------:R-:W-:-:S02]  /*6250*/  SEL R77, R47, R24, P0 ;  /* 0x000000182f4d7207 */ /* 0x000fc40000000000 */
[----:B------:R-:W-:Y:S01]  /*6260*/  SEL R47, R24, R47, P0 ;  /* 0x0000002f182f7207 */ /* 0x000fe20000000000 */
[----:B------:R-:W-:Y:S01]  /*6270*/  IMAD R45, R45, 0xc0, R9 ;  /* 0x000000c02d2d7824 */ /* 0x000fe200078e0209 */
[----:B------:R-:W-:Y:S02]  /*6280*/  SEL R59, R18, R11, P0 ;  /* 0x0000000b123b7207 */ /* 0x000fe40000000000 */
[----:B------:R-:W-:Y:S01]  /*6290*/  SEL R18, R11, R18, P0 ;  /* 0x000000120b127207 */ /* 0x000fe20000000000 */
[----:B0-----:R-:W-:Y:S01]  /*62a0*/  @P2 IMAD.HI.U32 R76, R45, R76, RZ ;  /* 0x0000004c2d4c2227 */ /* 0x001fe200078e00ff */
[----:B------:R-:W-:Y:S02]  /*62b0*/  SEL R69, R94, R95, P0 ;  /* 0x0000005f5e457207 */ /* 0x000fe40000000000 */
[----:B------:R-:W-:Y:S02]  /*62c0*/  SEL R73, R51, R28, P0 ;  /* 0x0000001c33497207 */ /* 0x000fe40000000000 */
[----:B------:R-:W-:-:S02]  /*62d0*/  SEL R51, R28, R51, P0 ;  /* 0x000000331c337207 */ /* 0x000fc40000000000 */
[----:B------:R-:W-:Y:S02]  /*62e0*/  SEL R79, R17, R22, P0 ;  /* 0x00000016114f7207 */ /* 0x000fe40000000000 */
[----:B------:R-:W-:Y:S02]  /*62f0*/  SEL R67, R102, R103, P0 ;  /* 0x0000006766437207 */ /* 0x000fe40000000000 */
[----:B------:R-:W-:Y:S02]  /*6300*/  LOP3.LUT R7, R10, 0x7ffffffc, RZ, 0xc0, !PT ;  /* 0x7ffffffc0a077812 */ /* 0x000fe400078ec0ff */
[----:B------:R-:W-:Y:S02]  /*6310*/  SEL R17, R22, R17, P0 ;  /* 0x0000001116117207 */ /* 0x000fe40000000000 */
[----:B------:R-:W-:Y:S02]  /*6320*/  SEL R29, R90, R91, P0 ;  /* 0x0000005b5a1d7207 */ /* 0x000fe40000000000 */
[----:B------:R-:W-:-:S02]  /*6330*/  SEL R11, R106, R107, P0 ;  /* 0x0000006b6a0b7207 */ /* 0x000fc40000000000 */
[----:B------:R-:W-:Y:S02]  /*6340*/  SEL R63, R110, R111, P0 ;  /* 0x0000006f6e3f7207 */ /* 0x000fe40000000000 */
[----:B------:R-:W-:Y:S02]  /*6350*/  SEL R41, R118, R119, P0 ;  /* 0x0000007776297207 */ /* 0x000fe40000000000 */
[----:B------:R-:W-:Y:S02]  /*6360*/  SEL R37, R122, R123, P0 ;  /* 0x0000007b7a257207 */ /* 0x000fe40000000000 */
        /* <DEDUP_REMOVED lines=13> */
[C---:B------:R-:W-:Y:S01]  /*6440*/  LOP3.LUT P1, RZ, R40.reuse, 0x3, RZ, 0xc0, !PT ;  /* 0x0000000328ff7812 */ /* 0x040fe2000782c0ff */
[----:B------:R-:W-:Y:S01]  /*6450*/  IMAD.IADD R40, R40, 0x1, -R7 ;  /* 0x0000000128287824 */ /* 0x000fe200078e0a07 */
[----:B----4-:R-:W-:Y:S01]  /*6460*/  LOP3.LUT R44, R12, 0x2, RZ, 0x3c, !PT ;  /* 0x000000020c2c7812 */ /* 0x010fe200078e3cff */
[----:B------:R-:W-:Y:S04]  /*6470*/  SHFL.IDX PT, R60, R33, R12, 0x1c1f ;  /* 0x001c1f0c213c7589 */ /* 0x000fe800000e0000 */
[----:B------:R-:W0:Y:S04]  /*6480*/  SHFL.IDX PT, R61, R61, R44, 0x1c1f ;  /* 0x001c1f2c3d3d7589 */ /* 0x000e2800000e0000 */
[----:B------:R2:W-:Y:S04]  /*6490*/  SHFL.IDX PT, R24, R31, R12, 0x1c1f ;  /* 0x001c1f0c1f187589 */ /* 0x0005e800000e0000 */
[----:B------:R-:W-:Y:S04]  /*64a0*/  SHFL.IDX PT, R9, R21, R12, 0x1c1f ;  /* 0x001c1f0c15097589 */ /* 0x000fe800000e0000 */
[----:B------:R-:W-:Y:S01]  /*64b0*/  SHFL.IDX PT, R20, R81, R12, 0x1c1f ;  /* 0x001c1f0c51147589 */ /* 0x000fe200000e0000 */
[----:B--2---:R-:W2:Y:S03]  /*64c0*/  LDC.64 R30, c[0x0][0xbd8] ;  /* 0x0002f600ff1e7b82 */ /* 0x004ea60000000a00 */
[----:B------:R0:W-:Y:S04]  /*64d0*/  SHFL.IDX PT, R21, R3, R44, 0x1c1f ;  /* 0x001c1f2c03157589 */ /* 0x0001e800000e0000 */
[----:B------:R-:W-:Y:S04]  /*64e0*/  SHFL.IDX PT, R19, R83, R12, 0x1c1f ;  /* 0x001c1f0c53137589 */ /* 0x000fe800000e0000 */
[----:B------:R-:W4:Y:S01]  /*64f0*/  SHFL.IDX PT, R62, R13, R44, 0x1c1f ;  /* 0x001c1f2c0d3e7589 */ /* 0x000f2200000e0000 */
[----:B0-----:R-:W-:-:S03]  /*6500*/  SEL R3, R61, R60, P0 ;  /* 0x0000003c3d037207 */ /* 0x001fc60000000000 */
[----:B------:R-:W-:Y:S04]  /*6510*/  SHFL.IDX PT, R57, R57, R12, 0x1c1f ;  /* 0x001c1f0c39397589 */ /* 0x000fe800000e0000 */
[----:B------:R0:W5:Y:S04]  /*6520*/  SHFL.IDX PT, R66, R5, R44, 0x1c1f ;  /* 0x001c1f2c05427589 */ /* 0x00016800000e0000 */
[----:B------:R-:W-:Y:S04]  /*6530*/  SHFL.IDX PT, R59, R59, R12, 0x1c1f ;  /* 0x001c1f0c3b3b7589 */ /* 0x000fe800000e0000 */
[----:B------:R5:W-:Y:S01]  /*6540*/  SHFL.IDX PT, R68, R18, R44, 0x1c1f ;  /* 0x001c1f2c12447589 */ /* 0x000be200000e0000 */
[----:B0-----:R-:W-:-:S03]  /*6550*/  SEL R5, R60, R61, P0 ;  /* 0x0000003d3c057207 */ /* 0x001fc60000000000 */
[----:B------:R-:W-:Y:S01]  /*6560*/  SHFL.IDX PT, R55, R55, R12, 0x1c1f ;  /* 0x001c1f0c37377589 */ /* 0x000fe200000e0000 */
[----:B------:R-:W0:Y:S03]  /*6570*/  LDC.64 R60, c[0x0][0xb40] ;  /* 0x0002d000ff3c7b82 */ /* 0x000e260000000a00 */
[----:B------:R-:W3:Y:S01]  /*6580*/  SHFL.IDX PT, R64, R15, R44, 0x1c1f ;  /* 0x001c1f2c0f407589 */ /* 0x000ee200000e0000 */
[----:B----4-:R-:W-:-:S03]  /*6590*/  SEL R13, R19, R62, P0 ;  /* 0x0000003e130d7207 */ /* 0x010fc60000000000 */
[----:B------:R4:W-:Y:S04]  /*65a0*/  SHFL.IDX PT, R28, R69, R12, 0x1c1f ;  /* 0x001c1f0c451c7589 */ /* 0x0009e800000e0000 */
[----:B------:R-:W-:Y:S01]  /*65b0*/  SHFL.IDX PT, R16, R67, R12, 0x1c1f ;  /* 0x001c1f0c43107589 */ /* 0x000fe200000e0000 */
[----:B-----5:R-:W-:-:S03]  /*65c0*/  SEL R18, R57, R66, P0 ;  /* 0x0000004239127207 */ /* 0x020fc60000000000 */
[----:B------:R-:W-:Y:S01]  /*65d0*/  SHFL.IDX PT, R8, R41, R12, 0x1c1f ;  /* 0x001c1f0c29087589 */ /* 0x000fe200000e0000 */
[----:B----4-:R-:W4:Y:S03]  /*65e0*/  @P2 LDC R69, c[0x0][0xbf0] ;  /* 0x0002fc00ff452b82 */ /* 0x010f260000000800 */
[----:B------:R-:W-:Y:S04]  /*65f0*/  SHFL.IDX PT, R7, R37, R12, 0x1c1f ;  /* 0x001c1f0c25077589 */ /* 0x000fe800000e0000 */
[----:B------:R-:W-:Y:S01]  /*6600*/  SHFL.IDX PT, R4, R39, R12, 0x1c1f ;  /* 0x001c1f0c27047589 */ /* 0x000fe200000e0000 */
[----:B0-----:R-:W-:-:S03]  /*6610*/  IMAD.WIDE.U32 R34, R60, UR42, R34 ;  /* 0x0000002a3c227c25 */ /* 0x001fc6000f8e0022 */
[----:B------:R-:W-:Y:S01]  /*6620*/  SHFL.IDX PT, R6, R25, R12, 0x1c1f ;  /* 0x001c1f0c19067589 */ /* 0x000fe200000e0000 */
[----:B---3--:R-:W-:-:S03]  /*6630*/  SEL R15, R64, R55, P0 ;  /* 0x00000037400f7207 */ /* 0x008fc60000000000 */
[----:B------:R-:W-:Y:S04]  /*6640*/  SHFL.IDX PT, R67, R17, R44, 0x1c1f ;  /* 0x001c1f2c11437589 */ /* 0x000fe800000e0000 */
[----:B------:R0:W-:Y:S04]  /*6650*/  SHFL.IDX PT, R70, R14, R44, 0x1c1f ;  /* 0x001c1f2c0e467589 */ /* 0x0001e800000e0000 */
[----:B------:R-:W-:Y:S04]  /*6660*/  SHFL.IDX PT, R58, R58, R44, 0x1c1f ;  /* 0x001c1f2c3a3a7589 */ /* 0x000fe800000e0000 */
[----:B------:R-:W-:Y:S01]  /*6670*/  SHFL.IDX PT, R50, R75, R44, 0x1c1f ;  /* 0x001c1f2c4b327589 */ /* 0x000fe200000e0000 */
[----:B0-----:R-:W-:Y:S01]  /*6680*/  SEL R14, R66, R57, P0 ;  /* 0x00000039420e7207 */ /* 0x001fe20000000000 */
[----:B------:R-:W-:-:S02]  /*6690*/  IMAD R57, RZ, RZ, -UR36 ;  /* 0x80000024ff397e24 */ /* 0x000fc4000f8e02ff */
[----:B------:R-:W-:Y:S04]  /*66a0*/  SHFL.IDX PT, R47, R47, R44, 0x1c1f ;  /* 0x001c1f2c2f2f7589 */ /* 0x000fe800000e0000 */
[----:B------:R0:W-:Y:S04]  /*66b0*/  SHFL.IDX PT, R56, R71, R44, 0x1c1f ;  /* 0x001c1f2c47387589 */ /* 0x0001e800000e0000 */
[----:B------:R-:W-:Y:S04]  /*66c0*/  SHFL.IDX PT, R51, R51, R44, 0x1c1f ;  /* 0x001c1f2c33337589 */ /* 0x000fe800000e0000 */
[----:B------:R-:W-:Y:S01]  /*66d0*/  SHFL.IDX PT, R41, R95, R44, 0x1c1f ;  /* 0x001c1f2c5f297589 */ /* 0x000fe200000e0000 */
[----:B0-----:R-:W0:Y:S03]  /*66e0*/  @P2 LDC R71, c[0x0][0xbf0] ;  /* 0x0002fc00ff472b82 */ /* 0x001e260000000800 */
[----:B------:R-:W-:Y:S04]  /*66f0*/  SHFL.IDX PT, R38, R91, R44, 0x1c1f ;  /* 0x001c1f2c5b267589 */ /* 0x000fe800000e0000 */
        /* <DEDUP_REMOVED lines=8> */
[----:B------:R2:W-:Y:S04]  /*6780*/  SHFL.IDX PT, R23, R23, R44, 0x1c1f ;  /* 0x001c1f2c17177589 */ /* 0x0005e800000e0000 */
[----:B------:R-:W3:Y:S04]  /*6790*/  SHFL.IDX PT, R65, R65, R12, 0x1c1f ;  /* 0x001c1f0c41417589 */ /* 0x000ee800000e0000 */
[----:B------:R-:W5:Y:S01]  /*67a0*/  SHFL.IDX PT, R42, R79, R12, 0x1c1f ;  /* 0x001c1f0c4f2a7589 */ /* 0x000f6200000e0000 */
[----:B--2---:R-:W-:-:S03]  /*67b0*/  IMAD R44, R30, UR43, RZ ;  /* 0x0000002b1e2c7c24 */ /* 0x004fc6000f8e02ff */
[----:B------:R-:W-:Y:S01]  /*67c0*/  SHFL.IDX PT, R43, R43, R12, 0x1c1f ;  /* 0x001c1f0c2b2b7589 */ /* 0x000fe200000e0000 */
[----:B------:R-:W-:-:S03]  /*67d0*/  IMAD R31, R31, UR42, R44 ;  /* 0x0000002a1f1f7c24 */ /* 0x000fc6000f8e022c */
[----:B------:R-:W2:Y:S01]  /*67e0*/  SHFL.IDX PT, R48, R77, R12, 0x1c1f ;  /* 0x001c1f0c4d307589 */ /* 0x000ea200000e0000 */
[----:B-1----:R-:W-:-:S03]  /*67f0*/  @P2 IMAD.HI.U32 R44, R45, R72, RZ ;  /* 0x000000482d2c2227 */ /* 0x002fc600078e00ff */
[----:B------:R-:W1:Y:S04]  /*6800*/  SHFL.IDX PT, R49, R49, R12, 0x1c1f ;  /* 0x001c1f0c31317589 */ /* 0x000e6800000e0000 */
[----:B------:R-:W1:Y:S04]  /*6810*/  SHFL.IDX PT, R52, R73, R12, 0x1c1f ;  /* 0x001c1f0c49347589 */ /* 0x000e6800000e0000 */
[----:B------:R-:W1:Y:S04]  /*6820*/  SHFL.IDX PT, R53, R53, R12, 0x1c1f ;  /* 0x001c1f0c35357589 */ /* 0x000e6800000e0000 */
[----:B------:R-:W-:Y:S04]  /*6830*/  SHFL.IDX PT, R29, R29, R12, 0x1c1f ;  /* 0x001c1f0c1d1d7589 */ /* 0x000fe800000e0000 */
[----:B------:R-:W-:Y:S04]  /*6840*/  SHFL.IDX PT, R11, R11, R12, 0x1c1f ;  /* 0x001c1f0c0b0b7589 */ /* 0x000fe800000e0000 */
[----:B------:R4:W-:Y:S02]  /*6850*/  SHFL.IDX PT, R10, R63, R12, 0x1c1f ;  /* 0x001c1f0c3f0a7589 */ /* 0x0009e400000e0000 */
[----:B----4-:R-:W-:-:S02]  /*6860*/  SEL R12, R20, R21, P0 ;  /* 0x00000015140c7207 */ /* 0x010fc40000000000 */
[----:B------:R-:W-:Y:S02]  /*6870*/  SEL R20, R21, R20, P0 ;  /* 0x0000001415147207 */ /* 0x000fe40000000000 */
[----:B------:R-:W-:Y:S01]  /*6880*/  SEL R21, R62, R19, P0 ;  /* 0x000000133e157207 */ /* 0x000fe20000000000 */
[----:B------:R-:W-:Y:S01]  /*6890*/  IMAD.WIDE.U32 R62, R30, UR42, R26 ;  /* 0x0000002a1e3e7c25 */ /* 0x000fe2000f8e001a */
[----:B------:R-:W-:Y:S02]  /*68a0*/  SEL R27, R59, R68, P0 ;  /* 0x000000443b1b7207 */ /* 0x000fe40000000000 */
[----:B------:R-:W-:Y:S01]  /*68b0*/  SEL R19, R55, R64, P0 ;  /* 0x0000004037137207 */ /* 0x000fe20000000000 */
[----:B------:R-:W-:Y:S01]  /*68c0*/  IMAD.IADD R63, R63, 0x1, R31 ;  /* 0x000000013f3f7824 */ /* 0x000fe200078e021f */
[----:B------:R-:W-:Y:S01]  /*68d0*/  SEL R31, R68, R59, P0 ;  /* 0x0000003b441f7207 */ /* 0x000fe20000000000 */
[----:B------:R-:W-:Y:S01]  /*68e0*/  IMAD R59, R74, R57, UR4 ;  /* 0x000000044a3b7e24 */ /* 0x000fe2000f8e0239 */
[----:B------:R-:W-:Y:S01]  /*68f0*/  ULDC.64 UR4, c[0x0][0xbe0] ;  /* 0x0002f80000047ab9 */ /* 0x000fe20000000a00 */
[----:B------:R-:W-:Y:S01]  /*6900*/  IMAD R64, R60, UR43, RZ ;  /* 0x0000002b3c407c24 */ /* 0x000fe2000f8e02ff */
[----:B---3--:R-:W-:Y:S01]  /*6910*/  SEL R26, R65, R70, P0 ;  /* 0x00000046411a7207 */ /* 0x008fe20000000000 */
[----:B------:R-:W-:Y:S01]  /*6920*/  IMAD.MOV.U32 R55, RZ, RZ, R45 ;  /* 0x000000ffff377224 */ /* 0x000fe200078e002d */
[----:B------:R-:W-:Y:S01]  /*6930*/  @P2 SHF.R.U32.HI R55, RZ, R69, R44 ;  /* 0x00000045ff372219 */ /* 0x000fe2000001162c */
[----:B------:R-:W-:Y:S01]  /*6940*/  IMAD R61, R61, UR42, R64 ;  /* 0x0000002a3d3d7c24 */ /* 0x000fe2000f8e0240 */
[----:B------:R-:W-:Y:S01]  /*6950*/  SHF.R.S32.HI R44, RZ, 0x1f, R59 ;  /* 0x0000001fff2c7819 */ /* 0x000fe2000001143b */
[----:B------:R-:W-:Y:S01]  /*6960*/  IMAD.MOV.U32 R60, RZ, RZ, R34 ;  /* 0x000000ffff3c7224 */ /* 0x000fe200078e0022 */
[----:B------:R-:W-:Y:S01]  /*6970*/  SEL R30, R70, R65, P0 ;  /* 0x00000041461e7207 */ /* 0x000fe20000000000 */
[----:B------:R-:W-:-:S02]  /*6980*/  IMAD.IADD R61, R35, 0x1, R61 ;  /* 0x00000001233d7824 */ /* 0x000fc400078e023d */
[C---:B------:R-:W-:Y:S02]  /*6990*/  IMAD R35, R44.reuse, UR4, RZ ;  /* 0x000000042c237c24 */ /* 0x040fe4000f8e02ff */
[----:B------:R-:W-:Y:S01]  /*69a0*/  IMAD.MOV.U32 R57, RZ, RZ, R45 ;  /* 0x000000ffff397224 */ /* 0x000fe200078e002d */
[----:B0-----:R-:W-:Y:S01]  /*69b0*/  @P2 SHF.R.U32.HI R57, RZ, R71, R76 ;  /* 0x00000047ff392219 */ /* 0x001fe2000001164c */
[C---:B------:R-:W-:Y:S02]  /*69c0*/  IMAD R64, R59.reuse, UR5, R35 ;  /* 0x000000053b407c24 */ /* 0x040fe4000f8e0223 */
[----:B------:R-:W-:Y:S02]  /*69d0*/  IMAD R44, R44, UR6, RZ ;  /* 0x000000062c2c7c24 */ /* 0x000fe4000f8e02ff */
[----:B------:R-:W-:Y:S01]  /*69e0*/  IMAD.WIDE.U32 R34, R59, UR4, R62 ;  /* 0x000000043b227c25 */ /* 0x000fe2000f8e003e */
[----:B------:R-:W-:-:S03]  /*69f0*/  ULDC.64 UR4, c[0x0][0xb30] ;  /* 0x0002cc0000047ab9 */ /* 0x000fc60000000a00 */
[----:B------:R-:W-:Y:S01]  /*6a00*/  IMAD R63, R59, UR7, R44 ;  /* 0x000000073b3f7c24 */ /* 0x000fe2000f8e022c */
[----:B------:R-:W-:Y:S01]  /*6a10*/  IADD3 R34, P2, R55, R34, RZ ;  /* 0x0000002237227210 */ /* 0x000fe20007f5e0ff */
[----:B------:R-:W-:Y:S01]  /*6a20*/  IMAD.WIDE.U32 R60, R59, UR6, R60 ;  /* 0x000000063b3c7c25 */ /* 0x000fe2000f8e003c */
[----:B------:R-:W-:Y:S01]  /*6a30*/  SHF.R.S32.HI R59, RZ, 0x1f, R55 ;  /* 0x0000001fff3b7819 */ /* 0x000fe20000011437 */
[----:B------:R-:W-:Y:S01]  /*6a40*/  ULDC.64 UR6, c[0x0][0xbc8] ;  /* 0x0002f20000067ab9 */ /* 0x000fe20000000a00 */
[----:B------:R-:W-:Y:S01]  /*6a50*/  SHF.R.S32.HI R44, RZ, 0x1f, R57 ;  /* 0x0000001fff2c7819 */ /* 0x000fe20000011439 */
[----:B------:R-:W-:Y:S01]  /*6a60*/  IMAD.MOV R55, RZ, RZ, -R55 ;  /* 0x000000ffff377224 */ /* 0x000fe200078e0a37 */
[----:B------:R-:W-:Y:S01]  /*6a70*/  IADD3.X R35, R59, R35, R64, P2, !PT ;  /* 0x000000233b237210 */ /* 0x000fe200017fe440 */
[----:B------:R-:W-:Y:S02]  /*6a80*/  IMAD.MOV R62, RZ, RZ, -R57 ;  /* 0x000000ffff3e7224 */ /* 0x000fe400078e0a39 */
[----:B------:R-:W-:-:S02]  /*6a90*/  IMAD R44, R44, UR4, RZ ;  /* 0x000000042c2c7c24 */ /* 0x000fc4000f8e02ff */
[C---:B------:R-:W-:Y:S02]  /*6aa0*/  IMAD R55, R46.reuse, R55, R45 ;  /* 0x000000372e377224 */ /* 0x040fe400078e022d */
[----:B------:R-:W-:Y:S02]  /*6ab0*/  IMAD.IADD R61, R61, 0x1, R63 ;  /* 0x000000013d3d7824 */ /* 0x000fe400078e023f */
[----:B------:R-:W-:Y:S02]  /*6ac0*/  IMAD R59, R46, R62, R45 ;  /* 0x0000003e2e3b7224 */ /* 0x000fe400078e022d */
[C---:B------:R-:W-:Y:S01]  /*6ad0*/  IMAD R63, R57.reuse, UR5, R44 ;  /* 0x00000005393f7c24 */ /* 0x040fe2000f8e022c */
[----:B------:R-:W-:Y:S01]  /*6ae0*/  SHF.R.S32.HI R44, RZ, 0x1f, R55 ;  /* 0x0000001fff2c7819 */ /* 0x000fe20000011437 */
[----:B------:R-:W-:Y:S01]  /*6af0*/  IMAD.WIDE.U32 R60, R57, UR4, R60 ;  /* 0x00000004393c7c25 */ /* 0x000fe2000f8e003c */
[----:B------:R-:W-:Y:S01]  /*6b00*/  SHF.R.S32.HI R45, RZ, 0x1f, R59 ;  /* 0x0000001fff2d7819 */ /* 0x000fe2000001143b */
[----:B------:R-:W0:Y:S01]  /*6b10*/  S2UR UR5, SR_CgaCtaId ;  /* 0x00000000000579c3 */ /* 0x000e220000008800 */
[----:B------:R-:W-:Y:S01]  /*6b20*/  UMOV UR4, 0x400 ;  /* 0x0000040000047882 */ /* 0x000fe20000000000 */
[----:B------:R-:W-:-:S02]  /*6b30*/  IMAD R44, R44, UR6, RZ ;  /* 0x000000062c2c7c24 */ /* 0x000fc4000f8e02ff */
[----:B------:R-:W-:Y:S02]  /*6b40*/  IMAD R62, R45, UR8, RZ ;  /* 0x000000082d3e7c24 */ /* 0x000fe4000f8e02ff */
[----:B------:R-:W-:Y:S02]  /*6b50*/  IMAD R57, R55, UR7, R44 ;  /* 0x0000000737397c24 */ /* 0x000fe4000f8e022c */
[----:B------:R-:W-:Y:S02]  /*6b60*/  IMAD.IADD R61, R61, 0x1, R63 ;  /* 0x000000013d3d7824 */ /* 0x000fe400078e023f */
[----:B------:R-:W-:Y:S01]  /*6b70*/  IMAD.WIDE.U32 R44, R55, UR6, R34 ;  /* 0x00000006372c7c25 */ /* 0x000fe2000f8e0022 */
[----:B------:R-:W-:Y:S01]  /*6b80*/  ULDC.64 UR6, c[0x0][0xba8] ;  /* 0x0002ea0000067ab9 */ /* 0x000fe20000000a00 */
[----:B-----5:R-:W-:Y:S02]  /*6b90*/  SEL R34, R42, R67, P0 ;  /* 0x000000432a227207 */ /* 0x020fe40000000000 */
[C---:B------:R-:W-:Y:S01]  /*6ba0*/  IMAD R35, R59.reuse, UR9, R62 ;  /* 0x000000093b237c24 */ /* 0x040fe2000f8e023e */
[----:B------:R-:W-:Y:S01]  /*6bb0*/  LEA R55, P2, R44, UR6, 0x2 ;  /* 0x000000062c377c11 */ /* 0x000fe2000f8410ff */
[----:B------:R-:W-:Y:S01]  /*6bc0*/  IMAD.WIDE.U32 R60, R59, UR8, R60 ;  /* 0x000000083b3c7c25 */ /* 0x000fe2000f8e003c */
[----:B------:R-:W-:Y:S01]  /*6bd0*/  ULDC.64 UR8, c[0x0][0xb00] ;  /* 0x0002c00000087ab9 */ /* 0x000fe20000000a00 */
[----:B------:R-:W-:Y:S01]  /*6be0*/  ULDC UR6, c[0x0][0xa88] ;  /* 0x0002a20000067ab9 */ /* 0x000fe20000000800 */
[----:B------:R-:W-:Y:S01]  /*6bf0*/  SEL R42, R67, R42, P0 ;  /* 0x0000002a432a7207 */ /* 0x000fe20000000000 */
[----:B------:R-:W-:Y:S01]  /*6c00*/  IMAD.IADD R45, R45, 0x1, R57 ;  /* 0x000000012d2d7824 */ /* 0x000fe200078e0239 */
[----:B------:R-:W-:Y:S01]  /*6c10*/  LEA R66, P3, R60, UR8, 0x2 ;  /* 0x000000083c427c11 */ /* 0x000fe2000f8610ff */
[----:B------:R-:W-:Y:S01]  /*6c20*/  IMAD.IADD R35, R61, 0x1, R35 ;  /* 0x000000013d237824 */ /* 0x000fe200078e0223 */
[----:B------:R-:W-:Y:S01]  /*6c30*/  SHFL.IDX PT, R62, R55, 0x1, 0x1c1f ;  /* 0x003c1f00373e7f89 */ /* 0x000fe200000e0000 */
[----:B0-----:R-:W-:Y:S01]  /*6c40*/  ULEA UR4, UR5, UR4, 0x18 ;  /* 0x0000000405047291 */ /* 0x001fe2000f8ec03f */
[----:B------:R-:W-:Y:S01]  /*6c50*/  LEA.HI.X R57, R44, UR7, R45, 0x2, P2 ;  /* 0x000000072c397c11 */ /* 0x000fe200090f142d */
[----:B------:R-:W-:Y:S01]  /*6c60*/  IMAD R65, R46, UR6, RZ ;  /* 0x000000062e417c24 */ /* 0x000fe2000f8e02ff */
[----:B------:R-:W-:Y:S01]  /*6c70*/  LEA.HI.X R68, R60, UR9, R35, 0x2, P3 ;  /* 0x000000093c447c11 */ /* 0x000fe200098f1423 */
[C---:B------:R-:W-:Y:S01]  /*6c80*/  VIADD R64, R54.reuse, 0x8 ;  /* 0x0000000836407836 */ /* 0x040fe20000000000 */
[----:B------:R0:W-:Y:S01]  /*6c90*/  SHFL.IDX PT, R60, R55, RZ, 0x1c1f ;  /* 0x001c1fff373c7589 */ /* 0x0001e200000e0000 */
[----:B------:R-:W-:Y:S01]  /*6ca0*/  UIADD3 UR4, UR4, 0x17020, URZ ;  /* 0x0001702004047890 */ /* 0x000fe2000fffe03f */
[----:B------:R-:W-:-:S02]  /*6cb0*/  ISETP.GE.OR P2, PT, R54, R65, P1 ;  /* 0x000000413600720c */ /* 0x000fc40000f46670 */
[----:B------:R-:W3:Y:S01]  /*6cc0*/  SHFL.IDX PT, R61, R57, RZ, 0x1c1f ;  /* 0x001c1fff393d7589 */ /* 0x000ee200000e0000 */
[-C--:B------:R-:W-:Y:S01]  /*6cd0*/  ISETP.GE.OR P1, PT, R64, R65.reuse, P1 ;  /* 0x000000414000720c */ /* 0x080fe20000f26670 */
[----:B------:R-:W-:Y:S01]  /*6ce0*/  UPRMT UR4, URZ, 0x654, UR4 ;  /* 0x000006543f047896 */ /* 0x000fe20008000004 */
[----:B------:R-:W-:Y:S01]  /*6cf0*/  ISETP.GE.AND P3, PT, R54, R65, PT ;  /* 0x000000413600720c */ /* 0x000fe20003f66270 */
[----:B------:R-:W4:Y:S01]  /*6d00*/  SHFL.IDX PT, R63, R57, 0x1, 0x1c1f ;  /* 0x003c1f00393f7f89 */ /* 0x000f2200000e0000 */
[----:B--2---:R-:W-:Y:S01]  /*6d10*/  SEL R46, R48, R47, P0 ;  /* 0x0000002f302e7207 */ /* 0x004fe20000000000 */
[----:B0-----:R-:W-:Y:S01]  /*6d20*/  IMAD.SHL.U32 R55, R40, 0x2, RZ ;  /* 0x0000000228377824 */ /* 0x001fe200078e00ff */
[----:B------:R-:W-:Y:S01]  /*6d30*/  SEL R48, R47, R48, P0 ;  /* 0x000000302f307207 */ /* 0x000fe20000000000 */
[----:B------:R0:W2:Y:S01]  /*6d40*/  SHFL.IDX PT, R44, R66, RZ, 0x1c1f ;  /* 0x001c1fff422c7589 */ /* 0x0000a200000e0000 */
[----:B-1----:R-:W-:Y:S02]  /*6d50*/  SEL R47, R49, R50, P0 ;  /* 0x00000032312f7207 */ /* 0x002fe40000000000 */
[----:B------:R-:W-:Y:S01]  /*6d60*/  SYNCS.ARRIVE.TRANS64.RED.A1T0 RZ, [UR4], RZ ;  /* 0x000000ffffff79a7 */ /* 0x000fe20008100404 */
[----:B------:R-:W-:Y:S01]  /*6d70*/  SEL R49, R50, R49, P0 ;  /* 0x0000003132317207 */ /* 0x000fe20000000000 */
[----:B------:R0:W1:Y:S01]  /*6d80*/  SHFL.IDX PT, R45, R68, RZ, 0x1c1f ;  /* 0x001c1fff442d7589 */ /* 0x00006200000e0000 */
[----:B------:R-:W-:-:S02]  /*6d90*/  SEL R50, R52, R51, P0 ;  /* 0x0000003334327207 */ /* 0x000fc40000000000 */
[----:B------:R-:W-:Y:S02]  /*6da0*/  SEL R52, R51, R52, P0 ;  /* 0x0000003433347207 */ /* 0x000fe40000000000 */
[----:B------:R-:W-:Y:S02]  /*6db0*/  SEL R35, R43, R58, P0 ;  /* 0x0000003a2b237207 */ /* 0x000fe40000000000 */
[----:B------:R-:W-:Y:S02]  /*6dc0*/  SEL R51, R53, R56, P0 ;  /* 0x0000003835337207 */ /* 0x000fe40000000000 */
[----:B------:R-:W-:Y:S01]  /*6dd0*/  SEL R43, R58, R43, P0 ;  /* 0x0000002b3a2b7207 */ /* 0x000fe20000000000 */
[----:B---3--:R0:W-:Y:S01]  /*6de0*/  @!P2 ST.E desc[UR44][R60.64], R2 ;  /* 0x000000023c00a985 */ /* 0x0081e2000c10192c */
[----:B------:R-:W-:-:S03]  /*6df0*/  SEL R53, R56, R53, P0 ;  /* 0x0000003538357207 */ /* 0x000fc60000000000 */
[----:B----4-:R0:W-:Y:S01]  /*6e00*/  @!P1 ST.E desc[UR44][R62.64], R0 ;  /* 0x000000003e009985 */ /* 0x0101e2000c10192c */
[----:B------:R-:W-:Y:S05]  /*6e10*/  @P3 BRA `(.L_x_37) ;  /* 0x0000000400183947 */ /* 0x000fea0003800000 */
[C---:B0-----:R-:W-:Y:S01]  /*6e20*/  VIADD R0, R55.reuse, 0x8 ;  /* 0x0000000837007836 */ /* 0x041fe20000000000 */
[----:B------:R-:W-:Y:S01]  /*6e30*/  ULDC UR4, c[0x0][0xac8] ;  /* 0x0002b20000047ab9 */ /* 0x000fe20000000800 */
[C---:B------:R-:W-:Y:S01]  /*6e40*/  VIADD R40, R55.reuse, 0x10 ;  /* 0x0000001037287836 */ /* 0x040fe20000000000 */
[C---:B------:R-:W-:Y:S01]  /*6e50*/  ISETP.GE.AND P1, PT, R55.reuse, UR4, PT ;  /* 0x0000000437007c0c */ /* 0x040fe2000bf26270 */
[C---:B------:R-:W-:Y:S01]  /*6e60*/  VIADD R54, R55.reuse, 0x18 ;  /* 0x0000001837367836 */ /* 0x040fe20000000000 */
[----:B------:R-:W-:Y:S01]  /*6e70*/  ISETP.GE.AND P2, PT, R0, UR4, PT ;  /* 0x0000000400007c0c */ /* 0x000fe2000bf46270 */
[C---:B------:R-:W-:Y:S01]  /*6e80*/  VIADD R60, R55.reuse, 0x20 ;  /* 0x00000020373c7836 */ /* 0x040fe20000000000 */
[----:B------:R-:W-:Y:S01]  /*6e90*/  ISETP.GE.AND P3, PT, R40, UR4, PT ;  /* 0x0000000428007c0c */ /* 0x000fe2000bf66270 */
[----:B------:R-:W-:Y:S01]  /*6ea0*/  VIADD R62, R55, 0x28 ;  /* 0x00000028373e7836 */ /* 0x000fe20000000000 */
[----:B------:R-:W-:Y:S02]  /*6eb0*/  ISETP.GE.AND P4, PT, R54, UR4, PT ;  /* 0x0000000436007c0c */ /* 0x000fe4000bf86270 */
[----:B------:R-:W-:-:S02]  /*6ec0*/  ISETP.GE.AND P5, PT, R60, UR4, PT ;  /* 0x000000043c007c0c */ /* 0x000fc4000bfa6270 */
[----:B------:R-:W-:-:S03]  /*6ed0*/  ISETP.GE.AND P6, PT, R62, UR4, PT ;  /* 0x000000043e007c0c */ /* 0x000fc6000bfc6270 */
[--C-:B-12---:R-:W-:Y:S02]  /*6ee0*/  @!P1 IMAD.WIDE R56, R55, 0x4, R44.reuse ;  /* 0x0000000437389825 */ /* 0x106fe400078e022c */
[----:B------:R-:W-:Y:S02]  /*6ef0*/  @!P2 LEA.HI R0, R0, R0, RZ, 0x1 ;  /* 0x000000000000a211 */ /* 0x000fe400078f08ff */
[----:B------:R-:W-:Y:S01]  /*6f00*/  @!P3 LEA.HI R40, R40, R40, RZ, 0x1 ;  /* 0x000000282828b211 */ /* 0x000fe200078f08ff */
[----:B------:R0:W-:Y:S01]  /*6f10*/  @!P1 ST.E.64 desc[UR44][R56.64], R12 ;  /* 0x0000000c38009985 */ /* 0x0001e2000c101b2c */
[----:B------:R-:W-:Y:S02]  /*6f20*/  @!P2 LOP3.LUT R59, R0, 0xfffffffe, RZ, 0xc0, !PT ;  /* 0xfffffffe003ba812 */ /* 0x000fe400078ec0ff */
[----:B------:R-:W-:Y:S02]  /*6f30*/  @!P4 LEA.HI R54, R54, R54, RZ, 0x1 ;  /* 0x000000363636c211 */ /* 0x000fe400078f08ff */
[----:B------:R-:W-:Y:S01]  /*6f40*/  @!P3 LOP3.LUT R61, R40, 0xfffffffe, RZ, 0xc0, !PT ;  /* 0xfffffffe283db812 */ /* 0x000fe200078ec0ff */
[----:B------:R-:W-:Y:S01]  /*6f50*/  @!P2 IMAD.WIDE R58, R59, 0x4, R44 ;  /* 0x000000043b3aa825 */ /* 0x000fe200078e022c */
[----:B------:R-:W-:-:S02]  /*6f60*/  @!P5 LEA.HI R0, R60, R60, RZ, 0x1 ;  /* 0x0000003c3c00d211 */ /* 0x000fc400078f08ff */
[----:B------:R-:W-:Y:S01]  /*6f70*/  @!P6 LEA.HI R40, R62, R62, RZ, 0x1 ;  /* 0x0000003e3e28e211 */ /* 0x000fe200078f08ff */
[--C-:B------:R-:W-:Y:S01]  /*6f80*/  @!P3 IMAD.WIDE R60, R61, 0x4, R44.reuse ;  /* 0x000000043d3cb825 */ /* 0x100fe200078e022c */
[----:B------:R-:W-:Y:S01]  /*6f90*/  @!P4 LOP3.LUT R63, R54, 0xfffffffe, RZ, 0xc0, !PT ;  /* 0xfffffffe363fc812 */ /* 0x000fe200078ec0ff */
[----:B------:R1:W-:Y:S01]  /*6fa0*/  @!P2 ST.E.64 desc[UR44][R58.64], R20 ;  /* 0x000000143a00a985 */ /* 0x0003e2000c101b2c */
[----:B------:R-:W-:Y:S01]  /*6fb0*/  @!P5 LOP3.LUT R67, R0, 0xfffffffe, RZ, 0xc0, !PT ;  /* 0xfffffffe0043d812 */ /* 0x000fe200078ec0ff */
[----:B------:R-:W-:Y:S01]  /*6fc0*/  VIADD R0, R55, 0x30 ;  /* 0x0000003037007836 */ /* 0x000fe20000000000 */
[----:B0-----:R-:W-:Y:S01]  /*6fd0*/  @!P6 LOP3.LUT R57, R40, 0xfffffffe, RZ, 0xc0, !PT ;  /* 0xfffffffe2839e812 */ /* 0x001fe200078ec0ff */
[--C-:B------:R-:W-:Y:S01]  /*6fe0*/  @!P4 IMAD.WIDE R62, R63, 0x4, R44.reuse ;  /* 0x000000043f3ec825 */ /* 0x100fe200078e022c */
[----:B------:R0:W-:Y:S02]  /*6ff0*/  @!P3 ST.E.64 desc[UR44][R60.64], R18 ;  /* 0x000000123c00b985 */ /* 0x0001e4000c101b2c */
[----:B------:R-:W-:Y:S01]  /*7000*/  ISETP.GE.AND P1, PT, R0, UR4, PT ;  /* 0x0000000400007c0c */ /* 0x000fe2000bf26270 */
[----:B------:R-:W-:Y:S01]  /*7010*/  VIADD R40, R55, 0x38 ;  /* 0x0000003837287836 */ /* 0x000fe20000000000 */
[----:B------:R-:W-:Y:S01]  /*7020*/  @!P4 ST.E.64 desc[UR44][R62.64], R14 ;  /* 0x0000000e3e00c985 */ /* 0x000fe2000c101b2c */
[----:B------:R-:W-:-:S03]  /*7030*/  @!P5 IMAD.WIDE R12, R67, 0x4, R44 ;  /* 0x00000004430cd825 */ /* 0x000fc600078e022c */
[----:B------:R-:W-:Y:S01]  /*7040*/  ISETP.GE.AND P2, PT, R40, UR4, PT ;  /* 0x0000000428007c0c */ /* 0x000fe2000bf46270 */
[----:B------:R-:W-:Y:S01]  /*7050*/  VIADD R54, R55, 0x40 ;  /* 0x0000004037367836 */ /* 0x000fe20000000000 */
[----:B------:R2:W-:Y:S01]  /*7060*/  @!P5 ST.E.64 desc[UR44][R12.64], R26 ;  /* 0x0000001a0c00d985 */ /* 0x0005e2000c101b2c */
[----:B-1----:R-:W-:-:S03]  /*7070*/  @!P6 IMAD.WIDE R20, R57, 0x4, R44 ;  /* 0x000000043914e825 */ /* 0x002fc600078e022c */
[----:B------:R-:W-:Y:S01]  /*7080*/  ISETP.GE.AND P3, PT, R54, UR4, PT ;  /* 0x0000000436007c0c */ /* 0x000fe2000bf66270 */
[C---:B------:R-:W-:Y:S01]  /*7090*/  VIADD R56, R55.reuse, 0x48 ;  /* 0x0000004837387836 */ /* 0x040fe20000000000 */
[----:B------:R1:W-:Y:S01]  /*70a0*/  @!P6 ST.E.64 desc[UR44][R20.64], R30 ;  /* 0x0000001e1400e985 */ /* 0x0003e2000c101b2c */
[C---:B0-----:R-:W-:Y:S01]  /*70b0*/  VIADD R18, R55.reuse, 0x50 ;  /* 0x0000005037127836 */ /* 0x041fe20000000000 */
[----:B------:R-:W-:Y:S01]  /*70c0*/  @!P1 LEA.HI R0, R0, R0, RZ, 0x1 ;  /* 0x0000000000009211 */ /* 0x000fe200078f08ff */
[----:B------:R-:W-:Y:S01]  /*70d0*/  VIADD R19, R55, 0x58 ;  /* 0x0000005837137836 */ /* 0x000fe20000000000 */
[----:B------:R-:W-:Y:S02]  /*70e0*/  ISETP.GE.AND P4, PT, R56, UR4, PT ;  /* 0x0000000438007c0c */ /* 0x000fe4000bf86270 */
[----:B------:R-:W-:Y:S02]  /*70f0*/  ISETP.GE.AND P5, PT, R18, UR4, PT ;  /* 0x0000000412007c0c */ /* 0x000fe4000bfa6270 */
[----:B------:R-:W-:-:S02]  /*7100*/  ISETP.GE.AND P6, PT, R19, UR4, PT ;  /* 0x0000000413007c0c */ /* 0x000fc4000bfc6270 */
[----:B------:R-:W-:Y:S02]  /*7110*/  @!P2 LEA.HI R40, R40, R40, RZ, 0x1 ;  /* 0x000000282828a211 */ /* 0x000fe400078f08ff */
[----:B------:R-:W-:Y:S02]  /*7120*/  @!P3 LEA.HI R54, R54, R54, RZ, 0x1 ;  /* 0x000000363636b211 */ /* 0x000fe400078f08ff */
[----:B--2---:R-:W-:Y:S02]  /*7130*/  @!P1 LOP3.LUT R13, R0, 0xfffffffe, RZ, 0xc0, !PT ;  /* 0xfffffffe000d9812 */ /* 0x004fe400078ec0ff */
[----:B------:R-:W-:Y:S02]  /*7140*/  @!P2 LOP3.LUT R15, R40, 0xfffffffe, RZ, 0xc0, !PT ;  /* 0xfffffffe280fa812 */ /* 0x000fe400078ec0ff */
[----:B------:R-:W-:Y:S02]  /*7150*/  @!P4 LEA.HI R56, R56, R56, RZ, 0x1 ;  /* 0x000000383838c211 */ /* 0x000fe400078f08ff */
[----:B------:R-:W-:Y:S01]  /*7160*/  @!P5 LEA.HI R18, R18, R18, RZ, 0x1 ;  /* 0x000000121212d211 */ /* 0x000fe200078f08ff */
[----:B------:R-:W-:Y:S01]  /*7170*/  @!P2 IMAD.WIDE R14, R15, 0x4, R44 ;  /* 0x000000040f0ea825 */ /* 0x000fe200078e022c */
[----:B------:R-:W-:-:S02]  /*7180*/  @!P6 LEA.HI R12, R19, R19, RZ, 0x1 ;  /* 0x00000013130ce211 */ /* 0x000fc400078f08ff */
[----:B------:R-:W-:Y:S02]  /*7190*/  @!P3 LOP3.LUT R19, R54, 0xfffffffe, RZ, 0xc0, !PT ;  /* 0xfffffffe3613b812 */ /* 0x000fe400078ec0ff */
[----:B-1----:R-:W-:Y:S02]  /*71a0*/  @!P4 LOP3.LUT R21, R56, 0xfffffffe, RZ, 0xc0, !PT ;  /* 0xfffffffe3815c812 */ /* 0x002fe400078ec0ff */
[----:B------:R-:W-:Y:S01]  /*71b0*/  @!P5 LOP3.LUT R27, R18, 0xfffffffe, RZ, 0xc0, !PT ;  /* 0xfffffffe121bd812 */ /* 0x000fe200078ec0ff */
[----:B------:R-:W-:Y:S01]  /*71c0*/  @!P3 IMAD.WIDE R18, R19, 0x4, R44 ;  /* 0x000000041312b825 */ /* 0x000fe200078e022c */
[----:B------:R-:W-:-:S03]  /*71d0*/  @!P6 LOP3.LUT R31, R12, 0xfffffffe, RZ, 0xc0, !PT ;  /* 0xfffffffe0c1fe812 */ /* 0x000fc600078ec0ff */
[----:B------:R-:W-:-:S04]  /*71e0*/  @!P1 IMAD.WIDE R12, R13, 0x4, R44 ;  /* 0x000000040d0c9825 */ /* 0x000fc800078e022c */
[--C-:B------:R-:W-:Y:S01]  /*71f0*/  @!P4 IMAD.WIDE R20, R21, 0x4, R44.reuse ;  /* 0x000000041514c825 */ /* 0x100fe200078e022c */
[----:B------:R3:W-:Y:S03]  /*7200*/  @!P1 ST.E.64 desc[UR44][R12.64], R34 ;  /* 0x000000220c009985 */ /* 0x0007e6000c101b2c */
[--C-:B------:R-:W-:Y:S01]  /*7210*/  @!P5 IMAD.WIDE R26, R27, 0x4, R44.reuse ;  /* 0x000000041b1ad825 */ /* 0x100fe200078e022c */
[----:B------:R3:W-:Y:S03]  /*7220*/  @!P2 ST.E.64 desc[UR44][R14.64], R42 ;  /* 0x0000002a0e00a985 */ /* 0x0007e6000c101b2c */
[----:B------:R-:W-:Y:S01]  /*7230*/  @!P6 IMAD.WIDE R44, R31, 0x4, R44 ;  /* 0x000000041f2ce825 */ /* 0x000fe200078e022c */
[----:B------:R3:W-:Y:S04]  /*7240*/  @!P3 ST.E.64 desc[UR44][R18.64], R46 ;  /* 0x0000002e1200b985 */ /* 0x0007e8000c101b2c */
[----:B------:R3:W-:Y:S04]  /*7250*/  @!P4 ST.E.64 desc[UR44][R20.64], R48 ;  /* 0x000000301400c985 */ /* 0x0007e8000c101b2c */
[----:B------:R3:W-:Y:S04]  /*7260*/  @!P5 ST.E.64 desc[UR44][R26.64], R50 ;  /* 0x000000321a00d985 */ /* 0x0007e8000c101b2c */
[----:B------:R3:W-:Y:S02]  /*7270*/  @!P6 ST.E.64 desc[UR44][R44.64], R52 ;  /* 0x000000342c00e985 */ /* 0x0007e4000c101b2c */
.L_x_37:
[----:B------:R-:W-:Y:S05]  /*7280*/  BSYNC B0 ;  /* 0x0000000000007941 */ /* 0x000fea0003800000 */
.L_x_36:
[----:B------:R-:W-:Y:S01]  /*7290*/  ISETP.GE.AND P1, PT, R64, R65, PT ;  /* 0x000000414000720c */ /* 0x000fe20003f26270 */
[----:B---3--:R3:W4:Y:S01]  /*72a0*/  SHFL.IDX PT, R13, R68, 0x1, 0x1c1f ;  /* 0x003c1f00440d7f89 */ /* 0x00872200000e0000 */
[----:B------:R-:W-:Y:S02]  /*72b0*/  SEL R14, R29, R38, P0 ;  /* 0x000000261d0e7207 */ /* 0x000fe40000000000 */
[----:B------:R-:W-:Y:S01]  /*72c0*/  SEL R18, R38, R29, P0 ;  /* 0x0000001d26127207 */ /* 0x000fe20000000000 */
[----:B------:R3:W0:Y:S01]  /*72d0*/  SHFL.IDX PT, R12, R66, 0x1, 0x1c1f ;  /* 0x003c1f00420c7f89 */ /* 0x00062200000e0000 */
        /* <DEDUP_REMOVED lines=19> */
[----:B0-----:R-:W-:Y:S01]  /*7410*/  SEL R2, R23, R6, P0 ;  /* 0x0000000617027207 */ /* 0x001fe20000000000 */
[----:B---34-:R-:W-:Y:S06]  /*7420*/  @P1 BRA `(.L_x_10) ;  /* 0x0000003c00541947 */ /* 0x018fec0003800000 */
[C---:B------:R-:W-:Y:S01]  /*7430*/  VIADD R0, R55.reuse, 0x8 ;  /* 0x0000000837007836 */ /* 0x040fe20000000000 */
        /* <DEDUP_REMOVED lines=8> */
[----:B------:R-:W-:-:S04]  /*74c0*/  ISETP.GE.AND P3, PT, R10, UR4, PT ;  /* 0x000000040a007c0c */ /* 0x000fc8000bf66270 */
[----:B------:R-:W-:-:S03]  /*74d0*/  ISETP.GE.AND P6, PT, R22, UR4, PT ;  /* 0x0000000416007c0c */ /* 0x000fc6000bfc6270 */
[----:B------:R-:W-:Y:S02]  /*74e0*/  @!P0 IMAD.WIDE R6, R55, 0x4, R12 ;  /* 0x0000000437068825 */ /* 0x000fe400078e020c */
[----:B------:R-:W-:-:S03]  /*74f0*/  @!P1 LEA.HI R0, R0, R0, RZ, 0x1 ;  /* 0x0000000000009211 */ /* 0x000fc600078f08ff */
[----:B------:R0:W-:Y:S01]  /*7500*/  @!P0 ST.E.64 desc[UR44][R6.64], R14 ;  /* 0x0000000e06008985 */ /* 0x0001e2000c101b2c */
[----:B------:R-:W-:Y:S02]  /*7510*/  @!P1 LOP3.LUT R9, R0, 0xfffffffe, RZ, 0xc0, !PT ;  /* 0xfffffffe00099812 */ /* 0x000fe400078ec0ff */
[----:B------:R-:W-:Y:S02]  /*7520*/  @!P2 LEA.HI R0, R8, R8, RZ, 0x1 ;  /* 0x000000080800a211 */ /* 0x000fe400078f08ff */
[----:B------:R-:W-:Y:S01]  /*7530*/  @!P3 LEA.HI R10, R10, R10, RZ, 0x1 ;  /* 0x0000000a0a0ab211 */ /* 0x000fe200078f08ff */
[--C-:B------:R-:W-:Y:S01]  /*7540*/  @!P1 IMAD.WIDE R8, R9, 0x4, R12.reuse ;  /* 0x0000000409089825 */ /* 0x100fe200078e020c */
[----:B------:R-:W-:Y:S02]  /*7550*/  @!P2 LOP3.LUT R11, R0, 0xfffffffe, RZ, 0xc0, !PT ;  /* 0xfffffffe000ba812 */ /* 0x000fe400078ec0ff */
[----:B------:R-:W-:Y:S01]  /*7560*/  @!P3 LOP3.LUT R17, R10, 0xfffffffe, RZ, 0xc0, !PT ;  /* 0xfffffffe0a11b812 */ /* 0x000fe200078ec0ff */
[----:B------:R-:W-:Y:S01]  /*7570*/  VIADD R0, R55, 0x28 ;  /* 0x0000002837007836 */ /* 0x000fe20000000000 */
[----:B------:R3:W-:Y:S01]  /*7580*/  @!P1 ST.E.64 desc[UR44][R8.64], R18 ;  /* 0x0000001208009985 */ /* 0x0007e2000c101b2c */
[----:B------:R-:W-:Y:S01]  /*7590*/  @!P2 IMAD.WIDE R10, R11, 0x4, R12 ;  /* 0x000000040b0aa825 */ /* 0x000fe200078e020c */
[----:B------:R-:W-:-:S02]  /*75a0*/  ISETP.GE.AND P0, PT, R16, UR4, PT ;  /* 0x0000000410007c0c */ /* 0x000fc4000bf06270 */
[----:B------:R-:W-:Y:S01]  /*75b0*/  ISETP.GE.AND P1, PT, R0, UR4, PT ;  /* 0x0000000400007c0c */ /* 0x000fe2000bf26270 */
[----:B0-----:R-:W-:Y:S01]  /*75c0*/  VIADD R14, R55, 0x30 ;  /* 0x00000030370e7836 */ /* 0x001fe20000000000 */
[----:B------:R0:W-:Y:S01]  /*75d0*/  @!P2 ST.E.64 desc[UR44][R10.64], R20 ;  /* 0x000000140a00a985 */ /* 0x0001e2000c101b2c */
[----:B------:R-:W-:Y:S01]  /*75e0*/  @!P3 IMAD.WIDE R6, R17, 0x4, R12 ;  /* 0x000000041106b825 */ /* 0x000fe200078e020c */
[----:B------:R-:W-:Y:S02]  /*75f0*/  @!P6 LEA.HI R22, R22, R22, RZ, 0x1 ;  /* 0x000000161616e211 */ /* 0x000fe400078f08ff */
[----:B------:R-:W-:Y:S01]  /*7600*/  ISETP.GE.AND P2, PT, R14, UR4, PT ;  /* 0x000000040e007c0c */ /* 0x000fe2000bf46270 */
[C---:B------:R-:W-:Y:S01]  /*7610*/  VIADD R17, R55.reuse, 0x38 ;  /* 0x0000003837117836 */ /* 0x040fe20000000000 */
[----:B------:R4:W-:Y:S01]  /*7620*/  @!P3 ST.E.64 desc[UR44][R6.64], R26 ;  /* 0x0000001a0600b985 */ /* 0x0009e2000c101b2c */
[C---:B---3--:R-:W-:Y:S02]  /*7630*/  VIADD R18, R55.reuse, 0x40 ;  /* 0x0000004037127836 */ /* 0x048fe40000000000 */
[----:B------:R-:W-:Y:S01]  /*7640*/  @!P0 LEA.HI R16, R16, R16, RZ, 0x1 ;  /* 0x0000001010108211 */ /* 0x000fe200078f08ff */
[----:B------:R-:W-:Y:S01]  /*7650*/  VIADD R19, R55, 0x48 ;  /* 0x0000004837137836 */ /* 0x000fe20000000000 */
[----:B------:R-:W-:Y:S01]  /*7660*/  ISETP.GE.AND P3, PT, R17, UR4, PT ;  /* 0x0000000411007c0c */ /* 0x000fe2000bf66270 */
[----:B------:R-:W-:Y:S01]  /*7670*/  VIADD R55, R55, 0x58 ;  /* 0x0000005837377836 */ /* 0x000fe20000000000 */
[----:B------:R-:W-:-:S02]  /*7680*/  ISETP.GE.AND P4, PT, R18, UR4, PT ;  /* 0x0000000412007c0c */ /* 0x000fc4000bf86270 */
[----:B------:R-:W-:Y:S02]  /*7690*/  ISETP.GE.AND P5, PT, R19, UR4, PT ;  /* 0x0000000413007c0c */ /* 0x000fe4000bfa6270 */
[----:B------:R-:W-:Y:S02]  /*76a0*/  @!P1 LEA.HI R0, R0, R0, RZ, 0x1 ;  /* 0x0000000000009211 */ /* 0x000fe400078f08ff */
[----:B------:R-:W-:Y:S02]  /*76b0*/  @!P2 LEA.HI R14, R14, R14, RZ, 0x1 ;  /* 0x0000000e0e0ea211 */ /* 0x000fe400078f08ff */
[----:B------:R-:W-:Y:S02]  /*76c0*/  @!P0 LOP3.LUT R9, R16, 0xfffffffe, RZ, 0xc0, !PT ;  /* 0xfffffffe10098812 */ /* 0x000fe400078ec0ff */
[----:B0-----:R-:W-:Y:S02]  /*76d0*/  @!P1 LOP3.LUT R11, R0, 0xfffffffe, RZ, 0xc0, !PT ;  /* 0xfffffffe000b9812 */ /* 0x001fe400078ec0ff */
[----:B------:R-:W-:Y:S01]  /*76e0*/  @!P2 LOP3.LUT R15, R14, 0xfffffffe, RZ, 0xc0, !PT ;  /* 0xfffffffe0e0fa812 */ /* 0x000fe200078ec0ff */
[----:B----4-:R-:W-:Y:S01]  /*76f0*/  @!P0 IMAD.WIDE R6, R9, 0x4, R12 ;  /* 0x0000000409068825 */ /* 0x010fe200078e020c */
[----:B------:R-:W-:-:S02]  /*7700*/  @!P3 LEA.HI R17, R17, R17, RZ, 0x1 ;  /* 0x000000111111b211 */ /* 0x000fc400078f08ff */
[----:B------:R-:W-:Y:S01]  /*7710*/  @!P4 LEA.HI R18, R18, R18, RZ, 0x1 ;  /* 0x000000121212c211 */ /* 0x000fe200078f08ff */
[--C-:B------:R-:W-:Y:S01]  /*7720*/  @!P1 IMAD.WIDE R8, R11, 0x4, R12.reuse ;  /* 0x000000040b089825 */ /* 0x100fe200078e020c */
[----:B------:R-:W-:Y:S01]  /*7730*/  @!P5 LEA.HI R19, R19, R19, RZ, 0x1 ;  /* 0x000000131313d211 */ /* 0x000fe200078f08ff */
[----:B------:R0:W-:Y:S01]  /*7740*/  @!P0 ST.E.64 desc[UR44][R6.64], R28 ;  /* 0x0000001c06008985 */ /* 0x0001e2000c101b2c */
[----:B------:R-:W-:Y:S01]  /*7750*/  @!P6 LOP3.LUT R21, R22, 0xfffffffe, RZ, 0xc0, !PT ;  /* 0xfffffffe1615e812 */ /* 0x000fe200078ec0ff */
[--C-:B------:R-:W-:Y:S01]  /*7760*/  @!P2 IMAD.WIDE R10, R15, 0x4, R12.reuse ;  /* 0x000000040f0aa825 */ /* 0x100fe200078e020c */
[----:B------:R-:W-:Y:S01]  /*7770*/  @!P3 LOP3.LUT R15, R17, 0xfffffffe, RZ, 0xc0, !PT ;  /* 0xfffffffe110fb812 */ /* 0x000fe200078ec0ff */
[----:B------:R3:W-:Y:S01]  /*7780*/  @!P1 ST.E.64 desc[UR44][R8.64], R36 ;  /* 0x0000002408009985 */ /* 0x0007e2000c101b2c */
[----:B------:R-:W-:Y:S02]  /*7790*/  @!P4 LOP3.LUT R17, R18, 0xfffffffe, RZ, 0xc0, !PT ;  /* 0xfffffffe1211c812 */ /* 0x000fe400078ec0ff */
[----:B------:R-:W-:Y:S01]  /*77a0*/  @!P5 LOP3.LUT R19, R19, 0xfffffffe, RZ, 0xc0, !PT ;  /* 0xfffffffe1313d812 */ /* 0x000fe200078ec0ff */
[----:B------:R-:W-:Y:S01]  /*77b0*/  @!P3 IMAD.WIDE R14, R15, 0x4, R12 ;  /* 0x000000040f0eb825 */ /* 0x000fe200078e020c */
[----:B------:R4:W-:Y:S01]  /*77c0*/  @!P2 ST.E.64 desc[UR44][R10.64], R30 ;  /* 0x0000001e0a00a985 */ /* 0x0009e2000c101b2c */
[----:B------:R-:W-:-:S03]  /*77d0*/  ISETP.GE.AND P0, PT, R55, UR4, PT ;  /* 0x0000000437007c0c */ /* 0x000fc6000bf06270 */
[----:B------:R4:W-:Y:S01]  /*77e0*/  @!P3 ST.E.64 desc[UR44][R14.64], R32 ;  /* 0x000000200e00b985 */ /* 0x0009e2000c101b2c */
[----:B0-----:R-:W-:-:S04]  /*77f0*/  @!P4 IMAD.WIDE R6, R17, 0x4, R12 ;  /* 0x000000041106c825 */ /* 0x001fc800078e020c */
[--C-:B---3--:R-:W-:Y:S01]  /*7800*/  @!P5 IMAD.WIDE R8, R19, 0x4, R12.reuse ;  /* 0x000000041308d825 */ /* 0x108fe200078e020c */
[----:B------:R4:W-:Y:S03]  /*7810*/  @!P4 ST.E.64 desc[UR44][R6.64], R24 ;  /* 0x000000180600c985 */ /* 0x0009e6000c101b2c */
[----:B------:R-:W-:Y:S01]  /*7820*/  @!P6 IMAD.WIDE R16, R21, 0x4, R12 ;  /* 0x000000041510e825 */ /* 0x000fe200078e020c */
[----:B------:R4:W-:Y:S04]  /*7830*/  @!P5 ST.E.64 desc[UR44][R8.64], R34 ;  /* 0x000000220800d985 */ /* 0x0009e8000c101b2c */
[----:B------:R4:W-:Y:S01]  /*7840*/  @!P6 ST.E.64 desc[UR44][R16.64], R4 ;  /* 0x000000041000e985 */ /* 0x0009e2000c101b2c */
[----:B------:R-:W-:Y:S05]  /*7850*/  @P0 BRA `(.L_x_10) ;  /* 0x0000003800480947 */ /* 0x000fea0003800000 */
[----:B------:R-:W-:-:S04]  /*7860*/  LEA.HI R55, R55, R55, RZ, 0x1 ;  /* 0x0000003737377211 */ /* 0x000fc800078f08ff */
[----:B------:R-:W-:-:S05]  /*7870*/  LOP3.LUT R55, R55, 0xfffffffe, RZ, 0xc0, !PT ;  /* 0xfffffffe37377812 */ /* 0x000fca00078ec0ff */
[----:B------:R-:W-:-:S05]  /*7880*/  IMAD.WIDE R12, R55, 0x4, R12 ;  /* 0x00000004370c7825 */ /* 0x000fca00078e020c */
[----:B------:R0:W-:Y:S01]  /*7890*/  ST.E.64 desc[UR44][R12.64], R2 ;  /* 0x000000020c007985 */ /* 0x0001e2000c101b2c */
[----:B------:R-:W-:Y:S05]  /*78a0*/  BRA `(.L_x_10) ;  /* 0x0000003800347947 */ /* 0x000fea0003800000 */
.L_x_35:
[----:B------:R-:W0:Y:S02]  /*78b0*/  S2R R0, SR_TID.X ;  /* 0x0000000000007919 */ /* 0x000e240000002100 */
[----:B0-----:R-:W-:-:S05]  /*78c0*/  VIADD R2, R0, 0xffffff80 ;  /* 0xffffff8000027836 */ /* 0x001fca0000000000 */
[----:B------:R-:W-:-:S13]  /*78d0*/  ISETP.GT.AND P0, PT, R2, 0xbf, PT ;  /* 0x000000bf0200780c */ /* 0x000fda0003f04270 */
[----:B------:R-:W-:Y:S05]  /*78e0*/  @P0 BRA `(.L_x_10) ;  /* 0x0000003800240947 */ /* 0x000fea0003800000 */
[----:B------:R-:W0:Y:S01]  /*78f0*/  S2R R3, SR_CTAID.X ;  /* 0x0000000000037919 */ /* 0x000e220000002500 */
[----:B------:R-:W1:Y:S01]  /*7900*/  LDC R6, c[0x0][0xbe8] ;  /* 0x0002fa00ff067b82 */ /* 0x000e620000000800 */
[----:B------:R-:W-:Y:S01]  /*7910*/  ULDC UR4, c[0x0][0xa88] ;  /* 0x0002a20000047ab9 */ /* 0x000fe20000000800 */
[----:B0-----:R-:W-:Y:S02]  /*7920*/  IMAD R0, R3, 0xc0, R0 ;  /* 0x000000c003007824 */ /* 0x001fe400078e0200 */
[----:B-1----:R-:W-:Y:S02]  /*7930*/  IMAD R3, R6, UR4, RZ ;  /* 0x0000000406037c24 */ /* 0x002fe4000f8e02ff */
[----:B------:R-:W-:-:S05]  /*7940*/  VIADD R0, R0, 0xffffff80 ;  /* 0xffffff8000007836 */ /* 0x000fca0000000000 */
[----:B------:R-:W-:-:S13]  /*7950*/  ISETP.GE.AND P0, PT, R0, R3, PT ;  /* 0x000000030000720c */ /* 0x000fda0003f06270 */
[----:B------:R-:W-:Y:S05]  /*7960*/  @P0 BRA `(.L_x_10) ;  /* 0x0000003800040947 */ /* 0x000fea0003800000 */
[----:B------:R-:W-:Y:S01]  /*7970*/  ISETP.NE.AND P0, PT, R6, 0x1, PT ;  /* 0x000000010600780c */ /* 0x000fe20003f05270 */
[----:B------:R-:W0:Y:S01]  /*7980*/  LDC.64 R10, c[0x0][0xbd8] ;  /* 0x0002f600ff0a7b82 */ /* 0x000e220000000a00 */
[----:B------:R-:W-:Y:S01]  /*7990*/  USHF.R.S32.HI UR6, URZ, 0x1f, UR36 ;  /* 0x0000001f3f067899 */ /* 0x000fe20008011424 */
[----:B------:R-:W-:Y:S01]  /*79a0*/  IMAD.MOV.U32 R5, RZ, RZ, R0 ;  /* 0x000000ffff057224 */ /* 0x000fe200078e0000 */
[----:B------:R-:W-:Y:S02]  /*79b0*/  ULDC.64 UR8, c[0x0][0xbd0] ;  /* 0x0002f40000087ab9 */ /* 0x000fe40000000a00 */
[----:B------:R-:W-:Y:S02]  /*79c0*/  UIMAD UR6, UR6, UR8, URZ ;  /* 0x00000008060672a4 */ /* 0x000fe4000f8e023f */
[----:B------:R-:W-:Y:S01]  /*79d0*/  UIMAD.WIDE.U32 UR4, UR36, UR8, URZ ;  /* 0x00000008240472a5 */ /* 0x000fe2000f8e003f */
[----:B------:R-:W1:Y:S01]  /*79e0*/  S2UR UR7, SR_CTAID.Y ;  /* 0x00000000000779c3 */ /* 0x000e620000002600 */
[----:B------:R-:W-:-:S04]  /*79f0*/  UIMAD UR6, UR36, UR9, UR6 ;  /* 0x00000009240672a4 */ /* 0x000fc8000f8e0206 */
[----:B------:R-:W-:Y:S02]  /*7a00*/  UIADD3 UR6, UR5, UR6, URZ ;  /* 0x0000000605067290 */ /* 0x000fe4000fffe03f */
[----:B------:R-:W-:Y:S01]  /*7a10*/  IMAD.U32 R3, RZ, RZ, UR5 ;  /* 0x00000005ff037e24 */ /* 0x000fe2000f8e00ff */
[----:B------:R-:W2:Y:S01]  /*7a20*/  @P0 LDC R7, c[0x0][0xbec] ;  /* 0x0002fb00ff070b82 */ /* 0x000ea20000000800 */
[----:B------:R-:W-:Y:S01]  /*7a30*/  IMAD.U32 R2, RZ, RZ, UR4 ;  /* 0x00000004ff027e24 */ /* 0x000fe2000f8e00ff */
[----:B------:R-:W-:Y:S01]  /*7a40*/  ULDC.64 UR4, c[0x0][0xbe0] ;  /* 0x0002f80000047ab9 */ /* 0x000fe20000000a00 */
[----:B------:R-:W-:-:S05]  /*7a50*/  IMAD.U32 R3, RZ, RZ, UR6 ;  /* 0x00000006ff037e24 */ /* 0x000fca000f8e00ff */
[----:B------:R-:W3:Y:S01]  /*7a60*/  @P0 LDC R9, c[0x0][0xbf0] ;  /* 0x0002fc00ff090b82 */ /* 0x000ee20000000800 */
[C---:B0-----:R-:W-:Y:S02]  /*7a70*/  IMAD R12, R10.reuse, UR43, RZ ;  /* 0x0000002b0a0c7c24 */ /* 0x041fe4000f8e02ff */
[----:B------:R-:W-:-:S04]  /*7a80*/  IMAD.WIDE.U32 R2, R10, UR42, R2 ;  /* 0x0000002a0a027c25 */ /* 0x000fc8000f8e0002 */
[----:B------:R-:W-:Y:S01]  /*7a90*/  IMAD R11, R11, UR42, R12 ;  /* 0x0000002a0b0b7c24 */ /* 0x000fe2000f8e020c */
[----:B------:R-:W1:Y:S03]  /*7aa0*/  LDC R8, c[0x0][0xc50] ;  /* 0x00031400ff087b82 */ /* 0x000e660000000800 */
[----:B------:R-:W-:Y:S02]  /*7ab0*/  IMAD.IADD R3, R11, 0x1, R3 ;  /* 0x000000010b037824 */ /* 0x000fe400078e0203 */
[----:B--2---:R-:W-:-:S04]  /*7ac0*/  @P0 IMAD.HI.U32 R4, R0, R7, RZ ;  /* 0x0000000700040227 */ /* 0x004fc800078e00ff */
[----:B------:R-:W-:Y:S01]  /*7ad0*/  IMAD R7, RZ, RZ, -UR36 ;  /* 0x80000024ff077e24 */ /* 0x000fe2000f8e02ff */
[----:B---3--:R-:W-:-:S03]  /*7ae0*/  @P0 SHF.R.U32.HI R5, RZ, R9, R4 ;  /* 0x00000009ff050219 */ /* 0x008fc60000011604 */
[----:B-1----:R-:W-:Y:S02]  /*7af0*/  IMAD R9, R8, R7, UR7 ;  /* 0x0000000708097e24 */ /* 0x002fe4000f8e0207 */
[----:B------:R-:W-:Y:S02]  /*7b00*/  IMAD.MOV R7, RZ, RZ, -R5 ;  /* 0x000000ffff077224 */ /* 0x000fe400078e0a05 */
[----:B------:R-:W-:Y:S01]  /*7b10*/  IMAD.WIDE.U32 R2, R9, UR4, R2 ;  /* 0x0000000409027c25 */ /* 0x000fe2000f8e0002 */
[----:B------:R-:W-:-:S03]  /*7b20*/  SHF.R.S32.HI R4, RZ, 0x1f, R9 ;  /* 0x0000001fff047819 */ /* 0x000fc60000011409 */
[----:B------:R-:W-:Y:S01]  /*7b30*/  IMAD R7, R6, R7, R0 ;  /* 0x0000000706077224 */ /* 0x000fe200078e0200 */
[----:B------:R-:W-:Y:S01]  /*7b40*/  IADD3 R2, P0, R5, R2, RZ ;  /* 0x0000000205027210 */ /* 0x000fe20007f1e0ff */
[----:B------:R-:W-:-:S03]  /*7b50*/  IMAD R4, R4, UR4, RZ ;  /* 0x0000000404047c24 */ /* 0x000fc6000f8e02ff */
[----:B------:R-:W-:Y:S01]  /*7b60*/  SHF.R.S32.HI R0, RZ, 0x1f, R7 ;  /* 0x0000001fff007819 */ /* 0x000fe20000011407 */
[----:B------:R-:W-:Y:S01]  /*7b70*/  IMAD R4, R9, UR5, R4 ;  /* 0x0000000509047c24 */ /* 0x000fe2000f8e0204 */
[----:B------:R-:W-:Y:S01]  /*7b80*/  SHF.R.S32.HI R9, RZ, 0x1f, R5 ;  /* 0x0000001fff097819 */ /* 0x000fe20000011405 */
[----:B------:R-:W-:Y:S02]  /*7b90*/  ULDC.64 UR4, c[0x0][0xbc8] ;  /* 0x0002f20000047ab9 */ /* 0x000fe40000000a00 */
[----:B------:R-:W-:Y:S01]  /*7ba0*/  IMAD R0, R0, UR4, RZ ;  /* 0x0000000400007c24 */ /* 0x000fe2000f8e02ff */
[----:B------:R-:W-:-:S03]  /*7bb0*/  IADD3.X R3, R9, R3, R4, P0, !PT ;  /* 0x0000000309037210 */ /* 0x000fc600007fe404 */
[C---:B------:R-:W-:Y:S02]  /*7bc0*/  IMAD R5, R7.reuse, UR5, R0 ;  /* 0x0000000507057c24 */ /* 0x040fe4000f8e0200 */
[----:B------:R-:W-:Y:S01]  /*7bd0*/  IMAD.WIDE.U32 R2, R7, UR4, R2 ;  /* 0x0000000407027c25 */ /* 0x000fe2000f8e0002 */
[----:B------:R-:W-:-:S03]  /*7be0*/  ULDC.64 UR4, c[0x0][0xba8] ;  /* 0x0002ea0000047ab9 */ /* 0x000fc60000000a00 */
[----:B------:R-:W-:Y:S01]  /*7bf0*/  IMAD.IADD R3, R3, 0x1, R5 ;  /* 0x0000000103037824 */ /* 0x000fe200078e0205 */
[----:B------:R-:W-:-:S04]  /*7c00*/  LEA R4, P0, R2, UR4, 0x2 ;  /* 0x0000000402047c11 */ /* 0x000fc8000f8010ff */
[----:B------:R-:W-:Y:S01]  /*7c10*/  LEA.HI.X R5, R2, UR5, R3, 0x2, P0 ;  /* 0x0000000502057c11 */ /* 0x000fe200080f1403 */
[----:B------:R-:W-:-:S05]  /*7c20*/  IMAD.MOV.U32 R3, RZ, RZ, -0x800000 ;  /* 0xff800000ff037424 */ /* 0x000fca00078e00ff */
[----:B------:R0:W-:Y:S01]  /*7c30*/  STG.E desc[UR44][R4.64], R3 ;  /* 0x0000000304007986 */ /* 0x0001e2000c10192c */
[----:B------:R-:W-:Y:S05]  /*7c40*/  BRA `(.L_x_10) ;  /* 0x00000034004c7947 */ /* 0x000fea0003800000 */
.L_x_8:
[----:B------:R-:W-:-:S08]  /*7c50*/  NOP ;  /* 0x0000000000007918 */ /* 0x000fd00000000000 */
[----:B------:R-:W0:-:S00]  /*7c60*/  USETMAXREG.DEALLOC.CTAPOOL 0x20 ;  /* 0x00000020000079c8 */ /* 0x000e0000080e0500 */
[----:B0-----:R-:W-:Y:S01]  /*7c70*/  LOP3.LUT R0, R16, 0x3, RZ, 0xc0, !PT ;  /* 0x0000000310007812 */ /* 0x001fe200078ec0ff */
[----:B------:R-:W0:Y:S05]  /*7c80*/  S2R R22, SR_CTAID.Z ;  /* 0x0000000000167919 */ /* 0x000e2a0000002700 */
[----:B------:R-:W1:Y:S01]  /*7c90*/  S2UR UR6, SR_CTAID.Y ;  /* 0x00000000000679c3 */ /* 0x000e620000002600 */
[----:B------:R-:W2:Y:S02]  /*7ca0*/  SHFL.IDX PT, R0, R0, RZ, 0x1f ;  /* 0x00001fff00007589 */ /* 0x000ea400000e0000 */
[----:B--2---:R-:W-:-:S13]  /*7cb0*/  ISETP.NE.AND P0, PT, R0, RZ, PT ;  /* 0x000000ff0000720c */ /* 0x004fda0003f05270 */
[----:B01----:R-:W-:Y:S05]  /*7cc0*/  @!P0 BRA `(.L_x_38) ;  /* 0x0000000000288947 */ /* 0x003fea0003800000 */
[----:B------:R-:W-:Y:S01]  /*7cd0*/  ULDC UR7, c[0x0][0xc50] ;  /* 0x0003140000077ab9 */ /* 0x000fe20000000800 */
[----:B------:R-:W-:Y:S01]  /*7ce0*/  UMOV UR36, UR6 ;  /* 0x0000000600247c82 */ /* 0x000fe20008000000 */
[----:B------:R-:W-:-:S06]  /*7cf0*/  UISETP.NE.AND UP0, UPT, UR7, 0x1, UPT ;  /* 0x000000010700788c */ /* 0x000fcc000bf05270 */
[----:B------:R-:W-:-:S13]  /*7d00*/  PLOP3.LUT P0, PT, PT, PT, UP0, 0x80, 0x0 ;  /* 0x000000000000781c */ /* 0x000fda0003f0f008 */
[----:B------:R-:W-:Y:S05]  /*7d10*/  @!P0 BRA `(.L_x_39) ;  /* 0x0000000000308947 */ /* 0x000fea0003800000 */
[----:B------:R-:W-:Y:S01]  /*7d20*/  ULDC UR4, c[0x0][0xc54] ;  /* 0x0003150000047ab9 */ /* 0x000fe20000000800 */
[----:B------:R-:W-:Y:S01]  /*7d30*/  ULDC UR36, c[0x0][0xc58] ;  /* 0x0003160000247ab9 */ /* 0x000fe20000000800 */
[----:B------:R-:W-:-:S04]  /*7d40*/  UIMAD.WIDE.U32 UR4, UR6, UR4, URZ ;  /* 0x00000004060472a5 */ /* 0x000fc8000f8e003f */
[----:B------:R-:W-:Y:S01]  /*7d50*/  USHF.R.U32.HI UR36, URZ, UR36, UR5 ;  /* 0x000000243f247299 */ /* 0x000fe20008011605 */
[----:B------:R-:W-:Y:S11]  /*7d60*/  BRA `(.L_x_39) ;  /* 0x00000000001c7947 */ /* 0x000ff60003800000 */
.L_x_38:
[----:B------:R-:W-:Y:S01]  /*7d70*/  ULDC UR7, c[0x0][0xc50] ;  /* 0x0003140000077ab9 */ /* 0x000fe20000000800 */
[----:B------:R-:W-:Y:S01]  /*7d80*/  UMOV UR36, UR6 ;  /* 0x0000000600247c82 */ /* 0x000fe20008000000 */
[----:B------:R-:W-:-:S11]  /*7d90*/  UISETP.NE.AND UP0, UPT, UR7, 0x1, UPT ;  /* 0x000000010700788c */ /* 0x000fd6000bf05270 */
[----:B------:R-:W-:Y:S01]  /*7da0*/  @UP0 ULDC UR4, c[0x0][0xc54] ;  /* 0x0003150000040ab9 */ /* 0x000fe20000000800 */
[----:B------:R-:W-:Y:S01]  /*7db0*/  @UP0 ULDC UR8, c[0x0][0xc58] ;  /* 0x0003160000080ab9 */ /* 0x000fe20000000800 */
[----:B------:R-:W-:-:S04]  /*7dc0*/  UIMAD.WIDE.U32 UR4, UR6, UR4, URZ ;  /* 0x00000004060472a5 */ /* 0x000fc8000f8e003f */
[----:B------:R-:W-:-:S12]  /*7dd0*/  @UP0 USHF.R.U32.HI UR36, URZ, UR8, UR5 ;  /* 0x000000083f240299 */ /* 0x000fd80008011605 */
.L_x_39:
[----:B------:R-:W-:Y:S01]  /*7de0*/  ISETP.GE.AND P0, PT, R22, RZ, PT ;  /* 0x000000ff1600720c */ /* 0x000fe20003f06270 */
[----:B------:R-:W-:Y:S01]  /*7df0*/  UIADD3 UR4, -UR36, URZ, URZ ;  /* 0x0000003f24047290 */ /* 0x000fe2000fffe13f */
[----:B------:R-:W-:Y:S02]  /*7e00*/  IMAD.MOV.U32 R13, RZ, RZ, 0x1 ;  /* 0x00000001ff0d7424 */ /* 0x000fe400078e00ff */
[----:B------:R-:W-:Y:S01]  /*7e10*/  IMAD.MOV.U32 R0, RZ, RZ, RZ ;  /* 0x000000ffff007224 */ /* 0x000fe200078e00ff */
[----:B------:R-:W-:Y:S01]  /*7e20*/  UIMAD UR6, UR7, UR4, UR6 ;  /* 0x00000004070672a4 */ /* 0x000fe2000f8e0206 */
[----:B------:R-:W-:-:S07]  /*7e30*/  IMAD.MOV.U32 R2, RZ, RZ, 0x1 ;  /* 0x00000001ff027424 */ /* 0x000fce00078e00ff */
[----:B------:R-:W-:Y:S05]  /*7e40*/  @!P0 BRA `(.L_x_40) ;  /* 0x0000003000008947 */ /* 0x000fea0003800000 */
[----:B------:R-:W-:Y:S01]  /*7e50*/  ULDC.64 UR4, c[0x0][0x418] ;  /* 0x0001060000047ab9 */ /* 0x000fe20000000a00 */
[----:B------:R-:W-:Y:S02]  /*7e60*/  ULOP3.LUT UR40, UR6, 0xffff, URZ, 0xc0, !UPT ;  /* 0x0000ffff06287892 */ /* 0x000fe4000f8ec03f */
[----:B------:R-:W-:-:S03]  /*7e70*/  UISETP.NE.U32.AND UP0, UPT, UR4, URZ, UPT ;  /* 0x0000003f0400728c */ /* 0x000fc6000bf05070 */
[----:B------:R-:W-:Y:S01]  /*7e80*/  ULDC UR4, c[0x0][0x424] ;  /* 0x0001090000047ab9 */ /* 0x000fe20000000800 */
[----:B------:R-:W-:-:S03]  /*7e90*/  UISETP.NE.AND.EX UP0, UPT, UR5, URZ, UPT, UP0 ;  /* 0x0000003f0500728c */ /* 0x000fc6000bf05300 */
[----:B------:R-:W-:Y:S01]  /*7ea0*/  ULDC UR5, c[0x0][0x2f0] ;  /* 0x0000bc0000057ab9 */ /* 0x000fe20000000800 */
[----:B------:R-:W-:-:S04]  /*7eb0*/  USEL UR4, UR4, 0x1, UP0 ;  /* 0x0000000104047887 */ /* 0x000fc80008000000 */
[----:B------:R-:W-:-:S04]  /*7ec0*/  UIMAD UR4, UR4, UR5, URZ ;  /* 0x00000005040472a4 */ /* 0x000fc8000f8e023f */
[----:B------:R-:W-:Y:S02]  /*7ed0*/  UISETP.GE.AND UP0, UPT, UR4, 0x1, UPT ;  /* 0x000000010400788c */ /* 0x000fe4000bf06270 */
[----:B------:R-:W-:-:S04]  /*7ee0*/  UIADD3 UR4, UR4, 0x7f, URZ ;  /* 0x0000007f04047890 */ /* 0x000fc8000fffe03f */
[----:B------:R-:W-:Y:S01]  /*7ef0*/  PLOP3.LUT P0, PT, PT, PT, UP0, 0x80, 0x0 ;  /* 0x000000000000781c */ /* 0x000fe20003f0f008 */
[----:B------:R-:W-:-:S04]  /*7f00*/  USHF.R.S32.HI UR5, URZ, 0x1f, UR4 ;  /* 0x0000001f3f057899 */ /* 0x000fc80008011404 */
[----:B------:R-:W-:-:S03]  /*7f10*/  ULEA.HI UR5, UR5, UR4, URZ, 0x7 ;  /* 0x0000000405057291 */ /* 0x000fc6000f8f383f */
[----:B------:R-:W-:Y:S01]  /*7f20*/  UMOV UR4, URZ ;  /* 0x0000003f00047c82 */ /* 0x000fe20008000000 */
[----:B------:R-:W-:-:S04]  /*7f30*/  USHF.R.S32.HI UR10, URZ, 0x7, UR5 ;  /* 0x000000073f0a7899 */ /* 0x000fc80008011405 */
[----:B------:R-:W-:Y:S08]  /*7f40*/  @!P0 BRA `(.L_x_41) ;  /* 0x0000000000908947 */ /* 0x000ff00003800000 */
        /* <DEDUP_REMOVED lines=36> */
.L_x_41:
[----:B------:R-:W-:Y:S01]  /*8190*/  UIMAD UR40, UR40, UR4, URZ ;  /* 0x00000004282872a4 */ /* 0x000fe2000f8e023f */
[----:B------:R-:W-:Y:S02]  /*81a0*/  IMAD.U32 R0, RZ, RZ, UR10 ;  /* 0x0000000aff007e24 */ /* 0x000fe4000f8e00ff */
[----:B------:R-:W-:-:S03]  /*81b0*/  IMAD.MOV.U32 R2, RZ, RZ, 0x1 ;  /* 0x00000001ff027424 */ /* 0x000fc600078e00ff */
[----:B------:R-:W-:-:S05]  /*81c0*/  IMAD.U32 R3, RZ, RZ, UR40 ;  /* 0x00000028ff037e24 */ /* 0x000fca000f8e00ff */
[----:B------:R-:W-:-:S04]  /*81d0*/  VIADDMNMX R0, R3, UR4, R0, PT ;  /* 0x0000000403007c46 */ /* 0x000fc8000b800100 */
[----:B------:R-:W-:Y:S01]  /*81e0*/  R2UR UR39, R0 ;  /* 0x00000000002772ca */ /* 0x000fe200000e0000 */
[----:B------:R-:W-:-:S12]  /*81f0*/  IMAD.MOV.U32 R0, RZ, RZ, RZ ;  /* 0x000000ffff007224 */ /* 0x000fd800078e00ff */
[----:B------:R-:W-:-:S06]  /*8200*/  UISETP.GT.AND UP0, UPT, UR39, UR40, UPT ;  /* 0x000000282700728c */ /* 0x000fcc000bf04270 */
[----:B------:R-:W-:-:S13]  /*8210*/  PLOP3.LUT P0, PT, PT, PT, UP0, 0x80, 0x0 ;  /* 0x000000000000781c */ /* 0x000fda0003f0f008 */
[----:B------:R-:W-:Y:S05]  /*8220*/  @!P0 BRA `(.L_x_40) ;  /* 0x0000002c00088947 */ /* 0x000fea0003800000 */
[----:B------:R-:W0:Y:S01]  /*8230*/  S2UR UR4, SR_CgaCtaId ;  /* 0x00000000000479c3 */ /* 0x000e220000008800 */
[----:B------:R-:W-:Y:S02]  /*8240*/  UMOV UR38, 0x400 ;  /* 0x0000040000267882 */ /* 0x000fe40000000000 */
[----:B0-----:R-:W-:-:S04]  /*8250*/  ULEA UR38, UR4, UR38, 0x18 ;  /* 0x0000002604267291 */ /* 0x001fc8000f8ec03f */
[----:B------:R-:W-:-:S04]  /*8260*/  UIADD3 UR4, UR38, 0x10c00, URZ ;  /* 0x00010c0026047890 */ /* 0x000fc8000fffe03f */
[----:B------:R-:W-:-:S06]  /*8270*/  ULOP3.LUT UP0, URZ, UR4, 0x9f, URZ, 0xc0, !UPT ;  /* 0x0000009f043f7892 */ /* 0x000fcc000f80c03f */
[----:B------:R-:W-:-:S13]  /*8280*/  PLOP3.LUT P0, PT, PT, PT, UP0, 0x80, 0x0 ;  /* 0x000000000000781c */ /* 0x000fda0003f0f008 */
[----:B------:R-:W-:Y:S05]  /*8290*/  @!P0 BRA `(.L_x_42) ;  /* 0x0000000000408947 */ /* 0x000fea0003800000 */
[----:B------:R-:W-:Y:S01]  /*82a0*/  MOV R2, 0x0 ;  /* 0x0000000000027802 */ /* 0x000fe20000000f00 */
[----:B------:R-:W-:Y:S01]  /*82b0*/  ULDC.64 UR4, c[0x4][0x98] ;  /* 0x0100260000047ab9 */ /* 0x000fe20000000a00 */
[----:B------:R-:W-:Y:S01]  /*82c0*/  ULDC.64 UR6, c[0x4][0xa0] ;  /* 0x0100280000067ab9 */ /* 0x000fe20000000a00 */
[----:B------:R-:W-:Y:S02]  /*82d0*/  IMAD.U32 R4, RZ, RZ, UR4 ;  /* 0x00000004ff047e24 */ /* 0x000fe4000f8e00ff */
[----:B------:R-:W-:Y:S01]  /*82e0*/  IMAD.U32 R5, RZ, RZ, UR5 ;  /* 0x00000005ff057e24 */ /* 0x000fe2000f8e00ff */
[----:B------:R-:W0:Y:S01]  /*82f0*/  LDC.64 R2, c[0x4][R2] ;  /* 0x0100000002027b82 */ /* 0x000e220000000a00 */
[----:B------:R-:W-:Y:S01]  /*8300*/  ULDC.64 UR4, c[0x4][0x8] ;  /* 0x0100020000047ab9 */ /* 0x000fe20000000a00 */
[----:B------:R-:W-:Y:S02]  /*8310*/  IMAD.U32 R6, RZ, RZ, UR6 ;  /* 0x00000006ff067e24 */ /* 0x000fe4000f8e00ff */
[----:B------:R-:W-:-:S02]  /*8320*/  IMAD.U32 R7, RZ, RZ, UR7 ;  /* 0x00000007ff077e24 */ /* 0x000fc4000f8e00ff */
[----:B------:R-:W-:Y:S02]  /*8330*/  IMAD.U32 R10, RZ, RZ, UR4 ;  /* 0x00000004ff0a7e24 */ /* 0x000fe4000f8e00ff */
[----:B------:R-:W-:Y:S02]  /*8340*/  IMAD.U32 R11, RZ, RZ, UR5 ;  /* 0x00000005ff0b7e24 */ /* 0x000fe4000f8e00ff */
[----:B------:R-:W-:Y:S02]  /*8350*/  IMAD.MOV.U32 R8, RZ, RZ, 0x70 ;  /* 0x00000070ff087424 */ /* 0x000fe400078e00ff */
[----:B------:R-:W-:Y:S02]  /*8360*/  IMAD.MOV.U32 R12, RZ, RZ, 0x1 ;  /* 0x00000001ff0c7424 */ /* 0x000fe400078e00ff */
[----:B------:R-:W-:-:S07]  /*8370*/  IMAD.MOV.U32 R13, RZ, RZ, RZ ;  /* 0x000000ffff0d7224 */ /* 0x000fce00078e00ff */
[----:B------:R-:W-:-:S07]  /*8380*/  LEPC R20, `(.L_x_42) ;  /* 0x000000001014794e */ /* 0x000fce0000000000 */
[----:B0-----:R-:W-:Y:S05]  /*8390*/  CALL.ABS.NOINC R2 ;  /* 0x0000000002007343 */ /* 0x001fea0003c00000 */
.L_x_42:
[----:B------:R-:W-:-:S06]  /*83a0*/  UIADD3 UR4, UR38, 0x6400, URZ ;  /* 0x0000640026047890 */ /* 0x000fcc000fffe03f */
[----:B------:R-:W-:-:S05]  /*83b0*/  IMAD.U32 R17, RZ, RZ, UR4 ;  /* 0x00000004ff117e24 */ /* 0x000fca000f8e00ff */
[----:B------:R-:W-:-:S13]  /*83c0*/  LOP3.LUT P0, RZ, R17, 0x9f, RZ, 0xc0, !PT ;  /* 0x0000009f11ff7812 */ /* 0x000fda000780c0ff */
        /* <DEDUP_REMOVED lines=17> */
.L_x_43:
        /* <DEDUP_REMOVED lines=20> */
.L_x_44:
        /* <DEDUP_REMOVED lines=18> */
.L_x_45:
[----:B------:R-:W0:Y:S01]  /*8740*/  LDC.64 R2, c[0x0][0x9f8] ;  /* 0x00027e00ff027b82 */ /* 0x000e220000000a00 */
[----:B------:R-:W-:-:S07]  /*8750*/  IMAD.MOV.U32 R19, RZ, RZ, R22 ;  /* 0x000000ffff137224 */ /* 0x000fce00078e0016 */
[----:B------:R-:W1:Y:S01]  /*8760*/  LDC.64 R4, c[0x0][0x418] ;  /* 0x00010600ff047b82 */ /* 0x000e620000000a00 */
[----:B0-----:R-:W-:-:S04]  /*8770*/  ISETP.NE.U32.AND P0, PT, R2, RZ, PT ;  /* 0x000000ff0200720c */ /* 0x001fc80003f05070 */
[----:B------:R-:W-:-:S13]  /*8780*/  ISETP.NE.AND.EX P0, PT, R3, RZ, PT, P0 ;  /* 0x000000ff0300720c */ /* 0x000fda0003f05300 */
[----:B------:R-:W0:Y:S02]  /*8790*/  @P0 LDC.64 R2, c[0x0][0x9f8] ;  /* 0x00027e00ff020b82 */ /* 0x000e240000000a00 */
[----:B0-----:R-:W-:-:S05]  /*87a0*/  @P0 IMAD.WIDE R2, R22, 0x4, R2 ;  /* 0x0000000416020825 */ /* 0x001fca00078e0202 */
[----:B------:R0:W2:Y:S01]  /*87b0*/  @P0 LDG.E R19, desc[UR44][R2.64] ;  /* 0x0000002c02130981 */ /* 0x0000a2000c1e1900 */
[C---:B------:R-:W-:Y:S01]  /*87c0*/  IMAD.SHL.U32 R0, R28.reuse, 0x20, RZ ;  /* 0x000000201c007824 */ /* 0x040fe200078e00ff */
[----:B------:R-:W-:Y:S01]  /*87d0*/  SHF.R.U32.HI R29, RZ, 0x1, R28 ;  /* 0x00000001ff1d7819 */ /* 0x000fe2000001161c */
[----:B------:R-:W-:Y:S01]  /*87e0*/  IMAD.SHL.U32 R25, R28, 0x4, RZ ;  /* 0x000000041c197824 */ /* 0x000fe200078e00ff */
[----:B-1----:R-:W-:Y:S01]  /*87f0*/  ISETP.NE.U32.AND P0, PT, R4, RZ, PT ;  /* 0x000000ff0400720c */ /* 0x002fe20003f05070 */
[----:B------:R-:W-:Y:S01]  /*8800*/  IMAD.SHL.U32 R8, R26, 0x10, RZ ;  /* 0x000000101a087824 */ /* 0x000fe200078e00ff */
[----:B------:R-:W-:Y:S01]  /*8810*/  LOP3.LUT R6, R0, 0x80, RZ, 0xc0, !PT ;  /* 0x0000008000067812 */ /* 0x000fe200078ec0ff */
[----:B------:R-:W-:Y:S01]  /*8820*/  IMAD.MOV.U32 R24, RZ, RZ, 0x40 ;  /* 0x00000040ff187424 */ /* 0x000fe200078e00ff */
[----:B------:R-:W-:Y:S01]  /*8830*/  LOP3.LUT R7, R29, 0x20, RZ, 0xc0, !PT ;  /* 0x000000201d077812 */ /* 0x000fe200078ec0ff */
[----:B------:R-:W-:Y:S01]  /*8840*/  UMOV UR4, 0xffffffff ;  /* 0xffffffff00047882 */ /* 0x000fe20000000000 */
[----:B------:R-:W-:Y:S01]  /*8850*/  LOP3.LUT R6, R6, 0x10, R29, 0xf8, !PT ;  /* 0x0000001006067812 */ /* 0x000fe200078ef81d */
[----:B0-----:R-:W-:Y:S01]  /*8860*/  IMAD.SHL.U32 R3, R16, 0x800, RZ ;  /* 0x0000080010037824 */ /* 0x001fe200078e00ff */
[----:B------:R-:W-:-:S02]  /*8870*/  LOP3.LUT R0, R0, 0x360, RZ, 0xc0, !PT ;  /* 0x0000036000007812 */ /* 0x000fc400078ec0ff */
[----:B------:R-:W-:Y:S01]  /*8880*/  LOP3.LUT R25, R6, 0x10, R25, 0x78, !PT ;  /* 0x0000001006197812 */ /* 0x000fe200078e7819 */
[----:B------:R-:W-:Y:S01]  /*8890*/  IMAD.SHL.U32 R6, R28, 0x80, RZ ;  /* 0x000000801c067824 */ /* 0x000fe200078e00ff */
[----:B------:R-:W-:Y:S02]  /*88a0*/  ISETP.NE.AND.EX P2, PT, R5, RZ, PT, P0 ;  /* 0x000000ff0500720c */ /* 0x000fe40003f45300 */
[----:B------:R-:W-:Y:S02]  /*88b0*/  LOP3.LUT R7, R7, 0x10, R28, 0xf8, !PT ;  /* 0x0000001007077812 */ /* 0x000fe400078ef81c */
[----:B------:R-:W-:Y:S01]  /*88c0*/  LOP3.LUT R0, R0, 0x400, R8, 0xf8, !PT ;  /* 0x0000040000007812 */ /* 0x000fe200078ef808 */
[----:B------:R-:W-:Y:S01]  /*88d0*/  IMAD.SHL.U32 R8, R28, 0x10, RZ ;  /* 0x000000101c087824 */ /* 0x000fe200078e00ff */
[----:B------:R-:W-:Y:S02]  /*88e0*/  LOP3.LUT R2, R6, 0x400, RZ, 0xc0, !PT ;  /* 0x0000040006027812 */ /* 0x000fe400078ec0ff */
[----:B------:R-:W-:-:S02]  /*88f0*/  LOP3.LUT R7, R7, 0x380, R6, 0xf8, !PT ;  /* 0x0000038007077812 */ /* 0x000fc400078ef806 */
[----:B------:R-:W-:Y:S02]  /*8900*/  LOP3.LUT R2, R2, 0x800, R3, 0xf8, !PT ;  /* 0x0000080002027812 */ /* 0x000fe400078ef803 */
[----:B------:R-:W-:Y:S02]  /*8910*/  LOP3.LUT P1, RZ, R28, 0x4, RZ, 0xc0, !PT ;  /* 0x000000041cff7812 */ /* 0x000fe4000782c0ff */
[----:B------:R-:W-:Y:S02]  /*8920*/  SHF.R.U32.HI R27, RZ, 0x3, R28 ;  /* 0x00000003ff1b7819 */ /* 0x000fe4000001161c */
[----:B------:R-:W-:Y:S02]  /*8930*/  LOP3.LUT R7, R7, 0x70, R8, 0x78, !PT ;  /* 0x0000007007077812 */ /* 0x000fe400078e7808 */
[----:B------:R-:W-:Y:S02]  /*8940*/  LOP3.LUT R18, R18, 0xfffffffe, RZ, 0xc0, !PT ;  /* 0xfffffffe12127812 */ /* 0x000fe400078ec0ff */
[----:B------:R-:W-:-:S02]  /*8950*/  SHF.R.U32.HI R17, RZ, 0x5, R28 ;  /* 0x00000005ff117819 */ /* 0x000fc4000001161c */
[----:B------:R-:W-:Y:S02]  /*8960*/  LOP3.LUT R25, R0, R25, RZ, 0xfc, !PT ;  /* 0x0000001900197212 */ /* 0x000fe400078efcff */
[----:B------:R-:W-:Y:S02]  /*8970*/  LOP3.LUT R23, R2, R7, RZ, 0xfc, !PT ;  /* 0x0000000702177212 */ /* 0x000fe400078efcff */
[----:B------:R-:W-:Y:S02]  /*8980*/  LOP3.LUT R27, R27, 0x1, RZ, 0xc0, !PT ;  /* 0x000000011b1b7812 */ /* 0x000fe400078ec0ff */
[----:B------:R-:W-:Y:S02]  /*8990*/  SEL R24, R24, 0xffffffc0, !P1 ;  /* 0xffffffc018187807 */ /* 0x000fe40004800000 */
[----:B------:R-:W-:Y:S02]  /*89a0*/  @P2 LOP3.LUT R18, R18, 0x1, RZ, 0xfc, !PT ;  /* 0x0000000112122812 */ /* 0x000fe400078efcff */
[----:B------:R-:W-:-:S02]  /*89b0*/  LOP3.LUT R17, R17, 0x3, RZ, 0xc0, !PT ;  /* 0x0000000311117812 */ /* 0x000fc400078ec0ff */
[----:B--2---:R-:W-:Y:S02]  /*89c0*/  SHF.R.S32.HI R22, RZ, 0x1f, R19 ;  /* 0x0000001fff167819 */ /* 0x004fe40000011413 */
[----:B------:R-:W-:Y:S01]  /*89d0*/  SEL R16, R19, RZ, !P2 ;  /* 0x000000ff13107207 */ /* 0x000fe20005000000 */
[----:B------:R-:W-:Y:S06]  /*89e0*/  BRA.DIV UR4, `(.L_x_46) ;  /* 0x0000002a04647947 */ /* 0x000fec000b800000 */
[----:B------:R0:W1:Y:S02]  /*89f0*/  SHFL.IDX PT, R14, R17, RZ, 0x1f ;  /* 0x00001fff110e7589 */ /* 0x00006400000e0000 */
.L_x_101:
[----:B-1----:R-:W-:Y:S02]  /*8a00*/  ISETP.NE.AND P0, PT, R14, RZ, PT ;  /* 0x000000ff0e00720c */ /* 0x002fe40003f05270 */
[----:B------:R-:W-:Y:S02]  /*8a10*/  PLOP3.LUT P1, PT, PT, PT, PT, 0x8, 0x0 ;  /* 0x000000000000781c */ /* 0x000fe40003f2e170 */
[----:B------:R-:W-:-:S11]  /*8a20*/  LOP3.LUT R18, R18, 0xfffffffd, RZ, 0xc0, !PT ;  /* 0xfffffffd12127812 */ /* 0x000fd600078ec0ff */
[----:B------:R-:W-:Y:S01]  /*8a30*/  @P1 LOP3.LUT R18, R18, 0x2, RZ, 0xfc, !PT ;  /* 0x0000000212121812 */ /* 0x000fe200078efcff */
[----:B------:R-:W-:Y:S06]  /*8a40*/  @P0 BRA `(.L_x_47) ;  /* 0x0000000400900947 */ /* 0x000fec0003800000 */
[----:B------:R-:W-:-:S06]  /*8a50*/  UIADD3 UR4, UR39, -0x1, URZ ;  /* 0xffffffff27047890 */ /* 0x000fcc000fffe03f */
[----:B------:R-:W-:Y:S01]  /*8a60*/  IMAD.U32 R7, RZ, RZ, UR4 ;  /* 0x00000004ff077e24 */ /* 0x000fe2000f8e00ff */
[----:B------:R-:W-:-:S03]  /*8a70*/  UMOV UR4, 0xffffffff ;  /* 0xffffffff00047882 */ /* 0x000fc60000000000 */
[----:B------:R-:W-:Y:S05]  /*8a80*/  BRA.DIV UR4, `(.L_x_48) ;  /* 0x0000002a045c7947 */ /* 0x000fea000b800000 */
[----:B------:R-:W-:-:S13]  /*8a90*/  ELECT P6, URZ, PT ;  /* 0x00000000003f782f */ /* 0x000fda00038c0000 */
.L_x_104:
[----:B------:R-:W-:Y:S05]  /*8aa0*/  @!P6 BRA `(.L_x_47) ;  /* 0x000000040078e947 */ /* 0x000fea0003800000 */
[----:B------:R-:W-:Y:S01]  /*8ab0*/  IMAD.MOV.U32 R16, RZ, RZ, R19 ;  /* 0x000000ffff107224 */ /* 0x000fe200078e0013 */
[----:B------:R-:W-:Y:S06]  /*8ac0*/  @!P2 BRA `(.L_x_49) ;  /* 0x000000000048a947 */ /* 0x000fec0003800000 */
[----:B------:R-:W1:Y:S01]  /*8ad0*/  LDC R0, c[0x0][0x43c] ;  /* 0x00010f00ff007b82 */ /* 0x000e620000000800 */
[----:B------:R-:W-:Y:S01]  /*8ae0*/  IMAD.MOV.U32 R9, RZ, RZ, R7 ;  /* 0x000000ffff097224 */ /* 0x000fe200078e0007 */
[----:B------:R-:W-:Y:S02]  /*8af0*/  ULDC.64 UR4, c[0x0][0x428] ;  /* 0x00010a0000047ab9 */ /* 0x000fe40000000a00 */
[----:B------:R-:W-:-:S04]  /*8b00*/  IMAD R6, R22, UR4, RZ ;  /* 0x0000000416067c24 */ /* 0x000fc8000f8e02ff */
[----:B------:R-:W-:Y:S01]  /*8b10*/  IMAD R11, R19, UR5, R6 ;  /* 0x00000005130b7c24 */ /* 0x000fe2000f8e0206 */
[----:B-1----:R-:W-:-:S13]  /*8b20*/  ISETP.NE.AND P0, PT, R0, 0x1, PT ;  /* 0x000000010000780c */ /* 0x002fda0003f05270 */
[----:B------:R-:W1:Y:S02]  /*8b30*/  @P0 LDC.64 R2, c[0x0][0x440] ;  /* 0x00011000ff020b82 */ /* 0x000e640000000a00 */
[----:B-1----:R-:W-:-:S05]  /*8b40*/  @P0 IMAD.HI.U32 R2, R7, R2, RZ ;  /* 0x0000000207020227 */ /* 0x002fca00078e00ff */
[----:B------:R-:W-:-:S04]  /*8b50*/  @P0 SHF.R.U32.HI R9, RZ, R3, R2 ;  /* 0x00000003ff090219 */ /* 0x000fc80000011602 */
[--C-:B------:R-:W-:Y:S01]  /*8b60*/  SHF.R.S32.HI R3, RZ, 0x1f, R9.reuse ;  /* 0x0000001fff037819 */ /* 0x100fe20000011409 */
[----:B------:R-:W-:-:S04]  /*8b70*/  IMAD.MOV.U32 R2, RZ, RZ, R9 ;  /* 0x000000ffff027224 */ /* 0x000fc800078e0009 */
[----:B------:R-:W-:-:S04]  /*8b80*/  IMAD.WIDE.U32 R2, R19, UR4, R2 ;  /* 0x0000000413027c25 */ /* 0x000fc8000f8e0002 */
[----:B------:R-:W-:Y:S01]  /*8b90*/  IMAD.IADD R3, R3, 0x1, R11 ;  /* 0x0000000103037824 */ /* 0x000fe200078e020b */
[----:B------:R-:W-:-:S04]  /*8ba0*/  LEA R16, P0, R2, R4, 0x2 ;  /* 0x0000000402107211 */ /* 0x000fc800078010ff */
[----:B0-----:R-:W-:-:S05]  /*8bb0*/  LEA.HI.X R17, R2, R5, R3, 0x2, P0 ;  /* 0x0000000502117211 */ /* 0x001fca00000f1403 */
[----:B------:R1:W5:Y:S01]  /*8bc0*/  LDG.E R16, desc[UR44][R16.64] ;  /* 0x0000002c10107981 */ /* 0x000362000c1e1900 */
[----:B------:R-:W-:-:S04]  /*8bd0*/  IMAD.MOV R2, RZ, RZ, -R9 ;  /* 0x000000ffff027224 */ /* 0x000fc800078e0a09 */
[----:B------:R-:W-:-:S07]  /*8be0*/  IMAD R7, R0, R2, R7 ;  /* 0x0000000200077224 */ /* 0x000fce00078e0207 */
.L_x_49:
[----:B------:R-:W-:Y:S01]  /*8bf0*/  IMAD.MOV.U32 R0, RZ, RZ, 0x1 ;  /* 0x00000001ff007424 */ /* 0x000fe200078e00ff */
[----:B------:R-:W-:-:S04]  /*8c00*/  ISETP.NE.AND P1, PT, R26, RZ, PT ;  /* 0x000000ff1a00720c */ /* 0x000fc80003f25270 */
[----:B------:R-:W-:-:S04]  /*8c10*/  SHF.L.U32 R0, R0, 0x1f, RZ ;  /* 0x0000001f00007819 */ /* 0x000fc800000006ff */
[----:B------:R-:W2:Y:S02]  /*8c20*/  SYNCS.PHASECHK.TRANS64.TRYWAIT P0, [UR38+0x17080], R0 ;  /* 0x01708000ff0075a7 */ /* 0x000ea40008000166 */
[----:B--2---:R-:W-:Y:S05]  /*8c30*/  @!P0 BRA `(.L_x_50) ;  /* 0x0000002800108947 */ /* 0x004fea0003800000 */
.L_x_105:
[----:B------:R-:W-:Y:S05]  /*8c40*/  @P1 BRA `(.L_x_51) ;  /* 0x0000000000141947 */ /* 0x000fea0003800000 */
[----:B------:R-:W-:Y:S01]  /*8c50*/  LOP3.LUT P0, RZ, R28, 0x1f, RZ, 0xc0, !PT ;  /* 0x0000001f1cff7812 */ /* 0x000fe2000780c0ff */
[----:B------:R-:W-:-:S04]  /*8c60*/  IMAD.MOV.U32 R2, RZ, RZ, 0x3000 ;  /* 0x00003000ff027424 */ /* 0x000fc800078e00ff */
[----:B------:R3:W-:Y:S08]  /*8c70*/  SYNCS.ARRIVE.TRANS64 RZ, [UR38+0x17070], R2 ;  /* 0x01707002ffff79a7 */ /* 0x0007f00008000026 */
[----:B---3--:R-:W-:Y:S05]  /*8c80*/  @!P0 BRA `(.L_x_51) ;  /* 0x0000000000048947 */ /* 0x008fea0003800000 */
[----:B------:R-:W-:Y:S01]  /*8c90*/  BPT.TRAP 0x1 ;  /* 0x000000040000795c */ /* 0x000fe20000300000 */
.L_x_51:
[----:B------:R-:W-:Y:S01]  /*8ca0*/  IMAD.SHL.U32 R7, R7, 0x80, RZ ;  /* 0x0000008007077824 */ /* 0x000fe200078e00ff */
[----:B------:R-:W-:Y:S01]  /*8cb0*/  ULDC.64 UR4, c[0x0][0x198] ;  /* 0x0000660000047ab9 */ /* 0x000fe20000000a00 */
[----:B-----5:R-:W-:Y:S01]  /*8cc0*/  R2UR UR13, R16 ;  /* 0x00000000100d72ca */ /* 0x020fe200000e0000 */
[----:B------:R-:W-:Y:S02]  /*8cd0*/  UIADD3 UR4, UP0, UR4, 0x470, URZ ;  /* 0x0000047004047890 */ /* 0x000fe4000ff1e03f */
[----:B------:R-:W-:Y:S01]  /*8ce0*/  R2UR UR11, R7 ;  /* 0x00000000070b72ca */ /* 0x000fe200000e0000 */
[----:B------:R-:W-:Y:S02]  /*8cf0*/  UIADD3 UR8, UR38, 0x6400, URZ ;  /* 0x0000640026087890 */ /* 0x000fe4000fffe03f */
[----:B------:R-:W-:Y:S02]  /*8d00*/  UIADD3 UR9, UR38, 0x17070, URZ ;  /* 0x0001707026097890 */ /* 0x000fe4000fffe03f */
[----:B------:R-:W-:-:S02]  /*8d10*/  UIADD3.X UR5, URZ, UR5, URZ, UP0, !UPT ;  /* 0x000000053f057290 */ /* 0x000fc400087fe43f */
[----:B------:R-:W-:Y:S02]  /*8d20*/  UIADD3 UR16, UR38, 0x7400, URZ ;  /* 0x0000740026107890 */ /* 0x000fe4000fffe03f */
[----:B------:R-:W-:Y:S01]  /*8d30*/  UIADD3 UR32, UR38, 0x8400, URZ ;  /* 0x0000840026207890 */ /* 0x000fe2000fffe03f */
[----:B------:R-:W-:Y:S01]  /*8d40*/  UMOV UR6, 0x0 ;  /* 0x0000000000067882 */ /* 0x000fe20000000000 */
[----:B------:R-:W-:Y:S01]  /*8d50*/  UMOV UR7, 0x14f00000 ;  /* 0x14f0000000077882 */ /* 0x000fe20000000000 */
[----:B------:R-:W-:Y:S01]  /*8d60*/  UMOV UR10, URZ ;  /* 0x0000003f000a7c82 */ /* 0x000fe20008000000 */
[----:B------:R-:W-:Y:S01]  /*8d70*/  UMOV UR12, UR36 ;  /* 0x00000024000c7c82 */ /* 0x000fe20008000000 */
[----:B------:R-:W-:Y:S01]  /*8d80*/  UMOV UR18, 0x20 ;  /* 0x0000002000127882 */ /* 0x000fe20000000000 */
[----:B------:R-:W-:Y:S01]  /*8d90*/  UMOV UR20, UR36 ;  /* 0x0000002400147c82 */ /* 0x000fe20008000000 */
[----:B------:R-:W-:Y:S01]  /*8da0*/  UMOV UR17, UR9 ;  /* 0x0000000900117c82 */ /* 0x000fe20008000000 */
[----:B------:R-:W-:Y:S01]  /*8db0*/  UMOV UR21, UR13 ;  /* 0x0000000d00157c82 */ /* 0x000fe20008000000 */
[----:B------:R-:W-:Y:S01]  /*8dc0*/  UMOV UR19, UR11 ;  /* 0x0000000b00137c82 */ /* 0x000fe20008000000 */
[----:B------:R-:W-:Y:S01]  /*8dd0*/  UMOV UR34, 0x40 ;  /* 0x0000004000227882 */ /* 0x000fe20000000000 */
[----:B------:R-:W-:Y:S01]  /*8de0*/  UMOV UR33, UR9 ;  /* 0x0000000900217c82 */ /* 0x000fe20008000000 */
[----:B------:R-:W-:Y:S01]  /*8df0*/  UMOV UR37, UR13 ;  /* 0x0000000d00257c82 */ /* 0x000fe20008000000 */
[----:B------:R3:W-:Y:S01]  /*8e00*/  UTMALDG.4D [UR8], [UR4], desc[UR6] ;  /* 0x00000608040075b4 */ /* 0x0007e20008019000 */
[----:B------:R-:W-:Y:S01]  /*8e10*/  UMOV UR35, UR11 ;  /* 0x0000000b00237c82 */ /* 0x000fe20008000000 */
[----:B------:R3:W-:Y:S01]  /*8e20*/  UTMALDG.4D [UR16], [UR4], desc[UR6] ;  /* 0x00000610040075b4 */ /* 0x0007e20008019000 */
[----:B------:R3:W-:Y:S01]  /*8e30*/  UTMALDG.4D [UR32], [UR4], desc[UR6] ;  /* 0x00000620040075b4 */ /* 0x0007e20008019000 */
[----:B------:R-:W4:Y:S02]  /*8e40*/  SYNCS.PHASECHK.TRANS64.TRYWAIT P0, [UR38+0x17040], R0 ;  /* 0x01704000ff0075a7 */ /* 0x000f240008000166 */
[----:B---34-:R-:W-:Y:S05]  /*8e50*/  @!P0 BRA `(.L_x_52) ;  /* 0x0000002400a08947 */ /* 0x018fea0003800000 */
.L_x_106:
[----:B------:R-:W-:Y:S05]  /*8e60*/  @P1 BRA `(.L_x_53) ;  /* 0x0000000000141947 */ /* 0x000fea0003800000 */
[----:B------:R-:W-:Y:S01]  /*8e70*/  LOP3.LUT P0, RZ, R28, 0x1f, RZ, 0xc0, !PT ;  /* 0x0000001f1cff7812 */ /* 0x000fe2000780c0ff */
[----:B--2---:R-:W-:-:S04]  /*8e80*/  IMAD.MOV.U32 R0, RZ, RZ, 0x3000 ;  /* 0x00003000ff007424 */ /* 0x004fc800078e00ff */
[----:B------:R3:W-:Y:S08]  /*8e90*/  SYNCS.ARRIVE.TRANS64 RZ, [UR38+0x17030], R0 ;  /* 0x01703000ffff79a7 */ /* 0x0007f00008000026 */
[----:B---3--:R-:W-:Y:S05]  /*8ea0*/  @!P0 BRA `(.L_x_53) ;  /* 0x0000000000048947 */ /* 0x008fea0003800000 */
[----:B------:R-:W-:Y:S01]  /*8eb0*/  BPT.TRAP 0x1 ;  /* 0x000000040000795c */ /* 0x000fe20000300000 */
.L_x_53:
[----:B------:R-:W-:Y:S01]  /*8ec0*/  ULDC.64 UR4, c[0x0][0x198] ;  /* 0x0000660000047ab9 */ /* 0x000fe20000000a00 */
[----:B------:R-:W-:Y:S01]  /*8ed0*/  R2UR UR11, R7 ;  /* 0x00000000070b72ca */ /* 0x000fe200000e0000 */
[----:B------:R-:W-:Y:S01]  /*8ee0*/  UIADD3 UR4, UP0, UR4, 0x370, URZ ;  /* 0x0000037004047890 */ /* 0x000fe2000ff1e03f */
[----:B------:R-:W-:Y:S01]  /*8ef0*/  R2UR UR13, R16 ;  /* 0x00000000100d72ca */ /* 0x000fe200000e0000 */
[----:B------:R-:W-:Y:S01]  /*8f00*/  UIADD3 UR8, UR38, 0x10c00, URZ ;  /* 0x00010c0026087890 */ /* 0x000fe2000fffe03f */
[----:B------:R-:W-:Y:S01]  /*8f10*/  PLOP3.LUT P0, PT, PT, PT, PT, 0x80, 0x0 ;  /* 0x000000000000781c */ /* 0x000fe20003f0f070 */
[----:B------:R-:W-:Y:S01]  /*8f20*/  UIADD3 UR9, UR38, 0x17030, URZ ;  /* 0x0001703026097890 */ /* 0x000fe2000fffe03f */
[----:B------:R-:W-:Y:S01]  /*8f30*/  LOP3.LUT R18, R18, 0xfffffffd, RZ, 0xc0, !PT ;  /* 0xfffffffd12127812 */ /* 0x000fe200078ec0ff */
[----:B------:R-:W-:Y:S02]  /*8f40*/  UIADD3.X UR5, URZ, UR5, URZ, UP0, !UPT ;  /* 0x000000053f057290 */ /* 0x000fe400087fe43f */
[----:B------:R-:W-:-:S02]  /*8f50*/  UIADD3 UR16, UR38, 0x11c00, URZ ;  /* 0x00011c0026107890 */ /* 0x000fc4000fffe03f */
        /* <DEDUP_REMOVED lines=15> */
[----:B------:R-:W-:Y:S01]  /*9050*/  @P0 LOP3.LUT R18, R18, 0x2, RZ, 0xfc, !PT ;  /* 0x0000000212120812 */ /* 0x000fe200078efcff */
[----:B------:R3:W-:Y:S01]  /*9060*/  UTMALDG.4D [UR16], [UR4], desc[UR6] ;  /* 0x00000610040075b4 */ /* 0x0007e20008019000 */
[----:B------:R3:W-:Y:S02]  /*9070*/  UTMALDG.4D [UR32], [UR4], desc[UR6] ;  /* 0x00000620040075b4 */ /* 0x0007e40008019000 */
[----:B---3--:R-:W-:-:S03]  /*9080*/  NOP ;  /* 0x0000000000007918 */ /* 0x008fc60000000000 */
.L_x_47:
[----:B------:R-:W-:Y:S05]  /*9090*/  WARPSYNC.ALL ;  /* 0x0000000000007948 */ /* 0x000fea0003800000 */
[----:B--2---:R-:W0:Y:S01]  /*90a0*/  S2R R0, SR_CTAID.Z ;  /* 0x0000000000007919 */ /* 0x004e220000002700 */
[----:B------:R-:W-:Y:S02]  /*90b0*/  UIADD3 UR5, UR38, 0xc400, URZ ;  /* 0x0000c40026057890 */ /* 0x000fe4000fffe03f */
[----:B------:R-:W-:Y:S01]  /*90c0*/  USHF.R.S32.HI UR4, URZ, 0x1f, UR36 ;  /* 0x0000001f3f047899 */ /* 0x000fe20008011424 */
[----:B------:R-:W-:Y:S01]  /*90d0*/  BAR.SYNC.DEFER_BLOCKING 0x8, 0x200 ;  /* 0x0208000000007b1d */ /* 0x000fe20000010000 */
[----:B------:R-:W-:-:S05]  /*90e0*/  ULOP3.LUT UP0, URZ, UR5, 0x9f, URZ, 0xc0, !UPT ;  /* 0x0000009f053f7892 */ /* 0x000fca000f80c03f */
[----:B------:R-:W-:Y:S01]  /*90f0*/  ULDC.64 UR6, c[0x0][0x2d8] ;  /* 0x0000b60000067ab9 */ /* 0x000fe20000000a00 */
[----:B------:R-:W-:Y:S01]  /*9100*/  PLOP3.LUT P0, PT, PT, PT, UP0, 0x80, 0x0 ;  /* 0x000000000000781c */ /* 0x000fe20003f0f008 */
[----:B------:R-:W-:Y:S02]  /*9110*/  UIMAD UR4, UR4, UR6, URZ ;  /* 0x00000006040472a4 */ /* 0x000fe4000f8e023f */
[----:B------:R-:W-:Y:S02]  /*9120*/  UIMAD.WIDE.U32 UR46, UR36, UR6, URZ ;  /* 0x00000006242e72a5 */ /* 0x000fe4000f8e003f */
[----:B------:R-:W-:-:S04]  /*9130*/  UIMAD UR4, UR36, UR7, UR4 ;  /* 0x00000007240472a4 */ /* 0x000fc8000f8e0204 */
[----:B------:R-:W-:Y:S01]  /*9140*/  UIADD3 UR43, UR47, UR4, URZ ;  /* 0x000000042f2b7290 */ /* 0x000fe2000fffe03f */
[----:B01----:R-:W-:-:S03]  /*9150*/  SHF.R.S32.HI R17, RZ, 0x1f, R0 ;  /* 0x0000001fff117819 */ /* 0x003fc60000011400 */
[----:B------:R-:W-:Y:S08]  /*9160*/  @!P0 BRA `(.L_x_54) ;  /* 0x0000000000408947 */ /* 0x000ff00003800000 */
[----:B------:R-:W-:Y:S01]  /*9170*/  MOV R2, 0x0 ;  /* 0x0000000000027802 */ /* 0x000fe20000000f00 */
[----:B------:R-:W-:Y:S01]  /*9180*/  ULDC.64 UR6, c[0x4][0x98] ;  /* 0x0100260000067ab9 */ /* 0x000fe20000000a00 */
[----:B------:R-:W-:Y:S01]  /*9190*/  ULDC.64 UR8, c[0x4][0xa0] ;  /* 0x0100280000087ab9 */ /* 0x000fe20000000a00 */
[----:B------:R-:W-:Y:S01]  /*91a0*/  ULDC.64 UR4, c[0x4][0x28] ;  /* 0x01000a0000047ab9 */ /* 0x000fe20000000a00 */
[----:B------:R-:W-:Y:S02]  /*91b0*/  IMAD.U32 R4, RZ, RZ, UR6 ;  /* 0x00000006ff047e24 */ /* 0x000fe4000f8e00ff */
[----:B------:R-:W0:Y:S01]  /*91c0*/  LDC.64 R2, c[0x4][R2] ;  /* 0x0100000002027b82 */ /* 0x000e220000000a00 */
[----:B------:R-:W-:Y:S02]  /*91d0*/  IMAD.U32 R5, RZ, RZ, UR7 ;  /* 0x00000007ff057e24 */ /* 0x000fe4000f8e00ff */
        /* <DEDUP_REMOVED lines=9> */
.L_x_54:
[----:B------:R-:W0:Y:S01]  /*9270*/  LDC R10, c[0x0][0x448] ;  /* 0x00011200ff0a7b82 */ /* 0x000e220000000800 */
[----:B------:R-:W-:Y:S01]  /*9280*/  IMAD.SHL.U32 R20, R28, 0x10, RZ ;  /* 0x000000101c147824 */ /* 0x000fe200078e00ff */
[----:B------:R-:W-:Y:S01]  /*9290*/  SHF.R.U32.HI R7, RZ, 0x1, R26 ;  /* 0x00000001ff077819 */ /* 0x000fe2000001161a */
[----:B------:R-:W-:Y:S01]  /*92a0*/  IMAD.SHL.U32 R29, R29, 0x20, RZ ;  /* 0x000000201d1d7824 */ /* 0x000fe200078e00ff */
[----:B------:R-:W1:Y:S01]  /*92b0*/  S2R R21, SR_CTAID.Z ;  /* 0x0000000000157919 */ /* 0x000e620000002700 */
[----:B------:R-:W-:Y:S01]  /*92c0*/  IMAD.SHL.U32 R2, R26, 0x10, RZ ;  /* 0x000000101a027824 */ /* 0x000fe200078e00ff */
[----:B------:R-:W-:Y:S01]  /*92d0*/  LOP3.LUT R6, R20, 0x10, RZ, 0xc0, !PT ;  /* 0x0000001014067812 */ /* 0x000fe200078ec0ff */
[----:B------:R-:W-:Y:S01]  /*92e0*/  UMOV UR42, UR46 ;  /* 0x0000002e002a7c82 */ /* 0x000fe20008000000 */
[----:B------:R-:W2:Y:S01]  /*92f0*/  S2R R20, SR_CTAID.X ;  /* 0x0000000000147919 */ /* 0x000ea20000002500 */
[----:B------:R-:W-:Y:S01]  /*9300*/  LOP3.LUT R29, R29, 0x60, RZ, 0xc0, !PT ;  /* 0x000000601d1d7812 */ /* 0x000fe200078ec0ff */
[----:B------:R-:W-:Y:S01]  /*9310*/  ULDC.64 UR4, c[0x0][0x2d0] ;  /* 0x0000b40000047ab9 */ /* 0x000fe20000000a00 */
[----:B------:R-:W-:Y:S01]  /*9320*/  ULDC.64 UR6, c[0x0][0x2c8] ;  /* 0x0000b20000067ab9 */ /* 0x000fe20000000a00 */
[----:B------:R-:W-:Y:S01]  /*9330*/  ULDC.64 UR8, c[0x0][0x280] ;  /* 0x0000a00000087ab9 */ /* 0x000fe20000000a00 */
[----:B------:R-:W-:Y:S01]  /*9340*/  LOP3.LUT R0, R29, 0x700, R2, 0xf8, !PT ;  /* 0x000007001d007812 */ /* 0x000fe200078ef802 */
[----:B------:R-:W-:-:S02]  /*9350*/  IMAD.SHL.U32 R2, R27, 0x10, RZ ;  /* 0x000000101b027824 */ /* 0x000fc400078e00ff */
[----:B------:R-:W-:-:S05]  /*9360*/  IMAD R27, R27, 0x80, R6 ;  /* 0x000000801b1b7824 */ /* 0x000fca00078e0206 */
[----:B------:R-:W-:Y:S01]  /*9370*/  LOP3.LUT R0, R0, R27, R2, 0xf6, !PT ;  /* 0x0000001b00007212 */ /* 0x000fe200078ef602 */
[----:B------:R-:W-:Y:S01]  /*9380*/  IMAD.SHL.U32 R2, R28, 0x40, RZ ;  /* 0x000000401c027824 */ /* 0x000fe200078e00ff */
[----:B0-----:R-:W-:-:S04]  /*9390*/  ISETP.NE.AND P0, PT, R10, 0x1, PT ;  /* 0x000000010a00780c */ /* 0x001fc80003f05270 */
[----:B------:R-:W-:-:S09]  /*93a0*/  LOP3.LUT R2, R7, 0x40, R2, 0xf8, !PT ;  /* 0x0000004007027812 */ /* 0x000fd200078ef802 */
[----:B------:R-:W0:Y:S01]  /*93b0*/  @P0 LDC R4, c[0x0][0x44c] ;  /* 0x00011300ff040b82 */ /* 0x000e220000000800 */
[----:B--2---:R-:W-:-:S04]  /*93c0*/  IMAD R11, R20, 0xc0, R2 ;  /* 0x000000c0140b7824 */ /* 0x004fc800078e0202 */
[----:B------:R-:W-:-:S03]  /*93d0*/  IMAD.MOV.U32 R5, RZ, RZ, R11 ;  /* 0x000000ffff057224 */ /* 0x000fc600078e000b */
[----:B------:R-:W2:Y:S08]  /*93e0*/  @P0 LDC R9, c[0x0][0x450] ;  /* 0x00011400ff090b82 */ /* 0x000eb00000000800 */
[----:B------:R-:W3:Y:S08]  /*93f0*/  @P0 LDC R8, c[0x0][0x44c] ;  /* 0x00011300ff080b82 */ /* 0x000ef00000000800 */
[----:B------:R-:W4:Y:S01]  /*9400*/  @P0 LDC R13, c[0x0][0x450] ;  /* 0x00011400ff0d0b82 */ /* 0x000f220000000800 */
[----:B0-----:R-:W-:-:S07]  /*9410*/  @P0 IMAD.HI.U32 R4, R11, R4, RZ ;  /* 0x000000040b040227 */ /* 0x001fce00078e00ff */
[----:B------:R-:W0:Y:S01]  /*9420*/  LDC.64 R2, c[0x0][0x2e0] ;  /* 0x0000b800ff027b82 */ /* 0x000e220000000a00 */
[----:B--2---:R-:W-:Y:S01]  /*9430*/  @P0 SHF.R.U32.HI R5, RZ, R9, R4 ;  /* 0x00000009ff050219 */ /* 0x004fe20000011604 */
[----:B------:R-:W-:-:S04]  /*9440*/  VIADD R9, R11, 0x80 ;  /* 0x000000800b097836 */ /* 0x000fc80000000000 */
[----:B------:R-:W-:Y:S02]  /*9450*/  IMAD.MOV R12, RZ, RZ, -R5 ;  /* 0x000000ffff0c7224 */ /* 0x000fe400078e0a05 */
[----:B---3--:R-:W-:-:S04]  /*9460*/  @P0 IMAD.HI.U32 R4, R9, R8, RZ ;  /* 0x0000000809040227 */ /* 0x008fc800078e00ff */
[----:B------:R-:W-:Y:S02]  /*9470*/  IMAD.MOV.U32 R8, RZ, RZ, R9 ;  /* 0x000000ffff087224 */ /* 0x000fe400078e0009 */
[----:B------:R-:W-:Y:S01]  /*9480*/  IMAD R11, R10, R12, R11 ;  /* 0x0000000c0a0b7224 */ /* 0x000fe200078e020b */
[----:B----4-:R-:W-:-:S04]  /*9490*/  @P0 SHF.R.U32.HI R8, RZ, R13, R4 ;  /* 0x0000000dff080219 */ /* 0x010fc80000011604 */
[----:B------:R-:W-:Y:S01]  /*94a0*/  SHF.R.S32.HI R12, RZ, 0x1f, R11 ;  /* 0x0000001fff0c7819 */ /* 0x000fe2000001140b */
[----:B0-----:R-:W-:-:S04]  /*94b0*/  IMAD R4, R17, R2, RZ ;  /* 0x0000000211047224 */ /* 0x001fc800078e02ff */
[----:B------:R-:W-:Y:S02]  /*94c0*/  IMAD R12, R12, UR6, RZ ;  /* 0x000000060c0c7c24 */ /* 0x000fe4000f8e02ff */
[C---:B-1----:R-:W-:Y:S01]  /*94d0*/  IMAD R13, R21.reuse, R3, R4 ;  /* 0x00000003150d7224 */ /* 0x042fe200078e0204 */
[----:B------:R-:W-:Y:S01]  /*94e0*/  SHF.R.S32.HI R4, RZ, 0x1f, R5 ;  /* 0x0000001fff047819 */ /* 0x000fe20000011405 */
[----:B------:R-:W-:-:S04]  /*94f0*/  IMAD.WIDE.U32 R2, R21, R2, UR42 ;  /* 0x0000002a15027e25 */ /* 0x000fc8000f8e0002 */
[----:B------:R-:W-:Y:S02]  /*9500*/  IMAD R4, R4, UR4, RZ ;  /* 0x0000000404047c24 */ /* 0x000fe4000f8e02ff */
[----:B------:R-:W-:Y:S02]  /*9510*/  IMAD.IADD R3, R3, 0x1, R13 ;  /* 0x0000000103037824 */ /* 0x000fe400078e020d */
[C---:B------:R-:W-:Y:S02]  /*9520*/  IMAD R13, R5.reuse, UR5, R4 ;  /* 0x00000005050d7c24 */ /* 0x040fe4000f8e0204 */
[----:B------:R-:W-:-:S04]  /*9530*/  IMAD.WIDE.U32 R4, R5, UR4, R2 ;  /* 0x0000000405047c25 */ /* 0x000fc8000f8e0002 */
[----:B------:R-:W-:Y:S02]  /*9540*/  IMAD.IADD R5, R5, 0x1, R13 ;  /* 0x0000000105057824 */ /* 0x000fe400078e020d */
[----:B------:R-:W-:-:S04]  /*9550*/  IMAD.WIDE.U32 R2, R8, UR4, R2 ;  /* 0x0000000408027c25 */ /* 0x000fc8000f8e0002 */
[----:B------:R-:W-:-:S04]  /*9560*/  IMAD.WIDE.U32 R4, R11, UR6, R4 ;  /* 0x000000060b047c25 */ /* 0x000fc8000f8e0004 */
[----:B------:R-:W-:Y:S01]  /*9570*/  IMAD R11, R11, UR7, R12 ;  /* 0x000000070b0b7c24 */ /* 0x000fe2000f8e020c */
[----:B------:R-:W-:Y:S01]  /*9580*/  IADD3 R4, P0, R4, UR8, RZ ;  /* 0x0000000804047c10 */ /* 0x000fe2000ff1e0ff */
[----:B------:R-:W-:-:S03]  /*9590*/  IMAD.MOV R12, RZ, RZ, -R8 ;  /* 0x000000ffff0c7224 */ /* 0x000fc600078e0a08 */
[----:B------:R-:W-:Y:S01]  /*95a0*/  IADD3.X R5, R5, UR9, R11, P0, !PT ;  /* 0x0000000905057c10 */ /* 0x000fe200087fe40b */
[----:B------:R-:W-:Y:S01]  /*95b0*/  IMAD R9, R10, R12, R9 ;  /* 0x0000000c0a097224 */ /* 0x000fe200078e0209 */
[----:B------:R-:W-:-:S05]  /*95c0*/  SHF.R.S32.HI R11, RZ, 0x1f, R8 ;  /* 0x0000001fff0b7819 */ /* 0x000fca0000011408 */
[----:B------:R-:W-:Y:S01]  /*95d0*/  IMAD R11, R11, UR4, RZ ;  /* 0x000000040b0b7c24 */ /* 0x000fe2000f8e02ff */
[----:B------:R-:W-:Y:S02]  /*95e0*/  ULDC UR4, c[0x0][0x2b8] ;  /* 0x0000ae0000047ab9 */ /* 0x000fe40000000800 */
[----:B------:R-:W-:Y:S01]  /*95f0*/  ISETP.GE.AND P2, PT, R6, UR4, PT ;  /* 0x0000000406007c0c */ /* 0x000fe2000bf46270 */
[----:B------:R-:W-:Y:S01]  /*9600*/  IMAD R11, R8, UR5, R11 ;  /* 0x00000005080b7c24 */ /* 0x000fe2000f8e020b */
[----:B------:R-:W-:-:S03]  /*9610*/  SHF.R.S32.HI R8, RZ, 0x1f, R9 ;  /* 0x0000001fff087819 */ /* 0x000fc60000011409 */
[----:B------:R-:W-:Y:S02]  /*9620*/  IMAD.IADD R3, R3, 0x1, R11 ;  /* 0x0000000103037824 */ /* 0x000fe400078e020b */
[----:B------:R-:W-:Y:S02]  /*9630*/  IMAD R8, R8, UR6, RZ ;  /* 0x0000000608087c24 */ /* 0x000fe4000f8e02ff */
[----:B------:R-:W-:-:S04]  /*9640*/  IMAD.WIDE.U32 R2, R9, UR6, R2 ;  /* 0x0000000609027c25 */ /* 0x000fc8000f8e0002 */
[----:B------:R-:W-:Y:S01]  /*9650*/  IMAD R11, R9, UR7, R8 ;  /* 0x00000007090b7c24 */ /* 0x000fe2000f8e0208 */
[----:B------:R-:W-:-:S04]  /*9660*/  LOP3.LUT R8, R6, 0x20, RZ, 0xfc, !PT ;  /* 0x0000002006087812 */ /* 0x000fc800078efcff */
[----:B------:R-:W-:Y:S02]  /*9670*/  ISETP.GE.AND P0, PT, R8, UR4, PT ;  /* 0x0000000408007c0c */ /* 0x000fe4000bf06270 */
[----:B------:R-:W-:-:S04]  /*9680*/  LOP3.LUT R8, R6, 0x40, RZ, 0xfc, !PT ;  /* 0x0000004006087812 */ /* 0x000fc800078efcff */
[----:B------:R-:W-:Y:S01]  /*9690*/  ISETP.GE.AND P1, PT, R8, UR4, PT ;  /* 0x0000000408007c0c */ /* 0x000fe2000bf26270 */
[----:B------:R-:W-:Y:S01]  /*96a0*/  UMOV UR4, 0xffffffff ;  /* 0xffffffff00047882 */ /* 0x000fe20000000000 */
[----:B------:R-:W-:-:S04]  /*96b0*/  IADD3 R8, P3, R2, UR8, RZ ;  /* 0x0000000802087c10 */ /* 0x000fc8000ff7e0ff */
[----:B------:R-:W-:Y:S01]  /*96c0*/  IADD3.X R9, R3, UR9, R11, P3, !PT ;  /* 0x0000000903097c10 */ /* 0x000fe20009ffe40b */
[----:B------:R-:W-:Y:S08]  /*96d0*/  BRA.DIV UR4, `(.L_x_55) ;  /* 0x0000001e04987947 */ /* 0x000ff0000b800000 */
[----:B------:R-:W0:Y:S01]  /*96e0*/  SHFL.IDX PT, R14, R4, RZ, 0x1e1f ;  /* 0x001e1fff040e7589 */ /* 0x000e2200000e0000 */
[----:B------:R-:W-:Y:S01]  /*96f0*/  ULDC UR4, c[0x0][0x288] ;  /* 0x0000a20000047ab9 */ /* 0x000fe20000000800 */
[----:B------:R-:W-:Y:S02]  /*9700*/  IMAD R17, R20, 0xc0, R7 ;  /* 0x000000c014117824 */ /* 0x000fe400078e0207 */
[----:B------:R-:W1:Y:S01]  /*9710*/  SHFL.IDX PT, R2, R5, RZ, 0x1e1f ;  /* 0x001e1fff05027589 */ /* 0x000e6200000e0000 */
[----:B------:R-:W-:Y:S02]  /*9720*/  IMAD R10, R10, UR4, RZ ;  /* 0x000000040a0a7c24 */ /* 0x000fe4000f8e02ff */
[C---:B------:R-:W-:Y:S01]  /*9730*/  VIADD R11, R17.reuse, 0x40 ;  /* 0x00000040110b7836 */ /* 0x040fe20000000000 */
[----:B------:R-:W2:Y:S02]  /*9740*/  SHFL.IDX PT, R27, R4, 0x1, 0x1e1f ;  /* 0x003e1f00041b7f89 */ /* 0x000ea400000e0000 */
[----:B------:R-:W-:-:S02]  /*9750*/  ISETP.GE.AND P3, PT, R17, R10, PT ;  /* 0x0000000a1100720c */ /* 0x000fc40003f66270 */
[----:B------:R3:W4:Y:S04]  /*9760*/  SHFL.IDX PT, R7, R5, 0x1, 0x1e1f ;  /* 0x003e1f0005077f89 */ /* 0x00072800000e0000 */
[----:B------:R-:W2:Y:S07]  /*9770*/  SHFL.IDX PT, R9, R9, RZ, 0x1e1f ;  /* 0x001e1fff09097589 */ /* 0x000eae00000e0000 */
[----:B------:R-:W-:Y:S01]  /*9780*/  @!P3 VIADD R21, R0, UR38 ;  /* 0x000000260015bc36 */ /* 0x000fe20008000000 */
[----:B0-----:R-:W-:-:S05]  /*9790*/  @!P3 IADD3 R14, P4, R6, R14, RZ ;  /* 0x0000000e060eb210 */ /* 0x001fca0007f9e0ff */
[----:B-1----:R-:W-:Y:S01]  /*97a0*/  @!P3 IMAD.X R3, RZ, RZ, R2, P4 ;  /* 0x000000ffff03b224 */ /* 0x002fe200020e0602 */
[----:B------:R-:W-:Y:S01]  /*97b0*/  ISETP.GE.AND P4, PT, R11, R10, PT ;  /* 0x0000000a0b00720c */ /* 0x000fe20003f86270 */
[----:B------:R-:W-:Y:S02]  /*97c0*/  @!P3 IMAD.MOV.U32 R2, RZ, RZ, R14 ;  /* 0x000000ffff02b224 */ /* 0x000fe400078e000e */
[----:B------:R0:W1:Y:S04]  /*97d0*/  SHFL.IDX PT, R14, R8, RZ, 0x1e1f ;  /* 0x001e1fff080e7589 */ /* 0x00006800000e0000 */
[----:B------:R-:W-:Y:S04]  /*97e0*/  @!P3 LDGSTS.E.BYPASS.LTC128B.128 [R21+0xc400], desc[UR44][R2.64], !P2 ;  /* 0x0c4000000215bfae */ /* 0x000fe8000d101d6c */
[----:B------:R-:W-:Y:S02]  /*97f0*/  @!P3 LDGSTS.E.BYPASS.LTC128B.128 [R21+0xdc00], desc[UR44][R2.64+0x20], !P0 ;  /* 0x0dc000200215bfae */ /* 0x000fe4000c101d6c */
[----:B---3--:R-:W-:-:S02]  /*9800*/  @!P4 VIADD R5, R0, UR38 ;  /* 0x000000260005cc36 */ /* 0x008fc40008000000 */
[----:B------:R3:W-:Y:S01]  /*9810*/  @!P3 LDGSTS.E.BYPASS.LTC128B.128 [R21+0xf400], desc[UR44][R2.64+0x40], !P1 ;  /* 0x0f4000400215bfae */ /* 0x0007e2000c901d6c */
[----:B--2---:R-:W-:-:S05]  /*9820*/  @!P4 IADD3 R27, P3, R6, R27, RZ ;  /* 0x0000001b061bc210 */ /* 0x004fca0007f7e0ff */
[----:B----4-:R-:W-:Y:S02]  /*9830*/  @!P4 IMAD.X R4, RZ, RZ, R7, P3 ;  /* 0x000000ffff04c224 */ /* 0x010fe400018e0607 */
[----:B---3--:R-:W-:Y:S02]  /*9840*/  @!P4 IMAD.MOV.U32 R2, RZ, RZ, R27 ;  /* 0x000000ffff02c224 */ /* 0x008fe400078e001b */
[----:B------:R-:W-:-:S05]  /*9850*/  @!P4 IMAD.MOV.U32 R3, RZ, RZ, R4 ;  /* 0x000000ffff03c224 */ /* 0x000fca00078e0004 */
[----:B------:R0:W-:Y:S04]  /*9860*/  @!P4 LDGSTS.E.BYPASS.LTC128B.128 [R5+0xcc00], desc[UR44][R2.64], !P2 ;  /* 0x0cc000000205cfae */ /* 0x0001e8000d101d6c */
[----:B------:R0:W-:Y:S04]  /*9870*/  @!P4 LDGSTS.E.BYPASS.LTC128B.128 [R5+0xe400], desc[UR44][R2.64+0x20], !P0 ;  /* 0x0e4000200205cfae */ /* 0x0001e8000c101d6c */
[----:B-1----:R0:W-:Y:S02]  /*9880*/  @!P4 LDGSTS.E.BYPASS.LTC128B.128 [R5+0xfc00], desc[UR44][R2.64+0x40], !P1 ;  /* 0x0fc000400205cfae */ /* 0x0021e4000c901d6c */
.L_x_113:
[----:B------:R-:W-:Y:S01]  /*9890*/  VIADD R17, R17, 0x80 ;  /* 0x0000008011117836 */ /* 0x000fe20000000000 */
[----:B------:R-:W-:Y:S01]  /*98a0*/  BSSY B0, `(.L_x_56) ;  /* 0x000000e000007945 */ /* 0x000fe20003800000 */
[----:B------:R-:W-:-:S03]  /*98b0*/  IMAD.MOV.U32 R4, RZ, RZ, 0x1 ;  /* 0x00000001ff047424 */ /* 0x000fc600078e00ff */
[----:B------:R-:W-:Y:S02]  /*98c0*/  ISETP.GE.AND P3, PT, R17, R10, PT ;  /* 0x0000000a1100720c */ /* 0x000fe40003f66270 */
[----:B------:R-:W-:-:S11]  /*98d0*/  SHF.L.U32 R4, R4, 0x1f, RZ ;  /* 0x0000001f04047819 */ /* 0x000fd600000006ff */
[----:B------:R-:W-:Y:S05]  /*98e0*/  @P3 BRA `(.L_x_57) ;  /* 0x0000000000243947 */ /* 0x000fea0003800000 */
[----:B0-----:R-:W-:Y:S01]  /*98f0*/  IADD3 R2, P3, R6, R14, RZ ;  /* 0x0000000e06027210 */ /* 0x001fe20007f7e0ff */
[----:B------:R-:W-:-:S04]  /*9900*/  VIADD R5, R0, UR38 ;  /* 0x0000002600057c36 */ /* 0x000fc80008000000 */
[----:B------:R-:W-:-:S05]  /*9910*/  IMAD.X R3, RZ, RZ, R9, P3 ;  /* 0x000000ffff037224 */ /* 0x000fca00018e0609 */
[----:B------:R-:W-:Y:S01]  /*9920*/  @!PT LDS RZ, [RZ] ;  /* 0x00000000fffff984 */ /* 0x000fe20000000800 */
[----:B------:R-:W-:Y:S01]  /*9930*/  @!PT LDS RZ, [RZ] ;  /* 0x00000000fffff984 */ /* 0x000fe20000000800 */
[----:B------:R-:W-:Y:S01]  /*9940*/  @!PT LDS RZ, [RZ] ;  /* 0x00000000fffff984 */ /* 0x000fe20000000800 */
[----:B------:R1:W-:Y:S04]  /*9950*/  LDGSTS.E.BYPASS.LTC128B.128 [R5+0xd400], desc[UR44][R2.64], !P2 ;  /* 0x0d40000002057fae */ /* 0x0003e8000d101d6c */
[----:B------:R1:W-:Y:S04]  /*9960*/  LDGSTS.E.BYPASS.LTC128B.128 [R5+0xec00], desc[UR44][R2.64+0x20], !P0 ;  /* 0x0ec0002002057fae */ /* 0x0003e8000c101d6c */
[----:B------:R1:W-:Y:S02]  /*9970*/  LDGSTS.E.BYPASS.LTC128B.128 [R5+0x10400], desc[UR44][R2.64+0x40], !P1 ;  /* 0x1040004002057fae */ /* 0x0003e4000c901d6c */
.L_x_57:
[----:B------:R-:W-:Y:S05]  /*9980*/  BSYNC B0 ;  /* 0x0000000000007941 */ /* 0x000fea0003800000 */
.L_x_56:
[----:B------:R-:W-:Y:S01]  /*9990*/  NOP ;  /* 0x0000000000007918 */ /* 0x000fe20000000000 */
[----:B------:R-:W-:Y:S01]  /*99a0*/  SYNCS.ARRIVE.TRANS64.RED.A0T1 RZ, [UR38+0x17000], RZ ;  /* 0x017000ffffff79a7 */ /* 0x000fe20008200426 */
[----:B------:R-:W-:Y:S01]  /*99b0*/  ARRIVES.LDGSTSBAR.64.TRANSCNT [UR38+0x17000] ;  /* 0x01700000ff0079b0 */ /* 0x000fe20008000aa6 */
[----:B------:R-:W-:Y:S01]  /*99c0*/  NOP ;  /* 0x0000000000007918 */ /* 0x000fe20000000000 */
[----:B------:R-:W-:Y:S01]  /*99d0*/  SYNCS.ARRIVE.TRANS64.A1T0 RZ, [UR38+0x17000], RZ ;  /* 0x017000ffffff79a7 */ /* 0x000fe20008100026 */
[----:B------:R-:W2:Y:S02]  /*99e0*/  SYNCS.PHASECHK.TRANS64.TRYWAIT P0, [UR38+0x17020], R4 ;  /* 0x01702004ff0075a7 */ /* 0x000ea40008000166 */
[----:B--2---:R-:W-:Y:S05]  /*99f0*/  @!P0 BRA `(.L_x_58) ;  /* 0x0000001c00c48947 */ /* 0x004fea0003800000 */
.L_x_114:
[----:B------:R-:W-:Y:S01]  /*9a00*/  UIADD3 UR4, UR39, -0x2, URZ ;  /* 0xfffffffe27047890 */ /* 0x000fe2000fffe03f */
[----:B------:R-:W-:-:S03]  /*9a10*/  IMAD.MOV.U32 R13, RZ, RZ, 0x1 ;  /* 0x00000001ff0d7424 */ /* 0x000fc600078e00ff */
[----:B------:R-:W-:-:S06]  /*9a20*/  UISETP.GE.AND UP0, UPT, UR4, UR40, UPT ;  /* 0x000000280400728c */ /* 0x000fcc000bf06270 */
[----:B------:R-:W-:-:S13]  /*9a30*/  PLOP3.LUT P0, PT, PT, PT, UP0, 0x80, 0x0 ;  /* 0x000000000000781c */ /* 0x000fda0003f0f008 */
[----:B------:R-:W-:Y:S05]  /*9a40*/  @!P0 BRA `(.L_x_59) ;  /* 0x0000000c00b48947 */ /* 0x000fea0003800000 */
[----:B------:R-:W-:Y:S01]  /*9a50*/  IMAD.U32 R20, RZ, RZ, UR41 ;  /* 0x00000029ff147e24 */ /* 0x000fe2000f8e00ff */
[----:B------:R-:W-:Y:S01]  /*9a60*/  LOP3.LUT R15, R28, 0x1f, RZ, 0xc0, !PT ;  /* 0x0000001f1c0f7812 */ /* 0x000fe200078ec0ff */
[----:B------:R-:W-:Y:S02]  /*9a70*/  IMAD.U32 R21, RZ, RZ, UR41 ;  /* 0x00000029ff157e24 */ /* 0x000fe4000f8e00ff */
[----:B------:R-:W-:Y:S01]  /*9a80*/  IMAD.U32 R0, RZ, RZ, UR4 ;  /* 0x00000004ff007e24 */ /* 0x000fe2000f8e00ff */
[----:B------:R-:W-:Y:S01]  /*9a90*/  LOP3.LUT R20, R20, 0x1, RZ, 0xfc, !PT ;  /* 0x0000000114147812 */ /* 0x000fe200078efcff */
[----:B0-----:R-:W-:Y:S01]  /*9aa0*/  IMAD.MOV.U32 R4, RZ, RZ, 0x1 ;  /* 0x00000001ff047424 */ /* 0x001fe200078e00ff */
[----:B------:R-:W-:Y:S01]  /*9ab0*/  LOP3.LUT R21, R21, 0x2, RZ, 0xfc, !PT ;  /* 0x0000000215157812 */ /* 0x000fe200078efcff */
[----:B-1----:R-:W-:-:S07]  /*9ac0*/  IMAD.MOV.U32 R5, RZ, RZ, RZ ;  /* 0x000000ffff057224 */ /* 0x002fce00078e00ff */
.L_x_80:
[----:B------:R-:W-:Y:S01]  /*9ad0*/  LOP3.LUT P1, RZ, R18, 0x2, RZ, 0xc0, !PT ;  /* 0x0000000212ff7812 */ /* 0x000fe2000782c0ff */
[----:B------:R-:W-:Y:S01]  /*9ae0*/  VIADD R12, R5, 0x1 ;  /* 0x00000001050c7836 */ /* 0x000fe20000000000 */
[----:B------:R-:W-:Y:S04]  /*9af0*/  BSSY B0, `(.L_x_60) ;  /* 0x0000096000007945 */ /* 0x000fe80003800000 */
[----:B------:R-:W-:-:S04]  /*9b00*/  ISETP.NE.AND P0, PT, R12, 0x2, PT ;  /* 0x000000020c00780c */ /* 0x000fc80003f05270 */
[----:B------:R-:W-:Y:S02]  /*9b10*/  SEL R13, RZ, 0x1, P0 ;  /* 0x00000001ff0d7807 */ /* 0x000fe40000000000 */
[----:B------:R-:W-:Y:S02]  /*9b20*/  SEL R12, R12, RZ, P0 ;  /* 0x000000ff0c0c7207 */ /* 0x000fe40000000000 */
[----:B------:R-:W-:Y:S01]  /*9b30*/  LOP3.LUT R13, R4, R13, RZ, 0x3c, !PT ;  /* 0x0000000d040d7212 */ /* 0x000fe200078e3cff */
[----:B01----:R-:W-:Y:S06]  /*9b40*/  @!P1 BRA `(.L_x_61) ;  /* 0x0000000800409947 */ /* 0x003fec0003800000 */
[----:B------:R-:W-:Y:S01]  /*9b50*/  LOP3.LUT P1, RZ, R18, 0x1, RZ, 0xc0, !PT ;  /* 0x0000000112ff7812 */ /* 0x000fe2000782c0ff */
[----:B------:R-:W-:-:S12]  /*9b60*/  IMAD.MOV.U32 R7, RZ, RZ, R0 ;  /* 0x000000ffff077224 */ /* 0x000fd800078e0000 */
[----:B------:R-:W-:Y:S05]  /*9b70*/  @!P1 BRA `(.L_x_62) ;  /* 0x00000000004c9947 */ /* 0x000fea0003800000 */
[----:B------:R-:W0:Y:S01]  /*9b80*/  LDC R7, c[0x0][0x43c] ;  /* 0x00010f00ff077b82 */ /* 0x000e220000000800 */
[----:B------:R-:W-:Y:S01]  /*9b90*/  IMAD.MOV.U32 R9, RZ, RZ, R0 ;  /* 0x000000ffff097224 */ /* 0x000fe200078e0000 */
[----:B------:R-:W-:-:S06]  /*9ba0*/  ULDC.64 UR4, c[0x0][0x428] ;  /* 0x00010a0000047ab9 */ /* 0x000fcc0000000a00 */
[----:B------:R-:W1:Y:S01]  /*9bb0*/  LDC.64 R16, c[0x0][0x418] ;  /* 0x00010600ff107b82 */ /* 0x000e620000000a00 */
[----:B0-----:R-:W-:-:S13]  /*9bc0*/  ISETP.NE.AND P0, PT, R7, 0x1, PT ;  /* 0x000000010700780c */ /* 0x001fda0003f05270 */
[----:B------:R-:W0:Y:S02]  /*9bd0*/  @P0 LDC.64 R2, c[0x0][0x440] ;  /* 0x00011000ff020b82 */ /* 0x000e240000000a00 */
[----:B0-----:R-:W-:-:S05]  /*9be0*/  @P0 IMAD.HI.U32 R2, R0, R2, RZ ;  /* 0x0000000200020227 */ /* 0x001fca00078e00ff */
[----:B------:R-:W-:Y:S01]  /*9bf0*/  @P0 SHF.R.U32.HI R9, RZ, R3, R2 ;  /* 0x00000003ff090219 */ /* 0x000fe20000011602 */
[----:B------:R-:W-:-:S03]  /*9c00*/  IMAD R2, R22, UR4, RZ ;  /* 0x0000000416027c24 */ /* 0x000fc6000f8e02ff */
[--C-:B------:R-:W-:Y:S01]  /*9c10*/  SHF.R.S32.HI R3, RZ, 0x1f, R9.reuse ;  /* 0x0000001fff037819 */ /* 0x100fe20000011409 */
[----:B------:R-:W-:Y:S02]  /*9c20*/  IMAD R11, R19, UR5, R2 ;  /* 0x00000005130b7c24 */ /* 0x000fe4000f8e0202 */
[----:B------:R-:W-:-:S04]  /*9c30*/  IMAD.MOV.U32 R2, RZ, RZ, R9 ;  /* 0x000000ffff027224 */ /* 0x000fc800078e0009 */
[----:B------:R-:W-:-:S04]  /*9c40*/  IMAD.WIDE.U32 R2, R19, UR4, R2 ;  /* 0x0000000413027c25 */ /* 0x000fc8000f8e0002 */
[----:B------:R-:W-:Y:S01]  /*9c50*/  IMAD.IADD R3, R11, 0x1, R3 ;  /* 0x000000010b037824 */ /* 0x000fe200078e0203 */
[----:B-1----:R-:W-:-:S04]  /*9c60*/  LEA R16, P0, R2, R16, 0x2 ;  /* 0x0000001002107211 */ /* 0x002fc800078010ff */
[----:B------:R-:W-:-:S05]  /*9c70*/  LEA.HI.X R17, R2, R17, R3, 0x2, P0 ;  /* 0x0000001102117211 */ /* 0x000fca00000f1403 */
[----:B------:R0:W5:Y:S01]  /*9c80*/  LDG.E R16, desc[UR44][R16.64] ;  /* 0x0000002c10107981 */ /* 0x000162000c1e1900 */
[----:B------:R-:W-:-:S04]  /*9c90*/  IMAD.MOV R2, RZ, RZ, -R9 ;  /* 0x000000ffff027224 */ /* 0x000fc800078e0a09 */
[----:B------:R-:W-:-:S07]  /*9ca0*/  IMAD R7, R7, R2, R0 ;  /* 0x0000000207077224 */ /* 0x000fce00078e0200 */
.L_x_62:
[----:B------:R-:W-:Y:S02]  /*9cb0*/  LEA R6, R12, UR38, 0x3 ;  /* 0x000000260c067c11 */ /* 0x000fe4000f8e18ff */
[----:B------:R-:W-:Y:S02]  /*9cc0*/  SHF.L.U32 R3, R13, 0x1f, RZ ;  /* 0x0000001f0d037819 */ /* 0x000fe400000006ff */
[----:B------:R-:W-:Y:S02]  /*9cd0*/  ISETP.NE.AND P1, PT, R26, RZ, PT ;  /* 0x000000ff1a00720c */ /* 0x000fe40003f25270 */
[----:B------:R-:W1:Y:S02]  /*9ce0*/  SYNCS.PHASECHK.TRANS64.TRYWAIT P0, [R6+URZ+0x17080], R3 ;  /* 0x01708003060075a7 */ /* 0x000e64000800017f */
[----:B-1----:R-:W-:Y:S09]  /*9cf0*/  @!P0 BRA `(.L_x_63) ;  /* 0x0000001c001c8947 */ /* 0x002ff20003800000 */
.L_x_115:
[----:B------:R-:W-:Y:S04]  /*9d00*/  BSSY B1, `(.L_x_64) ;  /* 0x0000007000017945 */ /* 0x000fe80003800000 */
[----:B------:R-:W-:Y:S05]  /*9d10*/  @P1 BRA `(.L_x_65) ;  /* 0x0000000000141947 */ /* 0x000fea0003800000 */
[----:B------:R-:W-:Y:S01]  /*9d20*/  ISETP.NE.AND P0, PT, R15, RZ, PT ;  /* 0x000000ff0f00720c */ /* 0x000fe20003f05270 */
[----:B------:R-:W-:-:S04]  /*9d30*/  IMAD.MOV.U32 R9, RZ, RZ, 0x3000 ;  /* 0x00003000ff097424 */ /* 0x000fc800078e00ff */
[----:B------:R2:W-:Y:S08]  /*9d40*/  SYNCS.ARRIVE.TRANS64 RZ, [R6+URZ+0x17070], R9 ;  /* 0x0170700906ff79a7 */ /* 0x0005f0000800003f */
[----:B------:R-:W-:Y:S05]  /*9d50*/  @!P0 BRA `(.L_x_65) ;  /* 0x0000000000048947 */ /* 0x000fea0003800000 */
[----:B------:R-:W-:Y:S01]  /*9d60*/  BPT.TRAP 0x1 ;  /* 0x000000040000795c */ /* 0x000fe20000300000 */
.L_x_65:
[----:B------:R-:W-:Y:S05]  /*9d70*/  BSYNC B1 ;  /* 0x0000000000017941 */ /* 0x000fea0003800000 */
.L_x_64:
[----:B--2---:R-:W-:Y:S01]  /*9d80*/  IMAD.U32 R9, RZ, RZ, UR38 ;  /* 0x00000026ff097e24 */ /* 0x004fe2000f8e00ff */
[----:B------:R-:W-:Y:S01]  /*9d90*/  R2UR UR33, R6 ;  /* 0x00000000062172ca */ /* 0x000fe200000e0000 */
[----:B------:R-:W-:Y:S01]  /*9da0*/  IMAD.MOV.U32 R10, RZ, RZ, RZ ;  /* 0x000000ffff0a7224 */ /* 0x000fe200078e00ff */
[----:B------:R-:W-:Y:S01]  /*9db0*/  ULDC.64 UR6, c[0x0][0x198] ;  /* 0x0000660000067ab9 */ /* 0x000fe20000000a00 */
[----:B------:R-:W-:Y:S01]  /*9dc0*/  IMAD R8, R12, 0x3000, R9 ;  /* 0x000030000c087824 */ /* 0x000fe200078e0209 */
[----:B------:R-:W-:Y:S01]  /*9dd0*/  UIADD3 UR6, UP0, UR6, 0x470, URZ ;  /* 0x0000047006067890 */ /* 0x000fe2000ff1e03f */
[----:B------:R-:W-:Y:S01]  /*9de0*/  IMAD.SHL.U32 R9, R7, 0x80, RZ ;  /* 0x0000008007097824 */ /* 0x000fe200078e00ff */
[----:B------:R-:W-:Y:S01]  /*9df0*/  R2UR UR34, R10 ;  /* 0x000000000a2272ca */ /* 0x000fe200000e0000 */
[----:B------:R-:W-:Y:S01]  /*9e00*/  UMOV UR8, 0x0 ;  /* 0x0000000000087882 */ /* 0x000fe20000000000 */
[----:B------:R-:W-:Y:S01]  /*9e10*/  R2UR UR4, R8 ;  /* 0x00000000080472ca */ /* 0x000fe200000e0000 */
[----:B------:R-:W-:Y:S01]  /*9e20*/  UIADD3.X UR7, URZ, UR7, URZ, UP0, !UPT ;  /* 0x000000073f077290 */ /* 0x000fe200087fe43f */
[----:B------:R-:W-:Y:S01]  /*9e30*/  R2UR UR35, R9 ;  /* 0x00000000092372ca */ /* 0x000fe200000e0000 */
[----:B------:R-:W-:Y:S01]  /*9e40*/  UMOV UR9, 0x14f00000 ;  /* 0x14f0000000097882 */ /* 0x000fe20000000000 */
[----:B------:R-:W-:Y:S01]  /*9e50*/  PLOP3.LUT P0, PT, PT, PT, PT, 0x80, 0x0 ;  /* 0x000000000000781c */ /* 0x000fe20003f0f070 */
[----:B------:R-:W-:-:S08]  /*9e60*/  UIADD3 UR33, UR33, 0x17070, URZ ;  /* 0x0001707021217890 */ /* 0x000fd0000fffe03f */
[----:B------:R-:W-:-:S12]  /*9e70*/  UIADD3 UR32, UR4, 0x6400, URZ ;  /* 0x0000640004207890 */ /* 0x000fd8000fffe03f */
.L_x_66:
[----:B------:R-:W-:-:S13]  /*9e80*/  @P0 ELECT P2, URZ, PT ;  /* 0x00000000003f082f */ /* 0x000fda0003840000 */
[----:B-----5:R-:W-:Y:S02]  /*9e90*/  @P2 R2UR UR37, R16 ;  /* 0x00000000102522ca */ /* 0x020fe400000e0000 */
[----:B------:R-:W-:-:S11]  /*9ea0*/  @P2 PLOP3.LUT P0, PT, P2, PT, PT, 0x8, 0x0 ;  /* 0x000000000000281c */ /* 0x000fd6000170e170 */
[----:B------:R2:W-:Y:S01]  /*9eb0*/  UTMALDG.4D [UR32], [UR6], desc[UR8] ;  /* 0x00000820060075b4 */ /* 0x0005e20008019000 */
[----:B------:R-:W-:Y:S01]  /*9ec0*/  PLOP3.LUT P2, PT, PT, PT, PT, 0x8, 0x0 ;  /* 0x000000000000781c */ /* 0x000fe20003f4e170 */
[----:B--2---:R-:W-:-:S12]  /*9ed0*/  @P0 BRA.U.ANY `(.L_x_66) ;  /* 0xfffffffd00e80947 */ /* 0x004fd8000393ffff */
[----:B------:R-:W-:Y:S01]  /*9ee0*/  IMAD.MOV.U32 R11, RZ, RZ, 0x20 ;  /* 0x00000020ff0b7424 */ /* 0x000fe200078e00ff */
[----:B------:R-:W-:Y:S01]  /*9ef0*/  R2UR UR11, R9 ;  /* 0x00000000090b72ca */ /* 0x000fe200000e0000 */
[----:B------:R-:W-:Y:S01]  /*9f00*/  UIADD3 UR8, UR4, 0x7400, URZ ;  /* 0x0000740004087890 */ /* 0x000fe2000fffe03f */
[----:B------:R-:W-:Y:S01]  /*9f10*/  PLOP3.LUT P0, PT, PT, PT, PT, 0x80, 0x0 ;  /* 0x000000000000781c */ /* 0x000fe20003f0f070 */
[----:B------:R-:W-:Y:S01]  /*9f20*/  UMOV UR14, 0x0 ;  /* 0x00000000000e7882 */ /* 0x000fe20000000000 */
[----:B------:R-:W-:Y:S01]  /*9f30*/  R2UR UR10, R11 ;  /* 0x000000000b0a72ca */ /* 0x000fe200000e0000 */
[----:B------:R-:W-:-:S14]  /*9f40*/  UMOV UR15, 0x14f00000 ;  /* 0x14f00000000f7882 */ /* 0x000fdc0000000000 */
.L_x_67:
[----:B------:R-:W-:-:S13]  /*9f50*/  @P0 ELECT P2, URZ, PT ;  /* 0x00000000003f082f */ /* 0x000fda0003840000 */
[----:B------:R-:W-:Y:S01]  /*9f60*/  @P2 R2UR UR13, R16 ;  /* 0x00000000100d22ca */ /* 0x000fe200000e0000 */
[----:B------:R-:W-:Y:S01]  /*9f70*/  UMOV UR9, UR33 ;  /* 0x0000002100097c82 */ /* 0x000fe20008000000 */
[----:B------:R-:W-:Y:S01]  /*9f80*/  UMOV UR12, UR36 ;  /* 0x00000024000c7c82 */ /* 0x000fe20008000000 */
[----:B------:R-:W-:-:S10]  /*9f90*/  @P2 PLOP3.LUT P0, PT, P2, PT, PT, 0x8, 0x0 ;  /* 0x000000000000281c */ /* 0x000fd4000170e170 */
[----:B------:R2:W-:Y:S01]  /*9fa0*/  UTMALDG.4D [UR8], [UR6], desc[UR14] ;  /* 0x00000e08060075b4 */ /* 0x0005e20008019000 */
[----:B------:R-:W-:Y:S02]  /*9fb0*/  PLOP3.LUT P2, PT, PT, PT, PT, 0x8, 0x0 ;  /* 0x000000000000781c */ /* 0x000fe40003f4e170 */
[----:B--2---:R-:W-:Y:S11]  /*9fc0*/  @P0 BRA.U.ANY `(.L_x_67) ;  /* 0xfffffffd00e00947 */ /* 0x004ff6000393ffff */
[----:B------:R-:W-:Y:S01]  /*9fd0*/  IMAD.MOV.U32 R14, RZ, RZ, 0x40 ;  /* 0x00000040ff0e7424 */ /* 0x000fe200078e00ff */
[----:B------:R-:W-:Y:S01]  /*9fe0*/  R2UR UR11, R9 ;  /* 0x00000000090b72ca */ /* 0x000fe200000e0000 */
[----:B------:R-:W-:Y:S01]  /*9ff0*/  UIADD3 UR8, UR4, 0x8400, URZ ;  /* 0x0000840004087890 */ /* 0x000fe2000fffe03f */
[----:B------:R-:W-:Y:S01]  /*a000*/  PLOP3.LUT P0, PT, PT, PT, PT, 0x80, 0x0 ;  /* 0x000000000000781c */ /* 0x000fe20003f0f070 */
[----:B------:R-:W-:Y:S01]  /*a010*/  UMOV UR5, 0x14f00000 ;  /* 0x14f0000000057882 */ /* 0x000fe20000000000 */
[----:B------:R-:W-:Y:S01]  /*a020*/  R2UR UR10, R14 ;  /* 0x000000000e0a72ca */ /* 0x000fe200000e0000 */
[----:B------:R-:W-:-:S14]  /*a030*/  UMOV UR4, 0x0 ;  /* 0x0000000000047882 */ /* 0x000fdc0000000000 */
.L_x_68:
        /* <DEDUP_REMOVED lines=8> */
[----:B------:R-:W2:Y:S02]  /*a0c0*/  SYNCS.PHASECHK.TRANS64.TRYWAIT P0, [R6+URZ+0x17040], R3 ;  /* 0x01704003060075a7 */ /* 0x000ea4000800017f */
[----:B--2---:R-:W-:Y:S05]  /*a0d0*/  @!P0 BRA `(.L_x_69) ;  /* 0x0000001800388947 */ /* 0x004fea0003800000 */
.L_x_116:
[----:B------:R-:W-:Y:S01]  /*a0e0*/  BSSY B1, `(.L_x_70) ;  /* 0x0000009000017945 */ /* 0x000fe20003800000 */
[----:B------:R-:W-:Y:S02]  /*a0f0*/  IMAD.MOV.U32 R2, RZ, RZ, 0x0 ;  /* 0x00000000ff027424 */ /* 0x000fe400078e00ff */
[----:B-12---:R-:W-:Y:S01]  /*a100*/  IMAD.MOV.U32 R3, RZ, RZ, 0x14f00000 ;  /* 0x14f00000ff037424 */ /* 0x006fe200078e00ff */
[----:B------:R-:W-:Y:S06]  /*a110*/  @P1 BRA `(.L_x_71) ;  /* 0x0000000000141947 */ /* 0x000fec0003800000 */
[----:B------:R-:W-:Y:S01]  /*a120*/  ISETP.NE.AND P0, PT, R15, RZ, PT ;  /* 0x000000ff0f00720c */ /* 0x000fe20003f05270 */
[----:B------:R-:W-:-:S04]  /*a130*/  IMAD.MOV.U32 R7, RZ, RZ, 0x3000 ;  /* 0x00003000ff077424 */ /* 0x000fc800078e00ff */
[----:B------:R1:W-:Y:S08]  /*a140*/  SYNCS.ARRIVE.TRANS64 RZ, [R6+URZ+0x17030], R7 ;  /* 0x0170300706ff79a7 */ /* 0x0003f0000800003f */
[----:B------:R-:W-:Y:S05]  /*a150*/  @!P0 BRA `(.L_x_71) ;  /* 0x0000000000048947 */ /* 0x000fea0003800000 */
[----:B------:R-:W-:Y:S01]  /*a160*/  BPT.TRAP 0x1 ;  /* 0x000000040000795c */ /* 0x000fe20000300000 */
.L_x_71:
[----:B------:R-:W-:Y:S05]  /*a170*/  BSYNC B1 ;  /* 0x0000000000017941 */ /* 0x000fea0003800000 */
.L_x_70:
[----:B------:R-:W-:Y:S01]  /*a180*/  R2UR UR4, R8 ;  /* 0x00000000080472ca */ /* 0x000fe200000e0000 */
[----:B------:R-:W-:Y:S01]  /*a190*/  ULDC.64 UR6, c[0x0][0x198] ;  /* 0x0000660000067ab9 */ /* 0x000fe20000000a00 */
[----:B------:R-:W-:Y:S01]  /*a1a0*/  R2UR UR9, R6 ;  /* 0x00000000060972ca */ /* 0x000fe200000e0000 */
[----:B------:R-:W-:Y:S01]  /*a1b0*/  UIADD3 UR6, UP0, UR6, 0x370, URZ ;  /* 0x0000037006067890 */ /* 0x000fe2000ff1e03f */
[----:B------:R-:W-:Y:S02]  /*a1c0*/  R2UR UR10, R10 ;  /* 0x000000000a0a72ca */ /* 0x000fe400000e0000 */
[----:B------:R-:W-:Y:S01]  /*a1d0*/  R2UR UR14, R2 ;  /* 0x00000000020e72ca */ /* 0x000fe200000e0000 */
[----:B------:R-:W-:Y:S01]  /*a1e0*/  UIADD3.X UR7, URZ, UR7, URZ, UP0, !UPT ;  /* 0x000000073f077290 */ /* 0x000fe200087fe43f */
[----:B------:R-:W-:Y:S02]  /*a1f0*/  R2UR UR15, R3 ;  /* 0x00000000030f72ca */ /* 0x000fe400000e0000 */
[----:B------:R-:W-:-:S02]  /*a200*/  R2UR UR11, R9 ;  /* 0x00000000090b72ca */ /* 0x000fc400000e0000 */
[----:B------:R-:W-:Y:S01]  /*a210*/  PLOP3.LUT P0, PT, PT, PT, PT, 0x80, 0x0 ;  /* 0x000000000000781c */ /* 0x000fe20003f0f070 */
[----:B------:R-:W-:Y:S02]  /*a220*/  UIADD3 UR8, UR4, 0x10c00, URZ ;  /* 0x00010c0004087890 */ /* 0x000fe4000fffe03f */
[----:B------:R-:W-:-:S12]  /*a230*/  UIADD3 UR9, UR9, 0x17030, URZ ;  /* 0x0001703009097890 */ /* 0x000fd8000fffe03f */
.L_x_72:
[----:B------:R-:W-:-:S13]  /*a240*/  @P0 ELECT P1, URZ, PT ;  /* 0x00000000003f082f */ /* 0x000fda0003820000 */
[----:B------:R-:W-:Y:S01]  /*a250*/  @P1 R2UR UR13, R16 ;  /* 0x00000000100d12ca */ /* 0x000fe200000e0000 */
[----:B------:R-:W-:Y:S01]  /*a260*/  UMOV UR12, UR36 ;  /* 0x00000024000c7c82 */ /* 0x000fe20008000000 */
[----:B------:R-:W-:-:S11]  /*a270*/  @P1 PLOP3.LUT P0, PT, P1, PT, PT, 0x8, 0x0 ;  /* 0x000000000000181c */ /* 0x000fd60000f0e170 */
[----:B------:R2:W-:Y:S01]  /*a280*/  UTMALDG.4D [UR8], [UR6], desc[UR14] ;  /* 0x00000e08060075b4 */ /* 0x0005e20008019000 */
[----:B------:R-:W-:Y:S01]  /*a290*/  PLOP3.LUT P1, PT, PT, PT, PT, 0x8, 0x0 ;  /* 0x000000000000781c */ /* 0x000fe20003f2e170 */
[----:B--2---:R-:W-:-:S12]  /*a2a0*/  @P0 BRA.U.ANY `(.L_x_72) ;  /* 0xfffffffd00e40947 */ /* 0x004fd8000393ffff */
[----:B------:R-:W-:Y:S01]  /*a2b0*/  R2UR UR10, R11 ;  /* 0x000000000b0a72ca */ /* 0x000fe200000e0000 */
[----:B------:R-:W-:Y:S01]  /*a2c0*/  UIADD3 UR8, UR4, 0x11c00, URZ ;  /* 0x00011c0004087890 */ /* 0x000fe2000fffe03f */
[----:B------:R-:W-:Y:S02]  /*a2d0*/  R2UR UR14, R2 ;  /* 0x00000000020e72ca */ /* 0x000fe400000e0000 */
[----:B------:R-:W-:Y:S02]  /*a2e0*/  R2UR UR15, R3 ;  /* 0x00000000030f72ca */ /* 0x000fe400000e0000 */
[----:B------:R-:W-:Y:S02]  /*a2f0*/  R2UR UR11, R9 ;  /* 0x00000000090b72ca */ /* 0x000fe400000e0000 */
[----:B------:R-:W-:-:S13]  /*a300*/  PLOP3.LUT P0, PT, PT, PT, PT, 0x80, 0x0 ;  /* 0x000000000000781c */ /* 0x000fda0003f0f070 */
.L_x_73:
        /* <DEDUP_REMOVED lines=13> */
.L_x_74:
[----:B------:R-:W-:-:S13]  /*a3e0*/  @P0 ELECT P1, URZ, PT ;  /* 0x00000000003f082f */ /* 0x000fda0003820000 */
[----:B------:R-:W-:Y:S01]  /*a3f0*/  @P1 R2UR UR13, R16 ;  /* 0x00000000100d12ca */ /* 0x000fe200000e0000 */
[----:B------:R-:W-:Y:S01]  /*a400*/  UMOV UR12, UR36 ;  /* 0x00000024000c7c82 */ /* 0x000fe20008000000 */
[----:B------:R-:W-:-:S11]  /*a410*/  @P1 PLOP3.LUT P0, PT, P1, PT, PT, 0x8, 0x0 ;  /* 0x000000000000181c */ /* 0x000fd60000f0e170 */
[----:B------:R2:W-:Y:S01]  /*a420*/  UTMALDG.4D [UR8], [UR6], desc[UR14] ;  /* 0x00000e08060075b4 */ /* 0x0005e20008019000 */
[----:B------:R-:W-:Y:S01]  /*a430*/  PLOP3.LUT P1, PT, PT, PT, PT, 0x8, 0x0 ;  /* 0x000000000000781c */ /* 0x000fe20003f2e170 */
[----:B--2---:R-:W-:-:S12]  /*a440*/  @P0 BRA.U.ANY `(.L_x_74) ;  /* 0xfffffffd00e40947 */ /* 0x004fd8000393ffff */
.L_x_61:
[----:B------:R-:W-:Y:S05]  /*a450*/  BSYNC B0 ;  /* 0x0000000000007941 */ /* 0x000fea0003800000 */
.L_x_60:
[----:B------:R-:W-:-:S13]  /*a460*/  ISETP.NE.AND P0, PT, R20, 0x3, PT ;  /* 0x000000031400780c */ /* 0x000fda0003f05270 */
[----:B------:R-:W-:Y:S05]  /*a470*/  @!P0 BRA `(.L_x_75) ;  /* 0x0000000000048947 */ /* 0x000fea0003800000 */
[----:B------:R-:W-:Y:S01]  /*a480*/  BPT.TRAP 0x1 ;  /* 0x000000040000795c */ /* 0x000fe20000300000 */
.L_x_75:
[----:B------:R-:W-:Y:S02]  /*a490*/  LOP3.LUT R2, R4, 0x1, RZ, 0x3c, !PT ;  /* 0x0000000104027812 */ /* 0x000fe400078e3cff */
[----:B------:R-:W-:Y:S02]  /*a4a0*/  LEA R3, R5, UR38, 0x3 ;  /* 0x0000002605037c11 */ /* 0x000fe4000f8e18ff */
[----:B------:R-:W-:Y:S02]  /*a4b0*/  SHF.L.U32 R2, R2, 0x1f, RZ ;  /* 0x0000001f02027819 */ /* 0x000fe400000006ff */
[----:B------:R-:W-:Y:S02]  /*a4c0*/  ISETP.NE.AND P1, PT, R21, 0x3, PT ;  /* 0x000000031500780c */ /* 0x000fe40003f25270 */
[----:B------:R-:W2:Y:S02]  /*a4d0*/  SYNCS.PHASECHK.TRANS64.TRYWAIT P0, [R3+URZ+0x17070], R2 ;  /* 0x01707002030075a7 */ /* 0x000ea4000800017f */
[----:B--2---:R-:W-:Y:S09]  /*a4e0*/  @!P0 BRA `(.L_x_76) ;  /* 0x0000001400488947 */ /* 0x004ff20003800000 */
.L_x_117:
[----:B------:R-:W-:Y:S05]  /*a4f0*/  @!P1 BRA `(.L_x_77) ;  /* 0x0000000000049947 */ /* 0x000fea0003800000 */
[----:B------:R-:W-:Y:S01]  /*a500*/  BPT.TRAP 0x1 ;  /* 0x000000040000795c */ /* 0x000fe20000300000 */
.L_x_77:
[----:B--2---:R-:W-:Y:S01]  /*a510*/  SHF.L.U32 R2, R4, 0x1f, RZ ;  /* 0x0000001f04027819 */ /* 0x004fe200000006ff */
[----:B------:R-:W-:-:S03]  /*a520*/  IMAD R10, R5, 0x3000, RZ ;  /* 0x00003000050a7824 */ /* 0x000fc600078e02ff */
[----:B------:R-:W2:Y:S02]  /*a530*/  SYNCS.PHASECHK.TRANS64.TRYWAIT P0, [R3+URZ+0x17060], R2 ;  /* 0x01706002030075a7 */ /* 0x000ea4000800017f */
[----:B--2---:R-:W-:Y:S05]  /*a540*/  @!P0 BRA `(.L_x_78) ;  /* 0x0000001400448947 */ /* 0x004fea0003800000 */
.L_x_118:
[C---:B--2---:R-:W-:Y:S01]  /*a550*/  LOP3.LUT R2, R10.reuse, R25, RZ, 0xfc, !PT ;  /* 0x000000190a027212 */ /* 0x044fe200078efcff */
[----:B------:R-:W-:Y:S05]  /*a560*/  WARPSYNC.ALL ;  /* 0x0000000000007948 */ /* 0x000fea0003800000 */
[----:B-1----:R-:W1:Y:S01]  /*a570*/  LDSM.16.MT88.4 R4, [R2+UR38+0x6400] ;  /* 0x006400260204783b */ /* 0x002e620008004200 */
[----:B------:R-:W-:-:S05]  /*a580*/  LOP3.LUT R14, R10, R23, RZ, 0xfc, !PT ;  /* 0x000000170a0e7212 */ /* 0x000fca00078efcff */
[----:B------:R-:W-:Y:S01]  /*a590*/  VIADD R14, R14, UR38 ;  /* 0x000000260e0e7c36 */ /* 0x000fe20008000000 */
[C-C-:B-1----:R-:W-:Y:S02]  /*a5a0*/  PRMT R8, R4.reuse, 0x6420, R5.reuse ;  /* 0x0000642004087816 */ /* 0x142fe40000000005 */
[----:B------:R-:W-:Y:S02]  /*a5b0*/  PRMT R9, R4, 0x7531, R5 ;  /* 0x0000753104097816 */ /* 0x000fe40000000005 */
[C-C-:B------:R-:W-:Y:S02]  /*a5c0*/  PRMT R10, R6.reuse, 0x6420, R7.reuse ;  /* 0x00006420060a7816 */ /* 0x140fe40000000007 */
[----:B------:R-:W-:-:S05]  /*a5d0*/  PRMT R11, R6, 0x7531, R7 ;  /* 0x00007531060b7816 */ /* 0x000fca0000000007 */
[----:B------:R-:W-:Y:S04]  /*a5e0*/  STSM.16.M88.4 [R14+0x400], R8 ;  /* 0x000400080e007844 */ /* 0x000fe80000000200 */
[----:B------:R-:W1:Y:S02]  /*a5f0*/  LDSM.16.MT88.4 R4, [R2+UR38+0x7400] ;  /* 0x007400260204783b */ /* 0x000e640008004200 */
[C-C-:B-1----:R-:W-:Y:S02]  /*a600*/  PRMT R8, R4.reuse, 0x6420, R5.reuse ;  /* 0x0000642004087816 */ /* 0x142fe40000000005 */
[----:B------:R-:W-:Y:S02]  /*a610*/  PRMT R9, R4, 0x7531, R5 ;  /* 0x0000753104097816 */ /* 0x000fe40000000005 */
[----:B------:R-:W-:-:S02]  /*a620*/  PRMT R10, R6, 0x6420, R7 ;  /* 0x00006420060a7816 */ /* 0x000fc40000000007 */
[----:B------:R-:W-:-:S05]  /*a630*/  PRMT R11, R6, 0x7531, R7 ;  /* 0x00007531060b7816 */ /* 0x000fca0000000007 */
[----:B------:R-:W-:Y:S04]  /*a640*/  STSM.16.M88.4 [R14+0x1400], R8 ;  /* 0x001400080e007844 */ /* 0x000fe80000000200 */
[----:B------:R-:W1:Y:S02]  /*a650*/  LDSM.16.MT88.4 R4, [R2+UR38+0x8400] ;  /* 0x008400260204783b */ /* 0x000e640008004200 */
[C-C-:B-1----:R-:W-:Y:S02]  /*a660*/  PRMT R8, R4.reuse, 0x6420, R5.reuse ;  /* 0x0000642004087816 */ /* 0x142fe40000000005 */
[----:B------:R-:W-:Y:S02]  /*a670*/  PRMT R9, R4, 0x7531, R5 ;  /* 0x0000753104097816 */ /* 0x000fe40000000005 */
[----:B------:R-:W-:-:S02]  /*a680*/  PRMT R10, R6, 0x6420, R7 ;  /* 0x00006420060a7816 */ /* 0x000fc40000000007 */
[----:B------:R-:W-:-:S05]  /*a690*/  PRMT R11, R6, 0x7531, R7 ;  /* 0x00007531060b7816 */ /* 0x000fca0000000007 */
[----:B------:R1:W-:Y:S04]  /*a6a0*/  STSM.16.M88.4 [R14+0x2400], R8 ;  /* 0x002400080e007844 */ /* 0x0003e80000000200 */
[----:B------:R-:W2:Y:S01]  /*a6b0*/  LDSM.16.MT88.4 R4, [R2+UR38+0x6c00] ;  /* 0x006c00260204783b */ /* 0x000ea20008004200 */
[----:B-1----:R-:W-:Y:S02]  /*a6c0*/  IADD3 R14, R24, 0x400, R14 ;  /* 0x00000400180e7810 */ /* 0x002fe40007ffe00e */
[C-C-:B--2---:R-:W-:Y:S02]  /*a6d0*/  PRMT R8, R4.reuse, 0x6420, R5.reuse ;  /* 0x0000642004087816 */ /* 0x144fe40000000005 */
[----:B------:R-:W-:Y:S02]  /*a6e0*/  PRMT R9, R4, 0x7531, R5 ;  /* 0x0000753104097816 */ /* 0x000fe40000000005 */
[----:B------:R-:W-:-:S02]  /*a6f0*/  PRMT R10, R6, 0x6420, R7 ;  /* 0x00006420060a7816 */ /* 0x000fc40000000007 */
[----:B------:R-:W-:-:S05]  /*a700*/  PRMT R11, R6, 0x7531, R7 ;  /* 0x00007531060b7816 */ /* 0x000fca0000000007 */
[----:B------:R-:W-:Y:S04]  /*a710*/  STSM.16.M88.4 [R14], R8 ;  /* 0x000000080e007844 */ /* 0x000fe80000000200 */
        /* <DEDUP_REMOVED lines=11> */
[----:B------:R1:W-:Y:S01]  /*a7d0*/  STSM.16.M88.4 [R14+0x2000], R8 ;  /* 0x002000080e007844 */ /* 0x0003e20000000200 */
[----:B------:R-:W-:Y:S01]  /*a7e0*/  @!PT LDS RZ, [RZ] ;  /* 0x00000000fffff984 */ /* 0x000fe20000000800 */
[----:B------:R-:W-:Y:S01]  /*a7f0*/  @!PT LDS RZ, [RZ] ;  /* 0x00000000fffff984 */ /* 0x000fe20000000800 */
[----:B------:R-:W-:Y:S01]  /*a800*/  @!PT LDS RZ, [RZ] ;  /* 0x00000000fffff984 */ /* 0x000fe20000000800 */
[----:B------:R-:W-:Y:S01]  /*a810*/  @!PT LDS RZ, [RZ] ;  /* 0x00000000fffff984 */ /* 0x000fe20000000800 */
[----:B------:R2:W-:Y:S06]  /*a820*/  MEMBAR.ALL.CTA ;  /* 0x0000000000007992 */ /* 0x0005ec0000008000 */
[----:B--2---:R-:W2:Y:S01]  /*a830*/  FENCE.VIEW.ASYNC.S ;  /* 0x00000000000073c6 */ /* 0x004ea20000000000 */
[----:B------:R-:W-:Y:S05]  /*a840*/  @!P1 BRA `(.L_x_79) ;  /* 0x0000000000049947 */ /* 0x000fea0003800000 */
[----:B------:R-:W-:Y:S01]  /*a850*/  BPT.TRAP 0x1 ;  /* 0x000000040000795c */ /* 0x000fe20000300000 */
.L_x_79:
[----:B--2---:R2:W-:Y:S01]  /*a860*/  SYNCS.ARRIVE.TRANS64.A1T0 RZ, [R3+URZ+0x17050], RZ ;  /* 0x017050ff03ff79a7 */ /* 0x0045e2000810003f */
[----:B------:R-:W-:Y:S01]  /*a870*/  BAR.SYNC.DEFER_BLOCKING 0x2, 0x80 ;  /* 0x0082000000007b1d */ /* 0x000fe20000010000 */
[----:B------:R-:W-:Y:S01]  /*a880*/  ISETP.NE.AND P0, PT, R26, RZ, PT ;  /* 0x000000ff1a00720c */ /* 0x000fe20003f05270 */
[----:B------:R-:W-:Y:S02]  /*a890*/  IMAD.MOV.U32 R5, RZ, RZ, R12 ;  /* 0x000000ffff057224 */ /* 0x000fe400078e000c */
[----:B------:R-:W-:-:S10]  /*a8a0*/  IMAD.MOV.U32 R4, RZ, RZ, R13 ;  /* 0x000000ffff047224 */ /* 0x000fd400078e000d */
[----:B------:R-:W-:-:S05]  /*a8b0*/  @!P0 VIADD R2, R3, 0x17080 ;  /* 0x0001708003028836 */ /* 0x000fca0000000000 */
[----:B------:R-:W-:-:S04]  /*a8c0*/  @!P0 PRMT R2, RZ, 0x654, R2 ;  /* 0x00000654ff028816 */ /* 0x000fc80000000002 */
[----:B------:R2:W-:Y:S01]  /*a8d0*/  @!P0 SYNCS.ARRIVE.TRANS64.RED.A1T0 RZ, [R2+URZ], RZ ;  /* 0x000000ff02ff89a7 */ /* 0x0005e2000810043f */
[C---:B------:R-:W-:Y:S01]  /*a8e0*/  ISETP.GT.AND P0, PT, R0.reuse, UR40, PT ;  /* 0x0000002800007c0c */ /* 0x040fe2000bf04270 */
[----:B------:R-:W-:-:S12]  /*a8f0*/  VIADD R0, R0, 0xffffffff ;  /* 0xffffffff00007836 */ /* 0x000fd80000000000 */
[----:B--2---:R-:W-:Y:S05]  /*a900*/  @P0 BRA `(.L_x_80) ;  /* 0xfffffff000700947 */ /* 0x004fea000383ffff */
[----:B------:R-:W-:Y:S05]  /*a910*/  BRA `(.L_x_81) ;  /* 0x0000000000047947 */ /* 0x000fea0003800000 */
.L_x_59:
[----:B------:R-:W-:-:S07]  /*a920*/  IMAD.MOV.U32 R12, RZ, RZ, RZ ;  /* 0x000000ffff0c7224 */ /* 0x000fce00078e00ff */
.L_x_81:
[----:B------:R-:W-:-:S04]  /*a930*/  ULOP3.LUT UR4, UR41, 0x1, URZ, 0xfc, !UPT ;  /* 0x0000000129047892 */ /* 0x000fc8000f8efc3f */
[----:B------:R-:W-:-:S06]  /*a940*/  UISETP.NE.AND UP0, UPT, UR4, 0x3, UPT ;  /* 0x000000030400788c */ /* 0x000fcc000bf05270 */
[----:B------:R-:W-:-:S13]  /*a950*/  PLOP3.LUT P0, PT, PT, PT, UP0, 0x80, 0x0 ;  /* 0x000000000000781c */ /* 0x000fda0003f0f008 */
[----:B------:R-:W-:Y:S05]  /*a960*/  @!P0 BRA `(.L_x_82) ;  /* 0x0000000000048947 */ /* 0x000fea0003800000 */
[----:B------:R-:W-:Y:S01]  /*a970*/  BPT.TRAP 0x1 ;  /* 0x000000040000795c */ /* 0x000fe20000300000 */
.L_x_82:
[----:B01----:R-:W-:Y:S01]  /*a980*/  LOP3.LUT R3, R13, 0x1, RZ, 0x3c, !PT ;  /* 0x000000010d037812 */ /* 0x003fe200078e3cff */
[----:B------:R-:W-:Y:S01]  /*a990*/  BSSY B0, `(.L_x_83) ;  /* 0x0000005000007945 */ /* 0x000fe20003800000 */
[----:B------:R-:W-:Y:S02]  /*a9a0*/  LEA R0, R12, UR38, 0x3 ;  /* 0x000000260c007c11 */ /* 0x000fe4000f8e18ff */
[----:B------:R-:W-:-:S04]  /*a9b0*/  SHF.L.U32 R3, R3, 0x1f, RZ ;  /* 0x0000001f03037819 */ /* 0x000fc800000006ff */
[----:B------:R-:W0:Y:S02]  /*a9c0*/  SYNCS.PHASECHK.TRANS64.TRYWAIT P0, [R0+URZ+0x17070], R3 ;  /* 0x01707003000075a7 */ /* 0x000e24000800017f */
[----:B0-----:R-:W-:Y:S05]  /*a9d0*/  @!P0 BRA `(.L_x_84) ;  /* 0x0000001000348947 */ /* 0x001fea0003800000 */
.L_x_119:
[----:B------:R-:W-:Y:S05]  /*a9e0*/  BSYNC B0 ;  /* 0x0000000000007941 */ /* 0x000fea0003800000 */
.L_x_83:
[----:B------:R-:W-:-:S06]  /*a9f0*/  ULOP3.LUT UR4, UR41, 0x2, URZ, 0xfc, !UPT ;  /* 0x0000000229047892 */ /* 0x000fcc000f8efc3f */
[----:B------:R-:W-:-:S05]  /*aa00*/  IMAD.U32 R2, RZ, RZ, UR4 ;  /* 0x00000004ff027e24 */ /* 0x000fca000f8e00ff */
[----:B------:R-:W-:-:S13]  /*aa10*/  ISETP.NE.AND P1, PT, R2, 0x3, PT ;  /* 0x000000030200780c */ /* 0x000fda0003f25270 */
[----:B------:R-:W-:Y:S05]  /*aa20*/  @!P1 BRA `(.L_x_85) ;  /* 0x0000000000049947 */ /* 0x000fea0003800000 */
[----:B------:R-:W-:Y:S01]  /*aa30*/  BPT.TRAP 0x1 ;  /* 0x000000040000795c */ /* 0x000fe20000300000 */
.L_x_85:
[----:B0-----:R-:W-:Y:S01]  /*aa40*/  SHF.L.U32 R3, R13, 0x1f, RZ ;  /* 0x0000001f0d037819 */ /* 0x001fe200000006ff */
[----:B------:R-:W-:-:S03]  /*aa50*/  IMAD R2, R12, 0x3000, RZ ;  /* 0x000030000c027824 */ /* 0x000fc600078e02ff */
[----:B------:R-:W0:Y:S02]  /*aa60*/  SYNCS.PHASECHK.TRANS64.TRYWAIT P0, [R0+URZ+0x17060], R3 ;  /* 0x01706003000075a7 */ /* 0x000e24000800017f */
[----:B------:R-:W-:Y:S01]  /*aa70*/  LOP3.LUT R25, R2, R25, RZ, 0xfc, !PT ;  /* 0x0000001902197212 */ /* 0x000fe200078efcff */
[----:B0-----:R-:W-:Y:S06]  /*aa80*/  @!P0 BRA `(.L_x_86) ;  /* 0x00000010001c8947 */ /* 0x001fec0003800000 */
.L_x_120:
[----:B------:R-:W-:Y:S05]  /*aa90*/  WARPSYNC.ALL ;  /* 0x0000000000007948 */ /* 0x000fea0003800000 */
[----:B------:R-:W1:Y:S01]  /*aaa0*/  LDSM.16.MT88.4 R4, [R25+UR38+0x6400] ;  /* 0x006400261904783b */ /* 0x000e620008004200 */
        /* <DEDUP_REMOVED lines=46> */
.L_x_87:
[----:B--2---:R0:W-:Y:S01]  /*ad90*/  SYNCS.ARRIVE.TRANS64.A1T0 RZ, [R0+URZ+0x17050], RZ ;  /* 0x017050ff00ff79a7 */ /* 0x0041e2000810003f */
[----:B------:R-:W-:Y:S01]  /*ada0*/  BAR.SYNC.DEFER_BLOCKING 0x2, 0x80 ;  /* 0x0082000000007b1d */ /* 0x000fe20000010000 */
[----:B------:R-:W-:-:S13]  /*adb0*/  ISETP.NE.AND P0, PT, R26, RZ, PT ;  /* 0x000000ff1a00720c */ /* 0x000fda0003f05270 */
[----:B-1----:R-:W-:Y:S02]  /*adc0*/  @!P0 VIADD R2, R0, 0x17080 ;  /* 0x0001708000028836 */ /* 0x002fe40000000000 */
[----:B0-----:R-:W-:-:S03]  /*add0*/  VIADD R0, R12, 0x1 ;  /* 0x000000010c007836 */ /* 0x001fc60000000000 */
[----:B------:R-:W-:-:S04]  /*ade0*/  @!P0 PRMT R2, RZ, 0x654, R2 ;  /* 0x00000654ff028816 */ /* 0x000fc80000000002 */
[----:B------:R0:W-:Y:S01]  /*adf0*/  @!P0 SYNCS.ARRIVE.TRANS64.RED.A1T0 RZ, [R2+URZ], RZ ;  /* 0x000000ff02ff89a7 */ /* 0x0001e2000810043f */
[----:B------:R-:W-:-:S04]  /*ae00*/  ISETP.NE.AND P0, PT, R0, 0x2, PT ;  /* 0x000000020000780c */ /* 0x000fc80003f05270 */
[----:B------:R-:W-:Y:S02]  /*ae10*/  SEL R4, RZ, 0x1, P0 ;  /* 0x00000001ff047807 */ /* 0x000fe40000000000 */
[----:B------:R-:W-:Y:S01]  /*ae20*/  SEL R0, R0, RZ, P0 ;  /* 0x000000ff00007207 */ /* 0x000fe20000000000 */
[----:B0-----:R-:W-:Y:S01]  /*ae30*/  IMAD.MOV.U32 R2, RZ, RZ, RZ ;  /* 0x000000ffff027224 */ /* 0x001fe200078e00ff */
[----:B------:R-:W-:-:S07]  /*ae40*/  LOP3.LUT R13, R13, R4, RZ, 0x3c, !PT ;  /* 0x000000040d0d7212 */ /* 0x000fce00078e3cff */
.L_x_40:
[----:B------:R-:W0:Y:S01]  /*ae50*/  S2R R4, SR_CgaCtaId ;  /* 0x0000000000047919 */ /* 0x000e220000008800 */
[----:B------:R-:W-:Y:S02]  /*ae60*/  MOV R3, 0x400 ;  /* 0x0000040000037802 */ /* 0x000fe40000000f00 */
[----:B------:R-:W-:Y:S02]  /*ae70*/  SHF.L.U32 R2, R2, 0x1f, RZ ;  /* 0x0000001f02027819 */ /* 0x000fe400000006ff */
[----:B0-----:R-:W-:-:S04]  /*ae80*/  LEA R9, R4, R3, 0x18 ;  /* 0x0000000304097211 */ /* 0x001fc800078ec0ff */
[----:B------:R-:W0:Y:S02]  /*ae90*/  SYNCS.PHASECHK.TRANS64.TRYWAIT P0, [R9+URZ+0x17020], R2 ;  /* 0x01702002090075a7 */ /* 0x000e24000800017f */
[----:B0-----:R-:W-:Y:S05]  /*aea0*/  @!P0 BRA `(.L_x_88) ;  /* 0x0000000c00288947 */ /* 0x001fea0003800000 */
.L_x_121:
[----:B------:R-:W1:Y:S02]  /*aeb0*/  S2R R3, SR_TID.X ;  /* 0x0000000000037919 */ /* 0x000e640000002100 */
[----:B-1----:R-:W-:-:S04]  /*aec0*/  SHF.R.U32.HI R3, RZ, 0x5, R3 ;  /* 0x00000005ff037819 */ /* 0x002fc80000011603 */
[----:B------:R-:W-:-:S05]  /*aed0*/  LOP3.LUT R3, R3, 0x3, RZ, 0xc0, !PT ;  /* 0x0000000303037812 */ /* 0x000fca00078ec0ff */
[----:B0-----:R-:W0:Y:S02]  /*aee0*/  SHFL.IDX PT, R2, R3, RZ, 0x1f ;  /* 0x00001fff03027589 */ /* 0x001e2400000e0000 */
[----:B0-----:R-:W-:-:S13]  /*aef0*/  ISETP.NE.AND P0, PT, R2, RZ, PT ;  /* 0x000000ff0200720c */ /* 0x001fda0003f05270 */
[----:B------:R-:W-:Y:S05]  /*af00*/  @P0 BRA `(.L_x_10) ;  /* 0x00000000009c0947 */ /* 0x000fea0003800000 */
[----:B------:R-:W-:-:S13]  /*af10*/  ELECT P0, URZ, PT ;  /* 0x00000000003f782f */ /* 0x000fda0003800000 */
[----:B------:R-:W-:Y:S05]  /*af20*/  @!P0 BRA `(.L_x_10) ;  /* 0x0000000000948947 */ /* 0x000fea0003800000 */
[----:B------:R-:W-:-:S06]  /*af30*/  ULOP3.LUT UR4, UR41, 0x2, URZ, 0xfc, !UPT ;  /* 0x0000000229047892 */ /* 0x000fcc000f8efc3f */
[----:B------:R-:W-:-:S05]  /*af40*/  IMAD.U32 R2, RZ, RZ, UR4 ;  /* 0x00000004ff027e24 */ /* 0x000fca000f8e00ff */
[----:B------:R-:W-:-:S13]  /*af50*/  ISETP.NE.AND P0, PT, R2, 0x3, PT ;  /* 0x000000030200780c */ /* 0x000fda0003f05270 */
[----:B------:R-:W-:Y:S05]  /*af60*/  @!P0 BRA `(.L_x_89) ;  /* 0x0000000000048947 */ /* 0x000fea0003800000 */
[----:B------:R-:W-:Y:S01]  /*af70*/  BPT.TRAP 0x1 ;  /* 0x000000040000795c */ /* 0x000fe20000300000 */
.L_x_89:
[----:B------:R-:W-:Y:S01]  /*af80*/  VIADD R7, R9, 0x17040 ;  /* 0x0001704009077836 */ /* 0x000fe20000000000 */
[----:B------:R-:W-:Y:S01]  /*af90*/  SHF.L.U32 R3, R13, 0x1f, RZ ;  /* 0x0000001f0d037819 */ /* 0x000fe200000006ff */
[C---:B------:R-:W-:Y:S02]  /*afa0*/  VIADD R2, R0.reuse, 0x1 ;  /* 0x0000000100027836 */ /* 0x040fe40000000000 */
[----:B------:R-:W-:-:S03]  /*afb0*/  IMAD R6, R0, 0x8, R7 ;  /* 0x0000000800067824 */ /* 0x000fc600078e0207 */
[C---:B------:R-:W-:Y:S01]  /*afc0*/  ISETP.NE.AND P2, PT, R2.reuse, 0x2, PT ;  /* 0x000000020200780c */ /* 0x040fe20003f45270 */
[----:B------:R-:W0:Y:S03]  /*afd0*/  SYNCS.PHASECHK.TRANS64.TRYWAIT P1, [R6+URZ], R3 ;  /* 0x00000003060075a7 */ /* 0x000e26000802017f */
[----:B------:R-:W-:Y:S02]  /*afe0*/  SEL R4, RZ, 0x1, P2 ;  /* 0x00000001ff047807 */ /* 0x000fe40001000000 */
[----:B------:R-:W-:Y:S02]  /*aff0*/  SEL R5, R2, RZ, P2 ;  /* 0x000000ff02057207 */ /* 0x000fe40001000000 */
[----:B------:R-:W-:-:S03]  /*b000*/  LOP3.LUT R2, R13, R4, RZ, 0x3c, !PT ;  /* 0x000000040d027212 */ /* 0x000fc600078e3cff */
[----:B------:R-:W-:Y:S01]  /*b010*/  IMAD R7, R5, 0x8, R7 ;  /* 0x0000000805077824 */ /* 0x000fe200078e0207 */
[----:B------:R-:W-:Y:S01]  /*b020*/  SHF.L.U32 R2, R2, 0x1f, RZ ;  /* 0x0000001f02027819 */ /* 0x000fe200000006ff */
[----:B0-----:R-:W-:Y:S06]  /*b030*/  @!P1 BRA `(.L_x_90) ;  /* 0x0000000800d89947 */ /* 0x001fec0003800000 */
.L_x_122:
[----:B------:R-:W1:Y:S02]  /*b040*/  SYNCS.PHASECHK.TRANS64.TRYWAIT P1, [R7+URZ], R2 ;  /* 0x00000002070075a7 */ /* 0x000e64000802017f */
[----:B-1----:R-:W-:Y:S05]  /*b050*/  @!P1 BRA `(.L_x_91) ;  /* 0x0000000800e49947 */ /* 0x002fea0003800000 */
.L_x_123:
[----:B------:R-:W-:Y:S05]  /*b060*/  @!P0 BRA `(.L_x_92) ;  /* 0x0000000000048947 */ /* 0x000fea0003800000 */
[----:B------:R-:W-:Y:S01]  /*b070*/  BPT.TRAP 0x1 ;  /* 0x000000040000795c */ /* 0x000fe20000300000 */
.L_x_92:
[----:B------:R-:W-:-:S04]  /*b080*/  IMAD R0, R0, 0x8, R9 ;  /* 0x0000000800007824 */ /* 0x000fc800078e0209 */
[----:B------:R-:W2:Y:S02]  /*b090*/  SYNCS.PHASECHK.TRANS64.TRYWAIT P1, [R0+URZ+0x17060], R3 ;  /* 0x01706003000075a7 */ /* 0x000ea4000802017f */
[----:B--2---:R-:W-:Y:S05]  /*b0a0*/  @!P1 BRA `(.L_x_93) ;  /* 0x0000000800e49947 */ /* 0x004fea0003800000 */
.L_x_124:
[----:B------:R-:W-:Y:S05]  /*b0b0*/  @!P0 BRA `(.L_x_94) ;  /* 0x0000000000048947 */ /* 0x000fea0003800000 */
[----:B------:R-:W-:Y:S01]  /*b0c0*/  BPT.TRAP 0x1 ;  /* 0x000000040000795c */ /* 0x000fe20000300000 */
.L_x_94:
[----:B------:R-:W-:-:S04]  /*b0d0*/  IMAD R5, R5, 0x8, R9 ;  /* 0x0000000805057824 */ /* 0x000fc800078e0209 */
[----:B------:R-:W3:Y:S02]  /*b0e0*/  SYNCS.PHASECHK.TRANS64.TRYWAIT P1, [R5+URZ+0x17060], R2 ;  /* 0x01706002050075a7 */ /* 0x000ee4000802017f */
[----:B---3--:R-:W-:Y:S05]  /*b0f0*/  @!P1 BRA `(.L_x_95) ;  /* 0x0000000800e49947 */ /* 0x008fea0003800000 */
.L_x_125:
[----:B------:R-:W-:Y:S05]  /*b100*/  @!P0 BRA `(.L_x_96) ;  /* 0x0000000000048947 */ /* 0x000fea0003800000 */
[----:B------:R-:W-:Y:S01]  /*b110*/  BPT.TRAP 0x1 ;  /* 0x000000040000795c */ /* 0x000fe20000300000 */
.L_x_96:
[----:B------:R-:W4:Y:S02]  /*b120*/  SYNCS.PHASECHK.TRANS64.TRYWAIT P0, [R0+URZ+0x17080], R3 ;  /* 0x01708003000075a7 */ /* 0x000f24000800017f */
[----:B----4-:R-:W-:Y:S05]  /*b130*/  @!P0 BRA `(.L_x_97) ;  /* 0x0000000800e88947 */ /* 0x010fea0003800000 */
.L_x_98:
[----:B------:R0:W0:Y:S02]  /*b140*/  SYNCS.PHASECHK.TRANS64.TRYWAIT P0, [R5+URZ+0x17080], R2 ;  /* 0x01708002050075a7 */ /* 0x000024000800017f */
[----:B0-----:R-:W-:Y:S05]  /*b150*/  @!P0 NANOSLEEP.SYNCS 0x989680 ;  /* 0x009896800000895d */ /* 0x001fea0003900000 */
[----:B------:R-:W0:Y:S02]  /*b160*/  @!P0 SYNCS.PHASECHK.TRANS64 P0, [R5+URZ+0x17080], R2 ;  /* 0x01708002050085a7 */ /* 0x000e24000800007f */
[----:B0-----:R-:W-:Y:S05]  /*b170*/  @!P0 BRA `(.L_x_98) ;  /* 0xfffffffc00f08947 */ /* 0x001fea000383ffff */
.L_x_10:
[----:B------:R-:W-:Y:S05]  /*b180*/  BSYNC B6 ;  /* 0x0000000000067941 */ /* 0x000fea0003800000 */
.L_x_7:
[----:B------:R-:W-:Y:S05]  /*b190*/  EXIT ;  /* 0x000000000000794d */ /* 0x000fea0003800000 */
.L_x_14:
[----:B0-----:R-:W-:-:S04]  /*b1a0*/  IMAD.U32 R3, RZ, RZ, UR38 ;  /* 0x00000026ff037e24 */ /* 0x001fc8000f8e00ff */
[----:B------:R0:W1:Y:S03]  /*b1b0*/  SYNCS.PHASECHK.TRANS64.TRYWAIT P0, [R3+URZ+0x17000], R0 ;  /* 0x01700000030075a7 */ /* 0x000066000800017f */
[----:B-1----:R-:W-:Y:S05]  /*b1c0*/  @!P0 NANOSLEEP.SYNCS 0x989680 ;  /* 0x009896800000895d */ /* 0x002fea0003900000 */
[----:B------:R-:W1:Y:S02]  /*b1d0*/  @!P0 SYNCS.PHASECHK.TRANS64 P0, [R3+URZ+0x17000], R0 ;  /* 0x01700000030085a7 */ /* 0x000e64000800007f */
[----:B-1----:R-:W-:Y:S05]  /*b1e0*/  @!P0 BRA `(.L_x_14) ;  /* 0xfffffffc00ec8947 */ /* 0x002fea000383ffff */
[----:B------:R-:W-:Y:S05]  /*b1f0*/  BRA `(.L_x_99) ;  /* 0xffffff6000e87947 */ /* 0x000fea000383ffff */
.L_x_18:
[----:B0-----:R-:W-:-:S04]  /*b200*/  IMAD.U32 R3, RZ, RZ, UR38 ;  /* 0x00000026ff037e24 */ /* 0x001fc8000f8e00ff */
[----:B------:R0:W2:Y:S03]  /*b210*/  SYNCS.PHASECHK.TRANS64.TRYWAIT P2, [R3+URZ+0x17030], R0 ;  /* 0x01703000030075a7 */ /* 0x0000a6000804017f */
[----:B--2---:R-:W-:Y:S05]  /*b220*/  @!P2 NANOSLEEP.SYNCS 0x989680 ;  /* 0x009896800000a95d */ /* 0x004fea0003900000 */
[----:B------:R-:W2:Y:S02]  /*b230*/  @!P2 SYNCS.PHASECHK.TRANS64 P2, [R3+URZ+0x17030], R0 ;  /* 0x017030000300a5a7 */ /* 0x000ea4000804007f */
[----:B--2---:R-:W-:Y:S05]  /*b240*/  @!P2 BRA `(.L_x_18) ;  /* 0xfffffffc00eca947 */ /* 0x004fea000383ffff */
[----:B------:R-:W-:Y:S05]  /*b250*/  BRA `(.L_x_17) ;  /* 0xffffff6400047947 */ /* 0x000fea000383ffff */
.L_x_23:
[----:B-1----:R-:W-:-:S04]  /*b260*/  IMAD.U32 R5, RZ, RZ, UR21 ;  /* 0x00000015ff057e24 */ /* 0x002fc8000f8e00ff */
[----:B------:R1:W2:Y:S03]  /*b270*/  SYNCS.PHASECHK.TRANS64.TRYWAIT P2, [R5+URZ+0x17030], R4 ;  /* 0x01703004050075a7 */ /* 0x0002a6000804017f */
[----:B--2---:R-:W-:Y:S05]  /*b280*/  @!P2 NANOSLEEP.SYNCS 0x989680 ;  /* 0x009896800000a95d */ /* 0x004fea0003900000 */
[----:B------:R-:W2:Y:S02]  /*b290*/  @!P2 SYNCS.PHASECHK.TRANS64 P2, [R5+URZ+0x17030], R4 ;  /* 0x017030040500a5a7 */ /* 0x000ea4000804007f */
[----:B--2---:R-:W-:Y:S05]  /*b2a0*/  @!P2 BRA `(.L_x_23) ;  /* 0xfffffffc00eca947 */ /* 0x004fea000383ffff */
[----:B------:R-:W-:Y:S05]  /*b2b0*/  BRA `(.L_x_22) ;  /* 0xffffff8400907947 */ /* 0x000fea000383ffff */
.L_x_27:
[----:B-1----:R-:W-:-:S04]  /*b2c0*/  IMAD.U32 R5, RZ, RZ, UR14 ;  /* 0x0000000eff057e24 */ /* 0x002fc8000f8e00ff */
[----:B------:R1:W2:Y:S03]  /*b2d0*/  SYNCS.PHASECHK.TRANS64.TRYWAIT P2, [R5+URZ+0x17050], R4 ;  /* 0x01705004050075a7 */ /* 0x0002a6000804017f */
[----:B--2---:R-:W-:Y:S05]  /*b2e0*/  @!P2 NANOSLEEP.SYNCS 0x989680 ;  /* 0x009896800000a95d */ /* 0x004fea0003900000 */
[----:B------:R-:W2:Y:S02]  /*b2f0*/  @!P2 SYNCS.PHASECHK.TRANS64 P2, [R5+URZ+0x17050], R4 ;  /* 0x017050040500a5a7 */ /* 0x000ea4000804007f */
[----:B--2---:R-:W-:Y:S05]  /*b300*/  @!P2 BRA `(.L_x_27) ;  /* 0xfffffffc00eca947 */ /* 0x004fea000383ffff */
[----:B------:R-:W-:Y:S05]  /*b310*/  BRA `(.L_x_26) ;  /* 0xffffff8800e87947 */ /* 0x000fea000383ffff */
.L_x_33:
[----:B-1----:R-:W-:-:S04]  /*b320*/  IMAD.U32 R3, RZ, RZ, UR16 ;  /* 0x00000010ff037e24 */ /* 0x002fc8000f8e00ff */
[----:B------:R1:W2:Y:S03]  /*b330*/  SYNCS.PHASECHK.TRANS64.TRYWAIT P1, [R3+URZ+0x17050], R2 ;  /* 0x01705002030075a7 */ /* 0x0002a6000802017f */
[----:B--2---:R-:W-:Y:S05]  /*b340*/  @!P1 NANOSLEEP.SYNCS 0x989680 ;  /* 0x009896800000995d */ /* 0x004fea0003900000 */
[----:B------:R-:W2:Y:S02]  /*b350*/  @!P1 SYNCS.PHASECHK.TRANS64 P1, [R3+URZ+0x17050], R2 ;  /* 0x01705002030095a7 */ /* 0x000ea4000802007f */
[----:B--2---:R-:W-:Y:S05]  /*b360*/  @!P1 BRA `(.L_x_33) ;  /* 0xfffffffc00ec9947 */ /* 0x004fea000383ffff */
[----:B------:R-:W-:Y:S05]  /*b370*/  BRA `(.L_x_32) ;  /* 0xffffffa0003c7947 */ /* 0x000fea000383ffff */
.L_x_46:
[----:B------:R-:W-:Y:S02]  /*b380*/  IMAD.MOV.U32 R13, RZ, RZ, R17 ;  /* 0x000000ffff0d7224 */ /* 0x000fe400078e0011 */
[----:B------:R-:W-:Y:S02]  /*b390*/  IMAD.MOV.U32 R12, RZ, RZ, RZ ;  /* 0x000000ffff0c7224 */ /* 0x000fe400078e00ff */
[----:B------:R-:W-:Y:S02]  /*b3a0*/  IMAD.MOV.U32 R11, RZ, RZ, 0x1f ;  /* 0x0000001fff0b7424 */ /* 0x000fe400078e00ff */
[----:B------:R-:W-:-:S07]  /*b3b0*/  IMAD.MOV.U32 R15, RZ, RZ, -0x1 ;  /* 0xffffffffff0f7424 */ /* 0x000fce00078e00ff */
[----:B------:R-:W-:Y:S05]  /*b3c0*/  WARPSYNC.COLLECTIVE R15, `(.L_x_100) ;  /* 0x000000000f087348 */ /* 0x000fea0003c00000 */
[----:B------:R0:W1:Y:S02]  /*b3d0*/  SHFL.IDX P6, R14, R13, R12, R11 ;  /* 0x0000000c0d0e7389 */ /* 0x00006400000c000b */
[----:B01----:R-:W-:Y:S01]  /*b3e0*/  ENDCOLLECTIVE ;  /* 0x000000000000791b */ /* 0x003fe20003800000 */
.L_x_100:
[----:B------:R-:W-:Y:S05]  /*b3f0*/  BRA `(.L_x_101) ;  /* 0xffffffd400807947 */ /* 0x000fea000383ffff */
.L_x_48:
[----:B------:R-:W-:Y:S01]  /*b400*/  BSSY B0, `(.L_x_102) ;  /* 0x0000006000007945 */ /* 0x000fe20003800000 */
[----:B------:R-:W-:-:S07]  /*b410*/  IMAD.MOV.U32 R15, RZ, RZ, -0x1 ;  /* 0xffffffffff0f7424 */ /* 0x000fce00078e00ff */
[----:B0-----:R-:W-:Y:S05]  /*b420*/  WARPSYNC.COLLECTIVE R15, `(.L_x_103) ;  /* 0x000000000f0c7348 */ /* 0x001fea0003c00000 */
[----:B------:R-:W-:Y:S02]  /*b430*/  ELECT P6, UR62, PT ;  /* 0x00000000003e782f */ /* 0x000fe400038c0000 */
[----:B------:R-:W-:Y:S01]  /*b440*/  MOV R14, UR62 ;  /* 0x0000003e000e7c02 */ /* 0x000fe20008000f00 */
[----:B0-----:R-:W-:Y:S10]  /*b450*/  ENDCOLLECTIVE ;  /* 0x000000000000791b */ /* 0x001ff40003800000 */
.L_x_103:
[----:B------:R-:W-:Y:S05]  /*b460*/  BSYNC B0 ;  /* 0x0000000000007941 */ /* 0x000fea0003800000 */
.L_x_102:
[----:B------:R-:W-:Y:S05]  /*b470*/  BRA `(.L_x_104) ;  /* 0xffffffd400887947 */ /* 0x000fea000383ffff */
.L_x_50:
[----:B--2---:R-:W-:-:S04]  /*b480*/  IMAD.U32 R3, RZ, RZ, UR38 ;  /* 0x00000026ff037e24 */ /* 0x004fc8000f8e00ff */
[----:B------:R2:W3:Y:S03]  /*b490*/  SYNCS.PHASECHK.TRANS64.TRYWAIT P0, [R3+URZ+0x17080], R0 ;  /* 0x01708000030075a7 */ /* 0x0004e6000800017f */
[----:B---3--:R-:W-:Y:S05]  /*b4a0*/  @!P0 NANOSLEEP.SYNCS 0x989680 ;  /* 0x009896800000895d */ /* 0x008fea0003900000 */
[----:B------:R-:W3:Y:S02]  /*b4b0*/  @!P0 SYNCS.PHASECHK.TRANS64 P0, [R3+URZ+0x17080], R0 ;  /* 0x01708000030085a7 */ /* 0x000ee4000800007f */
[----:B---3--:R-:W-:Y:S05]  /*b4c0*/  @!P0 BRA `(.L_x_50) ;  /* 0xfffffffc00ec8947 */ /* 0x008fea000383ffff */
[----:B------:R-:W-:Y:S05]  /*b4d0*/  BRA `(.L_x_105) ;  /* 0xffffffd400d87947 */ /* 0x000fea000383ffff */
.L_x_52:
[----:B--2---:R-:W-:-:S04]  /*b4e0*/  IMAD.U32 R3, RZ, RZ, UR38 ;  /* 0x00000026ff037e24 */ /* 0x004fc8000f8e00ff */
[----:B------:R2:W3:Y:S03]  /*b4f0*/  SYNCS.PHASECHK.TRANS64.TRYWAIT P0, [R3+URZ+0x17040], R0 ;  /* 0x01704000030075a7 */ /* 0x0004e6000800017f */
[----:B---3--:R-:W-:Y:S05]  /*b500*/  @!P0 NANOSLEEP.SYNCS 0x989680 ;  /* 0x009896800000895d */ /* 0x008fea0003900000 */
[----:B------:R-:W3:Y:S02]  /*b510*/  @!P0 SYNCS.PHASECHK.TRANS64 P0, [R3+URZ+0x17040], R0 ;  /* 0x01704000030085a7 */ /* 0x000ee4000800007f */
[----:B---3--:R-:W-:Y:S05]  /*b520*/  @!P0 BRA `(.L_x_52) ;  /* 0xfffffffc00ec8947 */ /* 0x008fea000383ffff */
[----:B------:R-:W-:Y:S05]  /*b530*/  BRA `(.L_x_106) ;  /* 0xffffffd800487947 */ /* 0x000fea000383ffff */
.L_x_55:
[----:B------:R-:W-:Y:S02]  /*b540*/  IMAD.MOV.U32 R13, RZ, RZ, R5 ;  /* 0x000000ffff0d7224 */ /* 0x000fe400078e0005 */
[----:B------:R-:W-:Y:S02]  /*b550*/  IMAD.MOV.U32 R12, RZ, RZ, RZ ;  /* 0x000000ffff0c7224 */ /* 0x000fe400078e00ff */
[----:B------:R-:W-:Y:S02]  /*b560*/  IMAD.MOV.U32 R11, RZ, RZ, 0x1e1f ;  /* 0x00001e1fff0b7424 */ /* 0x000fe400078e00ff */
[----:B------:R-:W-:Y:S02]  /*b570*/  IMAD.MOV.U32 R15, RZ, RZ, -0x1 ;  /* 0xffffffffff0f7424 */ /* 0x000fe400078e00ff */
[----:B------:R-:W-:-:S07]  /*b580*/  IMAD R17, R20, 0xc0, R7 ;  /* 0x000000c014117824 */ /* 0x000fce00078e0207 */
[----:B------:R-:W-:Y:S05]  /*b590*/  WARPSYNC.COLLECTIVE R15, `(.L_x_107) ;  /* 0x000000000f087348 */ /* 0x000fea0003c00000 */
[----:B------:R0:W1:Y:S02]  /*b5a0*/  SHFL.IDX P6, R14, R13, R12, R11 ;  /* 0x0000000c0d0e7389 */ /* 0x00006400000c000b */
[----:B01----:R-:W-:Y:S01]  /*b5b0*/  ENDCOLLECTIVE ;  /* 0x000000000000791b */ /* 0x003fe20003800000 */
.L_x_107:
[----:B------:R-:W-:Y:S02]  /*b5c0*/  IMAD.MOV.U32 R13, RZ, RZ, R4 ;  /* 0x000000ffff0d7224 */ /* 0x000fe400078e0004 */
[----:B------:R-:W-:-:S07]  /*b5d0*/  IMAD.MOV.U32 R2, RZ, RZ, R14 ;  /* 0x000000ffff027224 */ /* 0x000fce00078e000e */
[----:B------:R-:W-:Y:S05]  /*b5e0*/  WARPSYNC.COLLECTIVE R15, `(.L_x_108) ;  /* 0x000000000f087348 */ /* 0x000fea0003c00000 */
[----:B------:R0:W1:Y:S02]  /*b5f0*/  SHFL.IDX P6, R14, R13, R12, R11 ;  /* 0x0000000c0d0e7389 */ /* 0x00006400000c000b */
[----:B01----:R-:W-:Y:S01]  /*b600*/  ENDCOLLECTIVE ;  /* 0x000000000000791b */ /* 0x003fe20003800000 */
.L_x_108:
[----:B------:R-:W-:Y:S02]  /*b610*/  ULDC UR4, c[0x0][0x288] ;  /* 0x0000a20000047ab9 */ /* 0x000fe40000000800 */
[----:B------:R-:W-:-:S05]  /*b620*/  IMAD R10, R10, UR4, RZ ;  /* 0x000000040a0a7c24 */ /* 0x000fca000f8e02ff */
[----:B------:R-:W-:Y:S01]  /*b630*/  ISETP.GE.AND P3, PT, R17, R10, PT ;  /* 0x0000000a1100720c */ /* 0x000fe20003f66270 */
[----:B------:R-:W-:Y:S02]  /*b640*/  IMAD.MOV.U32 R13, RZ, RZ, R5 ;  /* 0x000000ffff0d7224 */ /* 0x000fe400078e0005 */
[----:B------:R-:W-:-:S10]  /*b650*/  IMAD.MOV.U32 R12, RZ, RZ, 0x1 ;  /* 0x00000001ff0c7424 */ /* 0x000fd400078e00ff */
[----:B------:R-:W-:Y:S01]  /*b660*/  @!P3 VIADD R21, R0, UR38 ;  /* 0x000000260015bc36 */ /* 0x000fe20008000000 */
[----:B------:R-:W-:-:S05]  /*b670*/  @!P3 IADD3 R14, P4, R6, R14, RZ ;  /* 0x0000000e060eb210 */ /* 0x000fca0007f9e0ff */
[----:B------:R-:W-:Y:S02]  /*b680*/  @!P3 IMAD.X R3, RZ, RZ, R2, P4 ;  /* 0x000000ffff03b224 */ /* 0x000fe400020e0602 */
[----:B------:R-:W-:-:S07]  /*b690*/  @!P3 IMAD.MOV.U32 R2, RZ, RZ, R14 ;  /* 0x000000ffff02b224 */ /* 0x000fce00078e000e */
[----:B------:R-:W-:Y:S05]  /*b6a0*/  WARPSYNC.COLLECTIVE R15, `(.L_x_109) ;  /* 0x000000000f087348 */ /* 0x000fea0003c00000 */
[----:B------:R0:W1:Y:S02]  /*b6b0*/  SHFL.IDX P6, R14, R13, R12, R11 ;  /* 0x0000000c0d0e7389 */ /* 0x00006400000c000b */
[----:B01----:R-:W-:Y:S01]  /*b6c0*/  ENDCOLLECTIVE ;  /* 0x000000000000791b */ /* 0x003fe20003800000 */
.L_x_109:
[----:B------:R-:W-:Y:S01]  /*b6d0*/  @!PT LDS RZ, [RZ] ;  /* 0x00000000fffff984 */ /* 0x000fe20000000800 */
[----:B------:R-:W-:Y:S01]  /*b6e0*/  @!PT LDS RZ, [RZ] ;  /* 0x00000000fffff984 */ /* 0x000fe20000000800 */
[----:B------:R-:W-:Y:S01]  /*b6f0*/  @!PT LDS RZ, [RZ] ;  /* 0x00000000fffff984 */ /* 0x000fe20000000800 */
[----:B------:R0:W-:Y:S04]  /*b700*/  @!P3 LDGSTS.E.BYPASS.LTC128B.128 [R21+0xc400], desc[UR44][R2.64], !P2 ;  /* 0x0c4000000215bfae */ /* 0x0001e8000d101d6c */
[----:B------:R0:W-:Y:S04]  /*b710*/  @!P3 LDGSTS.E.BYPASS.LTC128B.128 [R21+0xdc00], desc[UR44][R2.64+0x20], !P0 ;  /* 0x0dc000200215bfae */ /* 0x0001e8000c101d6c */
[----:B------:R0:W-:Y:S01]  /*b720*/  @!P3 LDGSTS.E.BYPASS.LTC128B.128 [R21+0xf400], desc[UR44][R2.64+0x40], !P1 ;  /* 0x0f4000400215bfae */ /* 0x0001e2000c901d6c */
[----:B------:R-:W-:Y:S02]  /*b730*/  IMAD.MOV.U32 R13, RZ, RZ, R4 ;  /* 0x000000ffff0d7224 */ /* 0x000fe400078e0004 */
[----:B------:R-:W-:-:S07]  /*b740*/  IMAD.MOV.U32 R7, RZ, RZ, R14 ;  /* 0x000000ffff077224 */ /* 0x000fce00078e000e */
[----:B0-----:R-:W-:Y:S05]  /*b750*/  WARPSYNC.COLLECTIVE R15, `(.L_x_110) ;  /* 0x000000000f087348 */ /* 0x001fea0003c00000 */
[----:B------:R1:W2:Y:S02]  /*b760*/  SHFL.IDX P6, R14, R13, R12, R11 ;  /* 0x0000000c0d0e7389 */ /* 0x0002a400000c000b */
[----:B012---:R-:W-:Y:S01]  /*b770*/  ENDCOLLECTIVE ;  /* 0x000000000000791b */ /* 0x007fe20003800000 */
.L_x_110:
[----:B------:R-:W-:-:S05]  /*b780*/  VIADD R3, R17, 0x40 ;  /* 0x0000004011037836 */ /* 0x000fca0000000000 */
[----:B------:R-:W-:Y:S01]  /*b790*/  ISETP.GE.AND P4, PT, R3, R10, PT ;  /* 0x0000000a0300720c */ /* 0x000fe20003f86270 */
[----:B------:R-:W-:Y:S02]  /*b7a0*/  IMAD.MOV.U32 R13, RZ, RZ, R9 ;  /* 0x000000ffff0d7224 */ /* 0x000fe400078e0009 */
[----:B------:R-:W-:-:S10]  /*b7b0*/  IMAD.MOV.U32 R12, RZ, RZ, RZ ;  /* 0x000000ffff0c7224 */ /* 0x000fd400078e00ff */
[----:B------:R-:W-:Y:S02]  /*b7c0*/  @!P4 VIADD R5, R0, UR38 ;  /* 0x000000260005cc36 */ /* 0x000fe40008000000 */
[----:B------:R-:W-:-:S07]  /*b7d0*/  IMAD.MOV.U32 R27, RZ, RZ, R14 ;  /* 0x000000ffff1b7224 */ /* 0x000fce00078e000e */
[----:B------:R-:W-:Y:S05]  /*b7e0*/  WARPSYNC.COLLECTIVE R15, `(.L_x_111) ;  /* 0x000000000f087348 */ /* 0x000fea0003c00000 */
[----:B------:R0:W1:Y:S02]  /*b7f0*/  SHFL.IDX P6, R14, R13, R12, R11 ;  /* 0x0000000c0d0e7389 */ /* 0x00006400000c000b */
[----:B01----:R-:W-:Y:S01]  /*b800*/  ENDCOLLECTIVE ;  /* 0x000000000000791b */ /* 0x003fe20003800000 */
.L_x_111:
[----:B------:R-:W-:-:S05]  /*b810*/  @!P4 IADD3 R27, P3, R6, R27, RZ ;  /* 0x0000001b061bc210 */ /* 0x000fca0007f7e0ff */
[----:B------:R-:W-:Y:S02]  /*b820*/  @!P4 IMAD.X R4, RZ, RZ, R7, P3 ;  /* 0x000000ffff04c224 */ /* 0x000fe400018e0607 */
[----:B------:R-:W-:Y:S02]  /*b830*/  @!P4 IMAD.MOV.U32 R2, RZ, RZ, R27 ;  /* 0x000000ffff02c224 */ /* 0x000fe400078e001b */
[----:B------:R-:W-:Y:S02]  /*b840*/  @!P4 IMAD.MOV.U32 R3, RZ, RZ, R4 ;  /* 0x000000ffff03c224 */ /* 0x000fe400078e0004 */
[----:B------:R-:W-:-:S03]  /*b850*/  IMAD.MOV.U32 R13, RZ, RZ, R8 ;  /* 0x000000ffff0d7224 */ /* 0x000fc600078e0008 */
[----:B------:R-:W-:Y:S01]  /*b860*/  @!PT LDS RZ, [RZ] ;  /* 0x00000000fffff984 */ /* 0x000fe20000000800 */
[----:B------:R-:W-:Y:S01]  /*b870*/  @!PT LDS RZ, [RZ] ;  /* 0x00000000fffff984 */ /* 0x000fe20000000800 */
[----:B------:R-:W-:Y:S01]  /*b880*/  @!PT LDS RZ, [RZ] ;  /* 0x00000000fffff984 */ /* 0x000fe20000000800 */
[----:B------:R0:W-:Y:S04]  /*b890*/  @!P4 LDGSTS.E.BYPASS.LTC128B.128 [R5+0xcc00], desc[UR44][R2.64], !P2 ;  /* 0x0cc000000205cfae */ /* 0x0001e8000d101d6c */
[----:B------:R0:W-:Y:S01]  /*b8a0*/  @!P4 LDGSTS.E.BYPASS.LTC128B.128 [R5+0xe400], desc[UR44][R2.64+0x20], !P0 ;  /* 0x0e4000200205cfae */ /* 0x0001e2000c101d6c */
[----:B------:R-:W-:-:S03]  /*b8b0*/  IMAD.MOV.U32 R9, RZ, RZ, R14 ;  /* 0x000000ffff097224 */ /* 0x000fc600078e000e */
[----:B------:R0:W-:Y:S04]  /*b8c0*/  @!P4 LDGSTS.E.BYPASS.LTC128B.128 [R5+0xfc00], desc[UR44][R2.64+0x40], !P1 ;  /* 0x0fc000400205cfae */ /* 0x0001e8000c901d6c */
[----:B0-----:R-:W-:Y:S05]  /*b8d0*/  WARPSYNC.COLLECTIVE R15, `(.L_x_112) ;  /* 0x000000000f087348 */ /* 0x001fea0003c00000 */
[----:B------:R1:W2:Y:S02]  /*b8e0*/  SHFL.IDX P6, R14, R13, R12, R11 ;  /* 0x0000000c0d0e7389 */ /* 0x0002a400000c000b */
[----:B012---:R-:W-:Y:S01]  /*b8f0*/  ENDCOLLECTIVE ;  /* 0x000000000000791b */ /* 0x007fe20003800000 */
.L_x_112:
[----:B------:R-:W-:Y:S05]  /*b900*/  BRA `(.L_x_113) ;  /* 0xffffffdc00e07947 */ /* 0x000fea000383ffff */
.L_x_58:
[----:B01----:R-:W-:-:S04]  /*b910*/  IMAD.U32 R3, RZ, RZ, UR38 ;  /* 0x00000026ff037e24 */ /* 0x003fc8000f8e00ff */
[----:B------:R0:W1:Y:S03]  /*b920*/  SYNCS.PHASECHK.TRANS64.TRYWAIT P0, [R3+URZ+0x17020], R4 ;  /* 0x01702004030075a7 */ /* 0x000066000800017f */
[----:B-1----:R-:W-:Y:S05]  /*b930*/  @!P0 NANOSLEEP.SYNCS 0x989680 ;  /* 0x009896800000895d */ /* 0x002fea0003900000 */
[----:B------:R-:W1:Y:S02]  /*b940*/  @!P0 SYNCS.PHASECHK.TRANS64 P0, [R3+URZ+0x17020], R4 ;  /* 0x01702004030085a7 */ /* 0x000e64000800007f */
[----:B-1----:R-:W-:Y:S05]  /*b950*/  @!P0 BRA `(.L_x_58) ;  /* 0xfffffffc00ec8947 */ /* 0x002fea000383ffff */
[----:B------:R-:W-:Y:S05]  /*b960*/  BRA `(.L_x_114) ;  /* 0xffffffe000247947 */ /* 0x000fea000383ffff */
.L_x_63:
[----:B-1----:R1:W2:Y:S02]  /*b970*/  SYNCS.PHASECHK.TRANS64.TRYWAIT P0, [R6+URZ+0x17080], R3 ;  /* 0x01708003060075a7 */ /* 0x0022a4000800017f */
[----:B--2---:R-:W-:Y:S05]  /*b980*/  @!P0 NANOSLEEP.SYNCS 0x989680 ;  /* 0x009896800000895d */ /* 0x004fea0003900000 */
[----:B------:R-:W2:Y:S02]  /*b990*/  @!P0 SYNCS.PHASECHK.TRANS64 P0, [R6+URZ+0x17080], R3 ;  /* 0x01708003060085a7 */ /* 0x000ea4000800007f */
[----:B--2---:R-:W-:Y:S05]  /*b9a0*/  @!P0 BRA `(.L_x_63) ;  /* 0xfffffffc00f08947 */ /* 0x004fea000383ffff */
[----:B------:R-:W-:Y:S05]  /*b9b0*/  BRA `(.L_x_115) ;  /* 0xffffffe000d07947 */ /* 0x000fea000383ffff */
.L_x_69:
[----:B--2---:R2:W3:Y:S02]  /*b9c0*/  SYNCS.PHASECHK.TRANS64.TRYWAIT P0, [R6+URZ+0x17040], R3 ;  /* 0x01704003060075a7 */ /* 0x0044e4000800017f */
[----:B---3--:R-:W-:Y:S05]  /*b9d0*/  @!P0 NANOSLEEP.SYNCS 0x989680 ;  /* 0x009896800000895d */ /* 0x008fea0003900000 */
[----:B------:R-:W3:Y:S02]  /*b9e0*/  @!P0 SYNCS.PHASECHK.TRANS64 P0, [R6+URZ+0x17040], R3 ;  /* 0x01704003060085a7 */ /* 0x000ee4000800007f */
[----:B---3--:R-:W-:Y:S05]  /*b9f0*/  @!P0 BRA `(.L_x_69) ;  /* 0xfffffffc00f08947 */ /* 0x008fea000383ffff */
[----:B------:R-:W-:Y:S05]  /*ba00*/  BRA `(.L_x_116) ;  /* 0xffffffe400b47947 */ /* 0x000fea000383ffff */
.L_x_76:
[----:B--2---:R2:W3:Y:S02]  /*ba10*/  SYNCS.PHASECHK.TRANS64.TRYWAIT P0, [R3+URZ+0x17070], R2 ;  /* 0x01707002030075a7 */ /* 0x0044e4000800017f */
[----:B---3--:R-:W-:Y:S05]  /*ba20*/  @!P0 NANOSLEEP.SYNCS 0x989680 ;  /* 0x009896800000895d */ /* 0x008fea0003900000 */
[----:B------:R-:W3:Y:S02]  /*ba30*/  @!P0 SYNCS.PHASECHK.TRANS64 P0, [R3+URZ+0x17070], R2 ;  /* 0x01707002030085a7 */ /* 0x000ee4000800007f */
[----:B---3--:R-:W-:Y:S05]  /*ba40*/  @!P0 BRA `(.L_x_76) ;  /* 0xfffffffc00f08947 */ /* 0x008fea000383ffff */
[----:B------:R-:W-:Y:S05]  /*ba50*/  BRA `(.L_x_117) ;  /* 0xffffffe800a47947 */ /* 0x000fea000383ffff */
.L_x_78:
[----:B--2---:R2:W3:Y:S02]  /*ba60*/  SYNCS.PHASECHK.TRANS64.TRYWAIT P0, [R3+URZ+0x17060], R2 ;  /* 0x01706002030075a7 */ /* 0x0044e4000800017f */
[----:B---3--:R-:W-:Y:S05]  /*ba70*/  @!P0 NANOSLEEP.SYNCS 0x989680 ;  /* 0x009896800000895d */ /* 0x008fea0003900000 */
[----:B------:R-:W3:Y:S02]  /*ba80*/  @!P0 SYNCS.PHASECHK.TRANS64 P0, [R3+URZ+0x17060], R2 ;  /* 0x01706002030085a7 */ /* 0x000ee4000800007f */
[----:B---3--:R-:W-:Y:S05]  /*ba90*/  @!P0 BRA `(.L_x_78) ;  /* 0xfffffffc00f08947 */ /* 0x008fea000383ffff */
[----:B------:R-:W-:Y:S05]  /*baa0*/  BRA `(.L_x_118) ;  /* 0xffffffe800a87947 */ /* 0x000fea000383ffff */
.L_x_84:
[----:B0-----:R0:W1:Y:S02]  /*bab0*/  SYNCS.PHASECHK.TRANS64.TRYWAIT P0, [R0+URZ+0x17070], R3 ;  /* 0x01707003000075a7 */ /* 0x001064000800017f */
[----:B-1----:R-:W-:Y:S05]  /*bac0*/  @!P0 NANOSLEEP.SYNCS 0x989680 ;  /* 0x009896800000895d */ /* 0x002fea0003900000 */
[----:B------:R-:W1:Y:S02]  /*bad0*/  @!P0 SYNCS.PHASECHK.TRANS64 P0, [R0+URZ+0x17070], R3 ;  /* 0x01707003000085a7 */ /* 0x000e64000800007f */
[----:B-1----:R-:W-:Y:S05]  /*bae0*/  @!P0 BRA `(.L_x_84) ;  /* 0xfffffffc00f08947 */ /* 0x002fea000383ffff */
[----:B------:R-:W-:Y:S05]  /*baf0*/  BRA `(.L_x_119) ;  /* 0xffffffec00b87947 */ /* 0x000fea000383ffff */
.L_x_86:
[----:B0-----:R0:W1:Y:S02]  /*bb00*/  SYNCS.PHASECHK.TRANS64.TRYWAIT P0, [R0+URZ+0x17060], R3 ;  /* 0x01706003000075a7 */ /* 0x001064000800017f */
[----:B-1----:R-:W-:Y:S05]  /*bb10*/  @!P0 NANOSLEEP.SYNCS 0x989680 ;  /* 0x009896800000895d */ /* 0x002fea0003900000 */
[----:B------:R-:W1:Y:S02]  /*bb20*/  @!P0 SYNCS.PHASECHK.TRANS64 P0, [R0+URZ+0x17060], R3 ;  /* 0x01706003000085a7 */ /* 0x000e64000800007f */
[----:B-1----:R-:W-:Y:S05]  /*bb30*/  @!P0 BRA `(.L_x_86) ;  /* 0xfffffffc00f08947 */ /* 0x002fea000383ffff */
[----:B------:R-:W-:Y:S05]  /*bb40*/  BRA `(.L_x_120) ;  /* 0xffffffec00d07947 */ /* 0x000fea000383ffff */
.L_x_88:
[----:B0-----:R0:W1:Y:S02]  /*bb50*/  SYNCS.PHASECHK.TRANS64.TRYWAIT P0, [R9+URZ+0x17020], R2 ;  /* 0x01702002090075a7 */ /* 0x001064000800017f */
[----:B-1----:R-:W-:Y:S05]  /*bb60*/  @!P0 NANOSLEEP.SYNCS 0x989680 ;  /* 0x009896800000895d */ /* 0x002fea0003900000 */
[----:B------:R-:W1:Y:S02]  /*bb70*/  @!P0 SYNCS.PHASECHK.TRANS64 P0, [R9+URZ+0x17020], R2 ;  /* 0x01702002090085a7 */ /* 0x000e64000800007f */
[----:B-1----:R-:W-:Y:S05]  /*bb80*/  @!P0 BRA `(.L_x_88) ;  /* 0xfffffffc00f08947 */ /* 0x002fea000383ffff */
[----:B------:R-:W-:Y:S05]  /*bb90*/  BRA `(.L_x_121) ;  /* 0xfffffff000c47947 */ /* 0x000fea000383ffff */
.L_x_90:
[----:B0-----:R0:W1:Y:S02]  /*bba0*/  SYNCS.PHASECHK.TRANS64.TRYWAIT P1, [R6+URZ], R3 ;  /* 0x00000003060075a7 */ /* 0x001064000802017f */
[----:B-1----:R-:W-:Y:S05]  /*bbb0*/  @!P1 NANOSLEEP.SYNCS 0x989680 ;  /* 0x009896800000995d */ /* 0x002fea0003900000 */
[----:B------:R-:W1:Y:S02]  /*bbc0*/  @!P1 SYNCS.PHASECHK.TRANS64 P1, [R6+URZ], R3 ;  /* 0x00000003060095a7 */ /* 0x000e64000802007f */
[----:B-1----:R-:W-:Y:S05]  /*bbd0*/  @!P1 BRA `(.L_x_90) ;  /* 0xfffffffc00f09947 */ /* 0x002fea000383ffff */
[----:B------:R-:W-:Y:S05]  /*bbe0*/  BRA `(.L_x_122) ;  /* 0xfffffff400147947 */ /* 0x000fea000383ffff */
.L_x_91:
[----:B-1----:R1:W2:Y:S02]  /*bbf0*/  SYNCS.PHASECHK.TRANS64.TRYWAIT P1, [R7+URZ], R2 ;  /* 0x00000002070075a7 */ /* 0x0022a4000802017f */
[----:B--2---:R-:W-:Y:S05]  /*bc00*/  @!P1 NANOSLEEP.SYNCS 0x989680 ;  /* 0x009896800000995d */ /* 0x004fea0003900000 */
[----:B------:R-:W2:Y:S02]  /*bc10*/  @!P1 SYNCS.PHASECHK.TRANS64 P1, [R7+URZ], R2 ;  /* 0x00000002070095a7 */ /* 0x000ea4000802007f */
[----:B--2---:R-:W-:Y:S05]  /*bc20*/  @!P1 BRA `(.L_x_91) ;  /* 0xfffffffc00f09947 */ /* 0x004fea000383ffff */
[----:B------:R-:W-:Y:S05]  /*bc30*/  BRA `(.L_x_123) ;  /* 0xfffffff400087947 */ /* 0x000fea000383ffff */
.L_x_93:
[----:B--2---:R2:W3:Y:S02]  /*bc40*/  SYNCS.PHASECHK.TRANS64.TRYWAIT P1, [R0+URZ+0x17060], R3 ;  /* 0x01706003000075a7 */ /* 0x0044e4000802017f */
[----:B---3--:R-:W-:Y:S05]  /*bc50*/  @!P1 NANOSLEEP.SYNCS 0x989680 ;  /* 0x009896800000995d */ /* 0x008fea0003900000 */
[----:B------:R-:W3:Y:S02]  /*bc60*/  @!P1 SYNCS.PHASECHK.TRANS64 P1, [R0+URZ+0x17060], R3 ;  /* 0x01706003000095a7 */ /* 0x000ee4000802007f */
[----:B---3--:R-:W-:Y:S05]  /*bc70*/  @!P1 BRA `(.L_x_93) ;  /* 0xfffffffc00f09947 */ /* 0x008fea000383ffff */
[----:B------:R-:W-:Y:S05]  /*bc80*/  BRA `(.L_x_124) ;  /* 0xfffffff400087947 */ /* 0x000fea000383ffff */
.L_x_95:
[----:B---3--:R3:W4:Y:S02]  /*bc90*/  SYNCS.PHASECHK.TRANS64.TRYWAIT P1, [R5+URZ+0x17060], R2 ;  /* 0x01706002050075a7 */ /* 0x008724000802017f */
[----:B----4-:R-:W-:Y:S05]  /*bca0*/  @!P1 NANOSLEEP.SYNCS 0x989680 ;  /* 0x009896800000995d */ /* 0x010fea0003900000 */
[----:B------:R-:W4:Y:S02]  /*bcb0*/  @!P1 SYNCS.PHASECHK.TRANS64 P1, [R5+URZ+0x17060], R2 ;  /* 0x01706002050095a7 */ /* 0x000f24000802007f */
[----:B----4-:R-:W-:Y:S05]  /*bcc0*/  @!P1 BRA `(.L_x_95) ;  /* 0xfffffffc00f09947 */ /* 0x010fea000383ffff */
[----:B------:R-:W-:Y:S05]  /*bcd0*/  BRA `(.L_x_125) ;  /* 0xfffffff400087947 */ /* 0x000fea000383ffff */
.L_x_97:
[----:B----4-:R4:W0:Y:S02]  /*bce0*/  SYNCS.PHASECHK.TRANS64.TRYWAIT P0, [R0+URZ+0x17080], R3 ;  /* 0x01708003000075a7 */ /* 0x010824000800017f */
[----:B0-----:R-:W-:Y:S05]  /*bcf0*/  @!P0 NANOSLEEP.SYNCS 0x989680 ;  /* 0x009896800000895d */ /* 0x001fea0003900000 */
[----:B------:R-:W0:Y:S02]  /*bd00*/  @!P0 SYNCS.PHASECHK.TRANS64 P0, [R0+URZ+0x17080], R3 ;  /* 0x01708003000085a7 */ /* 0x000e24000800007f */
[----:B0-----:R-:W-:Y:S05]  /*bd10*/  @!P0 BRA `(.L_x_97) ;  /* 0xfffffffc00f08947 */ /* 0x001fea000383ffff */
[----:B------:R-:W-:Y:S05]  /*bd20*/  BRA `(.L_x_98) ;  /* 0xfffffff400047947 */ /* 0x000fea000383ffff */
.L_x_126:
[----:B------:R-:W-:-:S00]  /*bd30*/  BRA `(.L_x_126) ;  /* 0xfffffffc00fc7947 */ /* 0x000fc0000383ffff */
[----:B------:R-:W-:-:S00]  /*bd40*/  NOP ;  /* 0x0000000000007918 */ /* 0x000fc00000000000 */
        /* <DEDUP_REMOVED lines=11> */
.L_x_2276:


//--------------------- .text._ZN7cutlass13device_kernelIN5flash11enable_sm90INS1_16FlashAttnFwdSm90INS1_25CollectiveMainloopFwdSm90ILi2EN4cute5tupleIJNS5_1CILi1EEES8_S8_EEENS6_IJNS7_ILi192EEENS7_ILi128EEENS7_ILi96EEEEEELi96ENS_12float_e4m3_tEfNS_4arch4Sm90ELb0ELb0ELb0ELb1ELb0ELb0ELb0ELb1ELb1ELb1ELb1ELb0EEENS1_21CollectiveEpilogueFwdINS6_IJSA_SC_SB_EEES9_NS_10bfloat16_tESG_Li384ELb1ELb1ELb1ELb1EEENS1_36VarlenDynamicPersistentTileSchedulerILi192ELi128ELi384ELi128ELb1ELb1ELb1ELb0ELb1ELb1EEEEEEEEEvNT_6ParamsE --------------------------
	.section	.text._ZN7cutlass13device_kernelIN5flash11enable_sm90INS1_16FlashAttnFwdSm90INS1_25CollectiveMainloopFwdSm90ILi2EN4cute5tupleIJNS5_1CILi1EEES8_S8_EEENS6_IJNS7_ILi192EEENS7_ILi128EEENS7_ILi96EEEEEELi96ENS_12float_e4m3_tEfNS_4arch4Sm90ELb0ELb0ELb0ELb1ELb0ELb0ELb0ELb1ELb1ELb1ELb1ELb0EEENS1_21CollectiveEpilogueFwdINS6_IJSA_SC_SB_EEES9_NS_10bfloat16_tESG_Li384ELb1ELb1ELb1ELb1EEENS1_36VarlenDynamicPersistentTileSchedulerILi192ELi128ELi384ELi128ELb1ELb1ELb1ELb0ELb1ELb1EEEEEEEEEvNT_6ParamsE,"ax",@progbits
	.align	128
.text._ZN7cutlass13device_kernelIN5flash11enable_sm90INS1_16FlashAttnFwdSm90INS1_25CollectiveMainloopFwdSm90ILi2EN4cute5tupleIJNS5_1CILi1EEES8_S8_EEENS6_IJNS7_ILi192EEENS7_ILi128EEENS7_ILi96EEEEEELi96ENS_12float_e4m3_tEfNS_4arch4Sm90ELb0ELb0ELb0ELb1ELb0ELb0ELb0ELb1ELb1ELb1ELb1ELb0EEENS1_21CollectiveEpilogueFwdINS6_IJSA_SC_SB_EEES9_NS_10bfloat16_tESG_Li384ELb1ELb1ELb1ELb1EEENS1_36VarlenDynamicPersistentTileSchedulerILi192ELi128ELi384ELi128ELb1ELb1ELb1ELb0ELb1ELb1EEEEEEEEEvNT_6ParamsE:
        .type           _ZN7cutlass13device_kernelIN5flash11enable_sm90INS1_16FlashAttnFwdSm90INS1_25CollectiveMainloopFwdSm90ILi2EN4cute5tupleIJNS5_1CILi1EEES8_S8_EEENS6_IJNS7_ILi192EEENS7_ILi128EEENS7_ILi96EEEEEELi96ENS_12float_e4m3_tEfNS_4arch4Sm90ELb0ELb0ELb0ELb1ELb0ELb0ELb0ELb1ELb1ELb1ELb1ELb0EEENS1_21CollectiveEpilogueFwdINS6_IJSA_SC_SB_EEES9_NS_10bfloat16_tESG_Li384ELb1ELb1ELb1ELb1EEENS1_36VarlenDynamicPersistentTileSchedulerILi192ELi128ELi384ELi128ELb1ELb1ELb1ELb0ELb1ELb1EEEEEEEEEvNT_6ParamsE,@function
        .size           _ZN7cutlass13device_kernelIN5flash11enable_sm90INS1_16FlashAttnFwdSm90INS1_25CollectiveMainloopFwdSm90ILi2EN4cute5tupleIJNS5_1CILi1EEES8_S8_EEENS6_IJNS7_ILi192EEENS7_ILi128EEENS7_ILi96EEEEEELi96ENS_12float_e4m3_tEfNS_4arch4Sm90ELb0ELb0ELb0ELb1ELb0ELb0ELb0ELb1ELb1ELb1ELb1ELb0EEENS1_21CollectiveEpilogueFwdINS6_IJSA_SC_SB_EEES9_NS_10bfloat16_tESG_Li384ELb1ELb1ELb1ELb1EEENS1_36VarlenDynamicPersistentTileSchedulerILi192ELi128ELi384ELi128ELb1ELb1ELb1ELb0ELb1ELb1EEEEEEEEEvNT_6ParamsE,(.L_x_2277 - _ZN7cutlass13device_kernelIN5flash11enable_sm90INS1_16FlashAttnFwdSm90INS1_25CollectiveMainloopFwdSm90ILi2EN4cute5tupleIJNS5_1CILi1EEES8_S8_EEENS6_IJNS7_ILi192EEENS7_ILi128EEENS7_ILi96EEEEEELi96ENS_12float_e4m3_tEfNS_4arch4Sm90ELb0ELb0ELb0ELb1ELb0ELb0ELb0ELb1ELb1ELb1ELb1ELb0EEENS1_21CollectiveEpilogueFwdINS6_IJSA_SC_SB_EEES9_NS_10bfloat16_tESG_Li384ELb1ELb1ELb1ELb1EEENS1_36VarlenDynamicPersistentTileSchedulerILi192ELi128ELi384ELi128ELb1ELb1ELb1ELb0ELb1ELb1EEEEEEEEEvNT_6ParamsE)
        .other          _ZN7cutlass13device_kernelIN5flash11enable_sm90INS1_16FlashAttnFwdSm90INS1_25CollectiveMainloopFwdSm90ILi2EN4cute5tupleIJNS5_1CILi1EEES8_S8_EEENS6_IJNS7_ILi192EEENS7_ILi128EEENS7_ILi96EEEEEELi96ENS_12float_e4m3_tEfNS_4arch4Sm90ELb0ELb0ELb0ELb1ELb0ELb0ELb0ELb1ELb1ELb1ELb1ELb0EEENS1_21CollectiveEpilogueFwdINS6_IJSA_SC_SB_EEES9_NS_10bfloat16_tESG_Li384ELb1ELb1ELb1ELb1EEENS1_36VarlenDynamicPersistentTileSchedulerILi192ELi128ELi384ELi128ELb1ELb1ELb1ELb0ELb1ELb1EEEEEEEEEvNT_6ParamsE,@"STO_CUDA_ENTRY STV_DEFAULT"
_ZN7cutlass13device_kernelIN5flash11enable_sm90INS1_16FlashAttnFwdSm90INS1_25CollectiveMainloopFwdSm90ILi2EN4cute5tupleIJNS5_1CILi1EEES8_S8_EEENS6_IJNS7_ILi192EEENS7_ILi128EEENS7_ILi96EEEEEELi96ENS_12float_e4m3_tEfNS_4arch4Sm90ELb0ELb0ELb0ELb1ELb0ELb0ELb0ELb1ELb1ELb1ELb1ELb0EEENS1_21CollectiveEpilogueFwdINS6_IJSA_SC_SB_EEES9_NS_10bfloat16_tESG_Li384ELb1ELb1ELb1ELb1EEENS1_36VarlenDynamicPersistentTileSchedulerILi192ELi128ELi384ELi128ELb1ELb1ELb1ELb0ELb1ELb1EEEEEEEEEvNT_6ParamsE:
[----:B------:R-:W0:Y:S02]  /*0000*/  LDC R1, c[0x0][0x28] ;  /* 0x00000a00ff017b82 */ /* 0x000e240000000800 */
[----:B0-----:R-:W-:Y:S01]  /*0010*/  VIADD R1, R1, 0xffffffd8 ;  /* 0xffffffd801017836 */ /* 0x001fe20000000000 */
[----:B------:R-:W0:Y:S01]  /*0020*/  S2R R3, SR_TID.X ;  /* 0x0000000000037919 */ /* 0x000e220000002100 */
[----:B------:R-:W-:Y:S01]  /*0030*/  ELECT P0, URZ, PT ;  /* 0x00000000003f782f */ /* 0x000fe20003800000 */
[----:B------:R-:W-:Y:S01]  /*0040*/  BSSY B0, `(.L_x_127) ;  /* 0x000000e000007945 */ /* 0x000fe20003800000 */
[----:B0-----:R-:W-:-:S05]  /*0050*/  SHF.R.U32.HI R0, RZ, 0x5, R3 ;  /* 0x00000005ff007819 */ /* 0x001fca0000011603 */
[----:B------:R-:W0:Y:S02]  /*0060*/  SHFL.IDX PT, R2, R0, RZ, 0x1f ;  /* 0x00001fff00027589 */ /* 0x000e2400000e0000 */
[----:B0-----:R-:W-:Y:S02]  /*0070*/  ISETP.EQ.AND P0, PT, R2, RZ, P0 ;  /* 0x000000ff0200720c */ /* 0x001fe40000702270 */
[----:B------:R-:W-:-:S11]  /*0080*/  SHF.R.U32.HI R2, RZ, 0x7, R3 ;  /* 0x00000007ff027819 */ /* 0x000fd60000011603 */
[----:B------:R-:W-:Y:S05]  /*0090*/  @!P0 BRA `(.L_x_128) ;  /* 0x0000000000208947 */ /* 0x000fea0003800000 */
        /* <DEDUP_REMOVED lines=8> */
.L_x_128:
[----:B------:R-:W-:Y:S05]  /*0120*/  BSYNC B0 ;  /* 0x0000000000007941 */ /* 0x000fea0003800000 */
.L_x_127:
        /* <DEDUP_REMOVED lines=41> */
.L_x_129:
        /* <DEDUP_REMOVED lines=22> */
.L_x_130:
        /* <DEDUP_REMOVED lines=18> */
.L_x_131:
        /* <DEDUP_REMOVED lines=22> */
.L_x_132:
        /* <DEDUP_REMOVED lines=22> */
.L_x_133:
[----:B------:R-:W-:Y:S01]  /*0900*/  PLOP3.LUT P0, PT, PT, PT, UP0, 0x80, 0x0 ;  /* 0x000000000000781c */ /* 0x000fe20003f0f008 */
[----:B------:R-:W-:Y:S01]  /*0910*/  UMOV UR40, 0x1 ;  /* 0x0000000100287882 */ /* 0x000fe20000000000 */
[----:B------:R-:W-:Y:S01]  /*0920*/  NOP ;  /* 0x0000000000007918 */ /* 0x000fe20000000000 */
[----:B------:R-:W-:Y:S01]  /*0930*/  USEL UR40, UR40, 0x2, !UP0 ;  /* 0x0000000228287887 */ /* 0x000fe2000c000000 */
[----:B------:R-:W-:Y:S01]  /*0940*/  ULDC.64 UR52, c[0x0][0x208] ;  /* 0x0000820000347ab9 */ /* 0x000fe20000000a00 */
[----:B012-4-:R-:W-:Y:S08]  /*0950*/  BAR.SYNC.DEFER_BLOCKING 0x0 ;  /* 0x0000000000007b1d */ /* 0x017ff00000010000 */
[----:B------:R-:W-:Y:S05]  /*0960*/  @!P0 BRA `(.L_x_134) ;  /* 0x0000008c00fc8947 */ /* 0x000fea0003800000 */
.L_x_135:
[----:B------:R-:W-:-:S08]  /*0970*/  NOP ;  /* 0x0000000000007918 */ /* 0x000fd00000000000 */
[----:B------:R-:W0:Y:S02]  /*0980*/  USETMAXREG.TRY_ALLOC.CTAPOOL UP0, 0xa0 ;  /* 0x000000a0000079c8 */ /* 0x000e240008000600 */
[----:B0-----:R-:W-:-:S13]  /*0990*/  PLOP3.LUT P0, PT, PT, PT, UP0, 0x80, 0x0 ;  /* 0x000000000000781c */ /* 0x001fda0003f0f008 */
[----:B------:R-:W-:Y:S05]  /*09a0*/  @!P0 BRA `(.L_x_135) ;  /* 0xfffffffc00f08947 */ /* 0x000fea000383ffff */
[----:B------:R-:W0:Y:S08]  /*09b0*/  S2UR UR5, SR_CgaCtaId ;  /* 0x00000000000579c3 */ /* 0x000e300000008800 */
[----:B------:R-:W-:Y:S06]  /*09c0*/  BAR.ARV 0x8, 0x200 ;  /* 0x0208000000007b1d */ /* 0x000fec0000002000 */
[----:B------:R-:W-:-:S02]  /*09d0*/  UMOV UR4, 0x400 ;  /* 0x0000040000047882 */ /* 0x000fc40000000000 */
[----:B------:R-:W-:Y:S01]  /*09e0*/  BAR.SYNC.DEFER_BLOCKING 0x5, 0x200 ;  /* 0x0148000000007b1d */ /* 0x000fe20000010000 */
[----:B0-----:R-:W-:-:S09]  /*09f0*/  ULEA UR4, UR5, UR4, 0x18 ;  /* 0x0000000405047291 */ /* 0x001fd2000f8ec03f */
[----:B------:R-:W0:Y:S01]  /*0a00*/  LDS.128 R8, [UR4+0x19cd0] ;  /* 0x019cd004ff087984 */ /* 0x000e220008000c00 */
[----:B------:R-:W-:Y:S01]  /*0a10*/  ULDC UR4, c[0x0][0xc3c] ;  /* 0x00030f0000047ab9 */ /* 0x000fe20000000800 */
[----:B------:R-:W-:Y:S06]  /*0a20*/  BAR.ARV 0x4, 0x200 ;  /* 0x0108000000007b1d */ /* 0x000fec0000002000 */
[----:B0-----:R-:W-:-:S13]  /*0a30*/  ISETP.GE.AND P0, PT, R11, UR4, PT ;  /* 0x000000040b007c0c */ /* 0x001fda000bf06270 */
[----:B------:R-:W-:Y:S05]  /*0a40*/  @P0 EXIT ;  /* 0x000000000000094d */ /* 0x000fea0003800000 */
[----:B------:R-:W0:Y:S01]  /*0a50*/  S2R R0, SR_TID.X ;  /* 0x0000000000007919 */ /* 0x000e220000002100 */
[----:B------:R-:W-:Y:S01]  /*0a60*/  R2UR UR5, R9 ;  /* 0x00000000090572ca */ /* 0x000fe200000e0000 */
[----:B------:R-:W-:Y:S01]  /*0a70*/  ULOP3.LUT UR48, UR40, 0x1, URZ, 0xfc, !UPT ;  /* 0x0000000128307892 */ /* 0x000fe2000f8efc3f */
[----:B------:R-:W-:Y:S01]  /*0a80*/  R2UR UR6, R10 ;  /* 0x000000000a0672ca */ /* 0x000fe200000e0000 */
[----:B------:R-:W-:Y:S01]  /*0a90*/  UMOV UR47, URZ ;  /* 0x0000003f002f7c82 */ /* 0x000fe20008000000 */
[----:B------:R-:W-:Y:S01]  /*0aa0*/  R2UR UR7, R11 ;  /* 0x000000000b0772ca */ /* 0x000fe200000e0000 */
[----:B------:R-:W-:Y:S01]  /*0ab0*/  UMOV UR46, URZ ;  /* 0x0000003f002e7c82 */ /* 0x000fe20008000000 */
[----:B------:R-:W-:Y:S01]  /*0ac0*/  UMOV UR36, URZ ;  /* 0x0000003f00247c82 */ /* 0x000fe20008000000 */
[----:B0-----:R-:W-:-:S05]  /*0ad0*/  VIADD R13, R0, 0xffffff80 ;  /* 0xffffff80000d7836 */ /* 0x001fca0000000000 */
[----:B------:R-:W-:-:S04]  /*0ae0*/  SHF.R.S32.HI R0, RZ, 0x1f, R13 ;  /* 0x0000001fff007819 */ /* 0x000fc8000001140d */
[CC--:B------:R-:W-:Y:S02]  /*0af0*/  LEA.HI R2, R0.reuse, R13.reuse, RZ, 0x7 ;  /* 0x0000000d00027211 */ /* 0x0c0fe400078f38ff */
[-C--:B------:R-:W-:Y:S02]  /*0b00*/  LEA.HI R4, R0, R13.reuse, RZ, 0x5 ;  /* 0x0000000d00047211 */ /* 0x080fe400078f28ff */
[----:B------:R-:W-:Y:S02]  /*0b10*/  LOP3.LUT R3, R2, 0xffffff80, RZ, 0xc0, !PT ;  /* 0xffffff8002037812 */ /* 0x000fe400078ec0ff */
[----:B------:R-:W-:Y:S01]  /*0b20*/  SHF.R.S32.HI R14, RZ, 0x7, R2 ;  /* 0x00000007ff0e7819 */ /* 0x000fe20000011402 */
[----:B------:R-:W-:Y:S02]  /*0b30*/  IMAD.SHL.U32 R5, R4, 0x10, RZ ;  /* 0x0000001004057824 */ /* 0x000fe400078e00ff */
[----:B------:R-:W-:Y:S01]  /*0b40*/  IMAD.IADD R12, R13, 0x1, -R3 ;  /* 0x000000010d0c7824 */ /* 0x000fe200078e0a03 */
[----:B------:R-:W-:-:S02]  /*0b50*/  LEA.HI R3, R0, R13, RZ, 0x4 ;  /* 0x0000000d00037211 */ /* 0x000fc400078f20ff */
[----:B------:R-:W-:Y:S02]  /*0b60*/  LEA.HI R0, R0, R13, RZ, 0x2 ;  /* 0x0000000d00007211 */ /* 0x000fe400078f10ff */
[----:B------:R-:W-:Y:S02]  /*0b70*/  SHF.R.S32.HI R7, RZ, 0x1f, R12 ;  /* 0x0000001fff077819 */ /* 0x000fe4000001140c */
[----:B------:R-:W-:Y:S02]  /*0b80*/  SHF.R.S32.HI R4, RZ, 0x4, R3 ;  /* 0x00000004ff047819 */ /* 0x000fe40000011403 */
[----:B------:R-:W-:Y:S02]  /*0b90*/  LEA.HI R8, R7, R12, RZ, 0x2 ;  /* 0x0000000c07087211 */ /* 0x000fe400078f10ff */
[C---:B------:R-:W-:Y:S02]  /*0ba0*/  LOP3.LUT R2, R3.reuse, 0x7fffff0, RZ, 0xc0, !PT ;  /* 0x07fffff003027812 */ /* 0x040fe400078ec0ff */
[----:B------:R-:W-:-:S02]  /*0bb0*/  LEA.HI R3, R3, R4, RZ, 0x1 ;  /* 0x0000000403037211 */ /* 0x000fc400078f08ff */
[----:B------:R-:W-:Y:S01]  /*0bc0*/  SHF.R.S32.HI R9, RZ, 0x2, R8 ;  /* 0x00000002ff097819 */ /* 0x000fe20000011408 */
[----:B------:R-:W-:Y:S01]  /*0bd0*/  IMAD.IADD R2, R13, 0x1, -R2 ;  /* 0x000000010d027824 */ /* 0x000fe200078e0a02 */
[----:B------:R-:W-:Y:S02]  /*0be0*/  SHF.R.S32.HI R6, RZ, 0x1f, R8 ;  /* 0x0000001fff067819 */ /* 0x000fe40000011408 */
[----:B------:R-:W-:Y:S02]  /*0bf0*/  LOP3.LUT R3, R3, 0x1ffffffe, RZ, 0xc0, !PT ;  /* 0x1ffffffe03037812 */ /* 0x000fe400078ec0ff */
[----:B------:R-:W-:Y:S01]  /*0c00*/  LEA.HI R10, R6, R9, RZ, 0x3 ;  /* 0x00000009060a7211 */ /* 0x000fe200078f18ff */
[----:B------:R-:W-:Y:S01]  /*0c10*/  IMAD.HI R6, R14, 0x55555556, RZ ;  /* 0x555555560e067827 */ /* 0x000fe200078e02ff */
[----:B------:R-:W-:Y:S02]  /*0c20*/  LOP3.LUT R5, R5, 0xfffffe00, RZ, 0xc0, !PT ;  /* 0xfffffe0005057812 */ /* 0x000fe400078ec0ff */
[----:B------:R-:W-:Y:S01]  /*0c30*/  LOP3.LUT R10, R10, 0xfffffff8, RZ, 0xc0, !PT ;  /* 0xfffffff80a0a7812 */ /* 0x000fe200078ec0ff */
[----:B------:R-:W-:Y:S01]  /*0c40*/  IMAD.IADD R3, R4, 0x1, -R3 ;  /* 0x0000000104037824 */ /* 0x000fe200078e0a03 */
[----:B------:R-:W-:Y:S01]  /*0c50*/  LOP3.LUT R4, R0, 0xfffffffc, RZ, 0xc0, !PT ;  /* 0xfffffffc00047812 */ /* 0x000fe200078ec0ff */
[----:B------:R-:W-:Y:S01]  /*0c60*/  IMAD R2, R2, 0x20, R5 ;  /* 0x0000002002027824 */ /* 0x000fe200078e0205 */
[----:B------:R-:W-:Y:S01]  /*0c70*/  LEA.HI R7, R7, R12, RZ, 0x5 ;  /* 0x0000000c07077211 */ /* 0x000fe200078f28ff */
[----:B------:R-:W-:Y:S01]  /*0c80*/  IMAD.IADD R10, R9, 0x1, -R10 ;  /* 0x00000001090a7824 */ /* 0x000fe200078e0a0a */
[----:B------:R-:W-:Y:S01]  /*0c90*/  LOP3.LUT R8, R8, 0x7ffffffc, RZ, 0xc0, !PT ;  /* 0x7ffffffc08087812 */ /* 0x000fe200078ec0ff */
[----:B------:R-:W-:Y:S01]  /*0ca0*/  IMAD.IADD R9, R13, 0x1, -R4 ;  /* 0x000000010d097824 */ /* 0x000fe200078e0a04 */
[----:B------:R-:W-:Y:S01]  /*0cb0*/  LEA.HI R6, R6, R6, RZ, 0x1 ;  /* 0x0000000606067211 */ /* 0x000fe200078f08ff */
[----:B------:R-:W-:Y:S01]  /*0cc0*/  IMAD R2, R3, 0x8, R2 ;  /* 0x0000000803027824 */ /* 0x000fe200078e0202 */
[----:B------:R-:W-:Y:S01]  /*0cd0*/  SHF.R.S32.HI R7, RZ, 0x5, R7 ;  /* 0x00000005ff077819 */ /* 0x000fe20000011407 */
[----:B------:R-:W-:Y:S01]  /*0ce0*/  IMAD.SHL.U32 R16, R9, 0x8, RZ ;  /* 0x0000000809107824 */ /* 0x000fe200078e00ff */
[----:B------:R-:W-:Y:S01]  /*0cf0*/  SHF.R.S32.HI R0, RZ, 0x2, R0 ;  /* 0x00000002ff007819 */ /* 0x000fe20000011400 */
[----:B------:R-:W-:Y:S01]  /*0d00*/  IMAD.IADD R8, R12, 0x1, -R8 ;  /* 0x000000010c087824 */ /* 0x000fe200078e0a08 */
[----:B------:R0:W-:Y:S01]  /*0d10*/  STL [R1+0x24], R2 ;  /* 0x0000240201007387 */ /* 0x0001e20000100800 */
[----:B------:R-:W-:-:S02]  /*0d20*/  IMAD R6, R6, -0x3, R14 ;  /* 0xfffffffd06067824 */ /* 0x000fc400078e020e */
[----:B------:R-:W-:Y:S02]  /*0d30*/  IMAD R7, R7, 0x10, R10 ;  /* 0x0000001007077824 */ /* 0x000fe400078e020a */
[C---:B------:R-:W-:Y:S02]  /*0d40*/  VIADD R17, R16.reuse, 0x20 ;  /* 0x0000002010117836 */ /* 0x040fe40000000000 */
[----:B------:R-:W-:Y:S02]  /*0d50*/  VIADD R18, R16, 0x40 ;  /* 0x0000004010127836 */ /* 0x000fe40000000000 */
[----:B------:R-:W-:Y:S01]  /*0d60*/  IMAD.SHL.U32 R4, R8, 0x2, RZ ;  /* 0x0000000208047824 */ /* 0x000fe200078e00ff */
[----:B0-----:R-:W-:Y:S01]  /*0d70*/  LEA.HI R2, R9, R9, RZ, 0x1 ;  /* 0x0000000909027211 */ /* 0x001fe200078f08ff */
[----:B------:R-:W-:Y:S01]  /*0d80*/  IMAD R5, R6, 0x40, R7 ;  /* 0x0000004006057824 */ /* 0x000fe200078e0207 */
[----:B------:R-:W-:Y:S01]  /*0d90*/  SHF.R.S32.HI R3, RZ, 0x1f, R17 ;  /* 0x0000001fff037819 */ /* 0x000fe20000011411 */
[C---:B------:R-:W-:Y:S01]  /*0da0*/  VIADD R3, R4.reuse, 0x8 ;  /* 0x0000000804037836 */ /* 0x040fe20000000000 */
[----:B------:R-:W-:Y:S01]  /*0db0*/  SHF.R.S32.HI R0, RZ, 0x1f, R18 ;  /* 0x0000001fff007819 */ /* 0x000fe20000011412 */
[----:B------:R-:W-:Y:S01]  /*0dc0*/  VIADD R0, R4, 0x10 ;  /* 0x0000001004007836 */ /* 0x000fe20000000000 */
[----:B------:R-:W-:Y:S01]  /*0dd0*/  LOP3.LUT R2, R2, 0x1ffffffe, RZ, 0xc0, !PT ;  /* 0x1ffffffe02027812 */ /* 0x000fe200078ec0ff */
[C---:B------:R-:W-:Y:S01]  /*0de0*/  VIADD R157, R4.reuse, 0x18 ;  /* 0x00000018049d7836 */ /* 0x040fe20000000000 */
[----:B------:R-:W-:Y:S01]  /*0df0*/  STL [R1+0x1c], R5 ;  /* 0x00001c0501007387 */ /* 0x000fe20000100800 */
[----:B------:R-:W-:-:S02]  /*0e00*/  VIADD R154, R4, 0x30 ;  /* 0x00000030049a7836 */ /* 0x000fc40000000000 */
[C---:B------:R-:W-:Y:S01]  /*0e10*/  VIADD R156, R4.reuse, 0x20 ;  /* 0x00000020049c7836 */ /* 0x040fe20000000000 */
[----:B------:R0:W-:Y:S01]  /*0e20*/  STL [R1+0xc], R4 ;  /* 0x00000c0401007387 */ /* 0x0001e20000100800 */
[C---:B------:R-:W-:Y:S02]  /*0e30*/  VIADD R155, R4.reuse, 0x28 ;  /* 0x00000028049b7836 */ /* 0x040fe40000000000 */
[C---:B------:R-:W-:Y:S01]  /*0e40*/  VIADD R153, R4.reuse, 0x38 ;  /* 0x0000003804997836 */ /* 0x040fe20000000000 */
[----:B------:R1:W-:Y:S01]  /*0e50*/  STL [R1+0x8], R3 ;  /* 0x0000080301007387 */ /* 0x0003e20000100800 */
[C---:B------:R-:W-:Y:S02]  /*0e60*/  VIADD R152, R4.reuse, 0x40 ;  /* 0x0000004004987836 */ /* 0x040fe40000000000 */
[C---:B------:R-:W-:Y:S01]  /*0e70*/  VIADD R23, R4.reuse, 0x48 ;  /* 0x0000004804177836 */ /* 0x040fe20000000000 */
[----:B------:R2:W-:Y:S01]  /*0e80*/  STL [R1+0x4], R0 ;  /* 0x0000040001007387 */ /* 0x0005e20000100800 */
[----:B------:R-:W-:-:S02]  /*0e90*/  VIADD R22, R4, 0x50 ;  /* 0x0000005004167836 */ /* 0x000fc40000000000 */
[----:B------:R-:W-:Y:S01]  /*0ea0*/  VIADD R19, R4, 0x58 ;  /* 0x0000005804137836 */ /* 0x000fe20000000000 */
[----:B0-----:R-:W-:Y:S01]  /*0eb0*/  SHF.R.S32.HI R4, RZ, 0x1f, R3 ;  /* 0x0000001fff047819 */ /* 0x001fe20000011403 */
[----:B------:R-:W-:Y:S01]  /*0ec0*/  IMAD.IADD R2, R9, 0x1, -R2 ;  /* 0x0000000109027824 */ /* 0x000fe200078e0a02 */
[----:B-1----:R-:W-:-:S03]  /*0ed0*/  SHF.R.S32.HI R3, RZ, 0x1f, R0 ;  /* 0x0000001fff037819 */ /* 0x002fc60000011400 */
[----:B------:R0:W-:Y:S01]  /*0ee0*/  STL [R1+0x18], R4 ;  /* 0x0000180401007387 */ /* 0x0001e20000100800 */
[----:B--2---:R-:W-:Y:S02]  /*0ef0*/  SHF.R.S32.HI R0, RZ, 0x1f, R157 ;  /* 0x0000001fff007819 */ /* 0x004fe4000001149d */
[----:B------:R-:W-:Y:S01]  /*0f00*/  SHF.R.S32.HI R0, RZ, 0x1f, R154 ;  /* 0x0000001fff007819 */ /* 0x000fe2000001149a */
[----:B------:R1:W-:Y:S01]  /*0f10*/  STL [R1+0x14], R3 ;  /* 0x0000140301007387 */ /* 0x0003e20000100800 */
[----:B------:R-:W-:Y:S01]  /*0f20*/  SHF.R.S32.HI R0, RZ, 0x1f, R23 ;  /* 0x0000001fff007819 */ /* 0x000fe20000011417 */
[----:B------:R-:W-:Y:S01]  /*0f30*/  IMAD R0, R2, 0x8, R5 ;  /* 0x0000000802007824 */ /* 0x000fe200078e0205 */
[----:B0-----:R-:W-:-:S04]  /*0f40*/  SHF.R.S32.HI R4, RZ, 0x1f, R156 ;  /* 0x0000001fff047819 */ /* 0x001fc8000001149c */
[----:B------:R0:W-:Y:S01]  /*0f50*/  STL [R1+0x20], R0 ;  /* 0x0000200001007387 */ /* 0x0001e20000100800 */
[----:B------:R-:W-:Y:S02]  /*0f60*/  SHF.R.S32.HI R4, RZ, 0x1f, R153 ;  /* 0x0000001fff047819 */ /* 0x000fe40000011499 */
[----:B-1----:R-:W-:Y:S02]  /*0f70*/  SHF.R.S32.HI R3, RZ, 0x1f, R155 ;  /* 0x0000001fff037819 */ /* 0x002fe4000001149b */
[----:B------:R-:W-:Y:S02]  /*0f80*/  SHF.R.S32.HI R3, RZ, 0x1f, R152 ;  /* 0x0000001fff037819 */ /* 0x000fe40000011498 */
[----:B------:R-:W-:Y:S02]  /*0f90*/  SHF.R.S32.HI R4, RZ, 0x1f, R22 ;  /* 0x0000001fff047819 */ /* 0x000fe40000011416 */
[----:B------:R-:W-:-:S07]  /*0fa0*/  SHF.R.S32.HI R3, RZ, 0x1f, R19 ;  /* 0x0000001fff037819 */ /* 0x000fce0000011413 */
.L_x_175:
[----:B------:R-:W-:Y:S01]  /*0fb0*/  ULDC.64 UR8, c[0x0][0xc88] ;  /* 0x0003220000087ab9 */ /* 0x000fe20000000a00 */
[----:B------:R-:W-:Y:S01]  /*0fc0*/  ULDC.64 UR14, c[0x0][0x998] ;  /* 0x00026600000e7ab9 */ /* 0x000fe20000000a00 */
[----:B------:R-:W-:Y:S01]  /*0fd0*/  UIMAD.WIDE UR8, UR7, 0x4, UR8 ;  /* 0x00000004070878a5 */ /* 0x000fe2000f8e0208 */
[----:B------:R-:W-:Y:S01]  /*0fe0*/  ULDC.64 UR12, c[0x0][0x990] ;  /* 0x00026400000c7ab9 */ /* 0x000fe20000000a00 */
[----:B------:R-:W-:Y:S01]  /*0ff0*/  ULDC.64 UR10, c[0x0][0xa20] ;  /* 0x00028800000a7ab9 */ /* 0x000fe20000000a00 */
[----:B------:R-:W-:-:S03]  /*1000*/  ULOP3.LUT UR39, UR6, 0xffff, URZ, 0xc0, !UPT ;  /* 0x0000ffff06277892 */ /* 0x000fc6000f8ec03f */
[----:B01----:R-:W-:Y:S01]  /*1010*/  IMAD.U32 R2, RZ, RZ, UR8 ;  /* 0x00000008ff027e24 */ /* 0x003fe2000f8e00ff */
[----:B------:R-:W-:Y:S01]  /*1020*/  ULDC UR4, c[0x0][0x424] ;  /* 0x0001090000047ab9 */ /* 0x000fe20000000800 */
[----:B----4-:R-:W-:Y:S01]  /*1030*/  IMAD.U32 R3, RZ, RZ, UR9 ;  /* 0x00000009ff037e24 */ /* 0x010fe2000f8e00ff */
[----:B------:R-:W-:Y:S01]  /*1040*/  ISETP.NE.U32.AND P1, PT, RZ, UR14, PT ;  /* 0x0000000eff007c0c */ /* 0x000fe2000bf25070 */
[----:B------:R-:W-:-:S03]  /*1050*/  ULDC.64 UR8, c[0x0][0xa28] ;  /* 0x00028a0000087ab9 */ /* 0x000fc60000000a00 */
[----:B--2---:R-:W2:Y:S01]  /*1060*/  LDG.E R2, desc[UR52][R2.64] ;  /* 0x0000003402027981 */ /* 0x004ea2000c1e1900 */
[----:B------:R-:W-:Y:S01]  /*1070*/  ISETP.NE.U32.AND P0, PT, RZ, UR12, PT ;  /* 0x0000000cff007c0c */ /* 0x000fe2000bf05070 */
[----:B------:R-:W-:Y:S01]  /*1080*/  UISETP.NE.U32.AND UP0, UPT, UR8, URZ, UPT ;  /* 0x0000003f0800728c */ /* 0x000fe2000bf05070 */
[----:B------:R-:W-:Y:S01]  /*1090*/  ISETP.NE.AND.EX P1, PT, RZ, UR15, PT, P1 ;  /* 0x0000000fff007c0c */ /* 0x000fe2000bf25310 */
[----:B------:R-:W-:Y:S01]  /*10a0*/  UISETP.NE.U32.AND UP1, UPT, UR10, URZ, UPT ;  /* 0x0000003f0a00728c */ /* 0x000fe2000bf25070 */
[----:B------:R-:W-:Y:S01]  /*10b0*/  ISETP.NE.AND.EX P0, PT, RZ, UR13, PT, P0 ;  /* 0x0000000dff007c0c */ /* 0x000fe2000bf05300 */
[----:B------:R-:W-:Y:S02]  /*10c0*/  UISETP.NE.AND.EX UP0, UPT, UR9, URZ, UPT, UP0 ;  /* 0x0000003f0900728c */ /* 0x000fe4000bf05300 */
[----:B------:R-:W-:-:S04]  /*10d0*/  UISETP.NE.AND.EX UP1, UPT, UR11, URZ, UPT, UP1 ;  /* 0x0000003f0b00728c */ /* 0x000fc8000bf25310 */
[----:B------:R-:W-:Y:S02]  /*10e0*/  PLOP3.LUT P4, PT, PT, PT, UP0, 0x80, 0x0 ;  /* 0x000000000000781c */ /* 0x000fe40003f8f008 */
[----:B------:R-:W-:Y:S02]  /*10f0*/  PLOP3.LUT P5, PT, PT, PT, UP1, 0x80, 0x0 ;  /* 0x000000000000781c */ /* 0x000fe40003faf018 */
[----:B---3--:R-:W1:Y:S08]  /*1100*/  @P1 LDC.64 R8, c[0x0][0x9b8] ;  /* 0x00026e00ff081b82 */ /* 0x008e700000000a00 */
[----:B------:R-:W0:Y:S08]  /*1110*/  @P0 LDC.64 R6, c[0x0][0x9a8] ;  /* 0x00026a00ff060b82 */ /* 0x000e300000000a00 */
[----:B------:R-:W3:Y:S08]  /*1120*/  @P0 LDC.64 R14, c[0x0][0x9b0] ;  /* 0x00026c00ff0e0b82 */ /* 0x000ef00000000a00 */
[----:B------:R-:W4:Y:S01]  /*1130*/  @P1 LDC.64 R20, c[0x0][0x9c0] ;  /* 0x00027000ff141b82 */ /* 0x000f220000000a00 */
[----:B--2---:R-:W-:-:S13]  /*1140*/  R2UR UR37, R2 ;  /* 0x00000000022572ca */ /* 0x004fda00000e0000 */
[----:B------:R-:W-:Y:S02]  /*1150*/  USHF.R.S32.HI UR38, URZ, 0x1f, UR37 ;  /* 0x0000001f3f267899 */ /* 0x000fe40008011425 */
[----:B-1----:R-:W-:Y:S01]  /*1160*/  @P1 IMAD.WIDE.U32 R4, R8, UR37, RZ ;  /* 0x0000002508041c25 */ /* 0x002fe2000f8e00ff */
[----:B------:R-:W-:-:S03]  /*1170*/  @UP0 ULEA UR8, UP2, UR37, UR8, 0x2 ;  /* 0x0000000825080291 */ /* 0x000fc6000f84103f */
[----:B------:R-:W-:Y:S01]  /*1180*/  @P1 IMAD R2, R8, UR38, RZ ;  /* 0x0000002608021c24 */ /* 0x000fe2000f8e02ff */
[----:B------:R-:W-:Y:S02]  /*1190*/  @UP0 ULEA.HI.X UR9, UR37, UR9, UR38, 0x2, UP2 ;  /* 0x0000000925090291 */ /* 0x000fe400090f1426 */
[C---:B0----5:R-:W-:Y:S01]  /*11a0*/  @P0 IMAD R0, R6.reuse, UR38, RZ ;  /* 0x0000002606000c24 */ /* 0x061fe2000f8e02ff */
[----:B------:R-:W-:Y:S02]  /*11b0*/  @UP1 ULEA UR10, UP0, UR37, UR10, 0x2 ;  /* 0x0000000a250a1291 */ /* 0x000fe4000f80103f */
[----:B------:R-:W-:Y:S02]  /*11c0*/  @P1 IMAD R9, R9, UR37, R2 ;  /* 0x0000002509091c24 */ /* 0x000fe4000f8e0202 */
[----:B------:R-:W-:Y:S01]  /*11d0*/  @P0 IMAD R7, R7, UR37, R0 ;  /* 0x0000002507070c24 */ /* 0x000fe2000f8e0200 */
[----:B------:R-:W-:Y:S02]  /*11e0*/  @UP1 ULEA.HI.X UR11, UR37, UR11, UR38, 0x2, UP0 ;  /* 0x0000000b250b1291 */ /* 0x000fe400080f1426 */
[----:B------:R-:W-:-:S04]  /*11f0*/  @P0 IMAD.WIDE.U32 R2, R6, UR37, RZ ;  /* 0x0000002506020c25 */ /* 0x000fc8000f8e00ff */
[----:B------:R-:W-:Y:S02]  /*1200*/  @P0 IMAD.IADD R3, R3, 0x1, R7 ;  /* 0x0000000103030824 */ /* 0x000fe400078e0207 */
[----:B------:R-:W-:Y:S02]  /*1210*/  @P1 IMAD.IADD R5, R5, 0x1, R9 ;  /* 0x0000000105051824 */ /* 0x000fe400078e0209 */
[----:B---3--:R-:W-:-:S04]  /*1220*/  @P0 IMAD.WIDE.U32 R2, R14, UR39, R2 ;  /* 0x000000270e020c25 */ /* 0x008fc8000f8e0002 */
[----:B----4-:R-:W-:-:S04]  /*1230*/  @P1 IMAD.WIDE.U32 R6, R20, UR39, R4 ;  /* 0x0000002714061c25 */ /* 0x010fc8000f8e0004 */
[----:B------:R-:W-:Y:S02]  /*1240*/  IMAD.U32 R10, RZ, RZ, UR8 ;  /* 0x00000008ff0a7e24 */ /* 0x000fe4000f8e00ff */
[----:B------:R-:W-:Y:S02]  /*1250*/  IMAD.U32 R12, RZ, RZ, UR10 ;  /* 0x0000000aff0c7e24 */ /* 0x000fe4000f8e00ff */
[----:B------:R-:W-:Y:S02]  /*1260*/  IMAD.U32 R11, RZ, RZ, UR9 ;  /* 0x00000009ff0b7e24 */ /* 0x000fe4000f8e00ff */
[----:B------:R-:W-:Y:S02]  /*1270*/  IMAD.U32 R13, RZ, RZ, UR11 ;  /* 0x0000000bff0d7e24 */ /* 0x000fe4000f8e00ff */
[----:B------:R-:W-:Y:S01]  /*1280*/  @P0 IMAD R5, R15, UR39, R3 ;  /* 0x000000270f050c24 */ /* 0x000fe2000f8e0203 */
[----:B------:R-:W-:Y:S01]  /*1290*/  @P0 LEA R4, P2, R2, UR12, 0x2 ;  /* 0x0000000c02040c11 */ /* 0x000fe2000f8410ff */
[----:B------:R-:W-:Y:S01]  /*12a0*/  @P1 IMAD R3, R21, UR39, R7 ;  /* 0x0000002715031c24 */ /* 0x000fe2000f8e0207 */
[----:B------:R-:W-:Y:S01]  /*12b0*/  @P1 LEA R8, P3, R6, UR14, 0x2 ;  /* 0x0000000e06081c11 */ /* 0x000fe2000f8610ff */
[----:B------:R-:W2:Y:S01]  /*12c0*/  @P4 LDG.E R10, desc[UR52][R10.64] ;  /* 0x000000340a0a4981 */ /* 0x000ea2000c1e1900 */
[----:B------:R-:W-:Y:S01]  /*12d0*/  IMAD.MOV.U32 R7, RZ, RZ, 0x3f800000 ;  /* 0x3f800000ff077424 */ /* 0x000fe200078e00ff */
[----:B------:R-:W-:Y:S01]  /*12e0*/  @P0 LEA.HI.X R5, R2, UR13, R5, 0x2, P2 ;  /* 0x0000000d02050c11 */ /* 0x000fe200090f1405 */
[----:B------:R-:W-:Y:S01]  /*12f0*/  IMAD.MOV.U32 R0, RZ, RZ, 0x3f800000 ;  /* 0x3f800000ff007424 */ /* 0x000fe200078e00ff */
[----:B------:R-:W3:Y:S01]  /*1300*/  @P5 LDG.E R12, desc[UR52][R12.64] ;  /* 0x000000340c0c5981 */ /* 0x000ee2000c1e1900 */
[----:B------:R-:W-:Y:S01]  /*1310*/  @P1 LEA.HI.X R9, R6, UR15, R3, 0x2, P3 ;  /* 0x0000000f06091c11 */ /* 0x000fe200098f1403 */
[----:B------:R-:W-:-:S02]  /*1320*/  ULDC.64 UR8, c[0x0][0x418] ;  /* 0x0001060000087ab9 */ /* 0x000fc40000000a00 */
[----:B------:R0:W5:Y:S04]  /*1330*/  @P0 LDG.E R7, desc[UR52][R4.64] ;  /* 0x0000003404070981 */ /* 0x000168000c1e1900 */
[----:B------:R0:W5:Y:S01]  /*1340*/  @P1 LDG.E R0, desc[UR52][R8.64] ;  /* 0x0000003408001981 */ /* 0x000162000c1e1900 */
[----:B------:R-:W-:Y:S01]  /*1350*/  UISETP.NE.U32.AND UP0, UPT, UR8, URZ, UPT ;  /* 0x0000003f0800728c */ /* 0x000fe2000bf05070 */
[----:B------:R-:W-:Y:S01]  /*1360*/  UMOV UR41, UR5 ;  /* 0x0000000500297c82 */ /* 0x000fe20008000000 */
[----:B------:R-:W-:Y:S02]  /*1370*/  ULDC UR5, c[0x0][0x2f0] ;  /* 0x0000bc0000057ab9 */ /* 0x000fe40000000800 */
[----:B------:R-:W-:Y:S01]  /*1380*/  UISETP.NE.AND.EX UP0, UPT, UR9, URZ, UPT, UP0 ;  /* 0x0000003f0900728c */ /* 0x000fe2000bf05300 */
[----:B------:R-:W-:Y:S01]  /*1390*/  UMOV UR50, URZ ;  /* 0x0000003f00327c82 */ /* 0x000fe20008000000 */
[----:B------:R-:W-:-:S02]  /*13a0*/  ULOP3.LUT UR7, UR6, 0xff0000, URZ, 0xc0, !UPT ;  /* 0x00ff000006077892 */ /* 0x000fc4000f8ec03f */
[----:B------:R-:W-:Y:S02]  /*13b0*/  USEL UR4, UR4, 0x1, UP0 ;  /* 0x0000000104047887 */ /* 0x000fe40008000000 */
[----:B------:R-:W-:Y:S02]  /*13c0*/  ULOP3.LUT UR6, UR6, 0xff000000, URZ, 0xc0, !UPT ;  /* 0xff00000006067892 */ /* 0x000fe4000f8ec03f */
[----:B------:R-:W-:Y:S01]  /*13d0*/  UIMAD UR4, UR4, UR5, URZ ;  /* 0x00000005040472a4 */ /* 0x000fe2000f8e023f */
[----:B--2---:R-:W-:-:S06]  /*13e0*/  @P4 R2UR UR50, R10 ;  /* 0x000000000a3242ca */ /* 0x004fcc00000e0000 */
[----:B---3--:R-:W-:Y:S01]  /*13f0*/  @P5 R2UR UR4, R12 ;  /* 0x000000000c0452ca */ /* 0x008fe200000e0000 */
[----:B0-----:R-:W-:-:S14]  /*1400*/  @P5 BRA `(.L_x_136) ;  /* 0x0000000000345947 */ /* 0x001fdc0003800000 */
[----:B------:R-:W-:Y:S02]  /*1410*/  ULDC.64 UR8, c[0x0][0xa08] ;  /* 0x0002820000087ab9 */ /* 0x000fe40000000a00 */
[----:B------:R-:W-:-:S04]  /*1420*/  ISETP.NE.U32.AND P0, PT, RZ, UR8, PT ;  /* 0x00000008ff007c0c */ /* 0x000fc8000bf05070 */
[----:B------:R-:W-:-:S13]  /*1430*/  ISETP.NE.AND.EX P0, PT, RZ, UR9, PT, P0 ;  /* 0x00000009ff007c0c */ /* 0x000fda000bf05300 */
[----:B------:R-:W-:Y:S05]  /*1440*/  @!P0 BRA `(.L_x_136) ;  /* 0x0000000000248947 */ /* 0x000fea0003800000 */
[----:B------:R-:W-:Y:S02]  /*1450*/  ULDC.64 UR4, c[0x0][0xa08] ;  /* 0x0002820000047ab9 */ /* 0x000fe40000000a00 */
[----:B------:R-:W-:-:S06]  /*1460*/  UIMAD.WIDE UR4, UR37, 0x4, UR4 ;  /* 0x00000004250478a5 */ /* 0x000fcc000f8e0204 */
[----:B------:R-:W-:Y:S02]  /*1470*/  IMAD.U32 R2, RZ, RZ, UR4 ;  /* 0x00000004ff027e24 */ /* 0x000fe4000f8e00ff */
[----:B------:R-:W-:-:S05]  /*1480*/  IMAD.U32 R3, RZ, RZ, UR5 ;  /* 0x00000005ff037e24 */ /* 0x000fca000f8e00ff */
[----:B------:R-:W2:Y:S04]  /*1490*/  LDG.E R5, desc[UR52][R2.64] ;  /* 0x0000003402057981 */ /* 0x000ea8000c1e1900 */
[----:B------:R-:W3:Y:S01]  /*14a0*/  LDG.E R4, desc[UR52][R2.64+0x4] ;  /* 0x0000043402047981 */ /* 0x000ee2000c1e1900 */
[----:B--2---:R-:W-:Y:S02]  /*14b0*/  R2UR UR4, R5 ;  /* 0x00000000050472ca */ /* 0x004fe400000e0000 */
[----:B---3--:R-:W-:-:S13]  /*14c0*/  R2UR UR5, R4 ;  /* 0x00000000040572ca */ /* 0x008fda00000e0000 */
[----:B------:R-:W-:-:S12]  /*14d0*/  UIADD3 UR4, -UR4, UR5, URZ ;  /* 0x0000000504047290 */ /* 0x000fd8000fffe13f */
.L_x_136:
[----:B------:R-:W-:Y:S01]  /*14e0*/  UIADD3 UR50, -UR50, UR4, URZ ;  /* 0x0000000432327290 */ /* 0x000fe2000fffe13f */
[----:B-----5:R-:W-:Y:S01]  /*14f0*/  FMUL.FTZ R0, R7, R0 ;  /* 0x0000000007007220 */ /* 0x020fe20000410000 */
[----:B------:R-:W-:Y:S02]  /*1500*/  USHF.R.U32.HI UR6, URZ, 0x8, UR6 ;  /* 0x000000083f067899 */ /* 0x000fe40008011606 */
[----:B------:R-:W-:Y:S02]  /*1510*/  UISETP.GE.AND UP0, UPT, UR50, 0x1, UPT ;  /* 0x000000013200788c */ /* 0x000fe4000bf06270 */
[----:B------:R-:W-:Y:S02]  /*1520*/  UIADD3 UR5, UR50, 0x7f, URZ ;  /* 0x0000007f32057890 */ /* 0x000fe4000fffe03f */
[----:B------:R-:W-:Y:S02]  /*1530*/  ULEA.HI UR7, UR7, UR6, URZ, 0x10 ;  /* 0x0000000607077291 */ /* 0x000fe4000f8f803f */
[----:B------:R-:W-:Y:S01]  /*1540*/  PLOP3.LUT P0, PT, PT, PT, UP0, 0x80, 0x0 ;  /* 0x000000000000781c */ /* 0x000fe20003f0f008 */
[----:B------:R-:W-:Y:S01]  /*1550*/  USHF.R.S32.HI UR6, URZ, 0x1f, UR5 ;  /* 0x0000001f3f067899 */ /* 0x000fe20008011405 */
[----:B------:R-:W-:Y:S01]  /*1560*/  ULDC UR11, c[0x0][0x988] ;  /* 0x00026200000b7ab9 */ /* 0x000fe20000000800 */
[----:B------:R-:W-:-:S02]  /*1570*/  UMOV UR4, URZ ;  /* 0x0000003f00047c82 */ /* 0x000fc40008000000 */
[----:B------:R-:W-:Y:S02]  /*1580*/  ULEA.HI UR6, UR6, UR5, URZ, 0x7 ;  /* 0x0000000506067291 */ /* 0x000fe4000f8f383f */
[----:B------:R-:W-:Y:S02]  /*1590*/  ULOP3.LUT UR42, UR7, 0xff, URZ, 0xc0, !UPT ;  /* 0x000000ff072a7892 */ /* 0x000fe4000f8ec03f */
[----:B------:R-:W-:Y:S02]  /*15a0*/  USHF.R.U32.HI UR43, URZ, 0x10, UR7 ;  /* 0x000000103f2b7899 */ /* 0x000fe40008011607 */
[----:B------:R-:W-:Y:S02]  /*15b0*/  USHF.R.S32.HI UR9, URZ, 0x7, UR6 ;  /* 0x000000073f097899 */ /* 0x000fe40008011406 */
[----:B------:R-:W-:Y:S10]  /*15c0*/  @!P0 BRA `(.L_x_137) ;  /* 0x0000000000908947 */ /* 0x000ff40003800000 */
[----:B------:R-:W-:Y:S01]  /*15d0*/  UISETP.NE.AND UP0, UPT, UR43, URZ, UPT ;  /* 0x0000003f2b00728c */ /* 0x000fe2000bf05270 */
[----:B------:R-:W-:-:S03]  /*15e0*/  ULDC UR4, c[0x0][0x9f0] ;  /* 0x00027c0000047ab9 */ /* 0x000fc60000000800 */
[----:B------:R-:W-:-:S03]  /*15f0*/  USEL UR10, UR43, UR4, UP0 ;  /* 0x000000042b0a7287 */ /* 0x000fc60008000000 */
[----:B------:R-:W-:Y:S01]  /*1600*/  UMOV UR4, URZ ;  /* 0x0000003f00047c82 */ /* 0x000fe20008000000 */
[----:B------:R-:W-:Y:S02]  /*1610*/  UIADD3 UR6, UR9, -0x1, UR10 ;  /* 0xffffffff09067890 */ /* 0x000fe4000fffe00a */
[----:B------:R-:W-:-:S04]  /*1620*/  IMAD.U32 R4, RZ, RZ, UR10 ;  /* 0x0000000aff047e24 */ /* 0x000fc8000f8e00ff */
[----:B------:R-:W-:Y:S01]  /*1630*/  IMAD.U32 R5, RZ, RZ, UR6 ;  /* 0x00000006ff057e24 */ /* 0x000fe2000f8e00ff */
[-C--:B------:R-:W-:Y:S01]  /*1640*/  IABS R2, R4.reuse ;  /* 0x0000000400027213 */ /* 0x080fe20000000000 */
[----:B------:R-:W-:Y:S01]  /*1650*/  ULOP3.LUT UR6, UR6, UR10, URZ, 0x3c, !UPT ;  /* 0x0000000a06067292 */ /* 0x000fe2000f8e3c3f */
[----:B------:R-:W-:Y:S02]  /*1660*/  IABS R6, R4 ;  /* 0x0000000400067213 */ /* 0x000fe40000000000 */
        /* <DEDUP_REMOVED lines=26> */
.L_x_137:
[----:B------:R-:W-:Y:S01]  /*1810*/  UIMAD UR44, UR42, UR4, URZ ;  /* 0x000000042a2c72a4 */ /* 0x000fe2000f8e023f */
[----:B------:R-:W-:Y:S02]  /*1820*/  IMAD.U32 R2, RZ, RZ, UR9 ;  /* 0x00000009ff027e24 */ /* 0x000fe4000f8e00ff */
[----:B------:R-:W-:Y:S01]  /*1830*/  FMUL.FTZ R0, R0, UR11 ;  /* 0x0000000b00007c20 */ /* 0x000fe20008410000 */
[----:B------:R-:W-:Y:S01]  /*1840*/  IMAD.U32 R3, RZ, RZ, UR4 ;  /* 0x00000004ff037e24 */ /* 0x000fe2000f8e00ff */
[----:B------:R-:W-:Y:S02]  /*1850*/  PLOP3.LUT P0, PT, PT, PT, PT, 0x80, 0x0 ;  /* 0x000000000000781c */ /* 0x000fe40003f0f070 */
[----:B------:R-:W-:Y:S02]  /*1860*/  CS2R R12, SRZ ;  /* 0x00000000000c7805 */ /* 0x000fe4000001ff00 */
[----:B------:R-:W-:Y:S02]  /*1870*/  CS2R R20, SRZ ;  /* 0x0000000000147805 */ /* 0x000fe4000001ff00 */
[----:B------:R-:W-:Y:S01]  /*1880*/  R2UR UR45, R0 ;  /* 0x00000000002d72ca */ /* 0x000fe200000e0000 */
[----:B------:R-:W-:Y:S01]  /*1890*/  IMAD.MOV.U32 R0, RZ, RZ, RZ ;  /* 0x000000ffff007224 */ /* 0x000fe200078e00ff */
[----:B------:R-:W-:-:S02]  /*18a0*/  VIADDMNMX R2, R3, UR44, R2, PT ;  /* 0x0000002c03027c46 */ /* 0x000fc4000b800102 */
[----:B------:R-:W-:Y:S02]  /*18b0*/  CS2R R40, SRZ ;  /* 0x0000000000287805 */ /* 0x000fe4000001ff00 */
[----:B------:R-:W-:Y:S02]  /*18c0*/  CS2R R8, SRZ ;  /* 0x0000000000087805 */ /* 0x000fe4000001ff00 */
[----:B------:R-:W-:Y:S02]  /*18d0*/  CS2R R32, SRZ ;  /* 0x0000000000207805 */ /* 0x000fe4000001ff00 */
[----:B------:R-:W-:Y:S01]  /*18e0*/  R2UR UR49, R2 ;  /* 0x00000000023172ca */ /* 0x000fe200000e0000 */
[----:B------:R-:W-:Y:S01]  /*18f0*/  IMAD.MOV.U32 R91, RZ, RZ, RZ ;  /* 0x000000ffff5b7224 */ /* 0x000fe200078e00ff */
[----:B------:R-:W-:Y:S02]  /*1900*/  CS2R R14, SRZ ;  /* 0x00000000000e7805 */ /* 0x000fe4000001ff00 */
[----:B------:R-:W-:-:S02]  /*1910*/  CS2R R98, SRZ ;  /* 0x0000000000627805 */ /* 0x000fc4000001ff00 */
[----:B------:R-:W-:Y:S01]  /*1920*/  CS2R R24, SRZ ;  /* 0x0000000000187805 */ /* 0x000fe2000001ff00 */
[----:B------:R-:W-:Y:S01]  /*1930*/  IMAD.MOV.U32 R97, RZ, RZ, RZ ;  /* 0x000000ffff617224 */ /* 0x000fe200078e00ff */
[----:B------:R-:W-:Y:S01]  /*1940*/  CS2R R34, SRZ ;  /* 0x0000000000227805 */ /* 0x000fe2000001ff00 */
[----:B------:R-:W-:Y:S01]  /*1950*/  IMAD.MOV.U32 R11, RZ, RZ, RZ ;  /* 0x000000ffff0b7224 */ /* 0x000fe200078e00ff */
[----:B------:R-:W-:Y:S02]  /*1960*/  CS2R R36, SRZ ;  /* 0x0000000000247805 */ /* 0x000fe4000001ff00 */
[----:B------:R-:W-:Y:S02]  /*1970*/  CS2R R26, SRZ ;  /* 0x00000000001a7805 */ /* 0x000fe4000001ff00 */
[----:B------:R-:W-:Y:S02]  /*1980*/  CS2R R28, SRZ ;  /* 0x00000000001c7805 */ /* 0x000fe4000001ff00 */
[----:B------:R-:W-:Y:S01]  /*1990*/  CS2R R38, SRZ ;  /* 0x0000000000267805 */ /* 0x000fe2000001ff00 */
[----:B------:R-:W-:Y:S01]  /*19a0*/  IMAD.MOV.U32 R44, RZ, RZ, RZ ;  /* 0x000000ffff2c7224 */ /* 0x000fe200078e00ff */
[----:B------:R-:W-:Y:S01]  /*19b0*/  UISETP.GT.AND UP0, UPT, UR49, UR44, UPT ;  /* 0x0000002c3100728c */ /* 0x000fe2000bf04270 */
[----:B------:R-:W-:Y:S01]  /*19c0*/  CS2R R114, SRZ ;  /* 0x0000000000727805 */ /* 0x000fe2000001ff00 */
[----:B------:R-:W-:Y:S01]  /*19d0*/  IMAD.MOV.U32 R42, RZ, RZ, RZ ;  /* 0x000000ffff2a7224 */ /* 0x000fe200078e00ff */
[----:B------:R-:W-:Y:S01]  /*19e0*/  CS2R R46, SRZ ;  /* 0x00000000002e7805 */ /* 0x000fe2000001ff00 */
[----:B------:R-:W-:Y:S01]  /*19f0*/  IMAD.MOV.U32 R119, RZ, RZ, RZ ;  /* 0x000000ffff777224 */ /* 0x000fe200078e00ff */
[----:B------:R-:W-:-:S02]  /*1a00*/  CS2R R122, SRZ ;  /* 0x00000000007a7805 */ /* 0x000fc4000001ff00 */
[----:B------:R-:W-:Y:S01]  /*1a10*/  PLOP3.LUT P1, PT, PT, PT, UP0, 0x80, 0x0 ;  /* 0x000000000000781c */ /* 0x000fe20003f2f008 */
[----:B------:R-:W-:Y:S01]  /*1a20*/  IMAD.MOV.U32 R124, RZ, RZ, RZ ;  /* 0x000000ffff7c7224 */ /* 0x000fe200078e00ff */
[----:B------:R-:W-:Y:S01]  /*1a30*/  CS2R R30, SRZ ;  /* 0x00000000001e7805 */ /* 0x000fe2000001ff00 */
[----:B------:R-:W-:Y:S01]  /*1a40*/  IMAD.MOV.U32 R50, RZ, RZ, RZ ;  /* 0x000000ffff327224 */ /* 0x000fe200078e00ff */
[----:B------:R-:W-:Y:S01]  /*1a50*/  CS2R R134, SRZ ;  /* 0x0000000000867805 */ /* 0x000fe2000001ff00 */
[----:B------:R-:W-:Y:S02]  /*1a60*/  IMAD.MOV.U32 R52, RZ, RZ, RZ ;  /* 0x000000ffff347224 */ /* 0x000fe400078e00ff */
[----:B------:R-:W-:Y:S02]  /*1a70*/  IMAD.MOV.U32 R132, RZ, RZ, RZ ;  /* 0x000000ffff847224 */ /* 0x000fe400078e00ff */
[----:B------:R-:W-:Y:S02]  /*1a80*/  IMAD.MOV.U32 R48, RZ, RZ, RZ ;  /* 0x000000ffff307224 */ /* 0x000fe400078e00ff */
[----:B------:R-:W-:-:S02]  /*1a90*/  IMAD.MOV.U32 R129, RZ, RZ, RZ ;  /* 0x000000ffff817224 */ /* 0x000fc400078e00ff */
[----:B------:R-:W-:Y:S01]  /*1aa0*/  IMAD.MOV.U32 R131, RZ, RZ, RZ ;  /* 0x000000ffff837224 */ /* 0x000fe200078e00ff */
[----:B------:R-:W-:Y:S06]  /*1ab0*/  @!P1 BRA `(.L_x_138) ;  /* 0x00000048009c9947 */ /* 0x000fec0003800000 */
[----:B------:R-:W0:Y:S01]  /*1ac0*/  S2R R4, SR_TID.X ;  /* 0x0000000000047919 */ /* 0x000e220000002100 */
[----:B------:R-:W1:Y:S01]  /*1ad0*/  S2UR UR8, SR_CgaCtaId ;  /* 0x00000000000879c3 */ /* 0x000e620000008800 */
[----:B------:R-:W-:Y:S02]  /*1ae0*/  UMOV UR7, 0x400 ;  /* 0x0000040000077882 */ /* 0x000fe40000000000 */
[----:B-1----:R-:W-:Y:S01]  /*1af0*/  ULEA UR7, UR8, UR7, 0x18 ;  /* 0x0000000708077291 */ /* 0x002fe2000f8ec03f */
[----:B0-----:R-:W-:-:S05]  /*1b00*/  VIADD R5, R4, 0xffffff80 ;  /* 0xffffff8004057836 */ /* 0x001fca0000000000 */
[----:B------:R-:W-:-:S04]  /*1b10*/  SHF.R.S32.HI R4, RZ, 0x1f, R5 ;  /* 0x0000001fff047819 */ /* 0x000fc80000011405 */
[----:B------:R-:W-:-:S04]  /*1b20*/  LEA.HI R4, R4, R5, RZ, 0x7 ;  /* 0x0000000504047211 */ /* 0x000fc800078f38ff */
[----:B------:R-:W-:-:S05]  /*1b30*/  SHF.R.S32.HI R4, RZ, 0x7, R4 ;  /* 0x00000007ff047819 */ /* 0x000fca0000011404 */
[----:B------:R-:W0:Y:S02]  /*1b40*/  SHFL.IDX PT, R0, R4, RZ, 0x1f ;  /* 0x00001fff04007589 */ /* 0x000e2400000e0000 */
[----:B0-----:R-:W-:-:S13]  /*1b50*/  R2UR UR6, R0 ;  /* 0x00000000000672ca */ /* 0x001fda00000e0000 */
        /* <DEDUP_REMOVED lines=26> */
.L_x_139:
[----:B------:R-:W0:Y:S01]  /*1d00*/  S2UR UR5, SR_CgaCtaId ;  /* 0x00000000000579c3 */ /* 0x000e220000008800 */
[----:B------:R-:W-:Y:S01]  /*1d10*/  ULEA.HI UR4, UR47, UR47, URZ, 0x1 ;  /* 0x0000002f2f047291 */ /* 0x000fe2000f8f083f */
[----:B------:R-:W-:-:S03]  /*1d20*/  MOV R3, 0x400 ;  /* 0x0000040000037802 */ /* 0x000fc60000000f00 */
[----:B------:R-:W-:-:S04]  /*1d30*/  ULOP3.LUT UR4, UR4, 0xfffffffe, URZ, 0xc0, !UPT ;  /* 0xfffffffe04047892 */ /* 0x000fc8000f8ec03f */
[----:B------:R-:W-:-:S06]  /*1d40*/  UIADD3 UR4, UR47, -UR4, URZ ;  /* 0x800000042f047290 */ /* 0x000fcc000fffe03f */
[----:B------:R-:W-:Y:S02]  /*1d50*/  IMAD.U32 R4, RZ, RZ, UR4 ;  /* 0x00000004ff047e24 */ /* 0x000fe4000f8e00ff */
[----:B0-----:R-:W-:-:S05]  /*1d60*/  IMAD.U32 R2, RZ, RZ, UR5 ;  /* 0x00000005ff027e24 */ /* 0x001fca000f8e00ff */
[----:B------:R-:W-:Y:S02]  /*1d70*/  LEA R0, R2, R3, 0x18 ;  /* 0x0000000302007211 */ /* 0x000fe400078ec0ff */
[----:B------:R-:W-:Y:S01]  /*1d80*/  SHF.L.U32 R3, R4, 0x1f, RZ ;  /* 0x0000001f04037819 */ /* 0x000fe200000006ff */
[----:B------:R-:W-:-:S03]  /*1d90*/  IMAD.U32 R4, RZ, RZ, UR48 ;  /* 0x00000030ff047e24 */ /* 0x000fc6000f8e00ff */
[----:B------:R-:W0:Y:S02]  /*1da0*/  SYNCS.PHASECHK.TRANS64.TRYWAIT P1, [R0+URZ+0x19c00], R3 ;  /* 0x019c0003000075a7 */ /* 0x000e24000802017f */
[----:B------:R-:W-:Y:S01]  /*1db0*/  ISETP.NE.AND P0, PT, R4, 0x3, PT ;  /* 0x000000030400780c */ /* 0x000fe20003f05270 */
[----:B0-----:R-:W-:-:S12]  /*1dc0*/  @!P1 BRA `(.L_x_140) ;  /* 0x000000d000bc9947 */ /* 0x001fd80003800000 */
.L_x_272:
[----:B------:R-:W-:Y:S05]  /*1dd0*/  @!P0 BRA `(.L_x_141) ;  /* 0x0000000000048947 */ /* 0x000fea0003800000 */
[----:B------:R-:W-:Y:S01]  /*1de0*/  BPT.TRAP 0x1 ;  /* 0x000000040000795c */ /* 0x000fe20000300000 */
.L_x_141:
[----:B------:R-:W-:Y:S02]  /*1df0*/  IMAD.U32 R4, RZ, RZ, UR46 ;  /* 0x0000002eff047e24 */ /* 0x000fe4000f8e00ff */
[----:B------:R-:W-:-:S03]  /*1e00*/  IMAD.U32 R5, RZ, RZ, UR36 ;  /* 0x00000024ff057e24 */ /* 0x000fc6000f8e00ff */
[----:B------:R-:W-:Y:S01]  /*1e10*/  SHF.L.U32 R4, R4, 0x1f, RZ ;  /* 0x0000001f04047819 */ /* 0x000fe200000006ff */
[----:B------:R-:W-:-:S04]  /*1e20*/  IMAD R5, R5, 0x8, R0 ;  /* 0x0000000805057824 */ /* 0x000fc800078e0200 */
[----:B------:R1:W2:Y:S01]  /*1e30*/  SYNCS.PHASECHK.TRANS64.TRYWAIT P1, [R5+URZ+0x19c30], R4 ;  /* 0x019c3004050075a7 */ /* 0x0002a2000802017f */
[----:B------:R-:W-:Y:S05]  /*1e40*/  @!P0 BRA `(.L_x_142) ;  /* 0x0000000000048947 */ /* 0x000fea0003800000 */
[----:B------:R-:W-:Y:S01]  /*1e50*/  BPT.TRAP 0x1 ;  /* 0x000000040000795c */ /* 0x000fe20000300000 */
.L_x_142:
[----:B0-----:R-:W3:Y:S01]  /*1e60*/  LDL.LU R3, [R1] ;  /* 0x0000000001037983 */ /* 0x001ee20000300800 */
[----:B------:R-:W0:Y:S02]  /*1e70*/  S2R R6, SR_TID.X ;  /* 0x0000000000067919 */ /* 0x000e240000002100 */
[----:B0-----:R-:W-:Y:S01]  /*1e80*/  LOP3.LUT P2, RZ, R6, 0x7f, RZ, 0xc0, !PT ;  /* 0x0000007f06ff7812 */ /* 0x001fe2000784c0ff */
[----:B------:R-:W-:Y:S01]  /*1e90*/  IMAD.MOV.U32 R89, RZ, RZ, RZ ;  /* 0x000000ffff597224 */ /* 0x000fe200078e00ff */
[----:B---3--:R-:W-:-:S11]  /*1ea0*/  LOP3.LUT R3, R3, 0xffffffef, RZ, 0xc0, !PT ;  /* 0xffffffef03037812 */ /* 0x008fd600078ec0ff */
[----:B------:R-:W-:-:S05]  /*1eb0*/  @P2 LOP3.LUT R3, R3, 0x10, RZ, 0xfc, !PT ;  /* 0x0000001003032812 */ /* 0x000fca00078efcff */
[----:B------:R0:W-:Y:S01]  /*1ec0*/  STL [R1], R3 ;  /* 0x0000000301007387 */ /* 0x0001e20000100800 */
[----:B--2---:R-:W-:Y:S05]  /*1ed0*/  @P1 BRA `(.L_x_143) ;  /* 0x0000000000081947 */ /* 0x004fea0003800000 */
[----:B------:R-:W2:Y:S02]  /*1ee0*/  SYNCS.PHASECHK.TRANS64.TRYWAIT P1, [R5+URZ+0x19c30], R4 ;  /* 0x019c3004050075a7 */ /* 0x000ea4000802017f */
[----:B--2---:R-:W-:Y:S05]  /*1ef0*/  @!P1 BRA `(.L_x_144) ;  /* 0x000000d000849947 */ /* 0x004fea0003800000 */
.L_x_143:
[----:B------:R-:W-:Y:S05]  /*1f00*/  WARPSYNC.ALL ;  /* 0x0000000000007948 */ /* 0x000fea0003800000 */
[----:B------:R-:W-:Y:S01]  /*1f10*/  R2UR UR4, R0 ;  /* 0x00000000000472ca */ /* 0x000fe200000e0000 */
[----:B------:R-:W3:Y:S01]  /*1f20*/  LDL R7, [R1+0xc] ;  /* 0x00000c0001077983 */ /* 0x000ee20000100800 */
[----:B------:R-:W-:Y:S01]  /*1f30*/  ULOP3.LUT UR12, UR51, 0x10000, URZ, 0xfc, !UPT ;  /* 0x00010000330c7892 */ /* 0x000fe2000f8efc3f */
[----:B------:R-:W-:Y:S01]  /*1f40*/  WARPGROUP.ARRIVE ;  /* 0x00000000000079c5 */ /* 0x000fe20000000000 */
[----:B------:R-:W-:Y:S01]  /*1f50*/  UMOV UR13, 0xc0000010 ;  /* 0xc0000010000d7882 */ /* 0x000fe20000000000 */
[----:B------:R-:W-:Y:S01]  /*1f60*/  UMOV UR15, 0xc0000010 ;  /* 0xc0000010000f7882 */ /* 0x000fe20000000000 */
[----:B------:R-:W-:Y:S01]  /*1f70*/  UMOV UR5, 0xc0000010 ;  /* 0xc000001000057882 */ /* 0x000fe20000000000 */
[----:B------:R-:W-:Y:S01]  /*1f80*/  UMOV UR7, 0xc0000010 ;  /* 0xc000001000077882 */ /* 0x000fe20000000000 */
[----:B------:R-:W-:Y:S01]  /*1f90*/  UIADD3 UR8, UR12, 0x300, URZ ;  /* 0x000003000c087890 */ /* 0x000fe2000fffe03f */
[----:B-12---:R-:W-:Y:S01]  /*1fa0*/  IMAD.U32 R4, RZ, RZ, UR50 ;  /* 0x00000032ff047e24 */ /* 0x006fe2000f8e00ff */
[----:B------:R-:W-:Y:S01]  /*1fb0*/  UMOV UR9, 0xc0000010 ;  /* 0xc000001000097882 */ /* 0x000fe20000000000 */
[----:B------:R-:W-:Y:S01]  /*1fc0*/  UMOV UR11, 0xc0000010 ;  /* 0xc0000010000b7882 */ /* 0x000fe20000000000 */
[----:B0-----:R-:W-:Y:S01]  /*1fd0*/  IMAD.U32 R3, RZ, RZ, UR49 ;  /* 0x00000031ff037e24 */ /* 0x001fe2000f8e00ff */
[----:B------:R-:W-:Y:S01]  /*1fe0*/  UIADD3 UR4, UR4, 0x13800, URZ ;  /* 0x0001380004047890 */ /* 0x000fe2000fffe03f */
[----:B------:R-:W-:Y:S01]  /*1ff0*/  P2R R6, PR, RZ, 0x1 ;  /* 0x00000001ff067803 */ /* 0x000fe20000000000 */
[----:B------:R-:W0:Y:S01]  /*2000*/  S2R R88, SR_TID.X ;  /* 0x0000000000587919 */ /* 0x000e220000002100 */
[----:B------:R-:W-:Y:S01]  /*2010*/  UIADD3 UR17, UR49, -0x2, URZ ;  /* 0xfffffffe31117890 */ /* 0x000fe2000fffe03f */
[--C-:B------:R-:W-:Y:S01]  /*2020*/  IMAD.MOV.U32 R90, RZ, RZ, R89.reuse ;  /* 0x000000ffff5a7224 */ /* 0x100fe200078e0059 */
[----:B------:R-:W-:Y:S01]  /*2030*/  USHF.R.U32.HI UR4, URZ, 0x4, UR4 ;  /* 0x000000043f047899 */ /* 0x000fe20008011604 */
[--C-:B------:R-:W-:Y:S01]  /*2040*/  IMAD.MOV.U32 R92, RZ, RZ, R89.reuse ;  /* 0x000000ffff5c7224 */ /* 0x100fe200078e0059 */
[----:B------:R-:W-:Y:S01]  /*2050*/  UISETP.GE.AND UP0, UPT, UR17, UR44, UPT ;  /* 0x0000002c1100728c */ /* 0x000fe2000bf06270 */
[--C-:B------:R-:W-:Y:S01]  /*2060*/  IMAD.MOV.U32 R95, RZ, RZ, R89.reuse ;  /* 0x000000ffff5f7224 */ /* 0x100fe200078e0059 */
[----:B------:R-:W-:Y:S01]  /*2070*/  ULOP3.LUT UR4, UR4, 0x3fff, URZ, 0xc0, !UPT ;  /* 0x00003fff04047892 */ /* 0x000fe2000f8ec03f */
[----:B------:R-:W-:-:S02]  /*2080*/  IMAD.MOV.U32 R94, RZ, RZ, R89 ;  /* 0x000000ffff5e7224 */ /* 0x000fc400078e0059 */
[--C-:B------:R-:W-:Y:S01]  /*2090*/  IMAD.MOV.U32 R97, RZ, RZ, R89.reuse ;  /* 0x000000ffff617224 */ /* 0x100fe200078e0059 */
[----:B------:R-:W-:Y:S01]  /*20a0*/  ULOP3.LUT UR16, UR4, 0x10000, URZ, 0xfc, !UPT ;  /* 0x0001000004107892 */ /* 0x000fe2000f8efc3f */
[--C-:B------:R-:W-:Y:S01]  /*20b0*/  IMAD.MOV.U32 R96, RZ, RZ, R89.reuse ;  /* 0x000000ffff607224 */ /* 0x100fe200078e0059 */
[----:B------:R-:W-:Y:S01]  /*20c0*/  UIADD3 UR4, UR12, 0x180, URZ ;  /* 0x000001800c047890 */ /* 0x000fe2000fffe03f */
[--C-:B------:R-:W-:Y:S01]  /*20d0*/  IMAD.MOV.U32 R99, RZ, RZ, R89.reuse ;  /* 0x000000ffff637224 */ /* 0x100fe200078e0059 */
[----:B------:R-:W-:Y:S01]  /*20e0*/  UIMAD UR14, UR36, 0x300, UR16 ;  /* 0x00000300240e78a4 */ /* 0x000fe2000f8e0210 */
[--C-:B------:R-:W-:Y:S02]  /*20f0*/  IMAD.MOV.U32 R98, RZ, RZ, R89.reuse ;  /* 0x000000ffff627224 */ /* 0x100fe400078e0059 */
[--C-:B------:R-:W-:Y:S01]  /*2100*/  IMAD.MOV.U32 R101, RZ, RZ, R89.reuse ;  /* 0x000000ffff657224 */ /* 0x100fe200078e0059 */
[----:B------:R-:W-:Y:S01]  /*2110*/  UIADD3 UR6, UR14, 0x100, URZ ;  /* 0x000001000e067890 */ /* 0x000fe2000fffe03f */
[--C-:B------:R-:W-:Y:S01]  /*2120*/  IMAD.MOV.U32 R100, RZ, RZ, R89.reuse ;  /* 0x000000ffff647224 */ /* 0x100fe200078e0059 */
[----:B------:R-:W-:Y:S01]  /*2130*/  UIADD3 UR10, UR14, 0x200, URZ ;  /* 0x000002000e0a7890 */ /* 0x000fe2000fffe03f */
[----:B------:R-:W-:-:S02]  /*2140*/  IMAD.MOV.U32 R103, RZ, RZ, R89 ;  /* 0x000000ffff677224 */ /* 0x000fc400078e0059 */
[----:B------:R-:W-:Y:S01]  /*2150*/  QGMMA.64x128x32.F32.E4M3.E4M3 R24, gdesc[UR12], RZ, !UPT, gsb0 ;  /* 0x01e000000c1879f3 */ /* 0x000fe2000c0008ff */
        /* <DEDUP_REMOVED lines=35> */
[----:B------:R-:W-:Y:S01]  /*2390*/  QGMMA.64x128x32.F32.E4M3.E4M3 R24, gdesc[UR4], R24, gsb0 ;  /* 0x01e00000041879f3 */ /* 0x000fe20008000818 */
[----:B---3--:R-:W-:-:S05]  /*23a0*/  IADD3 R4, R4, 0x80, -R7 ;  /* 0x0000008004047810 */ /* 0x008fca0007ffe807 */
[----:B------:R-:W-:-:S05]  /*23b0*/  IMAD R4, R3, -0x80, R4 ;  /* 0xffffff8003047824 */ /* 0x000fca00078e0204 */
[C---:B------:R-:W-:Y:S02]  /*23c0*/  ISETP.GT.AND P3, PT, R4.reuse, RZ, PT ;  /* 0x000000ff0400720c */ /* 0x040fe40003f64270 */
[C---:B------:R-:W-:Y:S01]  /*23d0*/  ISETP.GT.AND P1, PT, R4.reuse, 0x1, PT ;  /* 0x000000010400780c */ /* 0x040fe20003f24270 */
[----:B------:R-:W-:Y:S02]  /*23e0*/  WARPGROUP.DEPBAR.LE gsb0, 0x0 ;  /* 0x00008000000079c5 */ /* 0x000fe40000010000 */
[----:B------:R-:W-:Y:S01]  /*23f0*/  WARPGROUP.ARRIVE ;  /* 0x00000000000079c5 */ /* 0x000fe20000000000 */
[C---:B------:R-:W-:Y:S02]  /*2400*/  ISETP.GT.AND P2, PT, R4.reuse, 0x8, PT ;  /* 0x000000080400780c */ /* 0x040fe40003f44270 */
[C---:B------:R-:W-:Y:S02]  /*2410*/  ISETP.GT.AND P5, PT, R4.reuse, 0x9, PT ;  /* 0x000000090400780c */ /* 0x040fe40003fa4270 */
[C---:B------:R-:W-:Y:S01]  /*2420*/  ISETP.GT.AND P4, PT, R4.reuse, 0x10, PT ;  /* 0x000000100400780c */ /* 0x040fe20003f84270 */
[----:B------:R-:W-:Y:S01]  /*2430*/  QGMMA.64x128x32.F32.E4M3.E4M3 R24, gdesc[UR8], R24, gsb0 ;  /* 0x01e00000081879f3 */ /* 0x000fe20008000818 */
[----:B------:R-:W-:-:S02]  /*2440*/  ISETP.GT.AND P0, PT, R4, 0x59, PT ;  /* 0x000000590400780c */ /* 0x000fc40003f04270 */
[----:B------:R-:W-:Y:S01]  /*2450*/  ISETP.GT.AND P6, PT, R4, 0x60, PT ;  /* 0x000000600400780c */ /* 0x000fe20003fc4270 */
[----:B------:R-:W-:Y:S02]  /*2460*/  WARPGROUP.DEPBAR.LE gsb0, 0x0 ;  /* 0x00008000000079c5 */ /* 0x000fe40000010000 */
[----:B------:R-:W-:Y:S02]  /*2470*/  FSEL R26, R26, -INF , P3 ;  /* 0xff8000001a1a7808 */ /* 0x000fe40001800000 */
[----:B------:R-:W-:Y:S02]  /*2480*/  FSEL R27, R27, -INF , P1 ;  /* 0xff8000001b1b7808 */ /* 0x000fe40000800000 */
[----:B------:R-:W-:Y:S02]  /*2490*/  FSEL R30, R30, -INF , P2 ;  /* 0xff8000001e1e7808 */ /* 0x000fe40001000000 */
[----:B------:R-:W-:Y:S02]  /*24a0*/  FMNMX.FTZ R3, R26, R27, !PT ;  /* 0x0000001b1a037209 */ /* 0x000fe40007810000 */
[----:B------:R-:W-:-:S02]  /*24b0*/  FSEL R31, R31, -INF , P5 ;  /* 0xff8000001f1f7808 */ /* 0x000fc40002800000 */
[----:B------:R-:W-:Y:S02]  /*24c0*/  FMNMX.FTZ R8, R30, R3, !PT ;  /* 0x000000031e087209 */ /* 0x000fe40007810000 */
[----:B------:R-:W-:Y:S02]  /*24d0*/  FSEL R24, R24, -INF , P3 ;  /* 0xff80000018187808 */ /* 0x000fe40001800000 */
[----:B------:R-:W-:Y:S02]  /*24e0*/  ISETP.GT.AND P3, PT, R4, 0x11, PT ;  /* 0x000000110400780c */ /* 0x000fe40003f64270 */
[----:B------:R-:W-:Y:S02]  /*24f0*/  FSEL R34, R34, -INF , P4 ;  /* 0xff80000022227808 */ /* 0x000fe40002000000 */
[----:B------:R-:W-:Y:S02]  /*2500*/  FMNMX.FTZ R3, R31, R8, !PT ;  /* 0x000000081f037209 */ /* 0x000fe40007810000 */
[----:B------:R-:W-:-:S02]  /*2510*/  FSEL R25, R25, -INF , P1 ;  /* 0xff80000019197808 */ /* 0x000fc40000800000 */
[----:B------:R-:W-:Y:S02]  /*2520*/  ISETP.GT.AND P1, PT, R4, 0x18, PT ;  /* 0x000000180400780c */ /* 0x000fe40003f24270 */
[----:B------:R-:W-:Y:S02]  /*2530*/  FSEL R35, R35, -INF , P3 ;  /* 0xff80000023237808 */ /* 0x000fe40001800000 */
[----:B------:R-:W-:Y:S02]  /*2540*/  FMNMX.FTZ R8, R34, R3, !PT ;  /* 0x0000000322087209 */ /* 0x000fe40007810000 */
[----:B------:R-:W-:Y:S02]  /*2550*/  FSEL R28, R28, -INF , P2 ;  /* 0xff8000001c1c7808 */ /* 0x000fe40001000000 */
[----:B------:R-:W-:Y:S02]  /*2560*/  ISETP.GT.AND P2, PT, R4, 0x19, PT ;  /* 0x000000190400780c */ /* 0x000fe40003f44270 */
        /* <DEDUP_REMOVED lines=63> */
[----:B------:R-:W-:Y:S02]  /*2960*/  FMNMX.FTZ R3, R67, R8, !PT ;  /* 0x0000000843037209 */ /* 0x000fe40007810000 */
[----:B------:R-:W-:Y:S02]  /*2970*/  FSEL R71, R71, -INF , P0 ;  /* 0xff80000047477808 */ /* 0x000fe40000000000 */
[----:B------:R-:W-:Y:S02]  /*2980*/  FMNMX.FTZ R8, R70, R3, !PT ;  /* 0x0000000346087209 */ /* 0x000fe40007810000 */
        /* <DEDUP_REMOVED lines=9> */
[----:B------:R-:W-:Y:S01]  /*2a20*/  FSEL R93, R78, -INF , P1 ;  /* 0xff8000004e5d7808 */ /* 0x000fe20000800000 */
[----:B------:R-:W-:Y:S01]  /*2a30*/  IMAD.U32 R78, RZ, RZ, UR45 ;  /* 0x0000002dff4e7e24 */ /* 0x000fe2000f8e00ff */
        /* <DEDUP_REMOVED lines=13> */
[----:B------:R-:W-:Y:S02]  /*2b10*/  FMNMX.FTZ R3, R83, R8, !PT ;  /* 0x0000000853037209 */ /* 0x000fe40007810000 */
[----:B------:R-:W-:-:S02]  /*2b20*/  FSEL R86, R86, -INF , P5 ;  /* 0xff80000056567808 */ /* 0x000fc40002800000 */
[----:B------:R-:W-:Y:S02]  /*2b30*/  ISETP.GT.AND P6, PT, R4, 0x79, PT ;  /* 0x000000790400780c */ /* 0x000fe40003fc4270 */
[----:B------:R-:W-:Y:S02]  /*2b40*/  FMNMX.FTZ R8, R86, R3, !PT ;  /* 0x0000000356087209 */ /* 0x000fe40007810000 */
[----:B------:R-:W-:Y:S02]  /*2b50*/  FSEL R87, R87, -INF , P6 ;  /* 0xff80000057577808 */ /* 0x000fe40003000000 */
[----:B------:R-:W-:Y:S02]  /*2b60*/  P2R R9, PR, RZ, 0x4 ;  /* 0x00000004ff097803 */ /* 0x000fe40000000000 */
[----:B------:R-:W-:Y:S02]  /*2b70*/  FMNMX.FTZ R8, R87, R8, !PT ;  /* 0x0000000857087209 */ /* 0x000fe40007810000 */
[----:B------:R-:W-:-:S02]  /*2b80*/  P2R R11, PR, RZ, 0x2 ;  /* 0x00000002ff0b7803 */ /* 0x000fc40000000000 */
[----:B------:R-:W-:Y:S01]  /*2b90*/  P2R R12, PR, RZ, 0x1 ;  /* 0x00000001ff0c7803 */ /* 0x000fe20000000000 */
[----:B------:R-:W1:Y:S01]  /*2ba0*/  SHFL.BFLY PT, R3, R8, 0x2, 0x1f ;  /* 0x0c401f0008037f89 */ /* 0x000e6200000e0000 */
[C---:B------:R-:W-:Y:S02]  /*2bb0*/  ISETP.GT.AND P1, PT, R4.reuse, 0x59, PT ;  /* 0x000000590400780c */ /* 0x040fe40003f24270 */
[----:B------:R-:W-:Y:S02]  /*2bc0*/  ISETP.GT.AND P0, PT, R4, 0x60, PT ;  /* 0x000000600400780c */ /* 0x000fe40003f04270 */
[----:B------:R-:W-:Y:S02]  /*2bd0*/  FSEL R69, R69, -INF , P1 ;  /* 0xff80000045457808 */ /* 0x000fe40000800000 */
[----:B------:R-:W-:Y:S02]  /*2be0*/  ISETP.NE.AND P1, PT, R11, RZ, PT ;  /* 0x000000ff0b00720c */ /* 0x000fe40003f25270 */
[----:B------:R-:W-:-:S02]  /*2bf0*/  FSEL R72, R72, -INF , P0 ;  /* 0xff80000048487808 */ /* 0x000fc40000000000 */
[----:B------:R-:W-:Y:S02]  /*2c00*/  ISETP.NE.AND P0, PT, R12, RZ, PT ;  /* 0x000000ff0c00720c */ /* 0x000fe40003f05270 */
[----:B------:R-:W-:Y:S02]  /*2c10*/  FSEL R76, R76, -INF , P1 ;  /* 0xff8000004c4c7808 */ /* 0x000fe40000800000 */
[----:B------:R-:W-:Y:S02]  /*2c20*/  FSEL R73, R73, -INF , P0 ;  /* 0xff80000049497808 */ /* 0x000fe40000000000 */
[----:B------:R-:W-:Y:S02]  /*2c30*/  FSEL R80, R80, -INF , P3 ;  /* 0xff80000050507808 */ /* 0x000fe40001800000 */
[----:B------:R-:W-:Y:S02]  /*2c40*/  FSEL R81, R81, -INF , P4 ;  /* 0xff80000051517808 */ /* 0x000fe40002000000 */
[----:B------:R-:W-:-:S02]  /*2c50*/  FSEL R84, R84, -INF , P5 ;  /* 0xff80000054547808 */ /* 0x000fc40002800000 */
[----:B------:R-:W-:Y:S02]  /*2c60*/  FSEL R85, R85, -INF , P6 ;  /* 0xff80000055557808 */ /* 0x000fe40003000000 */
[----:B-1----:R-:W-:Y:S02]  /*2c70*/  FMNMX.FTZ R7, R8, R3, !PT ;  /* 0x0000000308077209 */ /* 0x002fe40007810000 */
[----:B------:R-:W-:-:S03]  /*2c80*/  ISETP.NE.AND P0, PT, R6, RZ, PT ;  /* 0x000000ff0600720c */ /* 0x000fc60003f05270 */
[----:B------:R-:W1:Y:S02]  /*2c90*/  SHFL.BFLY PT, R10, R7, 0x1, 0x1f ;  /* 0x0c201f00070a7f89 */ /* 0x000e6400000e0000 */
[----:B-1----:R-:W-:-:S04]  /*2ca0*/  FMNMX.FTZ R3, R7, R10, !PT ;  /* 0x0000000a07037209 */ /* 0x002fc80007810000 */
[C---:B------:R-:W-:Y:S01]  /*2cb0*/  FSETP.NEU.FTZ.AND P2, PT, R3.reuse, -INF , PT ;  /* 0xff8000000300780b */ /* 0x040fe20003f5d000 */
[----:B------:R-:W-:-:S05]  /*2cc0*/  FFMA.FTZ R78, R3, R78, -8 ;  /* 0xc1000000034e7423 */ /* 0x000fca000001004e */
[----:B------:R-:W-:Y:S02]  /*2cd0*/  FSEL R78, R78, RZ, P2 ;  /* 0x000000ff4e4e7208 */ /* 0x000fe40001000000 */
[----:B------:R-:W-:Y:S02]  /*2ce0*/  ISETP.NE.AND P2, PT, R9, RZ, PT ;  /* 0x000000ff0900720c */ /* 0x000fe40003f45270 */
[----:B------:R-:W-:Y:S01]  /*2cf0*/  FMNMX.FTZ R9, R24, R25, !PT ;  /* 0x0000001918097209 */ /* 0x000fe20007810000 */
[----:B------:R-:W-:-:S01]  /*2d00*/  FFMA.FTZ R31, R31, UR45, -R78 ;  /* 0x0000002d1f1f7c23 */ /* 0x000fc2000801084e */
[----:B------:R-:W-:Y:S01]  /*2d10*/  FSEL R77, R77, -INF , P2 ;  /* 0xff8000004d4d7808 */ /* 0x000fe20001000000 */
[----:B------:R-:W-:-:S01]  /*2d20*/  FFMA.FTZ R39, R39, UR45, -R78 ;  /* 0x0000002d27277c23 */ /* 0x000fc2000801084e */
[----:B------:R-:W-:Y:S01]  /*2d30*/  FMNMX.FTZ R4, R28, R9, !PT ;  /* 0x000000091c047209 */ /* 0x000fe20007810000 */
[----:B------:R-:W-:-:S01]  /*2d40*/  FFMA.FTZ R6, R26, UR45, -R78 ;  /* 0x0000002d1a067c23 */ /* 0x000fc2000801084e */
[----:B------:R-:W-:Y:S01]  /*2d50*/  MUFU.EX2 R9, R31 ;  /* 0x0000001f00097308 */ /* 0x000fe20000000800 */
[----:B------:R-:W-:-:S01]  /*2d60*/  FFMA.FTZ R26, R51, UR45, -R78 ;  /* 0x0000002d331a7c23 */ /* 0x000fc2000801084e */
[----:B------:R-:W-:Y:S01]  /*2d70*/  FMNMX.FTZ R11, R29, R4, !PT ;  /* 0x000000041d0b7209 */ /* 0x000fe20007810000 */
[----:B------:R-:W-:-:S01]  /*2d80*/  FFMA.FTZ R10, R34, UR45, -R78 ;  /* 0x0000002d220a7c23 */ /* 0x000fc2000801084e */
[--C-:B------:R-:W-:Y:S01]  /*2d90*/  FFMA.FTZ R34, R59, UR45, -R78.reuse ;  /* 0x0000002d3b227c23 */ /* 0x100fe2000801084e */
[----:B------:R-:W-:-:S01]  /*2da0*/  FFMA.FTZ R7, R27, UR45, -R78 ;  /* 0x0000002d1b077c23 */ /* 0x000fc2000801084e */
[----:B------:R-:W-:Y:S01]  /*2db0*/  FMNMX.FTZ R4, R32, R11, !PT ;  /* 0x0000000b20047209 */ /* 0x000fe20007810000 */
[----:B------:R-:W-:-:S01]  /*2dc0*/  FFMA.FTZ R27, R47, UR45, -R78 ;  /* 0x0000002d2f1b7c23 */ /* 0x000fc2000801084e */
[--C-:B------:R-:W-:Y:S01]  /*2dd0*/  FFMA.FTZ R47, R63, UR45, -R78.reuse ;  /* 0x0000002d3f2f7c23 */ /* 0x100fe2000801084e */
[----:B------:R-:W-:Y:S01]  /*2de0*/  IMAD.U32 R63, RZ, RZ, UR45 ;  /* 0x0000002dff3f7e24 */ /* 0x000fe2000f8e00ff */
[----:B------:R-:W-:Y:S01]  /*2df0*/  FMNMX.FTZ R11, R33, R4, !PT ;  /* 0x00000004210b7209 */ /* 0x000fe20007810000 */
[----:B------:R-:W-:-:S01]  /*2e00*/  FFMA.FTZ R12, R38, UR45, -R78 ;  /* 0x0000002d260c7c23 */ /* 0x000fc2000801084e */
[--C-:B------:R-:W-:Y:S01]  /*2e10*/  FFMA.FTZ R38, R66, UR45, -R78.reuse ;  /* 0x0000002d42267c23 */ /* 0x100fe2000801084e */
        /* <DEDUP_REMOVED lines=15> */
[----:B0-----:R-:W-:Y:S01]  /*2f10*/  LOP3.LUT P2, RZ, R88, 0x7f, RZ, 0xc0, !PT ;  /* 0x0000007f58ff7812 */ /* 0x001fe2000784c0ff */
[----:B------:R-:W-:-:S01]  /*2f20*/  FFMA.FTZ R42, R62, UR45, -R78 ;  /* 0x0000002d3e2a7c23 */ /* 0x000fc2000801084e */
[----:B------:R-:W-:Y:S01]  /*2f30*/  FMNMX.FTZ R4, R44, R13, !PT ;  /* 0x0000000d2c047209 */ /* 0x000fe20007810000 */
[----:B------:R-:W-:-:S01]  /*2f40*/  FFMA.FTZ R46, R93, UR45, -R78 ;  /* 0x0000002d5d2e7c23 */ /* 0x000fc2000801084e */
[----:B------:R-:W-:Y:S01]  /*2f50*/  MUFU.EX2 R13, R39 ;  /* 0x00000027000d7308 */ /* 0x000fe20000000800 */
[----:B------:R-:W-:-:S01]  /*2f60*/  FFMA.FTZ R62, R86, UR45, -R78 ;  /* 0x0000002d563e7c23 */ /* 0x000fc2000801084e */
[----:B------:R-:W-:Y:S01]  /*2f70*/  FMNMX.FTZ R15, R45, R4, !PT ;  /* 0x000000042d0f7209 */ /* 0x000fe20007810000 */
[----:B------:R-:W-:-:S02]  /*2f80*/  IMAD.MOV.U32 R88, RZ, RZ, R89 ;  /* 0x000000ffff587224 */ /* 0x000fc400078e0059 */
[----:B------:R-:W-:Y:S01]  /*2f90*/  IMAD.MOV.U32 R93, RZ, RZ, R89 ;  /* 0x000000ffff5d7224 */ /* 0x000fe200078e0059 */
[----:B------:R-:W-:Y:S02]  /*2fa0*/  FMNMX.FTZ R4, R48, R15, !PT ;  /* 0x0000000f30047209 */ /* 0x000fe40007810000 */
[----:B------:R-:W0:Y:S02]  /*2fb0*/  MUFU.EX2 R8, R8 ;  /* 0x0000000800087308 */ /* 0x000e240000000800 */
[----:B------:R-:W-:-:S04]  /*2fc0*/  FMNMX.FTZ R15, R49, R4, !PT ;  /* 0x00000004310f7209 */ /* 0x000fc80007810000 */
[----:B------:R-:W-:Y:S02]  /*2fd0*/  FMNMX.FTZ R4, R52, R15, !PT ;  /* 0x0000000f34047209 */ /* 0x000fe40007810000 */
[----:B------:R1:W-:Y:S02]  /*2fe0*/  MUFU.EX2 R15, R43 ;  /* 0x0000002b000f7308 */ /* 0x0003e40000000800 */
[----:B------:R-:W-:-:S04]  /*2ff0*/  FMNMX.FTZ R21, R53, R4, !PT ;  /* 0x0000000435157209 */ /* 0x000fc80007810000 */
[----:B------:R-:W-:Y:S02]  /*3000*/  FMNMX.FTZ R4, R56, R21, !PT ;  /* 0x0000001538047209 */ /* 0x000fe40007810000 */
[----:B------:R-:W-:Y:S01]  /*3010*/  MUFU.EX2 R10, R10 ;  /* 0x0000000a000a7308 */ /* 0x000fe20000000800 */
[----:B-1----:R-:W-:-:S01]  /*3020*/  FFMA.FTZ R43, R70, UR45, -R78 ;  /* 0x0000002d462b7c23 */ /* 0x002fc2000801084e */
[----:B------:R-:W-:Y:S02]  /*3030*/  FMNMX.FTZ R21, R57, R4, !PT ;  /* 0x0000000439157209 */ /* 0x000fe40007810000 */
[----:B0-----:R-:W-:Y:S02]  /*3040*/  F2FP.SATFINITE.E4M3.F32.PACK_AB_MERGE_C R137, R9, R8, RZ ;  /* 0x000000080989723e */ /* 0x001fe400048070ff */
[----:B------:R-:W-:Y:S02]  /*3050*/  FMNMX.FTZ R4, R60, R21, !PT ;  /* 0x000000153c047209 */ /* 0x000fe40007810000 */
[----:B------:R0:W-:Y:S01]  /*3060*/  MUFU.EX2 R11, R35 ;  /* 0x00000023000b7308 */ /* 0x0001e20000000800 */
[----:B------:R-:W-:-:S02]  /*3070*/  F2FP.SATFINITE.E4M3.F32.PACK_AB_MERGE_C R137, R7, R6, R137 ;  /* 0x000000060789723e */ /* 0x000fc40004807089 */
[----:B------:R-:W-:-:S04]  /*3080*/  FMNMX.FTZ R21, R61, R4, !PT ;  /* 0x000000043d157209 */ /* 0x000fc80007810000 */
[----:B------:R-:W-:Y:S01]  /*3090*/  FMNMX.FTZ R4, R64, R21, !PT ;  /* 0x0000001540047209 */ /* 0x000fe20007810000 */
[----:B------:R-:W1:Y:S01]  /*30a0*/  MUFU.EX2 R12, R12 ;  /* 0x0000000c000c7308 */ /* 0x000e620000000800 */
[----:B0-----:R-:W-:-:S01]  /*30b0*/  FFMA.FTZ R35, R55, UR45, -R78 ;  /* 0x0000002d37237c23 */ /* 0x001fc2000801084e */
[----:B------:R-:W-:Y:S01]  /*30c0*/  FFMA.FTZ R55, R91, UR45, -R78 ;  /* 0x0000002d5b377c23 */ /* 0x000fe2000801084e */
[----:B------:R-:W-:Y:S01]  /*30d0*/  FMNMX.FTZ R31, R65, R4, !PT ;  /* 0x00000004411f7209 */ /* 0x000fe20007810000 */
[----:B------:R-:W-:-:S03]  /*30e0*/  IMAD.MOV.U32 R91, RZ, RZ, R89 ;  /* 0x000000ffff5b7224 */ /* 0x000fc600078e0059 */
[----:B------:R-:W-:Y:S01]  /*30f0*/  FMNMX.FTZ R4, R68, R31, !PT ;  /* 0x0000001f44047209 */ /* 0x000fe20007810000 */
[----:B------:R0:W-:Y:S03]  /*3100*/  MUFU.EX2 R21, R50 ;  /* 0x0000003200157308 */ /* 0x0001e60000000800 */
[----:B------:R-:W-:-:S04]  /*3110*/  FMNMX.FTZ R31, R69, R4, !PT ;  /* 0x00000004451f7209 */ /* 0x000fc80007810000 */
[----:B------:R-:W-:Y:S01]  /*3120*/  FMNMX.FTZ R4, R72, R31, !PT ;  /* 0x0000001f48047209 */ /* 0x000fe20007810000 */
[----:B------:R-:W-:Y:S01]  /*3130*/  MUFU.EX2 R14, R14 ;  /* 0x0000000e000e7308 */ /* 0x000fe20000000800 */
[----:B0-----:R-:W-:-:S01]  /*3140*/  FFMA.FTZ R50, R75, UR45, -R78 ;  /* 0x0000002d4b327c23 */ /* 0x001fc2000801084e */
[----:B-1----:R-:W-:Y:S02]  /*3150*/  F2FP.SATFINITE.E4M3.F32.PACK_AB_MERGE_C R139, R13, R12, RZ ;  /* 0x0000000c0d8b723e */ /* 0x002fe400048070ff */
[----:B------:R-:W-:Y:S02]  /*3160*/  FMNMX.FTZ R31, R73, R4, !PT ;  /* 0x00000004491f7209 */ /* 0x000fe40007810000 */
[----:B------:R-:W-:Y:S02]  /*3170*/  F2FP.SATFINITE.E4M3.F32.PACK_AB_MERGE_C R139, R11, R10, R139 ;  /* 0x0000000a0b8b723e */ /* 0x000fe4000480708b */
[----:B------:R-:W-:Y:S01]  /*3180*/  FMNMX.FTZ R4, R76, R31, !PT ;  /* 0x0000001f4c047209 */ /* 0x000fe20007810000 */
[----:B------:R-:W-:Y:S03]  /*3190*/  MUFU.EX2 R20, R20 ;  /* 0x0000001400147308 */ /* 0x000fe60000000800 */
[----:B------:R-:W-:-:S04]  /*31a0*/  FMNMX.FTZ R31, R77, R4, !PT ;  /* 0x000000044d1f7209 */ /* 0x000fc80007810000 */
[----:B------:R-:W-:Y:S01]  /*31b0*/  FMNMX.FTZ R4, R80, R31, !PT ;  /* 0x0000001f50047209 */ /* 0x000fe20007810000 */
[----:B------:R-:W0:Y:S03]  /*31c0*/  MUFU.EX2 R27, R27 ;  /* 0x0000001b001b7308 */ /* 0x000e260000000800 */
[----:B------:R-:W-:-:S04]  /*31d0*/  FMNMX.FTZ R39, R81, R4, !PT ;  /* 0x0000000451277209 */ /* 0x000fc80007810000 */
[----:B------:R-:W-:Y:S01]  /*31e0*/  FMNMX.FTZ R4, R84, R39, !PT ;  /* 0x0000002754047209 */ /* 0x000fe20007810000 */
[----:B------:R-:W-:-:S01]  /*31f0*/  FFMA.FTZ R39, R67, UR45, -R78 ;  /* 0x0000002d43277c23 */ /* 0x000fc2000801084e */
[----:B------:R1:W-:Y:S02]  /*3200*/  MUFU.EX2 R31, R58 ;  /* 0x0000003a001f7308 */ /* 0x0003e40000000800 */
[----:B------:R-:W-:-:S05]  /*3210*/  FMNMX.FTZ R4, R85, R4, !PT ;  /* 0x0000000455047209 */ /* 0x000fca0007810000 */
[----:B------:R-:W2:Y:S01]  /*3220*/  SHFL.BFLY PT, R51, R4, 0x2, 0x1f ;  /* 0x0c401f0004337f89 */ /* 0x000ea200000e0000 */
[----:B------:R-:W-:Y:S01]  /*3230*/  MUFU.EX2 R26, R26 ;  /* 0x0000001a001a7308 */ /* 0x000fe20000000800 */
[----:B-1----:R-:W-:-:S01]  /*3240*/  FFMA.FTZ R58, R79, UR45, -R78 ;  /* 0x0000002d4f3a7c23 */ /* 0x002fc2000801084e */
[----:B0-----:R-:W-:-:S04]  /*3250*/  F2FP.SATFINITE.E4M3.F32.PACK_AB_MERGE_C R141, R27, R20, RZ ;  /* 0x000000141b8d723e */ /* 0x001fc800048070ff */
[----:B------:R-:W-:Y:S02]  /*3260*/  F2FP.SATFINITE.E4M3.F32.PACK_AB_MERGE_C R141, R15, R14, R141 ;  /* 0x0000000e0f8d723e */ /* 0x000fe4000480708d */
[----:B------:R-:W-:Y:S08]  /*3270*/  MUFU.EX2 R30, R30 ;  /* 0x0000001e001e7308 */ /* 0x000ff00000000800 */
[----:B------:R-:W0:Y:S01]  /*3280*/  MUFU.EX2 R35, R35 ;  /* 0x0000002300237308 */ /* 0x000e220000000800 */
[----:B--2---:R-:W-:Y:S01]  /*3290*/  FMNMX.FTZ R59, R4, R51, !PT ;  /* 0x00000033043b7209 */ /* 0x004fe20007810000 */
[----:B------:R-:W-:-:S06]  /*32a0*/  FFMA.FTZ R51, R74, UR45, -R78 ;  /* 0x0000002d4a337c23 */ /* 0x000fcc000801084e */
[----:B------:R-:W-:Y:S01]  /*32b0*/  MUFU.EX2 R34, R34 ;  /* 0x0000002200227308 */ /* 0x000fe20000000800 */
[----:B------:R-:W1:Y:S07]  /*32c0*/  SHFL.BFLY PT, R4, R59, 0x1, 0x1f ;  /* 0x0c201f003b047f89 */ /* 0x000e6e00000e0000 */
[----:B------:R-:W-:Y:S01]  /*32d0*/  MUFU.EX2 R42, R42 ;  /* 0x0000002a002a7308 */ /* 0x000fe20000000800 */
[----:B0-----:R-:W-:-:S04]  /*32e0*/  F2FP.SATFINITE.E4M3.F32.PACK_AB_MERGE_C R143, R35, R30, RZ ;  /* 0x0000001e238f723e */ /* 0x001fc800048070ff */
[----:B------:R-:W-:-:S03]  /*32f0*/  F2FP.SATFINITE.E4M3.F32.PACK_AB_MERGE_C R143, R26, R21, R143 ;  /* 0x000000151a8f723e */ /* 0x000fc6000480708f */
[----:B------:R-:W0:Y:S08]  /*3300*/  MUFU.EX2 R47, R47 ;  /* 0x0000002f002f7308 */ /* 0x000e300000000800 */
[----:B------:R-:W-:Y:S01]  /*3310*/  MUFU.EX2 R38, R38 ;  /* 0x0000002600267308 */ /* 0x000fe20000000800 */
[----:B-1----:R-:W-:Y:S01]  /*3320*/  FMNMX.FTZ R4, R59, R4, !PT ;  /* 0x000000043b047209 */ /* 0x002fe20007810000 */
[----:B------:R-:W-:-:S03]  /*3330*/  FFMA.FTZ R59, R83, UR45, -R78 ;  /* 0x0000002d533b7c23 */ /* 0x000fc6000801084e */
[C---:B------:R-:W-:Y:S01]  /*3340*/  FSETP.NEU.FTZ.AND P1, PT, R4.reuse, -INF , PT ;  /* 0xff8000000400780b */ /* 0x040fe20003f3d000 */
[----:B------:R-:W-:-:S01]  /*3350*/  FFMA.FTZ R66, R4, R63, -8 ;  /* 0xc100000004427423 */ /* 0x000fc2000001003f */
[----:B------:R-:W-:Y:S01]  /*3360*/  FFMA.FTZ R63, R87, UR45, -R78 ;  /* 0x0000002d573f7c23 */ /* 0x000fe2000801084e */
[----:B------:R-:W-:Y:S01]  /*3370*/  MUFU.EX2 R39, R39 ;  /* 0x0000002700277308 */ /* 0x000fe20000000800 */
[----:B0-----:R-:W-:Y:S02]  /*3380*/  F2FP.SATFINITE.E4M3.F32.PACK_AB_MERGE_C R145, R47, R42, RZ ;  /* 0x0000002a2f91723e */ /* 0x001fe400048070ff */
[----:B------:R-:W-:Y:S02]  /*3390*/  FSEL R66, R66, RZ, P1 ;  /* 0x000000ff42427208 */ /* 0x000fe40000800000 */
[----:B------:R-:W-:Y:S02]  /*33a0*/  PLOP3.LUT P1, PT, PT, PT, UP0, 0x80, 0x0 ;  /* 0x000000000000781c */ /* 0x000fe40003f2f008 */
[----:B------:R-:W-:Y:S01]  /*33b0*/  F2FP.SATFINITE.E4M3.F32.PACK_AB_MERGE_C R145, R34, R31, R145 ;  /* 0x0000001f2291723e */ /* 0x000fe20004807091 */
[----:B------:R-:W-:-:S01]  /*33c0*/  FFMA.FTZ R24, R24, UR45, -R66 ;  /* 0x0000002d18187c23 */ /* 0x000fc20008010842 */
[--C-:B------:R-:W-:Y:S01]  /*33d0*/  FFMA.FTZ R25, R25, UR45, -R66.reuse ;  /* 0x0000002d19197c23 */ /* 0x100fe20008010842 */
[----:B------:R-:W-:-:S01]  /*33e0*/  FFMA.FTZ R67, R28, UR45, -R66 ;  /* 0x0000002d1c437c23 */ /* 0x000fc20008010842 */
[--C-:B------:R-:W-:Y:S01]  /*33f0*/  FFMA.FTZ R70, R29, UR45, -R66.reuse ;  /* 0x0000002d1d467c23 */ /* 0x100fe20008010842 */
[----:B------:R-:W-:-:S01]  /*3400*/  FFMA.FTZ R28, R32, UR45, -R66 ;  /* 0x0000002d201c7c23 */ /* 0x000fc20008010842 */
[--C-:B------:R-:W-:Y:S01]  /*3410*/  FFMA.FTZ R29, R33, UR45, -R66.reuse ;  /* 0x0000002d211d7c23 */ /* 0x100fe20008010842 */
        /* <DEDUP_REMOVED lines=9> */
[----:B------:R-:W-:-:S01]  /*34b0*/  FADD.FTZ R57, R6, R7 ;  /* 0x0000000706397221 */ /* 0x000fc20000010000 */
[--C-:B------:R-:W-:Y:S01]  /*34c0*/  FFMA.FTZ R36, R48, UR45, -R66.reuse ;  /* 0x0000002d30247c23 */ /* 0x100fe20008010842 */
[----:B------:R-:W-:-:S01]  /*34d0*/  FFMA.FTZ R74, R37, UR45, -R66 ;  /* 0x0000002d254a7c23 */ /* 0x000fc20008010842 */
[--C-:B------:R-:W-:Y:S01]  /*34e0*/  FFMA.FTZ R48, R52, UR45, -R66.reuse ;  /* 0x0000002d34307c23 */ /* 0x100fe20008010842 */
[----:B------:R-:W-:-:S01]  /*34f0*/  FFMA.FTZ R52, R60, UR45, -R66 ;  /* 0x0000002d3c347c23 */ /* 0x000fc20008010842 */
[----:B------:R-:W-:Y:S01]  /*3500*/  FADD.FTZ R60, R8, R57 ;  /* 0x00000039083c7221 */ /* 0x000fe20000010000 */
[----:B------:R-:W-:-:S01]  /*3510*/  FFMA.FTZ R37, R49, UR45, -R66 ;  /* 0x0000002d31257c23 */ /* 0x000fc20008010842 */
[----:B------:R-:W1:Y:S01]  /*3520*/  MUFU.EX2 R67, R67 ;  /* 0x0000004300437308 */ /* 0x000e620000000800 */
[----:B------:R-:W-:-:S01]  /*3530*/  FFMA.FTZ R49, R53, UR45, -R66 ;  /* 0x0000002d35317c23 */ /* 0x000fc20008010842 */
[----:B------:R-:W-:Y:S01]  /*3540*/  FFMA.FTZ R53, R61, UR45, -R66 ;  /* 0x0000002d3d357c23 */ /* 0x000fe20008010842 */
[----:B------:R-:W-:-:S01]  /*3550*/  FADD.FTZ R61, R9, R60 ;  /* 0x0000003c093d7221 */ /* 0x000fc20000010000 */
[--C-:B------:R-:W-:Y:S01]  /*3560*/  FFMA.FTZ R64, R64, UR45, -R66.reuse ;  /* 0x0000002d40407c23 */ /* 0x100fe20008010842 */
[----:B------:R-:W-:-:S01]  /*3570*/  FFMA.FTZ R65, R65, UR45, -R66 ;  /* 0x0000002d41417c23 */ /* 0x000fc20008010842 */
[----:B------:R-:W-:Y:S01]  /*3580*/  FFMA.FTZ R73, R73, UR45, -R66 ;  /* 0x0000002d49497c23 */ /* 0x000fe20008010842 */
[----:B------:R-:W-:-:S01]  /*3590*/  FADD.FTZ R78, R10, R61 ;  /* 0x0000003d0a4e7221 */ /* 0x000fc20000010000 */
[----:B------:R-:W2:Y:S01]  /*35a0*/  MUFU.EX2 R70, R70 ;  /* 0x0000004600467308 */ /* 0x000ea20000000800 */
[----:B0-----:R-:W-:-:S01]  /*35b0*/  FADD.FTZ R56, R24, R25 ;  /* 0x0000001918387221 */ /* 0x001fc20000010000 */
[--C-:B------:R-:W-:Y:S01]  /*35c0*/  FFMA.FTZ R76, R76, UR45, -R66.reuse ;  /* 0x0000002d4c4c7c23 */ /* 0x100fe20008010842 */
[----:B------:R-:W-:-:S01]  /*35d0*/  FFMA.FTZ R77, R77, UR45, -R66 ;  /* 0x0000002d4d4d7c23 */ /* 0x000fc20008010842 */
[--C-:B------:R-:W-:Y:S01]  /*35e0*/  FFMA.FTZ R80, R80, UR45, -R66.reuse ;  /* 0x0000002d50507c23 */ /* 0x100fe20008010842 */
[----:B------:R-:W-:-:S01]  /*35f0*/  FFMA.FTZ R81, R81, UR45, -R66 ;  /* 0x0000002d51517c23 */ /* 0x000fc20008010842 */
[----:B------:R-:W-:-:S02]  /*3600*/  FFMA.FTZ R84, R84, UR45, -R66 ;  /* 0x0000002d54547c23 */ /* 0x000fc40008010842 */
[----:B------:R-:W0:Y:S01]  /*3610*/  MUFU.EX2 R28, R28 ;  /* 0x0000001c001c7308 */ /* 0x000e220000000800 */
[----:B-1----:R-:W-:-:S01]  /*3620*/  FADD.FTZ R57, R67, R56 ;  /* 0x0000003843397221 */ /* 0x002fc20000010000 */
[----:B------:R-:W-:-:S05]  /*3630*/  @!P2 VIADD R56, R5, 0x19c40 ;  /* 0x00019c400538a836 */ /* 0x000fca0000000000 */
[----:B------:R-:W-:Y:S01]  /*3640*/  @!P2 PRMT R56, RZ, 0x654, R56 ;  /* 0x00000654ff38a816 */ /* 0x000fe20000000038 */
[----:B------:R-:W1:Y:S01]  /*3650*/  MUFU.EX2 R29, R29 ;  /* 0x0000001d001d7308 */ /* 0x000e620000000800 */
[----:B--2---:R-:W-:-:S01]  /*3660*/  FADD.FTZ R57, R70, R57 ;  /* 0x0000003946397221 */ /* 0x004fc20000010000 */
[----:B------:R-:W-:Y:S01]  /*3670*/  F2FP.SATFINITE.E4M3.F32.PACK_AB_MERGE_C R136, R70, R67, RZ ;  /* 0x000000434688723e */ /* 0x000fe200048070ff */
[----:B------:R2:W-:Y:S03]  /*3680*/  @!P2 SYNCS.ARRIVE.TRANS64.RED.A1T0 RZ, [R56+URZ], RZ ;  /* 0x000000ff38ffa9a7 */ /* 0x0005e6000810043f */
[----:B------:R-:W-:Y:S02]  /*3690*/  F2FP.SATFINITE.E4M3.F32.PACK_AB_MERGE_C R136, R25, R24, R136 ;  /* 0x000000181988723e */ /* 0x000fe40004807088 */
[----:B------:R-:W3:Y:S01]  /*36a0*/  MUFU.EX2 R71, R71 ;  /* 0x0000004700477308 */ /* 0x000ee20000000800 */
[----:B0-----:R-:W-:-:S01]  /*36b0*/  FADD.FTZ R60, R28, R57 ;  /* 0x000000391c3c7221 */ /* 0x001fc20000010000 */
[----:B------:R-:W-:-:S04]  /*36c0*/  FADD.FTZ R57, R11, R78 ;  /* 0x0000004e0b397221 */ /* 0x000fc80000010000 */
[----:B------:R-:W-:Y:S01]  /*36d0*/  FADD.FTZ R78, R12, R57 ;  /* 0x000000390c4e7221 */ /* 0x000fe20000010000 */
[----:B------:R-:W-:-:S01]  /*36e0*/  FFMA.FTZ R57, R68, UR45, -R66 ;  /* 0x0000002d44397c23 */ /* 0x000fc20008010842 */
[----:B------:R-:W0:Y:S01]  /*36f0*/  MUFU.EX2 R74, R74 ;  /* 0x0000004a004a7308 */ /* 0x000e220000000800 */
[----:B-1----:R-:W-:-:S07]  /*3700*/  FADD.FTZ R60, R29, R60 ;  /* 0x0000003c1d3c7221 */ /* 0x002fce0000010000 */
[----:B------:R-:W1:Y:S01]  /*3710*/  MUFU.EX2 R32, R32 ;  /* 0x0000002000207308 */ /* 0x000e620000000800 */
[----:B---3--:R-:W-:-:S01]  /*3720*/  FADD.FTZ R61, R71, R60 ;  /* 0x0000003c473d7221 */ /* 0x008fc20000010000 */
[----:B------:R-:W-:-:S06]  /*3730*/  FFMA.FTZ R60, R72, UR45, -R66 ;  /* 0x0000002d483c7c23 */ /* 0x000fcc0008010842 */
[----:B------:R-:W3:Y:S01]  /*3740*/  MUFU.EX2 R33, R33 ;  /* 0x0000002100217308 */ /* 0x000ee20000000800 */
[----:B0-----:R-:W-:-:S01]  /*3750*/  FADD.FTZ R61, R74, R61 ;  /* 0x0000003d4a3d7221 */ /* 0x001fc20000010000 */
[----:B------:R-:W-:-:S04]  /*3760*/  F2FP.SATFINITE.E4M3.F32.PACK_AB_MERGE_C R71, R74, R71, RZ ;  /* 0x000000474a47723e */ /* 0x000fc800048070ff */
[----:B------:R-:W-:Y:S02]  /*3770*/  F2FP.SATFINITE.E4M3.F32.PACK_AB_MERGE_C R138, R29, R28, R71 ;  /* 0x0000001c1d8a723e */ /* 0x000fe40004807047 */
[----:B------:R-:W0:Y:S01]  /*3780*/  MUFU.EX2 R41, R41 ;  /* 0x0000002900297308 */ /* 0x000e220000000800 */
[----:B-1----:R-:W-:-:S07]  /*3790*/  FADD.FTZ R68, R32, R61 ;  /* 0x0000003d20447221 */ /* 0x002fce0000010000 */
[----:B------:R1:W-:Y:S01]  /*37a0*/  MUFU.EX2 R5, R64 ;  /* 0x0000004000057308 */ /* 0x0003e20000000800 */
[----:B---3--:R-:W-:-:S07]  /*37b0*/  FADD.FTZ R68, R33, R68 ;  /* 0x0000004421447221 */ /* 0x008fce0000010000 */
[----:B------:R-:W3:Y:S01]  /*37c0*/  MUFU.EX2 R44, R44 ;  /* 0x0000002c002c7308 */ /* 0x000ee20000000800 */
[----:B-1----:R-:W-:-:S01]  /*37d0*/  FFMA.FTZ R64, R69, UR45, -R66 ;  /* 0x0000002d45407c23 */ /* 0x002fc20008010842 */
[----:B------:R-:W-:Y:S01]  /*37e0*/  FADD.FTZ R69, R13, R78 ;  /* 0x0000004e0d457221 */ /* 0x000fe20000010000 */
[----:B------:R-:W-:-:S03]  /*37f0*/  FFMA.FTZ R66, R85, UR45, -R66 ;  /* 0x0000002d55427c23 */ /* 0x000fc60008010842 */
[----:B------:R-:W-:Y:S02]  /*3800*/  FADD.FTZ R72, R14, R69 ;  /* 0x000000450e487221 */ /* 0x000fe40000010000 */
[----:B------:R-:W1:Y:S02]  /*3810*/  MUFU.EX2 R36, R36 ;  /* 0x0000002400247308 */ /* 0x000e640000000800 */
[----:B------:R-:W-:-:S04]  /*3820*/  FADD.FTZ R61, R15, R72 ;  /* 0x000000480f3d7221 */ /* 0x000fc80000010000 */
[----:B------:R-:W-:Y:S01]  /*3830*/  FADD.FTZ R72, R20, R61 ;  /* 0x0000003d14487221 */ /* 0x000fe20000010000 */
[----:B0-----:R-:W-:-:S01]  /*3840*/  FADD.FTZ R61, R41, R68 ;  /* 0x00000044293d7221 */ /* 0x001fc20000010000 */
[----:B------:R-:W0:Y:S01]  /*3850*/  MUFU.EX2 R37, R37 ;  /* 0x0000002500257308 */ /* 0x000e220000000800 */
[C---:B---3--:R-:W-:Y:S01]  /*3860*/  F2FP.SATFINITE.E4M3.F32.PACK_AB_MERGE_C R41, R44.reuse, R41, RZ ;  /* 0x000000292c29723e */ /* 0x048fe200048070ff */
[----:B------:R-:W-:Y:S01]  /*3870*/  FADD.FTZ R72, R27, R72 ;  /* 0x000000481b487221 */ /* 0x000fe20000010000 */
[----:B------:R-:W-:-:S02]  /*3880*/  FADD.FTZ R61, R44, R61 ;  /* 0x0000003d2c3d7221 */ /* 0x000fc40000010000 */
[----:B------:R-:W-:-:S03]  /*3890*/  F2FP.SATFINITE.E4M3.F32.PACK_AB_MERGE_C R140, R33, R32, R41 ;  /* 0x00000020218c723e */ /* 0x000fc60004807029 */
[----:B------:R-:W3:Y:S01]  /*38a0*/  MUFU.EX2 R48, R48 ;  /* 0x0000003000307308 */ /* 0x000ee20000000800 */
[----:B-1----:R-:W-:-:S07]  /*38b0*/  FADD.FTZ R68, R36, R61 ;  /* 0x0000003d24447221 */ /* 0x002fce0000010000 */
[----:B------:R-:W1:Y:S01]  /*38c0*/  MUFU.EX2 R49, R49 ;  /* 0x0000003100317308 */ /* 0x000e620000000800 */
[----:B0-----:R-:W-:-:S07]  /*38d0*/  FADD.FTZ R13, R37, R68 ;  /* 0x00000044250d7221 */ /* 0x001fce0000010000 */
[----:B--2---:R0:W-:Y:S01]  /*38e0*/  MUFU.EX2 R56, R65 ;  /* 0x0000004100387308 */ /* 0x0041e20000000800 */
[----:B---3--:R-:W-:-:S07]  /*38f0*/  FADD.FTZ R8, R48, R13 ;  /* 0x0000000d30087221 */ /* 0x008fce0000010000 */
[----:B------:R-:W2:Y:S01]  /*3900*/  MUFU.EX2 R40, R40 ;  /* 0x0000002800287308 */ /* 0x000ea20000000800 */
[----:B0-----:R-:W-:-:S01]  /*3910*/  FADD.FTZ R65, R21, R72 ;  /* 0x0000004815417221 */ /* 0x001fc20000010000 */
[C---:B-1----:R-:W-:Y:S01]  /*3920*/  FADD.FTZ R13, R49.reuse, R8 ;  /* 0x00000008310d7221 */ /* 0x042fe20000010000 */
[----:B------:R-:W-:Y:S02]  /*3930*/  F2FP.SATFINITE.E4M3.F32.PACK_AB_MERGE_C R48, R49, R48, RZ ;  /* 0x000000303130723e */ /* 0x000fe400048070ff */
[----:B------:R-:W-:Y:S02]  /*3940*/  FADD.FTZ R65, R26, R65 ;  /* 0x000000411a417221 */ /* 0x000fe40000010000 */
[----:B------:R-:W-:Y:S01]  /*3950*/  F2FP.SATFINITE.E4M3.F32.PACK_AB_MERGE_C R142, R37, R36, R48 ;  /* 0x00000024258e723e */ /* 0x000fe20004807030 */
[----:B------:R-:W0:Y:S01]  /*3960*/  MUFU.EX2 R45, R45 ;  /* 0x0000002d002d7308 */ /* 0x000e220000000800 */
[----:B------:R-:W-:-:S04]  /*3970*/  FADD.FTZ R12, R30, R65 ;  /* 0x000000411e0c7221 */ /* 0x000fc80000010000 */
[----:B------:R-:W-:-:S03]  /*3980*/  FADD.FTZ R12, R35, R12 ;  /* 0x0000000c230c7221 */ /* 0x000fc60000010000 */
[----:B------:R-:W1:Y:S01]  /*3990*/  MUFU.EX2 R52, R52 ;  /* 0x0000003400347308 */ /* 0x000e620000000800 */
[----:B------:R-:W-:-:S01]  /*39a0*/  FADD.FTZ R27, R31, R12 ;  /* 0x0000000c1f1b7221 */ /* 0x000fc20000010000 */
[----:B--2---:R-:W-:-:S03]  /*39b0*/  FADD.FTZ R8, R40, R13 ;  /* 0x0000000d28087221 */ /* 0x004fc60000010000 */
[----:B------:R-:W-:-:S03]  /*39c0*/  FADD.FTZ R27, R34, R27 ;  /* 0x0000001b221b7221 */ /* 0x000fc60000010000 */
[----:B------:R-:W2:Y:S01]  /*39d0*/  MUFU.EX2 R53, R53 ;  /* 0x0000003500357308 */ /* 0x000ea20000000800 */
[----:B0-----:R-:W-:-:S01]  /*39e0*/  FADD.FTZ R13, R45, R8 ;  /* 0x000000082d0d7221 */ /* 0x001fc20000010000 */
[----:B------:R-:W-:-:S04]  /*39f0*/  FADD.FTZ R8, R42, R27 ;  /* 0x0000001b2a087221 */ /* 0x000fc80000010000 */
[----:B------:R-:W-:Y:S02]  /*3a00*/  FADD.FTZ R47, R47, R8 ;  /* 0x000000082f2f7221 */ /* 0x000fe40000010000 */
[----:B------:R-:W0:Y:S01]  /*3a10*/  MUFU.EX2 R43, R43 ;  /* 0x0000002b002b7308 */ /* 0x000e220000000800 */
[----:B-1----:R-:W-:-:S01]  /*3a20*/  FADD.FTZ R6, R52, R13 ;  /* 0x0000000d34067221 */ /* 0x002fc20000010000 */
[----:B------:R-:W-:-:S04]  /*3a30*/  FADD.FTZ R8, R38, R47 ;  /* 0x0000002f26087221 */ /* 0x000fc80000010000 */
[----:B------:R-:W-:Y:S02]  /*3a40*/  FADD.FTZ R8, R39, R8 ;  /* 0x0000000827087221 */ /* 0x000fe40000010000 */
[----:B------:R-:W1:Y:S01]  /*3a50*/  MUFU.EX2 R57, R57 ;  /* 0x0000003900397308 */ /* 0x000e620000000800 */
[----:B--2---:R-:W-:-:S01]  /*3a60*/  FADD.FTZ R6, R53, R6 ;  /* 0x0000000635067221 */ /* 0x004fc20000010000 */
[----:B------:R-:W-:-:S03]  /*3a70*/  F2FP.SATFINITE.E4M3.F32.PACK_AB_MERGE_C R52, R53, R52, RZ ;  /* 0x000000343534723e */ /* 0x000fc600048070ff */
[----:B------:R-:W-:Y:S01]  /*3a80*/  FADD.FTZ R7, R5, R6 ;  /* 0x0000000605077221 */ /* 0x000fe20000010000 */
[----:B------:R-:W-:Y:S02]  /*3a90*/  F2FP.SATFINITE.E4M3.F32.PACK_AB_MERGE_C R144, R45, R40, R52 ;  /* 0x000000282d90723e */ /* 0x000fe40004807034 */
[----:B------:R-:W2:Y:S01]  /*3aa0*/  MUFU.EX2 R54, R54 ;  /* 0x0000003600367308 */ /* 0x000ea20000000800 */
[----:B------:R-:W-:-:S01]  /*3ab0*/  FADD.FTZ R6, R56, R7 ;  /* 0x0000000738067221 */ /* 0x000fc20000010000 */
[----:B0-----:R-:W-:-:S06]  /*3ac0*/  FADD.FTZ R11, R43, R8 ;  /* 0x000000082b0b7221 */ /* 0x001fcc0000010000 */
[----:B------:R-:W0:Y:S01]  /*3ad0*/  MUFU.EX2 R64, R64 ;  /* 0x0000004000407308 */ /* 0x000e220000000800 */
[----:B-1----:R-:W-:-:S07]  /*3ae0*/  FADD.FTZ R7, R57, R6 ;  /* 0x0000000639077221 */ /* 0x002fce0000010000 */
[----:B------:R-:W1:Y:S01]  /*3af0*/  MUFU.EX2 R51, R51 ;  /* 0x0000003300337308 */ /* 0x000e620000000800 */
[C---:B--2---:R-:W-:Y:S01]  /*3b00*/  F2FP.SATFINITE.E4M3.F32.PACK_AB_MERGE_C R147, R54.reuse, R43, RZ ;  /* 0x0000002b3693723e */ /* 0x044fe200048070ff */
[----:B------:R-:W-:-:S03]  /*3b10*/  FADD.FTZ R54, R54, R11 ;  /* 0x0000000b36367221 */ /* 0x000fc60000010000 */
[----:B------:R-:W-:-:S03]  /*3b20*/  F2FP.SATFINITE.E4M3.F32.PACK_AB_MERGE_C R147, R39, R38, R147 ;  /* 0x000000262793723e */ /* 0x000fc60004807093 */
[----:B------:R-:W2:Y:S01]  /*3b30*/  MUFU.EX2 R60, R60 ;  /* 0x0000003c003c7308 */ /* 0x000ea20000000800 */
[----:B0-----:R-:W-:-:S01]  /*3b40*/  FADD.FTZ R7, R64, R7 ;  /* 0x0000000740077221 */ /* 0x001fc20000010000 */
[----:B------:R-:W-:-:S04]  /*3b50*/  F2FP.SATFINITE.E4M3.F32.PACK_AB_MERGE_C R57, R64, R57, RZ ;  /* 0x000000394039723e */ /* 0x000fc800048070ff */
[----:B------:R-:W-:Y:S02]  /*3b60*/  F2FP.SATFINITE.E4M3.F32.PACK_AB_MERGE_C R146, R56, R5, R57 ;  /* 0x000000053892723e */ /* 0x000fe40004807039 */
[----:B------:R-:W0:Y:S01]  /*3b70*/  MUFU.EX2 R50, R50 ;  /* 0x0000003200327308 */ /* 0x000e220000000800 */
[----:B-1----:R-:W-:-:S07]  /*3b80*/  FADD.FTZ R11, R51, R54 ;  /* 0x00000036330b7221 */ /* 0x002fce0000010000 */
[----:B------:R-:W1:Y:S01]  /*3b90*/  MUFU.EX2 R9, R73 ;  /* 0x0000004900097308 */ /* 0x000e620000000800 */
[----:B--2---:R-:W-:-:S07]  /*3ba0*/  FADD.FTZ R6, R60, R7 ;  /* 0x000000073c067221 */ /* 0x004fce0000010000 */
[----:B------:R-:W-:Y:S01]  /*3bb0*/  MUFU.EX2 R46, R46 ;  /* 0x0000002e002e7308 */ /* 0x000fe20000000800 */
[----:B0-----:R-:W-:-:S07]  /*3bc0*/  FADD.FTZ R13, R50, R11 ;  /* 0x0000000b320d7221 */ /* 0x001fce0000010000 */
[----:B------:R-:W0:Y:S01]  /*3bd0*/  MUFU.EX2 R55, R55 ;  /* 0x0000003700377308 */ /* 0x000e220000000800 */
[----:B-1----:R-:W-:-:S07]  /*3be0*/  FADD.FTZ R11, R9, R6 ;  /* 0x00000006090b7221 */ /* 0x002fce0000010000 */
[----:B------:R-:W1:Y:S08]  /*3bf0*/  MUFU.EX2 R76, R76 ;  /* 0x0000004c004c7308 */ /* 0x000e700000000800 */
[----:B------:R-:W2:Y:S01]  /*3c00*/  MUFU.EX2 R77, R77 ;  /* 0x0000004d004d7308 */ /* 0x000ea20000000800 */
[----:B0-----:R-:W-:Y:S01]  /*3c10*/  F2FP.SATFINITE.E4M3.F32.PACK_AB_MERGE_C R149, R55, R46, RZ ;  /* 0x0000002e3795723e */ /* 0x001fe200048070ff */
[----:B------:R-:W-:-:S03]  /*3c20*/  FADD.FTZ R46, R46, R13 ;  /* 0x0000000d2e2e7221 */ /* 0x000fc60000010000 */
[----:B------:R-:W-:Y:S01]  /*3c30*/  F2FP.SATFINITE.E4M3.F32.PACK_AB_MERGE_C R149, R50, R51, R149 ;  /* 0x000000333295723e */ /* 0x000fe20004807095 */
[----:B------:R-:W-:-:S02]  /*3c40*/  FADD.FTZ R55, R55, R46 ;  /* 0x0000002e37377221 */ /* 0x000fc40000010000 */
[----:B------:R-:W-:Y:S01]  /*3c50*/  MUFU.EX2 R62, R62 ;  /* 0x0000003e003e7308 */ /* 0x000fe20000000800 */
[----:B-1----:R-:W-:-:S07]  /*3c60*/  FADD.FTZ R6, R76, R11 ;  /* 0x0000000b4c067221 */ /* 0x002fce0000010000 */
        /* <DEDUP_REMOVED lines=16> */
[----:B-1----:R-:W-:-:S04]  /*3d70*/  FADD.FTZ R11, R81, R6 ;  /* 0x00000006510b7221 */ /* 0x002fc80000010000 */
[----:B--2---:R-:W-:Y:S01]  /*3d80*/  FADD.FTZ R6, R84, R11 ;  /* 0x0000000b54067221 */ /* 0x004fe20000010000 */
[----:B0-----:R-:W-:-:S03]  /*3d90*/  F2FP.SATFINITE.E4M3.F32.PACK_AB_MERGE_C R5, R7, R84, RZ ;  /* 0x000000540705723e */ /* 0x001fc600048070ff */
[----:B------:R-:W-:Y:S01]  /*3da0*/  FADD.FTZ R6, R7, R6 ;  /* 0x0000000607067221 */ /* 0x000fe20000010000 */
[----:B------:R-:W-:Y:S01]  /*3db0*/  F2FP.SATFINITE.E4M3.F32.PACK_AB_MERGE_C R150, R81, R80, R5 ;  /* 0x000000505196723e */ /* 0x000fe20004807005 */
[----:B------:R-:W-:Y:S01]  /*3dc0*/  FADD.FTZ R5, R63, R62 ;  /* 0x0000003e3f057221 */ /* 0x000fe20000010000 */
        /* <DEDUP_REMOVED lines=27> */
[----:B------:R-:W-:Y:S01]  /*3f80*/  UMOV UR18, UR46 ;  /* 0x0000002e00127c82 */ /* 0x000fe20008000000 */
[----:B------:R-:W-:-:S05]  /*3f90*/  UMOV UR19, UR36 ;  /* 0x0000002400137c82 */ /* 0x000fca0008000000 */
.L_x_155:
[----:B------:R-:W-:-:S04]  /*3fa0*/  UISETP.NE.AND UP0, UPT, UR19, 0x1, UPT ;  /* 0x000000011300788c */ /* 0x000fc8000bf05270 */
[----:B------:R-:W-:-:S04]  /*3fb0*/  USEL UR46, URZ, 0x1, UP0 ;  /* 0x000000013f2e7887 */ /* 0x000fc80008000000 */
[----:B------:R-:W-:Y:S01]  /*3fc0*/  ULOP3.LUT UR46, UR18, UR46, URZ, 0x3c, !UPT ;  /* 0x0000002e122e7292 */ /* 0x000fe2000f8e3c3f */
[----:B------:R-:W-:Y:S11]  /*3fd0*/  @!P0 BRA `(.L_x_146) ;  /* 0x0000000000048947 */ /* 0x000ff60003800000 */
[----:B------:R-:W-:Y:S01]  /*3fe0*/  BPT.TRAP 0x1 ;  /* 0x000000040000795c */ /* 0x000fe20000300000 */
.L_x_146:
[----:B------:R-:W0:Y:S01]  /*3ff0*/  S2UR UR6, SR_CgaCtaId ;  /* 0x00000000000679c3 */ /* 0x000e220000008800 */
[----:B------:R-:W-:Y:S01]  /*4000*/  UIADD3 UR36, UR19, 0x1, URZ ;  /* 0x0000000113247890 */ /* 0x000fe2000fffe03f */
[----:B------:R-:W-:Y:S01]  /*4010*/  MOV R3, 0x400 ;  /* 0x0000040000037802 */ /* 0x000fe20000000f00 */
[----:B------:R-:W-:Y:S02]  /*4020*/  IMAD.U32 R4, RZ, RZ, UR46 ;  /* 0x0000002eff047e24 */ /* 0x000fe4000f8e00ff */
[----:B------:R-:W-:-:S03]  /*4030*/  UISETP.NE.AND UP0, UPT, UR36, 0x2, UPT ;  /* 0x000000022400788c */ /* 0x000fc6000bf05270 */
[----:B------:R-:W-:Y:S01]  /*4040*/  SHF.L.U32 R4, R4, 0x1f, RZ ;  /* 0x0000001f04047819 */ /* 0x000fe200000006ff */
[----:B------:R-:W-:-:S06]  /*4050*/  USEL UR36, UR36, URZ, UP0 ;  /* 0x0000003f24247287 */ /* 0x000fcc0008000000 */
[----:B------:R-:W-:Y:S02]  /*4060*/  IMAD.U32 R9, RZ, RZ, UR36 ;  /* 0x00000024ff097e24 */ /* 0x000fe4000f8e00ff */
[----:B0-----:R-:W-:-:S05]  /*4070*/  IMAD.U32 R2, RZ, RZ, UR6 ;  /* 0x00000006ff027e24 */ /* 0x001fca000f8e00ff */
[----:B------:R-:W-:-:S05]  /*4080*/  LEA R0, R2, R3, 0x18 ;  /* 0x0000000302007211 */ /* 0x000fca00078ec0ff */
[----:B------:R-:W-:-:S04]  /*4090*/  IMAD R9, R9, 0x8, R0 ;  /* 0x0000000809097824 */ /* 0x000fc800078e0200 */
[----:B------:R0:W1:Y:S01]  /*40a0*/  SYNCS.PHASECHK.TRANS64.TRYWAIT P1, [R9+URZ+0x19c30], R4 ;  /* 0x019c3004090075a7 */ /* 0x000062000802017f */
[----:B------:R-:W-:Y:S05]  /*40b0*/  @!P0 BRA `(.L_x_147) ;  /* 0x0000000000048947 */ /* 0x000fea0003800000 */
[----:B------:R-:W-:Y:S01]  /*40c0*/  BPT.TRAP 0x1 ;  /* 0x000000040000795c */ /* 0x000fe20000300000 */
.L_x_147:
[----:B-1----:R-:W-:Y:S05]  /*40d0*/  @P1 BRA `(.L_x_148) ;  /* 0x0000000000081947 */ /* 0x002fea0003800000 */
[----:B------:R-:W1:Y:S02]  /*40e0*/  SYNCS.PHASECHK.TRANS64.TRYWAIT P1, [R9+URZ+0x19c30], R4 ;  /* 0x019c3004090075a7 */ /* 0x000e64000802017f */
[----:B-1----:R-:W-:Y:S05]  /*40f0*/  @!P1 BRA `(.L_x_149) ;  /* 0x000000b000189947 */ /* 0x002fea0003800000 */
.L_x_148:
[----:B------:R-:W-:Y:S01]  /*4100*/  UIMAD UR14, UR36, 0x300, UR16 ;  /* 0x00000300240e78a4 */ /* 0x000fe2000f8e0210 */
[----:B------:R-:W-:Y:S01]  /*4110*/  WARPGROUP.ARRIVE ;  /* 0x00000000000079c5 */ /* 0x000fe20000000000 */
[----:B------:R-:W-:Y:S01]  /*4120*/  UMOV UR15, 0xc0000010 ;  /* 0xc0000010000f7882 */ /* 0x000fe20000000000 */
[----:B------:R-:W-:Y:S01]  /*4130*/  UMOV UR7, 0xc0000010 ;  /* 0xc000001000077882 */ /* 0x000fe20000000000 */
[----:B------:R-:W-:Y:S02]  /*4140*/  UIADD3 UR6, UR14, 0x100, URZ ;  /* 0x000001000e067890 */ /* 0x000fe4000fffe03f */
[----:B------:R-:W-:Y:S01]  /*4150*/  UIADD3 UR10, UR14, 0x200, URZ ;  /* 0x000002000e0a7890 */ /* 0x000fe2000fffe03f */
[----:B------:R-:W-:Y:S02]  /*4160*/  UMOV UR11, 0xc0000010 ;  /* 0xc0000010000b7882 */ /* 0x000fe40000000000 */
[----:B------:R-:W-:Y:S03]  /*4170*/  QGMMA.64x128x32.F32.E4M3.E4M3 R24, gdesc[UR12], RZ, !UPT, gsb0 ;  /* 0x01e000000c1879f3 */ /* 0x000fe6000c0008ff */
[----:B------:R-:W-:-:S02]  /*4180*/  WARPGROUP.DEPBAR.LE gsb0, 0x0 ;  /* 0x00008000000079c5 */ /* 0x000fc40000010000 */
        /* <DEDUP_REMOVED lines=8> */
.L_x_150:
[----:B------:R-:W-:Y:S02]  /*4210*/  IMAD.U32 R3, RZ, RZ, UR18 ;  /* 0x00000012ff037e24 */ /* 0x000fe4000f8e00ff */
[----:B------:R-:W-:-:S03]  /*4220*/  IMAD.U32 R10, RZ, RZ, UR19 ;  /* 0x00000013ff0a7e24 */ /* 0x000fc6000f8e00ff */
[----:B------:R-:W-:Y:S01]  /*4230*/  SHF.L.U32 R3, R3, 0x1f, RZ ;  /* 0x0000001f03037819 */ /* 0x000fe200000006ff */
[----:B------:R-:W-:-:S04]  /*4240*/  IMAD R10, R10, 0x8, R0 ;  /* 0x000000080a0a7824 */ /* 0x000fc800078e0200 */
[----:B------:R2:W3:Y:S01]  /*4250*/  SYNCS.PHASECHK.TRANS64.TRYWAIT P1, [R10+URZ+0x19c50], R3 ;  /* 0x019c50030a0075a7 */ /* 0x0004e2000802017f */
[----:B------:R-:W-:Y:S05]  /*4260*/  @!P0 BRA `(.L_x_151) ;  /* 0x0000000000048947 */ /* 0x000fea0003800000 */
[----:B------:R-:W-:Y:S01]  /*4270*/  BPT.TRAP 0x1 ;  /* 0x000000040000795c */ /* 0x000fe20000300000 */
.L_x_151:
[----:B---3--:R-:W-:Y:S05]  /*4280*/  @P1 BRA `(.L_x_152) ;  /* 0x0000000000081947 */ /* 0x008fea0003800000 */
[----:B------:R-:W3:Y:S02]  /*4290*/  SYNCS.PHASECHK.TRANS64.TRYWAIT P1, [R10+URZ+0x19c50], R3 ;  /* 0x019c50030a0075a7 */ /* 0x000ee4000802017f */
[----:B---3--:R-:W-:Y:S05]  /*42a0*/  @!P1 BRA `(.L_x_153) ;  /* 0x000000ac00c09947 */ /* 0x008fea0003800000 */
.L_x_152:
[----:B------:R-:W-:Y:S01]  /*42b0*/  R2UR UR6, R0 ;  /* 0x00000000000672ca */ /* 0x000fe200000e0000 */
[----:B------:R-:W-:Y:S01]  /*42c0*/  WARPGROUP.ARRIVE ;  /* 0x00000000000079c5 */ /* 0x000fe20000000000 */
[----:B------:R-:W-:Y:S01]  /*42d0*/  UMOV UR7, 0x40000040 ;  /* 0x4000004000077882 */ /* 0x000fe20000000000 */
[----:B01----:R-:W-:Y:S02]  /*42e0*/  FMNMX.FTZ R4, R24, R8, !PT ;  /* 0x0000000818047209 */ /* 0x003fe40007810000 */
[----:B--23--:R-:W-:Y:S02]  /*42f0*/  FMNMX.FTZ R3, R26, R7, !PT ;  /* 0x000000071a037209 */ /* 0x00cfe40007810000 */
[----:B------:R-:W-:Y:S02]  /*4300*/  FMNMX.FTZ R4, R25, R4, !PT ;  /* 0x0000000419047209 */ /* 0x000fe40007810000 */
[----:B------:R-:W-:Y:S02]  /*4310*/  FMNMX.FTZ R3, R27, R3, !PT ;  /* 0x000000031b037209 */ /* 0x000fe40007810000 */
[----:B------:R-:W-:-:S02]  /*4320*/  FMNMX.FTZ R4, R28, R4, !PT ;  /* 0x000000041c047209 */ /* 0x000fc40007810000 */
[----:B------:R-:W-:Y:S01]  /*4330*/  UIADD3 UR6, UR6, 0x3000, URZ ;  /* 0x0000300006067890 */ /* 0x000fe2000fffe03f */
[----:B------:R-:W-:Y:S02]  /*4340*/  FMNMX.FTZ R3, R30, R3, !PT ;  /* 0x000000031e037209 */ /* 0x000fe40007810000 */
[----:B------:R-:W-:Y:S01]  /*4350*/  FMNMX.FTZ R4, R29, R4, !PT ;  /* 0x000000041d047209 */ /* 0x000fe20007810000 */
[----:B------:R-:W-:Y:S01]  /*4360*/  USHF.R.U32.HI UR6, URZ, 0x4, UR6 ;  /* 0x000000043f067899 */ /* 0x000fe20008011606 */
[----:B------:R-:W-:Y:S02]  /*4370*/  FMNMX.FTZ R3, R31, R3, !PT ;  /* 0x000000031f037209 */ /* 0x000fe40007810000 */
[----:B------:R-:W-:Y:S01]  /*4380*/  FMNMX.FTZ R4, R32, R4, !PT ;  /* 0x0000000420047209 */ /* 0x000fe20007810000 */
[----:B------:R-:W-:Y:S01]  /*4390*/  ULOP3.LUT UR6, UR6, 0x3fff, URZ, 0xc0, !UPT ;  /* 0x00003fff06067892 */ /* 0x000fe2000f8ec03f */
[----:B------:R-:W-:Y:S02]  /*43a0*/  FMNMX.FTZ R3, R34, R3, !PT ;  /* 0x0000000322037209 */ /* 0x000fe40007810000 */
[----:B------:R-:W-:Y:S01]  /*43b0*/  FMNMX.FTZ R4, R33, R4, !PT ;  /* 0x0000000421047209 */ /* 0x000fe20007810000 */
[----:B------:R-:W-:Y:S01]  /*43c0*/  ULOP3.LUT UR6, UR6, 0x10000, URZ, 0xfc, !UPT ;  /* 0x0001000006067892 */ /* 0x000fe2000f8efc3f */
[----:B------:R-:W-:-:S02]  /*43d0*/  FMNMX.FTZ R3, R35, R3, !PT ;  /* 0x0000000323037209 */ /* 0x000fc40007810000 */
[----:B------:R-:W-:Y:S01]  /*43e0*/  FMNMX.FTZ R4, R36, R4, !PT ;  /* 0x0000000424047209 */ /* 0x000fe20007810000 */
[----:B------:R-:W-:Y:S01]  /*43f0*/  UIMAD UR10, UR19, 0x300, UR6 ;  /* 0x00000300130a78a4 */ /* 0x000fe2000f8e0206 */
[----:B------:R-:W-:Y:S02]  /*4400*/  FMNMX.FTZ R3, R38, R3, !PT ;  /* 0x0000000326037209 */ /* 0x000fe40007810000 */
[----:B------:R-:W-:Y:S02]  /*4410*/  FMNMX.FTZ R4, R37, R4, !PT ;  /* 0x0000000425047209 */ /* 0x000fe40007810000 */
[----:B------:R-:W-:Y:S02]  /*4420*/  FMNMX.FTZ R3, R39, R3, !PT ;  /* 0x0000000327037209 */ /* 0x000fe40007810000 */
[----:B------:R-:W-:Y:S01]  /*4430*/  UMOV UR6, UR10 ;  /* 0x0000000a00067c82 */ /* 0x000fe20008000000 */
[----:B------:R-:W-:Y:S01]  /*4440*/  FMNMX.FTZ R4, R40, R4, !PT ;  /* 0x0000000428047209 */ /* 0x000fe20007810000 */
[----:B------:R-:W-:Y:S01]  /*4450*/  QGMMA.64x96x32.F32.E4M3.E4M3 R88, R136, gdesc[UR4], R88, gsb0 ;  /* 0x0160000488587df3 */ /* 0x000fe20008000858 */
[----:B------:R-:W-:Y:S01]  /*4460*/  FMNMX.FTZ R3, R42, R3, !PT ;  /* 0x000000032a037209 */ /* 0x000fe20007810000 */
[----:B------:R-:W-:Y:S01]  /*4470*/  UIADD3 UR6, UR10, 0x2, URZ ;  /* 0x000000020a067890 */ /* 0x000fe2000fffe03f */
[----:B------:R-:W-:Y:S01]  /*4480*/  FMNMX.FTZ R4, R41, R4, !PT ;  /* 0x0000000429047209 */ /* 0x000fe20007810000 */
[----:B------:R-:W-:Y:S01]  /*4490*/  UMOV UR7, 0x40000040 ;  /* 0x4000004000077882 */ /* 0x000fe20000000000 */
        /* <DEDUP_REMOVED lines=44> */
[----:B------:R-:W-:-:S03]  /*4760*/  FMNMX.FTZ R3, R87, R3, !PT ;  /* 0x0000000357037209 */ /* 0x000fc60007810000 */
[----:B------:R-:W0:Y:S04]  /*4770*/  SHFL.BFLY PT, R12, R4, 0x2, 0x1f ;  /* 0x0c401f00040c7f89 */ /* 0x000e2800000e0000 */
[----:B------:R-:W1:Y:S01]  /*4780*/  SHFL.BFLY PT, R11, R3, 0x2, 0x1f ;  /* 0x0c401f00030b7f89 */ /* 0x000e6200000e0000 */
[----:B------:R-:W-:Y:S02]  /*4790*/  WARPGROUP.DEPBAR.LE gsb0, 0x0 ;  /* 0x00008000000079c5 */ /* 0x000fe40000010000 */
[----:B------:R-:W-:-:S06]  /*47a0*/  WARPGROUP.ARRIVE ;  /* 0x00000000000079c5 */ /* 0x000fcc0000000000 */
[----:B------:R-:W2:Y:S01]  /*47b0*/  S2R R139, SR_TID.X ;  /* 0x00000000008b7919 */ /* 0x000ea20000002100 */
[----:B------:R-:W-:Y:S01]  /*47c0*/  QGMMA.64x96x32.F32.E4M3.E4M3 R88, R140, gdesc[UR4], R88, gsb0 ;  /* 0x016000048c587df3 */ /* 0x000fe20008000858 */
[----:B------:R-:W-:Y:S01]  /*47d0*/  UIADD3 UR6, UR10, 0x4, URZ ;  /* 0x000000040a067890 */ /* 0x000fe2000fffe03f */
[----:B0-----:R-:W-:Y:S01]  /*47e0*/  FMNMX.FTZ R4, R4, R12, !PT ;  /* 0x0000000c04047209 */ /* 0x001fe20007810000 */
[----:B------:R-:W-:Y:S01]  /*47f0*/  UMOV UR7, 0x40000040 ;  /* 0x4000004000077882 */ /* 0x000fe20000000000 */
[----:B-1----:R-:W-:-:S03]  /*4800*/  FMNMX.FTZ R3, R3, R11, !PT ;  /* 0x0000000b03037209 */ /* 0x002fc60007810000 */
[----:B------:R-:W0:Y:S04]  /*4810*/  SHFL.BFLY PT, R12, R4, 0x1, 0x1f ;  /* 0x0c201f00040c7f89 */ /* 0x000e2800000e0000 */
[----:B------:R-:W1:Y:S01]  /*4820*/  SHFL.BFLY PT, R11, R3, 0x1, 0x1f ;  /* 0x0c201f00030b7f89 */ /* 0x000e6200000e0000 */
[----:B--2---:R-:W-:Y:S02]  /*4830*/  LOP3.LUT P1, RZ, R139, 0x7f, RZ, 0xc0, !PT ;  /* 0x0000007f8bff7812 */ /* 0x004fe4000782c0ff */
[----:B0-----:R-:W-:Y:S02]  /*4840*/  FMNMX.FTZ R4, R4, R12, !PT ;  /* 0x0000000c04047209 */ /* 0x001fe40007810000 */
[----:B-1----:R-:W-:Y:S01]  /*4850*/  FMNMX.FTZ R3, R3, R11, !PT ;  /* 0x0000000b03037209 */ /* 0x002fe20007810000 */
[----:B------:R-:W-:-:S02]  /*4860*/  IMAD.U32 R11, RZ, RZ, UR45 ;  /* 0x0000002dff0b7e24 */ /* 0x000fc4000f8e00ff */
[C---:B------:R-:W-:Y:S02]  /*4870*/  FADD.FTZ R8, -R4.reuse, R8 ;  /* 0x0000000804087221 */ /* 0x040fe40000010100 */
[----:B------:R-:W-:-:S01]  /*4880*/  FFMA.FTZ R11, R4, R11, -8 ;  /* 0xc1000000040b7423 */ /* 0x000fc2000001000b */
[----:B------:R-:W-:Y:S01]  /*4890*/  FADD.FTZ R7, -R3, R7 ;  /* 0x0000000703077221 */ /* 0x000fe20000010100 */
[----:B------:R-:W-:Y:S02]  /*48a0*/  FMUL.FTZ R8, R8, UR45 ;  /* 0x0000002d08087c20 */ /* 0x000fe40008410000 */
[----:B------:R-:W-:Y:S02]  /*48b0*/  @!P1 VIADD R9, R9, 0x19c40 ;  /* 0x00019c4009099836 */ /* 0x000fe40000000000 */
[----:B------:R-:W-:-:S01]  /*48c0*/  FFMA.FTZ R13, R25, UR45, -R11 ;  /* 0x0000002d190d7c23 */ /* 0x000fc2000801080b */
[--C-:B------:R-:W-:Y:S01]  /*48d0*/  FFMA.FTZ R25, R37, UR45, -R11.reuse ;  /* 0x0000002d25197c23 */ /* 0x100fe2000801080b */
[----:B------:R-:W-:-:S01]  /*48e0*/  FFMA.FTZ R37, R49, UR45, -R11 ;  /* 0x0000002d31257c23 */ /* 0x000fc2000801080b */
[--C-:B------:R-:W-:Y:S01]  /*48f0*/  FFMA.FTZ R49, R61, UR45, -R11.reuse ;  /* 0x0000002d3d317c23 */ /* 0x100fe2000801080b */
[----:B------:R-:W-:-:S01]  /*4900*/  FFMA.FTZ R61, R73, UR45, -R11 ;  /* 0x0000002d493d7c23 */ /* 0x000fc2000801080b */
[----:B------:R-:W-:-:S02]  /*4910*/  IMAD.U32 R73, RZ, RZ, UR45 ;  /* 0x0000002dff497e24 */ /* 0x000fc4000f8e00ff */
[----:B------:R-:W-:Y:S01]  /*4920*/  FMUL.FTZ R7, R7, UR45 ;  /* 0x0000002d07077c20 */ /* 0x000fe20008410000 */
[----:B------:R-:W-:Y:S01]  /*4930*/  FFMA.FTZ R12, R24, UR45, -R11 ;  /* 0x0000002d180c7c23 */ /* 0x000fe2000801080b */
[----:B------:R-:W-:Y:S01]  /*4940*/  MUFU.EX2 R8, R8 ;  /* 0x0000000800087308 */ /* 0x000fe20000000800 */
[----:B------:R-:W-:-:S01]  /*4950*/  FFMA.FTZ R73, R3, R73, -8 ;  /* 0xc100000003497423 */ /* 0x000fc20000010049 */
[--C-:B------:R-:W-:Y:S01]  /*4960*/  FFMA.FTZ R14, R28, UR45, -R11.reuse ;  /* 0x0000002d1c0e7c23 */ /* 0x100fe2000801080b */
[----:B------:R-:W-:-:S01]  /*4970*/  FFMA.FTZ R15, R29, UR45, -R11 ;  /* 0x0000002d1d0f7c23 */ /* 0x000fc2000801080b */
[----:B------:R-:W-:Y:S01]  /*4980*/  FFMA.FTZ R20, R32, UR45, -R11 ;  /* 0x0000002d20147c23 */ /* 0x000fe2000801080b */
        /* <DEDUP_REMOVED lines=11> */
[----:B------:R-:W0:Y:S01]  /*4a40*/  MUFU.EX2 R12, R12 ;  /* 0x0000000c000c7308 */ /* 0x000e220000000800 */
[----:B------:R-:W-:-:S01]  /*4a50*/  FFMA.FTZ R28, R40, UR45, -R11 ;  /* 0x0000002d281c7c23 */ /* 0x000fc2000801080b */
[----:B------:R-:W-:Y:S01]  /*4a60*/  FFMA.FTZ R42, R42, UR45, -R73 ;  /* 0x0000002d2a2a7c23 */ /* 0x000fe20008010849 */
[----:B------:R-:W-:-:S01]  /*4a70*/  FFMA.FTZ R29, R41, UR45, -R11 ;  /* 0x0000002d291d7c23 */ /* 0x000fc2000801080b */
[----:B------:R-:W-:Y:S01]  /*4a80*/  FFMA.FTZ R43, R43, UR45, -R73 ;  /* 0x0000002d2b2b7c23 */ /* 0x000fe20008010849 */
[----:B------:R-:W-:-:S01]  /*4a90*/  FFMA.FTZ R32, R44, UR45, -R11 ;  /* 0x0000002d2c207c23 */ /* 0x000fc2000801080b */
[----:B------:R-:W-:Y:S01]  /*4aa0*/  FFMA.FTZ R46, R46, UR45, -R73 ;  /* 0x0000002d2e2e7c23 */ /* 0x000fe20008010849 */
[----:B------:R-:W-:-:S01]  /*4ab0*/  FFMA.FTZ R33, R45, UR45, -R11 ;  /* 0x0000002d2d217c23 */ /* 0x000fc2000801080b */
[----:B------:R-:W1:Y:S01]  /*4ac0*/  MUFU.EX2 R26, R26 ;  /* 0x0000001a001a7308 */ /* 0x000e620000000800 */
[----:B------:R-:W-:-:S01]  /*4ad0*/  FFMA.FTZ R47, R47, UR45, -R73 ;  /* 0x0000002d2f2f7c23 */ /* 0x000fc20008010849 */
[----:B------:R-:W-:Y:S01]  /*4ae0*/  FFMA.FTZ R36, R48, UR45, -R11 ;  /* 0x0000002d30247c23 */ /* 0x000fe2000801080b */
[----:B------:R-:W-:-:S01]  /*4af0*/  FFMA.FTZ R50, R50, UR45, -R73 ;  /* 0x0000002d32327c23 */ /* 0x000fc20008010849 */
[----:B------:R-:W-:Y:S01]  /*4b00*/  FFMA.FTZ R51, R51, UR45, -R73 ;  /* 0x0000002d33337c23 */ /* 0x000fe20008010849 */
[----:B------:R-:W-:-:S01]  /*4b10*/  FFMA.FTZ R40, R52, UR45, -R11 ;  /* 0x0000002d34287c23 */ /* 0x000fc2000801080b */
[----:B------:R-:W-:Y:S01]  /*4b20*/  FFMA.FTZ R54, R54, UR45, -R73 ;  /* 0x0000002d36367c23 */ /* 0x000fe20008010849 */
[----:B------:R-:W-:-:S01]  /*4b30*/  FFMA.FTZ R41, R53, UR45, -R11 ;  /* 0x0000002d35297c23 */ /* 0x000fc2000801080b */
[----:B------:R-:W2:Y:S01]  /*4b40*/  MUFU.EX2 R13, R13 ;  /* 0x0000000d000d7308 */ /* 0x000ea20000000800 */
[----:B0-----:R-:W-:-:S01]  /*4b50*/  FFMA.FTZ R6, R8, R6, R12 ;  /* 0x0000000608067223 */ /* 0x001fc2000001000c */
[----:B------:R-:W-:Y:S01]  /*4b60*/  FFMA.FTZ R55, R55, UR45, -R73 ;  /* 0x0000002d37377c23 */ /* 0x000fe20008010849 */
[----:B------:R-:W-:-:S01]  /*4b70*/  FFMA.FTZ R44, R56, UR45, -R11 ;  /* 0x0000002d382c7c23 */ /* 0x000fc2000801080b */
[----:B------:R-:W-:Y:S01]  /*4b80*/  FFMA.FTZ R58, R58, UR45, -R73 ;  /* 0x0000002d3a3a7c23 */ /* 0x000fe20008010849 */
[----:B------:R-:W-:-:S01]  /*4b90*/  FFMA.FTZ R45, R57, UR45, -R11 ;  /* 0x0000002d392d7c23 */ /* 0x000fc2000801080b */
[----:B------:R-:W-:Y:S01]  /*4ba0*/  FFMA.FTZ R59, R59, UR45, -R73 ;  /* 0x0000002d3b3b7c23 */ /* 0x000fe20008010849 */
[----:B------:R-:W-:-:S01]  /*4bb0*/  FFMA.FTZ R48, R60, UR45, -R11 ;  /* 0x0000002d3c307c23 */ /* 0x000fc2000801080b */
[----:B------:R-:W0:Y:S01]  /*4bc0*/  MUFU.EX2 R27, R27 ;  /* 0x0000001b001b7308 */ /* 0x000e220000000800 */
[----:B-1----:R-:W-:-:S01]  /*4bd0*/  FFMA.FTZ R5, R7, R5, R26 ;  /* 0x0000000507057223 */ /* 0x002fc2000001001a */
[--C-:B------:R-:W-:Y:S01]  /*4be0*/  FFMA.FTZ R62, R62, UR45, -R73.reuse ;  /* 0x0000002d3e3e7c23 */ /* 0x100fe20008010849 */
[----:B------:R-:W-:-:S01]  /*4bf0*/  FFMA.FTZ R63, R63, UR45, -R73 ;  /* 0x0000002d3f3f7c23 */ /* 0x000fc20008010849 */
[----:B------:R-:W-:Y:S01]  /*4c00*/  FFMA.FTZ R52, R64, UR45, -R11 ;  /* 0x0000002d40347c23 */ /* 0x000fe2000801080b */
[----:B------:R-:W-:-:S01]  /*4c10*/  FFMA.FTZ R66, R66, UR45, -R73 ;  /* 0x0000002d42427c23 */ /* 0x000fc20008010849 */
[----:B------:R-:W-:Y:S01]  /*4c20*/  FFMA.FTZ R53, R65, UR45, -R11 ;  /* 0x0000002d41357c23 */ /* 0x000fe2000801080b */
[----:B------:R-:W-:-:S01]  /*4c30*/  FFMA.FTZ R67, R67, UR45, -R73 ;  /* 0x0000002d43437c23 */ /* 0x000fc20008010849 */
[----:B------:R-:W1:Y:S01]  /*4c40*/  MUFU.EX2 R14, R14 ;  /* 0x0000000e000e7308 */ /* 0x000e620000000800 */
[----:B--2---:R-:W-:-:S01]  /*4c50*/  FADD.FTZ R6, R13, R6 ;  /* 0x000000060d067221 */ /* 0x004fc20000010000 */
[----:B------:R-:W-:Y:S01]  /*4c60*/  FFMA.FTZ R56, R68, UR45, -R11 ;  /* 0x0000002d44387c23 */ /* 0x000fe2000801080b */
[----:B------:R-:W-:-:S01]  /*4c70*/  FFMA.FTZ R70, R70, UR45, -R73 ;  /* 0x0000002d46467c23 */ /* 0x000fc20008010849 */
[----:B------:R-:W-:Y:S01]  /*4c80*/  FFMA.FTZ R57, R69, UR45, -R11 ;  /* 0x0000002d45397c23 */ /* 0x000fe2000801080b */
[----:B------:R-:W-:-:S01]  /*4c90*/  FFMA.FTZ R71, R71, UR45, -R73 ;  /* 0x0000002d47477c23 */ /* 0x000fc20008010849 */
[----:B------:R-:W-:Y:S01]  /*4ca0*/  FFMA.FTZ R60, R72, UR45, -R11 ;  /* 0x0000002d483c7c23 */ /* 0x000fe2000801080b */
[----:B------:R-:W-:-:S01]  /*4cb0*/  FFMA.FTZ R74, R74, UR45, -R73 ;  /* 0x0000002d4a4a7c23 */ /* 0x000fc20008010849 */
[----:B------:R-:W2:Y:S01]  /*4cc0*/  MUFU.EX2 R30, R30 ;  /* 0x0000001e001e7308 */ /* 0x000ea20000000800 */
[----:B0-----:R-:W-:-:S01]  /*4cd0*/  FADD.FTZ R5, R27, R5 ;  /* 0x000000051b057221 */ /* 0x001fc20000010000 */
[----:B------:R-:W-:-:S02]  /*4ce0*/  WARPGROUP.DEPBAR.LE gsb0, 0x0 ;  /* 0x00008000000079c5 */ /* 0x000fc40000010000 */
[----:B------:R-:W-:Y:S01]  /*4cf0*/  WARPGROUP.ARRIVE ;  /* 0x00000000000079c5 */ /* 0x000fe20000000000 */
[----:B------:R-:W-:Y:S01]  /*4d00*/  FFMA.FTZ R75, R75, UR45, -R73 ;  /* 0x0000002d4b4b7c23 */ /* 0x000fe20008010849 */
[----:B------:R-:W-:-:S01]  /*4d10*/  FFMA.FTZ R64, R76, UR45, -R11 ;  /* 0x0000002d4c407c23 */ /* 0x000fc2000801080b */
[----:B------:R-:W-:Y:S01]  /*4d20*/  FFMA.FTZ R76, R78, UR45, -R73 ;  /* 0x0000002d4e4c7c23 */ /* 0x000fe20008010849 */
[----:B------:R-:W0:Y:S01]  /*4d30*/  MUFU.EX2 R15, R15 ;  /* 0x0000000f000f7308 */ /* 0x000e220000000800 */
[----:B-1----:R-:W-:-:S01]  /*4d40*/  FADD.FTZ R6, R14, R6 ;  /* 0x000000060e067221 */ /* 0x002fc20000010000 */
[----:B------:R-:W-:Y:S01]  /*4d50*/  QGMMA.64x96x32.F32.E4M3.E4M3 R88, R144, gdesc[UR4], R88, gsb0 ;  /* 0x0160000490587df3 */ /* 0x000fe20008000858 */
[----:B------:R-:W-:Y:S01]  /*4d60*/  UIADD3 UR6, UR10, 0x6, URZ ;  /* 0x000000060a067890 */ /* 0x000fe2000fffe03f */
[----:B------:R-:W-:Y:S01]  /*4d70*/  FFMA.FTZ R65, R77, UR45, -R11 ;  /* 0x0000002d4d417c23 */ /* 0x000fe2000801080b */
[----:B------:R-:W-:Y:S01]  /*4d80*/  UMOV UR7, 0x40000040 ;  /* 0x4000004000077882 */ /* 0x000fe20000000000 */
        /* <DEDUP_REMOVED lines=12> */
[----:B------:R-:W-:Y:S01]  /*4e50*/  FFMA.FTZ R73, R87, UR45, -R73 ;  /* 0x0000002d57497c23 */ /* 0x000fe20008010849 */
[----:B------:R-:W-:-:S05]  /*4e60*/  @!P1 PRMT R9, RZ, 0x654, R9 ;  /* 0x00000654ff099816 */ /* 0x000fca0000000009 */
        /* <DEDUP_REMOVED lines=23> */
[----:B------:R-:W-:Y:S02]  /*4fe0*/  WARPGROUP.DEPBAR.LE gsb0, 0x0 ;  /* 0x00008000000079c5 */ /* 0x000fe40000010000 */
[----:B------:R-:W-:Y:S01]  /*4ff0*/  WARPGROUP.ARRIVE ;  /* 0x00000000000079c5 */ /* 0x000fe20000000000 */
[----:B0-----:R-:W-:-:S04]  /*5000*/  FADD.FTZ R6, R29, R6 ;  /* 0x000000061d067221 */ /* 0x001fc80000010000 */
[----:B------:R-:W0:Y:S01]  /*5010*/  MUFU.EX2 R46, R46 ;  /* 0x0000002e002e7308 */ /* 0x000e220000000800 */
[----:B-1----:R-:W-:-:S01]  /*5020*/  FADD.FTZ R5, R43, R5 ;  /* 0x000000052b057221 */ /* 0x002fc20000010000 */
[----:B------:R-:W-:Y:S06]  /*5030*/  QGMMA.64x96x32.F32.E4M3.E4M3 R88, R148, gdesc[UR4], R88, gsb0 ;  /* 0x0160000494587df3 */ /* 0x000fec0008000858 */
        /* <DEDUP_REMOVED lines=27> */
[----:B0-----:R-:W-:-:S01]  /*51f0*/  FADD.FTZ R5, R58, R5 ;  /* 0x000000053a057221 */ /* 0x001fc20000010000 */
[----:B------:R-:W-:Y:S02]  /*5200*/  WARPGROUP.DEPBAR.LE gsb0, 0x0 ;  /* 0x00008000000079c5 */ /* 0x000fe40000010000 */
[----:B------:R0:W-:Y:S04]  /*5210*/  @!P1 SYNCS.ARRIVE.TRANS64.RED.A1T0 RZ, [R9+URZ], RZ ;  /* 0x000000ff09ff99a7 */ /* 0x0001e8000810043f */
[----:B------:R-:W3:Y:S01]  /*5220*/  MUFU.EX2 R48, R48 ;  /* 0x0000003000307308 */ /* 0x000ee20000000800 */
[----:B-1----:R-:W-:-:S07]  /*5230*/  FADD.FTZ R6, R45, R6 ;  /* 0x000000062d067221 */ /* 0x002fce0000010000 */
[----:B------:R-:W1:Y:S01]  /*5240*/  MUFU.EX2 R62, R62 ;  /* 0x0000003e003e7308 */ /* 0x000e620000000800 */
[----:B--2---:R-:W-:-:S07]  /*5250*/  FADD.FTZ R5, R59, R5 ;  /* 0x000000053b057221 */ /* 0x004fce0000010000 */
[----:B------:R-:W2:Y:S01]  /*5260*/  MUFU.EX2 R49, R49 ;  /* 0x0000003100317308 */ /* 0x000ea20000000800 */
[----:B---3--:R-:W-:-:S07]  /*5270*/  FADD.FTZ R6, R48, R6 ;  /* 0x0000000630067221 */ /* 0x008fce0000010000 */
        /* <DEDUP_REMOVED lines=49> */
[----:B-1----:R-:W-:-:S01]  /*5590*/  FADD.FTZ R5, R86, R5 ;  /* 0x0000000556057221 */ /* 0x002fc20000010000 */
[----:B--2---:R-:W-:-:S03]  /*55a0*/  FADD.FTZ R6, R11, R6 ;  /* 0x000000060b067221 */ /* 0x004fc60000010000 */
[----:B---3--:R-:W-:Y:S01]  /*55b0*/  FADD.FTZ R5, R73, R5 ;  /* 0x0000000549057221 */ /* 0x008fe20000010000 */
[----:B0-----:R-:W-:Y:S06]  /*55c0*/  @!P0 BRA `(.L_x_154) ;  /* 0x0000000000048947 */ /* 0x001fec0003800000 */
[----:B------:R-:W-:Y:S01]  /*55d0*/  BPT.TRAP 0x1 ;  /* 0x000000040000795c */ /* 0x000fe20000300000 */
.L_x_154:
[----:B------:R-:W-:Y:S01]  /*55e0*/  UISETP.GT.AND UP0, UPT, UR17, UR44, UPT ;  /* 0x0000002c1100728c */ /* 0x000fe2000bf04270 */
[----:B------:R-:W-:Y:S01]  /*55f0*/  VIADD R10, R10, 0x19c60 ;  /* 0x00019c600a0a7836 */ /* 0x000fe20000000000 */
[----:B------:R-:W-:Y:S01]  /*5600*/  F2FP.SATFINITE.E4M3.F32.PACK_AB_MERGE_C R14, R15, R14, RZ ;  /* 0x0000000e0f0e723e */ /* 0x000fe200048070ff */
[----:B------:R-:W-:Y:S01]  /*5610*/  UIADD3 UR17, UR17, -0x1, URZ ;  /* 0xffffffff11117890 */ /* 0x000fe2000fffe03f */
[----:B------:R-:W-:Y:S01]  /*5620*/  F2FP.SATFINITE.E4M3.F32.PACK_AB_MERGE_C R30, R31, R30, RZ ;  /* 0x0000001e1f1e723e */ /* 0x000fe200048070ff */
[----:B------:R-:W-:Y:S01]  /*5630*/  UMOV UR18, UR46 ;  /* 0x0000002e00127c82 */ /* 0x000fe20008000000 */
[----:B------:R-:W-:Y:S01]  /*5640*/  PLOP3.LUT P1, PT, PT, PT, UP0, 0x80, 0x0 ;  /* 0x000000000000781c */ /* 0x000fe20003f2f008 */
[----:B------:R-:W-:Y:S01]  /*5650*/  UMOV UR19, UR36 ;  /* 0x0000002400137c82 */ /* 0x000fe20008000000 */
[----:B------:R-:W-:Y:S01]  /*5660*/  PRMT R10, R2, 0x654, R10 ;  /* 0x00000654020a7816 */ /* 0x000fe2000000000a */
[----:B------:R-:W-:Y:S01]  /*5670*/  FMUL.FTZ R88, R88, R8 ;  /* 0x0000000858587220 */ /* 0x000fe20000410000 */
[----:B------:R-:W-:Y:S01]  /*5680*/  F2FP.SATFINITE.E4M3.F32.PACK_AB_MERGE_C R24, R25, R24, RZ ;  /* 0x000000181918723e */ /* 0x000fe200048070ff */
[----:B------:R-:W-:Y:S01]  /*5690*/  FMUL.FTZ R89, R89, R8 ;  /* 0x0000000859597220 */ /* 0x000fe20000410000 */
[----:B------:R-:W-:Y:S01]  /*56a0*/  F2FP.SATFINITE.E4M3.F32.PACK_AB_MERGE_C R38, R39, R38, RZ ;  /* 0x000000262726723e */ /* 0x000fe200048070ff */
[----:B------:R0:W-:Y:S01]  /*56b0*/  SYNCS.ARRIVE.TRANS64.RED.A1T0 RZ, [R10+URZ], RZ ;  /* 0x000000ff0aff79a7 */ /* 0x0001e2000810043f */
        /* <DEDUP_REMOVED lines=76> */
[----:B0-----:R-:W-:Y:S06]  /*5b80*/  @P1 BRA `(.L_x_155) ;  /* 0xffffffe400041947 */ /* 0x001fec000383ffff */
.L_x_145:
[----:B------:R-:W-:Y:S06]  /*5b90*/  BAR.ARV 0x8, 0x200 ;  /* 0x0208000000007b1d */ /* 0x000fec0000002000 */
[----:B------:R-:W-:Y:S05]  /*5ba0*/  @!P0 BRA `(.L_x_156) ;  /* 0x0000000000048947 */ /* 0x000fea0003800000 */
[----:B------:R-:W-:Y:S01]  /*5bb0*/  BPT.TRAP 0x1 ;  /* 0x000000040000795c */ /* 0x000fe20000300000 */
.L_x_156:
[----:B------:R-:W-:Y:S02]  /*5bc0*/  IMAD.U32 R8, RZ, RZ, UR46 ;  /* 0x0000002eff087e24 */ /* 0x000fe4000f8e00ff */
[----:B------:R-:W-:-:S03]  /*5bd0*/  IMAD.U32 R7, RZ, RZ, UR36 ;  /* 0x00000024ff077e24 */ /* 0x000fc6000f8e00ff */
[----:B------:R-:W-:Y:S01]  /*5be0*/  SHF.L.U32 R8, R8, 0x1f, RZ ;  /* 0x0000001f08087819 */ /* 0x000fe200000006ff */
[----:B------:R-:W-:-:S04]  /*5bf0*/  IMAD R7, R7, 0x8, R0 ;  /* 0x0000000807077824 */ /* 0x000fc800078e0200 */
[----:B------:R0:W1:Y:S01]  /*5c00*/  SYNCS.PHASECHK.TRANS64.TRYWAIT P1, [R7+URZ+0x19c50], R8 ;  /* 0x019c5008070075a7 */ /* 0x000062000802017f */
[----:B------:R-:W-:Y:S05]  /*5c10*/  @!P0 BRA `(.L_x_157) ;  /* 0x0000000000048947 */ /* 0x000fea0003800000 */
[----:B------:R-:W-:Y:S01]  /*5c20*/  BPT.TRAP 0x1 ;  /* 0x000000040000795c */ /* 0x000fe20000300000 */
.L_x_157:
[----:B-1----:R-:W-:Y:S05]  /*5c30*/  @P1 BRA `(.L_x_158) ;  /* 0x0000000000081947 */ /* 0x002fea0003800000 */
[----:B------:R-:W1:Y:S02]  /*5c40*/  SYNCS.PHASECHK.TRANS64.TRYWAIT P1, [R7+URZ+0x19c50], R8 ;  /* 0x019c5008070075a7 */ /* 0x000e64000802017f */
[----:B-1----:R-:W-:Y:S05]  /*5c50*/  @!P1 BRA `(.L_x_159) ;  /* 0x0000009400689947 */ /* 0x002fea0003800000 */
.L_x_158:
[----:B------:R-:W-:Y:S01]  /*5c60*/  VIADD R0, R0, 0x3000 ;  /* 0x0000300000007836 */ /* 0x000fe20000000000 */
[----:B------:R-:W-:Y:S05]  /*5c70*/  WARPSYNC.ALL ;  /* 0x0000000000007948 */ /* 0x000fea0003800000 */
[----:B------:R-:W-:Y:S01]  /*5c80*/  SHF.R.U32.HI R0, RZ, 0x4, R0 ;  /* 0x00000004ff007819 */ /* 0x000fe20000011600 */
[----:B------:R-:W-:Y:S01]  /*5c90*/  IMAD.U32 R9, RZ, RZ, UR36 ;  /* 0x00000024ff097e24 */ /* 0x000fe2000f8e00ff */
[----:B------:R-:W-:Y:S01]  /*5ca0*/  ULDC.64 UR4, c[0x0][0x9a0] ;  /* 0x0002680000047ab9 */ /* 0x000fe20000000a00 */
[----:B------:R-:W-:Y:S01]  /*5cb0*/  WARPGROUP.ARRIVE ;  /* 0x00000000000079c5 */ /* 0x000fe20000000000 */
[----:B------:R-:W-:Y:S01]  /*5cc0*/  LOP3.LUT R0, R0, 0x3fff, RZ, 0xc0, !PT ;  /* 0x00003fff00007812 */ /* 0x000fe200078ec0ff */
[----:B------:R-:W-:Y:S01]  /*5cd0*/  IMAD.MOV.U32 R14, RZ, RZ, 0x3f800000 ;  /* 0x3f800000ff0e7424 */ /* 0x000fe200078e00ff */
[----:B------:R-:W-:-:S02]  /*5ce0*/  ISETP.NE.U32.AND P1, PT, RZ, UR4, PT ;  /* 0x00000004ff007c0c */ /* 0x000fc4000bf25070 */
[----:B------:R-:W-:Y:S02]  /*5cf0*/  LOP3.LUT R0, R0, 0x10000, RZ, 0xfc, !PT ;  /* 0x0001000000007812 */ /* 0x000fe400078efcff */
[----:B------:R-:W-:-:S03]  /*5d00*/  ISETP.NE.AND.EX P1, PT, RZ, UR5, PT, P1 ;  /* 0x00000005ff007c0c */ /* 0x000fc6000bf25310 */
[----:B01----:R-:W-:Y:S02]  /*5d10*/  IMAD R8, R9, 0x300, R0 ;  /* 0x0000030009087824 */ /* 0x003fe400078e0200 */
[----:B------:R-:W-:-:S03]  /*5d20*/  IMAD.MOV.U32 R9, RZ, RZ, 0x40000040 ;  /* 0x40000040ff097424 */ /* 0x000fc600078e00ff */
[----:B------:R-:W-:Y:S02]  /*5d30*/  R2UR UR6, R8 ;  /* 0x00000000080672ca */ /* 0x000fe400000e0000 */
[----:B------:R-:W-:-:S03]  /*5d40*/  R2UR UR7, R9 ;  /* 0x00000000090772ca */ /* 0x000fc600000e0000 */
[----:B------:R-:W0:Y:S08]  /*5d50*/  @P1 LDC.64 R12, c[0x0][0x9c8] ;  /* 0x00027200ff0c1b82 */ /* 0x000e300000000a00 */
[----:B------:R-:W1:Y:S02]  /*5d60*/  @P1 LDC.64 R10, c[0x0][0x9d0] ;  /* 0x00027400ff0a1b82 */ /* 0x000e640000000a00 */
[----:B------:R-:W-:Y:S01]  /*5d70*/  QGMMA.64x96x32.F32.E4M3.E4M3 R88, R136, gdesc[UR4], R88, gsb0 ;  /* 0x0160000488587df3 */ /* 0x000fe20008000858 */
[----:B0-----:R-:W-:-:S04]  /*5d80*/  @P1 IMAD R0, R12, UR38, RZ ;  /* 0x000000260c001c24 */ /* 0x001fc8000f8e02ff */
[----:B------:R-:W-:Y:S02]  /*5d90*/  @P1 IMAD R9, R13, UR37, R0 ;  /* 0x000000250d091c24 */ /* 0x000fe4000f8e0200 */
[----:B------:R-:W-:-:S04]  /*5da0*/  @P1 IMAD.WIDE.U32 R12, R12, UR37, RZ ;  /* 0x000000250c0c1c25 */ /* 0x000fc8000f8e00ff */
[----:B------:R-:W-:Y:S02]  /*5db0*/  @P1 IMAD.IADD R13, R13, 0x1, R9 ;  /* 0x000000010d0d1824 */ /* 0x000fe400078e0209 */
[----:B-1----:R-:W-:-:S04]  /*5dc0*/  @P1 IMAD.WIDE.U32 R12, R10, UR39, R12 ;  /* 0x000000270a0c1c25 */ /* 0x002fc8000f8e000c */
[----:B------:R-:W-:Y:S01]  /*5dd0*/  @P1 IMAD R11, R11, UR39, R13 ;  /* 0x000000270b0b1c24 */ /* 0x000fe2000f8e020d */
[----:B------:R-:W-:-:S04]  /*5de0*/  @P1 LEA R10, P2, R12, UR4, 0x2 ;  /* 0x000000040c0a1c11 */ /* 0x000fc8000f8410ff */
[----:B------:R-:W-:-:S05]  /*5df0*/  @P1 LEA.HI.X R11, R12, UR5, R11, 0x2, P2 ;  /* 0x000000050c0b1c11 */ /* 0x000fca00090f140b */
[----:B------:R0:W2:Y:S01]  /*5e00*/  @P1 LDG.E R14, desc[UR52][R10.64] ;  /* 0x000000340a0e1981 */ /* 0x0000a2000c1e1900 */
[----:B------:R-:W-:Y:S02]  /*5e10*/  VIADD R12, R8, 0x2 ;  /* 0x00000002080c7836 */ /* 0x000fe40000000000 */
[----:B------:R-:W-:-:S03]  /*5e20*/  IMAD.MOV.U32 R13, RZ, RZ, 0x40000040 ;  /* 0x40000040ff0d7424 */ /* 0x000fc600078e00ff */
[----:B------:R-:W-:Y:S02]  /*5e30*/  R2UR UR6, R12 ;  /* 0x000000000c0672ca */ /* 0x000fe400000e0000 */
[----:B------:R-:W-:Y:S01]  /*5e40*/  R2UR UR7, R13 ;  /* 0x000000000d0772ca */ /* 0x000fe200000e0000 */
[----:B------:R-:W-:Y:S02]  /*5e50*/  WARPGROUP.DEPBAR.LE gsb0, 0x0 ;  /* 0x00008000000079c5 */ /* 0x000fe40000010000 */
[----:B------:R-:W-:-:S10]  /*5e60*/  WARPGROUP.ARRIVE ;  /* 0x00000000000079c5 */ /* 0x000fd40000000000 */
[----:B------:R-:W-:Y:S01]  /*5e70*/  QGMMA.64x96x32.F32.E4M3.E4M3 R88, R140, gdesc[UR4], R88, gsb0 ;  /* 0x016000048c587df3 */ /* 0x000fe20008000858 */
[----:B------:R-:W-:Y:S02]  /*5e80*/  VIADD R12, R8, 0x4 ;  /* 0x00000004080c7836 */ /* 0x000fe40000000000 */
[----:B------:R-:W-:-:S03]  /*5e90*/  IMAD.MOV.U32 R13, RZ, RZ, 0x40000040 ;  /* 0x40000040ff0d7424 */ /* 0x000fc600078e00ff */
[----:B------:R-:W-:Y:S02]  /*5ea0*/  R2UR UR6, R12 ;  /* 0x000000000c0672ca */ /* 0x000fe400000e0000 */
[----:B------:R-:W-:Y:S01]  /*5eb0*/  R2UR UR7, R13 ;  /* 0x000000000d0772ca */ /* 0x000fe200000e0000 */
[----:B------:R-:W-:Y:S01]  /*5ec0*/  VIADD R8, R8, 0x6 ;  /* 0x0000000608087836 */ /* 0x000fe20000000000 */
[----:B------:R-:W1:Y:S01]  /*5ed0*/  SHFL.BFLY PT, R13, R6, 0x2, 0x1f ;  /* 0x0c401f00060d7f89 */ /* 0x000e6200000e0000 */
[----:B------:R-:W-:-:S03]  /*5ee0*/  IMAD.MOV.U32 R9, RZ, RZ, 0x40000040 ;  /* 0x40000040ff097424 */ /* 0x000fc600078e00ff */
[----:B------:R-:W3:Y:S01]  /*5ef0*/  SHFL.BFLY PT, R12, R5, 0x2, 0x1f ;  /* 0x0c401f00050c7f89 */ /* 0x000ee200000e0000 */
[----:B------:R-:W-:Y:S02]  /*5f00*/  WARPGROUP.DEPBAR.LE gsb0, 0x0 ;  /* 0x00008000000079c5 */ /* 0x000fe40000010000 */
[----:B------:R-:W-:-:S06]  /*5f10*/  WARPGROUP.ARRIVE ;  /* 0x00000000000079c5 */ /* 0x000fcc0000000000 */
[----:B------:R-:W-:Y:S01]  /*5f20*/  QGMMA.64x96x32.F32.E4M3.E4M3 R88, R144, gdesc[UR4], R88, gsb0 ;  /* 0x0160000490587df3 */ /* 0x000fe20008000858 */
[----:B------:R-:W-:Y:S02]  /*5f30*/  R2UR UR6, R8 ;  /* 0x00000000080672ca */ /* 0x000fe400000e0000 */
[----:B------:R-:W-:Y:S01]  /*5f40*/  R2UR UR7, R9 ;  /* 0x00000000090772ca */ /* 0x000fe200000e0000 */
[----:B-1----:R-:W-:-:S01]  /*5f50*/  FADD.FTZ R13, R13, R6 ;  /* 0x000000060d0d7221 */ /* 0x002fc20000010000 */
[----:B---3--:R-:W-:-:S04]  /*5f60*/  FADD.FTZ R12, R12, R5 ;  /* 0x000000050c0c7221 */ /* 0x008fc80000010000 */
[----:B------:R-:W0:Y:S04]  /*5f70*/  SHFL.BFLY PT, R0, R13, 0x1, 0x1f ;  /* 0x0c201f000d007f89 */ /* 0x000e2800000e0000 */
[----:B------:R-:W1:Y:S01]  /*5f80*/  SHFL.BFLY PT, R9, R12, 0x1, 0x1f ;  /* 0x0c201f000c097f89 */ /* 0x000e6200000e0000 */
[----:B------:R-:W-:Y:S02]  /*5f90*/  IMAD.MOV.U32 R5, RZ, RZ, RZ ;  /* 0x000000ffff057224 */ /* 0x000fe400078e00ff */
[----:B0-----:R-:W-:Y:S01]  /*5fa0*/  FADD.FTZ R10, R13, R0 ;  /* 0x000000000d0a7221 */ /* 0x001fe20000010000 */
[----:B-1----:R-:W-:-:S04]  /*5fb0*/  FADD.FTZ R15, R12, R9 ;  /* 0x000000090c0f7221 */ /* 0x002fc80000010000 */
[C---:B------:R-:W-:Y:S01]  /*5fc0*/  FSETP.NE.FTZ.AND P1, PT, R10.reuse, RZ, PT ;  /* 0x000000ff0a00720b */ /* 0x040fe20003f35000 */
[----:B------:R-:W-:Y:S01]  /*5fd0*/  FMUL.FTZ R6, R10, 0.00390625 ;  /* 0x3b8000000a067820 */ /* 0x000fe20000410000 */
[----:B------:R-:W-:-:S04]  /*5fe0*/  FMUL.FTZ R21, R15, 0.00390625 ;  /* 0x3b8000000f157820 */ /* 0x000fc80000410000 */
        /* <DEDUP_REMOVED lines=18> */
[----:B------:R-:W-:Y:S01]  /*6110*/  @P3 FFMA.FTZ R20, R13, R3, R8 ;  /* 0x000000030d143223 */ /* 0x000fe20000010008 */
[----:B------:R-:W-:Y:S02]  /*6120*/  IMAD.MOV.U32 R0, RZ, RZ, -0x800000 ;  /* 0xff800000ff007424 */ /* 0x000fe400078e00ff */
[----:B------:R-:W-:Y:S01]  /*6130*/  @P2 FFMA.FTZ R0, R9, R4, R6 ;  /* 0x0000000409002223 */ /* 0x000fe20000010006 */
[-C--:B--2---:R-:W-:Y:S01]  /*6140*/  FMUL.FTZ R5, R5, R14.reuse ;  /* 0x0000000e05057220 */ /* 0x084fe20000410000 */
[----:B---3--:R-:W-:Y:S01]  /*6150*/  FMUL.FTZ R3, R11, R14 ;  /* 0x0000000e0b037220 */ /* 0x008fe20000410000 */
[----:B------:R-:W-:-:S02]  /*6160*/  WARPGROUP.DEPBAR.LE gsb0, 0x0 ;  /* 0x00008000000079c5 */ /* 0x000fc40000010000 */
[----:B------:R-:W-:Y:S05]  /*6170*/  @!P0 BRA `(.L_x_160) ;  /* 0x0000000000048947 */ /* 0x000fea0003800000 */
[----:B------:R-:W-:Y:S01]  /*6180*/  BPT.TRAP 0x1 ;  /* 0x000000040000795c */ /* 0x000fe20000300000 */
.L_x_160:
[----:B------:R-:W-:Y:S01]  /*6190*/  VIADD R7, R7, 0x19c60 ;  /* 0x00019c6007077836 */ /* 0x000fe20000000000 */
[----:B------:R-:W-:Y:S01]  /*61a0*/  UIADD3 UR36, UR36, 0x1, URZ ;  /* 0x0000000124247890 */ /* 0x000fe2000fffe03f */
[-C--:B------:R-:W-:Y:S01]  /*61b0*/  FMUL.FTZ R12, R88, R5.reuse ;  /* 0x00000005580c7220 */ /* 0x080fe20000410000 */
[-C--:B------:R-:W-:Y:S01]  /*61c0*/  FMUL.FTZ R8, R93, R5.reuse ;  /* 0x000000055d087220 */ /* 0x080fe20000410000 */
[-C--:B------:R-:W-:Y:S01]  /*61d0*/  FMUL.FTZ R14, R96, R5.reuse ;  /* 0x00000005600e7220 */ /* 0x080fe20000410000 */
[----:B------:R-:W-:Y:S01]  /*61e0*/  PRMT R7, R2, 0x654, R7 ;  /* 0x0000065402077816 */ /* 0x000fe20000000007 */
[----:B------:R-:W-:Y:S01]  /*61f0*/  UISETP.NE.AND UP0, UPT, UR36, 0x2, UPT ;  /* 0x000000022400788c */ /* 0x000fe2000bf05270 */
[-C--:B------:R-:W-:Y:S01]  /*6200*/  FMUL.FTZ R24, R101, R5.reuse ;  /* 0x0000000565187220 */ /* 0x080fe20000410000 */
[-C--:B------:R-:W-:Y:S01]  /*6210*/  FMUL.FTZ R11, R104, R5.reuse ;  /* 0x00000005680b7220 */ /* 0x080fe20000410000 */
[----:B------:R0:W-:Y:S01]  /*6220*/  SYNCS.ARRIVE.TRANS64.RED.A1T0 RZ, [R7+URZ], RZ ;  /* 0x000000ff07ff79a7 */ /* 0x0001e2000810043f */
[----:B------:R-:W-:Y:S01]  /*6230*/  USEL UR4, URZ, 0x1, UP0 ;  /* 0x000000013f047887 */ /* 0x000fe20008000000 */
        /* <DEDUP_REMOVED lines=43> */
[----:B------:R-:W-:Y:S01]  /*64f0*/  FMUL.FTZ R131, R131, R3 ;  /* 0x0000000383837220 */ /* 0x000fe20000410000 */
[----:B------:R-:W-:-:S02]  /*6500*/  UIADD3 UR47, UR47, 0x1, URZ ;  /* 0x000000012f2f7890 */ /* 0x000fc4000fffe03f */
[----:B------:R-:W-:Y:S02]  /*6510*/  USEL UR36, UR36, URZ, UP0 ;  /* 0x0000003f24247287 */ /* 0x000fe40008000000 */
[----:B0-----:R-:W-:-:S12]  /*6520*/  ULOP3.LUT UR46, UR46, UR4, URZ, 0x3c, !UPT ;  /* 0x000000042e2e7292 */ /* 0x001fd8000f8e3c3f */
.L_x_138:
[----:B------:R-:W0:Y:S08]  /*6530*/  S2UR UR4, SR_CgaCtaId ;  /* 0x00000000000479c3 */ /* 0x000e300000008800 */
[----:B------:R-:W-:Y:S01]  /*6540*/  BAR.SYNC.DEFER_BLOCKING 0x5, 0x200 ;  /* 0x0148000000007b1d */ /* 0x000fe20000010000 */
[----:B------:R-:W-:-:S05]  /*6550*/  UISETP.NE.AND UP0, UPT, UR43, URZ, UPT ;  /* 0x0000003f2b00728c */ /* 0x000fca000bf05270 */
[----:B------:R-:W-:Y:S01]  /*6560*/  UMOV UR8, 0x400 ;  /* 0x0000040000087882 */ /* 0x000fe20000000000 */
[----:B------:R-:W-:Y:S05]  /*6570*/  BSSY B0, `(.L_x_161) ;  /* 0x0000339000007945 */ /* 0x000fea0003800000 */
[----:B------:R-:W-:Y:S01]  /*6580*/  @!UP0 ULDC UR43, c[0x0][0xad4] ;  /* 0x0002b500002b8ab9 */ /* 0x000fe20000000800 */
[----:B0-----:R-:W-:-:S09]  /*6590*/  ULEA UR8, UR4, UR8, 0x18 ;  /* 0x0000000804087291 */ /* 0x001fd2000f8ec03f */
[----:B------:R-:W0:Y:S02]  /*65a0*/  LDS.128 R4, [UR8+0x19cd0] ;  /* 0x019cd008ff047984 */ /* 0x000e240008000c00 */
[----:B0-----:R-:W-:Y:S02]  /*65b0*/  R2UR UR5, R5 ;  /* 0x00000000050572ca */ /* 0x001fe400000e0000 */
[----:B------:R-:W-:Y:S02]  /*65c0*/  R2UR UR6, R6 ;  /* 0x00000000060672ca */ /* 0x000fe400000e0000 */
[----:B------:R-:W-:Y:S01]  /*65d0*/  R2UR UR7, R7 ;  /* 0x00000000070772ca */ /* 0x000fe200000e0000 */
[----:B------:R-:W-:Y:S06]  /*65e0*/  BAR.ARV 0x4, 0x200 ;  /* 0x0108000000007b1d */ /* 0x000fec0000002000 */
[----:B------:R-:W-:Y:S08]  /*65f0*/  @P0 BRA `(.L_x_162) ;  /* 0x0000002400e80947 */ /* 0x000ff00003800000 */
[----:B------:R-:W0:Y:S01]  /*6600*/  S2R R43, SR_TID.X ;  /* 0x00000000002b7919 */ /* 0x000e220000002100 */
[----:B------:R-:W-:Y:S01]  /*6610*/  ULDC.64 UR10, c[0x4][0x38] ;  /* 0x01000e00000a7ab9 */ /* 0x000fe20000000a00 */
[----:B------:R-:W1:Y:S01]  /*6620*/  S2UR UR4, SR_SWINHI ;  /* 0x00000000000479c3 */ /* 0x000e620000002f00 */
[----:B------:R-:W-:Y:S01]  /*6630*/  IMAD.MOV.U32 R6, RZ, RZ, 0x2 ;  /* 0x00000002ff067424 */ /* 0x000fe200078e00ff */
[----:B------:R-:W-:Y:S01]  /*6640*/  ULDC.64 UR14, c[0x0][0xc00] ;  /* 0x00030000000e7ab9 */ /* 0x000fe20000000a00 */
[----:B------:R-:W2:Y:S01]  /*6650*/  LDL R84, [R1+0x20] ;  /* 0x0000200001547983 */ /* 0x000ea20000100800 */
[----:B0-----:R-:W-:-:S05]  /*6660*/  IMAD.SHL.U32 R2, R43, 0x4, RZ ;  /* 0x000000042b027824 */ /* 0x001fca00078e00ff */
[----:B------:R-:W-:Y:S01]  /*6670*/  LOP3.LUT R2, R2, 0xc, RZ, 0xc0, !PT ;  /* 0x0000000c02027812 */ /* 0x000fe200078ec0ff */
[----:B------:R-:W-:Y:S03]  /*6680*/  BAR.SYNC.DEFER_BLOCKING 0x1, 0x180 ;  /* 0x0046000000007b1d */ /* 0x000fe60000010000 */
[----:B------:R-:W-:-:S05]  /*6690*/  IADD3 R2, P0, R2, UR10, RZ ;  /* 0x0000000a02027c10 */ /* 0x000fca000ff1e0ff */
[----:B------:R-:W-:-:S05]  /*66a0*/  IMAD.X R3, RZ, RZ, UR11, P0 ;  /* 0x0000000bff037e24 */ /* 0x000fca00080e06ff */
[----:B------:R0:W3:Y:S01]  /*66b0*/  LDG.E.CONSTANT R10, desc[UR52][R2.64] ;  /* 0x00000034020a7981 */ /* 0x0000e2000c1e9900 */
[----:B------:R-:W-:-:S03]  /*66c0*/  LOP3.LUT P0, R4, R43, 0x3, RZ, 0xc0, !PT ;  /* 0x000000032b047812 */ /* 0x000fc6000780c0ff */
[----:B------:R-:W4:Y:S01]  /*66d0*/  LDL R2, [R1+0x24] ;  /* 0x0000240001027983 */ /* 0x000f220000100800 */
[----:B------:R-:W-:Y:S01]  /*66e0*/  ISETP.EQ.OR P0, PT, R4, 0x3, !P0 ;  /* 0x000000030400780c */ /* 0x000fe20004702670 */
[----:B------:R-:W-:Y:S01]  /*66f0*/  UMOV UR10, UR8 ;  /* 0x00000008000a7c82 */ /* 0x000fe20008000000 */
[----:B-1----:R-:W-:Y:S02]  /*6700*/  UMOV UR11, UR4 ;  /* 0x00000004000b7c82 */ /* 0x002fe40008000000 */
        /* <DEDUP_REMOVED lines=47> */
[----:B------:R-:W-:Y:S01]  /*6a00*/  SEL R48, R131, R48, P0 ;  /* 0x0000003083307207 */ /* 0x000fe20000000000 */
[----:B------:R-:W-:Y:S02]  /*6a10*/  USHF.L.U32 UR4, UR37, 0x2, URZ ;  /* 0x0000000225047899 */ /* 0x000fe4000800063f */
[----:B------:R-:W-:Y:S02]  /*6a20*/  USHF.L.U64.HI UR16, UR37, 0x2, UR38 ;  /* 0x0000000225107899 */ /* 0x000fe40008010226 */
[----:B------:R-:W-:-:S04]  /*6a30*/  UIADD3 UR9, UP0, UR4, UR14, URZ ;  /* 0x0000000e04097290 */ /* 0x000fc8000ff1e03f */
[----:B------:R-:W-:Y:S01]  /*6a40*/  UIADD3.X UR12, UR16, UR15, URZ, UP0, !UPT ;  /* 0x0000000f100c7290 */ /* 0x000fe200087fe43f */
[----:B----4-:R-:W-:-:S03]  /*6a50*/  IMAD.WIDE R6, R2, R6, UR10 ;  /* 0x0000000a02067e25 */ /* 0x010fc6000f8e0206 */
[----:B------:R-:W-:-:S04]  /*6a60*/  IADD3 R21, P1, R6, 0x6020, RZ ;  /* 0x0000602006157810 */ /* 0x000fc80007f3e0ff */
[----:B0-----:R-:W-:Y:S02]  /*6a70*/  LOP3.LUT R2, R21, 0x180, RZ, 0xc0, !PT ;  /* 0x0000018015027812 */ /* 0x001fe400078ec0ff */
[----:B------:R-:W-:Y:S02]  /*6a80*/  IADD3 R11, P5, R6, 0x20, RZ ;  /* 0x00000020060b7810 */ /* 0x000fe40007fbe0ff */
[----:B------:R-:W-:Y:S02]  /*6a90*/  SHF.R.U64 R2, R2, 0x3, RZ ;  /* 0x0000000302027819 */ /* 0x000fe400000012ff */
[C---:B------:R-:W-:Y:S02]  /*6aa0*/  LOP3.LUT R3, R6.reuse, 0x180, RZ, 0xc0, !PT ;  /* 0x0000018006037812 */ /* 0x040fe400078ec0ff */
[----:B------:R-:W-:Y:S02]  /*6ab0*/  IADD3 R34, P4, R6, 0x3000, RZ ;  /* 0x0000300006227810 */ /* 0x000fe40007f9e0ff */
[----:B------:R-:W-:-:S02]  /*6ac0*/  LOP3.LUT R8, R2, R21, RZ, 0x3c, !PT ;  /* 0x0000001502087212 */ /* 0x000fc400078e3cff */
[C---:B------:R-:W-:Y:S02]  /*6ad0*/  IADD3 R99, P2, R6.reuse, 0x6000, RZ ;  /* 0x0000600006637810 */ /* 0x040fe40007f5e0ff */
[----:B------:R-:W-:Y:S02]  /*6ae0*/  IADD3 R97, P3, R6, 0x3020, RZ ;  /* 0x0000302006617810 */ /* 0x000fe40007f7e0ff */
[----:B------:R-:W-:Y:S02]  /*6af0*/  LOP3.LUT R2, R11, 0x180, RZ, 0xc0, !PT ;  /* 0x000001800b027812 */ /* 0x000fe400078ec0ff */
[----:B------:R-:W-:Y:S02]  /*6b00*/  SHF.R.U64 R3, R3, 0x3, RZ ;  /* 0x0000000303037819 */ /* 0x000fe400000012ff */
[----:B------:R-:W-:Y:S02]  /*6b10*/  LOP3.LUT R21, R34, 0x180, RZ, 0xc0, !PT ;  /* 0x0000018022157812 */ /* 0x000fe400078ec0ff */
[----:B------:R-:W-:-:S02]  /*6b20*/  LOP3.LUT R38, R99, 0x180, RZ, 0xc0, !PT ;  /* 0x0000018063267812 */ /* 0x000fc400078ec0ff */
[----:B------:R-:W-:Y:S02]  /*6b30*/  LOP3.LUT R4, R97, 0x180, RZ, 0xc0, !PT ;  /* 0x0000018061047812 */ /* 0x000fe400078ec0ff */
[----:B------:R-:W-:Y:S01]  /*6b40*/  SHF.R.U64 R2, R2, 0x3, RZ ;  /* 0x0000000302027819 */ /* 0x000fe200000012ff */
[--C-:B------:R-:W-:Y:S01]  /*6b50*/  IMAD.X R9, RZ, RZ, R7.reuse, P1 ;  /* 0x000000ffff097224 */ /* 0x100fe200008e0607 */
[----:B------:R-:W-:Y:S01]  /*6b60*/  LOP3.LUT R6, R3, R6, RZ, 0x3c, !PT ;  /* 0x0000000603067212 */ /* 0x000fe200078e3cff */
[----:B------:R-:W-:Y:S01]  /*6b70*/  IMAD.X R3, RZ, RZ, R7, P5 ;  /* 0x000000ffff037224 */ /* 0x000fe200028e0607 */
[----:B------:R-:W-:Y:S02]  /*6b80*/  SHF.R.U64 R21, R21, 0x3, RZ ;  /* 0x0000000315157819 */ /* 0x000fe400000012ff */
[----:B------:R-:W-:Y:S02]  /*6b90*/  SHF.R.U64 R38, R38, 0x3, RZ ;  /* 0x0000000326267819 */ /* 0x000fe400000012ff */
[----:B------:R-:W-:-:S02]  /*6ba0*/  SHF.R.U64 R4, R4, 0x3, RZ ;  /* 0x0000000304047819 */ /* 0x000fc400000012ff */
[----:B------:R-:W-:Y:S02]  /*6bb0*/  LOP3.LUT R2, R2, R11, RZ, 0x3c, !PT ;  /* 0x0000000b02027212 */ /* 0x000fe400078e3cff */
[----:B---3--:R-:W-:Y:S01]  /*6bc0*/  LOP3.LUT R52, R10, 0x2, RZ, 0x3c, !PT ;  /* 0x000000020a347812 */ /* 0x008fe200078e3cff */
[--C-:B------:R-:W-:Y:S01]  /*6bd0*/  IMAD.X R75, RZ, RZ, R7.reuse, P2 ;  /* 0x000000ffff4b7224 */ /* 0x100fe200010e0607 */
[----:B------:R-:W-:Y:S01]  /*6be0*/  LOP3.LUT R76, R21, R34, RZ, 0x3c, !PT ;  /* 0x00000022154c7212 */ /* 0x000fe200078e3cff */
[--C-:B------:R-:W-:Y:S01]  /*6bf0*/  IMAD.X R5, RZ, RZ, R7.reuse, P3 ;  /* 0x000000ffff057224 */ /* 0x100fe200018e0607 */
[----:B------:R-:W-:Y:S01]  /*6c00*/  MOV R21, R8 ;  /* 0x0000000800157202 */ /* 0x000fe20000000f00 */
[----:B------:R-:W-:Y:S01]  /*6c10*/  IMAD.X R77, RZ, RZ, R7, P4 ;  /* 0x000000ffff4d7224 */ /* 0x000fe200020e0607 */
[----:B------:R-:W-:Y:S01]  /*6c20*/  LOP3.LUT R74, R38, R99, RZ, 0x3c, !PT ;  /* 0x00000063264a7212 */ /* 0x000fe200078e3cff */
[----:B------:R-:W-:Y:S01]  /*6c30*/  SHFL.IDX PT, R58, R71, R10, 0x1c1f ;  /* 0x001c1f0a473a7589 */ /* 0x000fe200000e0000 */
[----:B------:R-:W-:-:S02]  /*6c40*/  LOP3.LUT R4, R4, R97, RZ, 0x3c, !PT ;  /* 0x0000006104047212 */ /* 0x000fc400078e3cff */
[----:B------:R-:W-:Y:S01]  /*6c50*/  MOV R9, R2 ;  /* 0x0000000200097202 */ /* 0x000fe20000000f00 */
[----:B------:R-:W-:Y:S01]  /*6c60*/  SHFL.IDX PT, R70, R43, R10, 0x1c1f ;  /* 0x001c1f0a2b467589 */ /* 0x000fe200000e0000 */
[----:B------:R-:W-:-:S03]  /*6c70*/  MOV R74, R74 ;  /* 0x0000004a004a7202 */ /* 0x000fc60000000f00 */
[----:B------:R-:W-:Y:S04]  /*6c80*/  SHFL.IDX PT, R69, R69, R10, 0x1c1f ;  /* 0x001c1f0a45457589 */ /* 0x000fe800000e0000 */
[----:B------:R-:W-:Y:S04]  /*6c90*/  SHFL.IDX PT, R3, R87, R10, 0x1c1f ;  /* 0x001c1f0a57037589 */ /* 0x000fe800000e0000 */
[----:B------:R-:W-:Y:S04]  /*6ca0*/  SHFL.IDX PT, R60, R135, R52, 0x1c1f ;  /* 0x001c1f34873c7589 */ /* 0x000fe800000e0000 */
[----:B------:R-:W0:Y:S04]  /*6cb0*/  SHFL.IDX PT, R71, R12, R52, 0x1c1f ;  /* 0x001c1f340c477589 */ /* 0x000e2800000e0000 */
[----:B------:R-:W1:Y:S01]  /*6cc0*/  SHFL.IDX PT, R40, R40, R52, 0x1c1f ;  /* 0x001c1f3428287589 */ /* 0x000e6200000e0000 */
[----:B------:R-:W-:-:S03]  /*6cd0*/  MOV R75, R4 ;  /* 0x00000004004b7202 */ /* 0x000fc60000000f00 */
[----:B------:R-:W-:Y:S01]  /*6ce0*/  SHFL.IDX PT, R8, R59, R10, 0x1c1f ;  /* 0x001c1f0a3b087589 */ /* 0x000fe200000e0000 */
[----:B------:R-:W-:-:S03]  /*6cf0*/  MOV R76, R76 ;  /* 0x0000004c004c7202 */ /* 0x000fc60000000f00 */
[----:B------:R-:W3:Y:S01]  /*6d00*/  SHFL.IDX PT, R41, R41, R52, 0x1c1f ;  /* 0x001c1f3429297589 */ /* 0x000ee200000e0000 */
[----:B------:R-:W-:-:S03]  /*6d10*/  MOV R11, R6 ;  /* 0x00000006000b7202 */ /* 0x000fc60000000f00 */
[----:B------:R-:W-:Y:S04]  /*6d20*/  SHFL.IDX PT, R50, R45, R10, 0x1c1f ;  /* 0x001c1f0a2d327589 */ /* 0x000fe800000e0000 */
[----:B------:R-:W-:Y:S04]  /*6d30*/  SHFL.IDX PT, R54, R53, R10, 0x1c1f ;  /* 0x001c1f0a35367589 */ /* 0x000fe800000e0000 */
[----:B------:R-:W-:Y:S04]  /*6d40*/  SHFL.IDX PT, R78, R73, R10, 0x1c1f ;  /* 0x001c1f0a494e7589 */ /* 0x000fe800000e0000 */
[----:B------:R-:W4:Y:S04]  /*6d50*/  SHFL.IDX PT, R13, R13, R52, 0x1c1f ;  /* 0x001c1f340d0d7589 */ /* 0x000f2800000e0000 */
[----:B------:R-:W2:Y:S04]  /*6d60*/  SHFL.IDX PT, R59, R32, R52, 0x1c1f ;  /* 0x001c1f34203b7589 */ /* 0x000ea800000e0000 */
[----:B------:R-:W-:Y:S04]  /*6d70*/  SHFL.IDX PT, R49, R49, R10, 0x1c1f ;  /* 0x001c1f0a31317589 */ /* 0x000fe800000e0000 */
[----:B------:R-:W-:Y:S04]  /*6d80*/  SHFL.IDX PT, R51, R51, R10, 0x1c1f ;  /* 0x001c1f0a33337589 */ /* 0x000fe800000e0000 */
[----:B------:R-:W-:Y:S04]  /*6d90*/  SHFL.IDX PT, R42, R55, R10, 0x1c1f ;  /* 0x001c1f0a372a7589 */ /* 0x000fe800000e0000 */
[----:B------:R-:W-:Y:S04]  /*6da0*/  SHFL.IDX PT, R53, R79, R10, 0x1c1f ;  /* 0x001c1f0a4f357589 */ /* 0x000fe800000e0000 */
[----:B------:R-:W-:Y:S04]  /*6db0*/  SHFL.IDX PT, R56, R15, R52, 0x1c1f ;  /* 0x001c1f340f387589 */ /* 0x000fe800000e0000 */
[----:B------:R-:W2:Y:S04]  /*6dc0*/  SHFL.IDX PT, R14, R14, R52, 0x1c1f ;  /* 0x001c1f340e0e7589 */ /* 0x000ea800000e0000 */
[----:B------:R-:W2:Y:S04]  /*6dd0*/  SHFL.IDX PT, R12, R33, R52, 0x1c1f ;  /* 0x001c1f34210c7589 */ /* 0x000ea800000e0000 */
[----:B------:R-:W2:Y:S04]  /*6de0*/  SHFL.IDX PT, R55, R24, R52, 0x1c1f ;  /* 0x001c1f3418377589 */ /* 0x000ea800000e0000 */
[----:B------:R-:W-:Y:S04]  /*6df0*/  SHFL.IDX PT, R4, R65, R10, 0x1c1f ;  /* 0x001c1f0a41047589 */ /* 0x000fe800000e0000 */
[----:B------:R-:W-:Y:S04]  /*6e00*/  SHFL.IDX PT, R77, R26, R52, 0x1c1f ;  /* 0x001c1f341a4d7589 */ /* 0x000fe800000e0000 */
[----:B------:R-:W2:Y:S04]  /*6e10*/  SHFL.IDX PT, R15, R30, R52, 0x1c1f ;  /* 0x001c1f341e0f7589 */ /* 0x000ea800000e0000 */
[----:B------:R-:W-:Y:S04]  /*6e20*/  SHFL.IDX PT, R81, R81, R10, 0x1c1f ;  /* 0x001c1f0a51517589 */ /* 0x000fe800000e0000 */
[----:B------:R-:W-:Y:S04]  /*6e30*/  SHFL.IDX PT, R7, R91, R10, 0x1c1f ;  /* 0x001c1f0a5b077589 */ /* 0x000fe800000e0000 */
[----:B------:R-:W2:Y:S04]  /*6e40*/  SHFL.IDX PT, R25, R25, R52, 0x1c1f ;  /* 0x001c1f3419197589 */ /* 0x000ea800000e0000 */
[----:B------:R-:W-:Y:S04]  /*6e50*/  SHFL.IDX PT, R27, R27, R52, 0x1c1f ;  /* 0x001c1f341b1b7589 */ /* 0x000fe800000e0000 */
[----:B------:R-:W2:Y:S04]  /*6e60*/  SHFL.IDX PT, R24, R35, R52, 0x1c1f ;  /* 0x001c1f3423187589 */ /* 0x000ea800000e0000 */
[----:B------:R-:W2:Y:S04]  /*6e70*/  SHFL.IDX PT, R26, R47, R52, 0x1c1f ;  /* 0x001c1f342f1a7589 */ /* 0x000ea800000e0000 */
[----:B------:R-:W-:Y:S04]  /*6e80*/  SHFL.IDX PT, R45, R93, R10, 0x1c1f ;  /* 0x001c1f0a5d2d7589 */ /* 0x000fe800000e0000 */
[----:B------:R-:W2:Y:S04]  /*6e90*/  SHFL.IDX PT, R36, R36, R52, 0x1c1f ;  /* 0x001c1f3424247589 */ /* 0x000ea800000e0000 */
[----:B------:R-:W-:Y:S04]  /*6ea0*/  SHFL.IDX PT, R46, R57, R10, 0x1c1f ;  /* 0x001c1f0a392e7589 */ /* 0x000fe800000e0000 */
[----:B------:R-:W-:Y:S04]  /*6eb0*/  SHFL.IDX PT, R83, R83, R10, 0x1c1f ;  /* 0x001c1f0a53537589 */ /* 0x000fe800000e0000 */
[----:B------:R-:W-:Y:S04]  /*6ec0*/  SHFL.IDX PT, R43, R95, R10, 0x1c1f ;  /* 0x001c1f0a5f2b7589 */ /* 0x000fe800000e0000 */
[----:B------:R-:W-:Y:S04]  /*6ed0*/  SHFL.IDX PT, R6, R85, R10, 0x1c1f ;  /* 0x001c1f0a55067589 */ /* 0x000fe800000e0000 */
[----:B------:R-:W2:Y:S04]  /*6ee0*/  SHFL.IDX PT, R80, R37, R52, 0x1c1f ;  /* 0x001c1f3425507589 */ /* 0x000ea800000e0000 */
[----:B------:R-:W2:Y:S04]  /*6ef0*/  SHFL.IDX PT, R82, R44, R52, 0x1c1f ;  /* 0x001c1f342c527589 */ /* 0x000ea800000e0000 */
[----:B------:R-:W-:Y:S04]  /*6f00*/  SHFL.IDX PT, R38, R61, R10, 0x1c1f ;  /* 0x001c1f0a3d267589 */ /* 0x000fe800000e0000 */
[----:B------:R-:W-:Y:S04]  /*6f10*/  SHFL.IDX PT, R5, R63, R10, 0x1c1f ;  /* 0x001c1f0a3f057589 */ /* 0x000fe800000e0000 */
[----:B------:R-:W-:Y:S04]  /*6f20*/  SHFL.IDX PT, R2, R67, R10, 0x1c1f ;  /* 0x001c1f0a43027589 */ /* 0x000fe800000e0000 */
[----:B------:R-:W-:Y:S04]  /*6f30*/  SHFL.IDX PT, R34, R89, R10, 0x1c1f ;  /* 0x001c1f0a59227589 */ /* 0x000fe800000e0000 */
[----:B------:R-:W2:Y:S04]  /*6f40*/  SHFL.IDX PT, R79, R28, R52, 0x1c1f ;  /* 0x001c1f341c4f7589 */ /* 0x000ea800000e0000 */
[----:B------:R-:W-:Y:S04]  /*6f50*/  SHFL.IDX PT, R31, R31, R52, 0x1c1f ;  /* 0x001c1f341f1f7589 */ /* 0x000fe800000e0000 */
[----:B------:R-:W2:Y:S04]  /*6f60*/  SHFL.IDX PT, R85, R39, R52, 0x1c1f ;  /* 0x001c1f3427557589 */ /* 0x000ea800000e0000 */
[----:B------:R3:W2:Y:S04]  /*6f70*/  SHFL.IDX PT, R10, R29, R52, 0x1c1f ;  /* 0x001c1f341d0a7589 */ /* 0x0006a800000e0000 */
[----:B------:R2:W2:Y:S01]  /*6f80*/  SHFL.IDX PT, R87, R48, R52, 0x1c1f ;  /* 0x001c1f3430577589 */ /* 0x0004a200000e0000 */
[----:B0-----:R-:W-:-:S02]  /*6f90*/  SEL R72, R70, R71, P0 ;  /* 0x0000004746487207 */ /* 0x001fc40000000000 */
[----:B-1----:R-:W-:Y:S02]  /*6fa0*/  SEL R68, R69, R40, P0 ;  /* 0x0000002845447207 */ /* 0x002fe40000000000 */
[----:B------:R-:W-:Y:S02]  /*6fb0*/  SEL R66, R40, R69, P0 ;  /* 0x0000004528427207 */ /* 0x000fe40000000000 */
[----:B---3--:R-:W-:Y:S02]  /*6fc0*/  SEL R29, R3, R60, P0 ;  /* 0x0000003c031d7207 */ /* 0x008fe40000000000 */
[----:B------:R-:W-:Y:S02]  /*6fd0*/  SEL R3, R60, R3, P0 ;  /* 0x000000033c037207 */ /* 0x000fe40000000000 */
[----:B------:R-:W-:Y:S02]  /*6fe0*/  SEL R70, R71, R70, P0 ;  /* 0x0000004647467207 */ /* 0x000fe40000000000 */
[----:B------:R-:W-:-:S02]  /*6ff0*/  SEL R69, R58, R41, P0 ;  /* 0x000000293a457207 */ /* 0x000fc40000000000 */
[----:B------:R-:W-:Y:S02]  /*7000*/  SEL R67, R41, R58, P0 ;  /* 0x0000003a29437207 */ /* 0x000fe40000000000 */
[----:B----4-:R-:W-:Y:S02]  /*7010*/  SEL R73, R50, R13, P0 ;  /* 0x0000000d32497207 */ /* 0x010fe40000000000 */
[----:B------:R-:W-:Y:S02]  /*7020*/  SEL R71, R13, R50, P0 ;  /* 0x000000320d477207 */ /* 0x000fe40000000000 */
[----:B--2---:R-:W-:Y:S02]  /*7030*/  SEL R60, R78, R59, P0 ;  /* 0x0000003b4e3c7207 */ /* 0x004fe40000000000 */
        /* <DEDUP_REMOVED lines=19> */
[----:B------:R-:W-:-:S02]  /*7170*/  F2FP.BF16.F32.PACK_AB R12, R73, R72 ;  /* 0x00000048490c723e */ /* 0x000fc400000010ff */
[----:B------:R-:W-:Y:S02]  /*7180*/  F2FP.BF16.F32.PACK_AB R13, R69, R68 ;  /* 0x00000044450d723e */ /* 0x000fe400000010ff */
[----:B------:R-:W-:Y:S02]  /*7190*/  F2FP.BF16.F32.PACK_AB R14, R71, R70 ;  /* 0x00000046470e723e */ /* 0x000fe400000010ff */
[----:B------:R-:W-:Y:S02]  /*71a0*/  F2FP.BF16.F32.PACK_AB R15, R67, R66 ;  /* 0x00000042430f723e */ /* 0x000fe400000010ff */
        /* <DEDUP_REMOVED lines=14> */
[----:B------:R-:W-:Y:S01]  /*7290*/  SEL R33, R2, R31, P0 ;  /* 0x0000001f02217207 */ /* 0x000fe20000000000 */
[----:B------:R0:W-:Y:S01]  /*72a0*/  STSM.16.M88.4 [R11], R12 ;  /* 0x0000000c0b007844 */ /* 0x0001e20000000200 */
[----:B------:R-:W-:-:S02]  /*72b0*/  SEL R38, R79, R38, P0 ;  /* 0x000000264f267207 */ /* 0x000fc40000000000 */
[----:B------:R-:W-:Y:S02]  /*72c0*/  SEL R41, R5, R10, P0 ;  /* 0x0000000a05297207 */ /* 0x000fe40000000000 */
[----:B------:R-:W-:Y:S02]  /*72d0*/  SEL R39, R10, R5, P0 ;  /* 0x000000050a277207 */ /* 0x000fe40000000000 */
[----:B------:R-:W-:Y:S02]  /*72e0*/  SEL R34, R85, R34, P0 ;  /* 0x0000002255227207 */ /* 0x000fe40000000000 */
[----:B------:R-:W-:Y:S01]  /*72f0*/  SEL R31, R31, R2, P0 ;  /* 0x000000021f1f7207 */ /* 0x000fe20000000000 */
[----:B------:R1:W-:Y:S01]  /*7300*/  STSM.16.M88.4 [R9], R24 ;  /* 0x0000001809007844 */ /* 0x0003e20000000200 */
[----:B------:R-:W-:Y:S02]  /*7310*/  SEL R28, R6, R87, P0 ;  /* 0x00000057061c7207 */ /* 0x000fe40000000000 */
[----:B------:R-:W-:-:S02]  /*7320*/  SEL R2, R87, R6, P0 ;  /* 0x0000000657027207 */ /* 0x000fc40000000000 */
[----:B------:R-:W-:Y:S02]  /*7330*/  F2FP.BF16.F32.PACK_AB R4, R57, R56 ;  /* 0x000000383904723e */ /* 0x000fe400000010ff */
[----:B------:R-:W-:Y:S02]  /*7340*/  F2FP.BF16.F32.PACK_AB R6, R55, R54 ;  /* 0x000000363706723e */ /* 0x000fe400000010ff */
[----:B------:R-:W-:Y:S02]  /*7350*/  F2FP.BF16.F32.PACK_AB R7, R51, R50 ;  /* 0x000000323307723e */ /* 0x000fe400000010ff */
[----:B------:R-:W-:Y:S02]  /*7360*/  F2FP.BF16.F32.PACK_AB R5, R53, R52 ;  /* 0x000000343505723e */ /* 0x000fe400000010ff */
[----:B------:R-:W-:Y:S02]  /*7370*/  F2FP.BF16.F32.PACK_AB R8, R49, R48 ;  /* 0x000000303108723e */ /* 0x000fe400000010ff */
[----:B------:R-:W-:-:S02]  /*7380*/  F2FP.BF16.F32.PACK_AB R10, R47, R46 ;  /* 0x0000002e2f0a723e */ /* 0x000fc400000010ff */
[----:B0-----:R-:W-:Y:S02]  /*7390*/  F2FP.BF16.F32.PACK_AB R11, R43, R42 ;  /* 0x0000002a2b0b723e */ /* 0x001fe400000010ff */
[----:B-1----:R-:W-:Y:S02]  /*73a0*/  F2FP.BF16.F32.PACK_AB R9, R45, R44 ;  /* 0x0000002c2d09723e */ /* 0x002fe400000010ff */
[----:B------:R-:W-:Y:S02]  /*73b0*/  F2FP.BF16.F32.PACK_AB R12, R41, R40 ;  /* 0x00000028290c723e */ /* 0x000fe400000010ff */
[----:B------:R-:W-:Y:S02]  /*73c0*/  F2FP.BF16.F32.PACK_AB R14, R39, R38 ;  /* 0x00000026270e723e */ /* 0x000fe400000010ff */
[----:B------:R-:W-:Y:S02]  /*73d0*/  F2FP.BF16.F32.PACK_AB R15, R35, R34 ;  /* 0x00000022230f723e */ /* 0x000fe400000010ff */
[----:B------:R-:W-:-:S02]  /*73e0*/  F2FP.BF16.F32.PACK_AB R13, R37, R36 ;  /* 0x00000024250d723e */ /* 0x000fc400000010ff */
[----:B------:R-:W-:Y:S02]  /*73f0*/  F2FP.BF16.F32.PACK_AB R25, R29, R28 ;  /* 0x0000001c1d19723e */ /* 0x000fe400000010ff */
[----:B------:R-:W-:Y:S02]  /*7400*/  F2FP.BF16.F32.PACK_AB R26, R31, R30 ;  /* 0x0000001e1f1a723e */ /* 0x000fe400000010ff */
[----:B------:R-:W-:Y:S02]  /*7410*/  F2FP.BF16.F32.PACK_AB R27, R3, R2 ;  /* 0x00000002031b723e */ /* 0x000fe400000010ff */
[----:B------:R-:W-:Y:S01]  /*7420*/  F2FP.BF16.F32.PACK_AB R24, R33, R32 ;  /* 0x000000202118723e */ /* 0x000fe200000010ff */
[----:B------:R-:W-:Y:S04]  /*7430*/  STSM.16.M88.4 [R76], R4 ;  /* 0x000000044c007844 */ /* 0x000fe80000000200 */
[----:B------:R-:W-:Y:S04]  /*7440*/  STSM.16.M88.4 [R75], R8 ;  /* 0x000000084b007844 */ /* 0x000fe80000000200 */
[----:B------:R0:W-:Y:S04]  /*7450*/  STSM.16.M88.4 [R74], R12 ;  /* 0x0000000c4a007844 */ /* 0x0001e80000000200 */
[----:B------:R1:W-:Y:S01]  /*7460*/  STSM.16.M88.4 [R21], R24 ;  /* 0x0000001815007844 */ /* 0x0003e20000000200 */
[----:B------:R-:W-:Y:S01]  /*7470*/  BAR.SYNC.DEFER_BLOCKING 0x1, 0x180 ;  /* 0x0046000000007b1d */ /* 0x000fe20000010000 */
[----:B------:R-:W-:-:S04]  /*7480*/  ISETP.NE.U32.AND P0, PT, RZ, UR14, PT ;  /* 0x0000000eff007c0c */ /* 0x000fc8000bf05070 */
[----:B------:R-:W-:Y:S01]  /*7490*/  ISETP.NE.AND.EX P0, PT, RZ, UR15, PT, P0 ;  /* 0x0000000fff007c0c */ /* 0x000fe2000bf05300 */
[----:B------:R-:W-:Y:S02]  /*74a0*/  IMAD.U32 R78, RZ, RZ, UR9 ;  /* 0x00000009ff4e7e24 */ /* 0x000fe4000f8e00ff */
[----:B------:R-:W-:Y:S01]  /*74b0*/  IMAD.U32 R79, RZ, RZ, UR12 ;  /* 0x0000000cff4f7e24 */ /* 0x000fe2000f8e00ff */
[----:B0-----:R-:W0:Y:S01]  /*74c0*/  LDC R74, c[0x0][0xbe8] ;  /* 0x0002fa00ff4a7b82 */ /* 0x001e220000000800 */
[----:B------:R-:W-:-:S08]  /*74d0*/  ULDC.64 UR12, c[0x0][0xc08] ;  /* 0x00030200000c7ab9 */ /* 0x000fd00000000a00 */
[----:B------:R-:W2:Y:S01]  /*74e0*/  @P0 LDG.E R77, desc[UR52][R78.64] ;  /* 0x000000344e4d0981 */ /* 0x000ea2000c1e1900 */
[----:B------:R-:W-:-:S04]  /*74f0*/  UISETP.NE.U32.AND UP0, UPT, UR12, URZ, UPT ;  /* 0x0000003f0c00728c */ /* 0x000fc8000bf05070 */
[----:B------:R-:W-:Y:S01]  /*7500*/  UISETP.NE.AND.EX UP0, UPT, UR13, URZ, UPT, UP0 ;  /* 0x0000003f0d00728c */ /* 0x000fe2000bf05300 */
[----:B0-----:R-:W-:-:S10]  /*7510*/  ISETP.NE.AND P1, PT, R74, 0x1, PT ;  /* 0x000000014a00780c */ /* 0x001fd40003f25270 */
[----:B------:R-:W-:-:S03]  /*7520*/  @UP0 UIADD3 UR12, UP1, UR4, UR12, URZ ;  /* 0x0000000c040c0290 */ /* 0x000fc6000ff3e03f */
[----:B------:R-:W0:Y:S01]  /*7530*/  @P1 LDC R6, c[0x0][0xbec] ;  /* 0x0002fb00ff061b82 */ /* 0x000e220000000800 */
[----:B------:R-:W-:Y:S02]  /*7540*/  @UP0 UIADD3.X UR13, UR16, UR13, URZ, UP1, !UPT ;  /* 0x0000000d100d0290 */ /* 0x000fe40008ffe43f */
[----:B------:R-:W-:Y:S01]  /*7550*/  UISETP.GT.AND UP1, UPT, UR43, 0x1, UPT ;  /* 0x000000012b00788c */ /* 0x000fe2000bf24270 */
[----:B------:R-:W-:-:S04]  /*7560*/  UMOV UR20, 0x9b8 ;  /* 0x000009b800147882 */ /* 0x000fc80000000000 */
[----:B------:R-:W3:Y:S01]  /*7570*/  @P1 LDC R11, c[0x0][0xbf0] ;  /* 0x0002fc00ff0b1b82 */ /* 0x000ee20000000800 */
[----:B------:R-:W-:Y:S01]  /*7580*/  USEL UR20, UR20, 0x978, UP1 ;  /* 0x0000097814147887 */ /* 0x000fe20008800000 */
[----:B------:R-:W-:Y:S01]  /*7590*/  PLOP3.LUT P4, PT, PT, PT, UP0, 0x80, 0x0 ;  /* 0x000000000000781c */ /* 0x000fe20003f8f008 */
[----:B------:R-:W-:Y:S01]  /*75a0*/  UISETP.NE.U32.AND UP0, UPT, UR14, URZ, UPT ;  /* 0x0000003f0e00728c */ /* 0x000fe2000bf05070 */
[----:B------:R-:W-:Y:S01]  /*75b0*/  IMAD.U32 R13, RZ, RZ, UR41 ;  /* 0x00000029ff0d7e24 */ /* 0x000fe2000f8e00ff */
[----:B------:R-:W-:Y:S01]  /*75c0*/  ULDC UR4, c[0x0][0xa88] ;  /* 0x0002a20000047ab9 */ /* 0x000fe20000000800 */
[----:B------:R-:W-:Y:S01]  /*75d0*/  IMAD.U32 R4, RZ, RZ, UR12 ;  /* 0x0000000cff047e24 */ /* 0x000fe2000f8e00ff */
[----:B------:R-:W-:Y:S01]  /*75e0*/  UISETP.NE.AND.EX UP0, UPT, UR15, URZ, UPT, UP0 ;  /* 0x0000003f0f00728c */ /* 0x000fe2000bf05300 */
[----:B------:R-:W-:Y:S01]  /*75f0*/  IMAD.U32 R9, RZ, RZ, UR4 ;  /* 0x00000004ff097e24 */ /* 0x000fe2000f8e00ff */
[----:B------:R-:W-:Y:S01]  /*7600*/  UMOV UR4, URZ ;  /* 0x0000003f00047c82 */ /* 0x000fe20008000000 */
[----:B------:R-:W-:Y:S01]  /*7610*/  IMAD.U32 R5, RZ, RZ, UR13 ;  /* 0x0000000dff057e24 */ /* 0x000fe2000f8e00ff */
[----:B------:R-:W-:Y:S01]  /*7620*/  USEL UR9, UR42, URZ, UP1 ;  /* 0x0000003f2a097287 */ /* 0x000fe20008800000 */
[----:B------:R-:W-:Y:S01]  /*7630*/  IMAD R13, R13, 0xc0, R84 ;  /* 0x000000c00d0d7824 */ /* 0x000fe200078e0254 */
[----:B------:R-:W-:Y:S01]  /*7640*/  ULDC.64 UR16, c[0x0][UR20+0x218] ;  /* 0x0000860014107abb */ /* 0x000fe20008000a00 */
[----:B------:R-:W-:Y:S01]  /*7650*/  ULDC.64 UR18, c[0x0][UR20+0x228] ;  /* 0x00008a0014127abb */ /* 0x000fe20008000a00 */
[----:B------:R-:W-:Y:S01]  /*7660*/  USEL UR37, UR37, URZ, !UP0 ;  /* 0x0000003f25257287 */ /* 0x000fe2000c000000 */
[----:B------:R0:W5:Y:S01]  /*7670*/  @P4 LDG.E R9, desc[UR52][R4.64] ;  /* 0x0000003404094981 */ /* 0x000162000c1e1900 */
[----:B------:R-:W-:Y:S01]  /*7680*/  ULDC.64 UR14, c[0x0][UR20+0x220] ;  /* 0x00008800140e7abb */ /* 0x000fe20008000a00 */
[----:B------:R-:W-:-:S02]  /*7690*/  UIMAD.WIDE.U32 UR12, UR16, UR39, URZ ;  /* 0x00000027100c72a5 */ /* 0x000fc4000f8e003f */
[----:B------:R-:W-:Y:S02]  /*76a0*/  UIMAD.WIDE.U32 UR22, UR18, UR9, URZ ;  /* 0x00000009121672a5 */ /* 0x000fe4000f8e003f */
[----:B------:R-:W-:Y:S02]  /*76b0*/  UIMAD UR16, UR17, UR39, URZ ;  /* 0x00000027111072a4 */ /* 0x000fe4000f8e023f */
[----:B------:R-:W-:Y:S01]  /*76c0*/  UIMAD UR18, UR19, UR9, URZ ;  /* 0x00000009131272a4 */ /* 0x000fe2000f8e023f */
[----:B0-----:R-:W-:Y:S01]  /*76d0*/  @P1 IMAD.HI.U32 R4, R13, R6, RZ ;  /* 0x000000060d041227 */ /* 0x001fe200078e00ff */
[----:B------:R-:W-:Y:S02]  /*76e0*/  USEL UR38, UR38, URZ, !UP0 ;  /* 0x0000003f26267287 */ /* 0x000fe4000c000000 */
[----:B------:R-:W-:Y:S01]  /*76f0*/  UIMAD UR9, UR15, UR37, URZ ;  /* 0x000000250f0972a4 */ /* 0x000fe2000f8e023f */
[----:B------:R-:W-:Y:S01]  /*7700*/  IMAD.MOV.U32 R7, RZ, RZ, R13 ;  /* 0x000000ffff077224 */ /* 0x000fe200078e000d */
[----:B------:R-:W-:Y:S01]  /*7710*/  UIADD3 UR13, UR13, UR16, URZ ;  /* 0x000000100d0d7290 */ /* 0x000fe2000fffe03f */
[----:B---3--:R-:W-:Y:S01]  /*7720*/  @P1 SHF.R.U32.HI R7, RZ, R11, R4 ;  /* 0x0000000bff071219 */ /* 0x008fe20000011604 */
[----:B------:R-:W-:-:S02]  /*7730*/  UIMAD.WIDE.U32 UR16, UR14, UR37, URZ ;  /* 0x000000250e1072a5 */ /* 0x000fc4000f8e003f */
[----:B------:R-:W-:Y:S02]  /*7740*/  UIMAD UR9, UR14, UR38, UR9 ;  /* 0x000000260e0972a4 */ /* 0x000fe4000f8e0209 */
[----:B------:R-:W-:Y:S01]  /*7750*/  UIADD3 UR18, UR23, UR18, URZ ;  /* 0x0000001217127290 */ /* 0x000fe2000fffe03f */
[----:B------:R-:W-:Y:S01]  /*7760*/  IMAD.U32 R4, RZ, RZ, UR22 ;  /* 0x00000016ff047e24 */ /* 0x000fe2000f8e00ff */
[----:B------:R-:W-:Y:S01]  /*7770*/  UIADD3 UR9, UR17, UR9, URZ ;  /* 0x0000000911097290 */ /* 0x000fe2000fffe03f */
[--C-:B------:R-:W-:Y:S02]  /*7780*/  IMAD.MOV R11, RZ, RZ, -R7.reuse ;  /* 0x000000ffff0b7224 */ /* 0x100fe400078e0a07 */
[----:B------:R-:W-:Y:S01]  /*7790*/  IMAD.U32 R5, RZ, RZ, UR23 ;  /* 0x00000017ff057e24 */ /* 0x000fe2000f8e00ff */
[----:B------:R-:W-:Y:S01]  /*77a0*/  SHF.R.S32.HI R5, RZ, 0x1f, R7 ;  /* 0x0000001fff057819 */ /* 0x000fe20000011407 */
[----:B------:R-:W-:Y:S02]  /*77b0*/  IMAD R11, R74, R11, R13 ;  /* 0x0000000b4a0b7224 */ /* 0x000fe400078e020d */
[----:B------:R-:W-:-:S03]  /*77c0*/  IMAD.U32 R8, RZ, RZ, UR18 ;  /* 0x00000012ff087e24 */ /* 0x000fc6000f8e00ff */
[----:B------:R-:W-:Y:S01]  /*77d0*/  SHF.R.S32.HI R6, RZ, 0x1f, R11 ;  /* 0x0000001fff067819 */ /* 0x000fe2000001140b */
[----:B------:R-:W-:Y:S01]  /*77e0*/  IMAD.U32 R12, RZ, RZ, UR41 ;  /* 0x00000029ff0c7e24 */ /* 0x000fe2000f8e00ff */
[----:B--2---:R-:W-:-:S13]  /*77f0*/  @P0 R2UR UR4, R77 ;  /* 0x000000004d0402ca */ /* 0x004fda00000e0000 */
[----:B------:R-:W-:Y:S02]  /*7800*/  UIADD3 UR12, UP0, UP2, UR16, UR12, UR4 ;  /* 0x0000000c100c7290 */ /* 0x000fe4000fa1e004 */
[----:B------:R-:W-:Y:S01]  /*7810*/  USHF.R.S32.HI UR14, URZ, 0x1f, UR4 ;  /* 0x0000001f3f0e7899 */ /* 0x000fe20008011404 */
[----:B------:R-:W-:Y:S01]  /*7820*/  ULDC.64 UR16, c[0x0][0xba8] ;  /* 0x0002ea0000107ab9 */ /* 0x000fe20000000a00 */
[----:B------:R-:W-:Y:S02]  /*7830*/  @!UP1 ULDC UR16, c[0x0][0xb50] ;  /* 0x0002d40000109ab9 */ /* 0x000fe40000000800 */
[----:B------:R-:W-:Y:S01]  /*7840*/  UIADD3.X UR9, UR9, UR13, UR14, UP0, UP2 ;  /* 0x0000000d09097290 */ /* 0x000fe200087e440e */
[----:B------:R-:W-:Y:S01]  /*7850*/  IADD3 R4, P2, P3, R7, UR12, R4 ;  /* 0x0000000c07047c10 */ /* 0x000fe2000fb5e004 */
[----:B------:R-:W-:Y:S01]  /*7860*/  @!UP1 ULDC UR17, c[0x0][0xb54] ;  /* 0x0002d50000119ab9 */ /* 0x000fe20000000800 */
[----:B------:R-:W-:Y:S02]  /*7870*/  ULDC.64 UR12, c[0x0][UR20+0x210] ;  /* 0x00008400140c7abb */ /* 0x000fe40008000a00 */
[----:B------:R-:W-:Y:S01]  /*7880*/  IMAD R7, R11, UR13, RZ ;  /* 0x0000000d0b077c24 */ /* 0x000fe2000f8e02ff */
[----:B------:R-:W-:-:S03]  /*7890*/  IADD3.X R5, R5, UR9, R8, P2, P3 ;  /* 0x0000000905057c10 */ /* 0x000fc600097e6408 */
[----:B------:R-:W-:Y:S02]  /*78a0*/  IMAD R7, R6, UR12, R7 ;  /* 0x0000000c06077c24 */ /* 0x000fe4000f8e0207 */
[----:B------:R-:W-:-:S04]  /*78b0*/  IMAD.WIDE.U32 R4, R11, UR12, R4 ;  /* 0x0000000c0b047c25 */ /* 0x000fc8000f8e0004 */
[----:B------:R-:W-:Y:S01]  /*78c0*/  IMAD.IADD R5, R5, 0x1, R7 ;  /* 0x0000000105057824 */ /* 0x000fe200078e0207 */
[----:B------:R-:W-:-:S04]  /*78d0*/  LEA R8, P2, R4, UR16, 0x2 ;  /* 0x0000001004087c11 */ /* 0x000fc8000f8410ff */
[----:B------:R-:W-:Y:S01]  /*78e0*/  LEA.HI.X R10, R4, UR17, R5, 0x2, P2 ;  /* 0x00000011040a7c11 */ /* 0x000fe200090f1405 */
[----:B-1----:R-:W-:Y:S08]  /*78f0*/  @P4 BRA `(.L_x_163) ;  /* 0x0000000000104947 */ /* 0x002ff00003800000 */
[----:B------:R-:W-:Y:S05]  /*7900*/  @!P0 BRA `(.L_x_163) ;  /* 0x00000000000c8947 */ /* 0x000fea0003800000 */
[----:B------:R-:W2:Y:S04]  /*7910*/  LDG.E R4, desc[UR52][R78.64] ;  /* 0x000000344e047981 */ /* 0x000ea8000c1e1900 */
[----:B-----5:R-:W2:Y:S02]  /*7920*/  LDG.E R9, desc[UR52][R78.64+0x4] ;  /* 0x000004344e097981 */ /* 0x020ea4000c1e1900 */
[----:B--2---:R-:W-:-:S07]  /*7930*/  IMAD.IADD R9, R9, 0x1, -R4 ;  /* 0x0000000109097824 */ /* 0x004fce00078e0a04 */
.L_x_163:
[----:B------:R-:W2:Y:S01]  /*7940*/  LDL R14, [R1+0x1c] ;  /* 0x00001c00010e7983 */ /* 0x000ea20000100800 */
[----:B------:R-:W0:Y:S03]  /*7950*/  S2R R4, SR_TID.X ;  /* 0x0000000000047919 */ /* 0x000e260000002100 */
[----:B------:R-:W-:Y:S04]  /*7960*/  SHFL.IDX PT, R5, R10, RZ, 0x1c1f ;  /* 0x001c1fff0a057589 */ /* 0x000fe800000e0000 */
[----:B------:R-:W-:Y:S04]  /*7970*/  SHFL.IDX PT, R6, R8, 0x1, 0x1c1f ;  /* 0x003c1f0008067f89 */ /* 0x000fe800000e0000 */
[----:B------:R-:W-:Y:S01]  /*7980*/  SHFL.IDX PT, R7, R10, 0x1, 0x1c1f ;  /* 0x003c1f000a077f89 */ /* 0x000fe200000e0000 */
[----:B0-----:R-:W-:-:S05]  /*7990*/  VIADD R15, R4, 0xffffff80 ;  /* 0xffffff80040f7836 */ /* 0x001fca0000000000 */
[----:B------:R-:W-:-:S04]  /*79a0*/  SHF.R.S32.HI R11, RZ, 0x1f, R15 ;  /* 0x0000001fff0b7819 */ /* 0x000fc8000001140f */
[----:B------:R-:W-:Y:S01]  /*79b0*/  LEA.HI R11, R11, R15, RZ, 0x7 ;  /* 0x0000000f0b0b7211 */ /* 0x000fe200078f38ff */
[----:B------:R-:W0:Y:S03]  /*79c0*/  SHFL.IDX PT, R4, R8, RZ, 0x1c1f ;  /* 0x001c1fff08047589 */ /* 0x000e2600000e0000 */
[----:B------:R-:W-:Y:S01]  /*79d0*/  LOP3.LUT R11, R11, 0xffffff80, RZ, 0xc0, !PT ;  /* 0xffffff800b0b7812 */ /* 0x000fe200078ec0ff */
[----:B-----5:R-:W-:-:S04]  /*79e0*/  IMAD R21, R9, R74, RZ ;  /* 0x0000004a09157224 */ /* 0x020fc800078e02ff */
[----:B------:R-:W-:-:S05]  /*79f0*/  IMAD.IADD R11, R15, 0x1, -R11 ;  /* 0x000000010f0b7824 */ /* 0x000fca00078e0a0b */
[----:B------:R-:W-:Y:S01]  /*7a00*/  LOP3.LUT P0, RZ, R11, 0x3, RZ, 0xc0, !PT ;  /* 0x000000030bff7812 */ /* 0x000fe2000780c0ff */
[----:B--2---:R-:W-:-:S04]  /*7a10*/  IMAD R12, R12, 0xc0, R14 ;  /* 0x000000c00c0c7824 */ /* 0x004fc800078e020e */
[C---:B------:R-:W-:Y:S01]  /*7a20*/  VIADD R26, R12.reuse, 0x8 ;  /* 0x000000080c1a7836 */ /* 0x040fe20000000000 */
[----:B------:R-:W-:-:S04]  /*7a30*/  ISETP.GE.OR P2, PT, R12, R21, P0 ;  /* 0x000000150c00720c */ /* 0x000fc80000746670 */
[----:B------:R-:W-:-:S09]  /*7a40*/  ISETP.GE.OR P0, PT, R26, R21, P0 ;  /* 0x000000151a00720c */ /* 0x000fd20000706670 */
[----:B0-----:R0:W-:Y:S04]  /*7a50*/  @!P2 ST.E desc[UR52][R4.64], R0 ;  /* 0x000000000400a985 */ /* 0x0011e8000c101934 */
[----:B------:R0:W-:Y:S01]  /*7a60*/  @!P0 ST.E desc[UR52][R6.64], R20 ;  /* 0x0000001406008985 */ /* 0x0001e2000c101934 */
[----:B------:R-:W-:-:S13]  /*7a70*/  PLOP3.LUT P0, PT, PT, PT, UP1, 0x80, 0x0 ;  /* 0x000000000000781c */ /* 0x000fda0003f0f018 */
[----:B0-----:R-:W-:Y:S05]  /*7a80*/  @P0 BRA `(.L_x_164) ;  /* 0x0000000800280947 */ /* 0x001fea0003800000 */
[----:B------:R-:W0:Y:S01]  /*7a90*/  S2R R11, SR_TID.X ;  /* 0x00000000000b7919 */ /* 0x000e220000002100 */
[----:B------:R-:W-:Y:S01]  /*7aa0*/  IMAD.MOV.U32 R3, RZ, RZ, 0x2 ;  /* 0x00000002ff037424 */ /* 0x000fe200078e00ff */
[----:B------:R-:W1:Y:S01]  /*7ab0*/  @P1 LDC R39, c[0x0][0xbec] ;  /* 0x0002fb00ff271b82 */ /* 0x000e620000000800 */
[----:B------:R-:W-:Y:S01]  /*7ac0*/  ULDC.64 UR12, c[0x0][0xaa0] ;  /* 0x0002a800000c7ab9 */ /* 0x000fe20000000a00 */
[----:B0-----:R-:W-:-:S05]  /*7ad0*/  VIADD R76, R11, 0xffffff80 ;  /* 0xffffff800b4c7836 */ /* 0x001fca0000000000 */
[----:B------:R-:W-:-:S04]  /*7ae0*/  SHF.R.S32.HI R75, RZ, 0x1f, R76 ;  /* 0x0000001fff4b7819 */ /* 0x000fc8000001144c */
[----:B------:R-:W-:-:S04]  /*7af0*/  LEA.HI R75, R75, R76, RZ, 0x2 ;  /* 0x0000004c4b4b7211 */ /* 0x000fc800078f10ff */
[----:B------:R-:W-:-:S05]  /*7b00*/  SHF.R.S32.HI R75, RZ, 0x2, R75 ;  /* 0x00000002ff4b7819 */ /* 0x000fca000001144b */
[----:B------:R-:W-:-:S04]  /*7b10*/  IMAD R2, R75, 0x20, R16 ;  /* 0x000000204b027824 */ /* 0x000fc800078e0210 */
[----:B------:R-:W-:-:S03]  /*7b20*/  IMAD.WIDE R2, R2, R3, UR10 ;  /* 0x0000000a02027e25 */ /* 0x000fc6000f8e0203 */
[C---:B------:R-:W-:Y:S02]  /*7b30*/  IADD3 R9, P0, R2.reuse, 0x1800, RZ ;  /* 0x0000180002097810 */ /* 0x040fe40007f1e0ff */
[C---:B------:R-:W-:Y:S02]  /*7b40*/  IADD3 R13, P2, R2.reuse, 0x3000, RZ ;  /* 0x00003000020d7810 */ /* 0x040fe40007f5e0ff */
[C---:B------:R-:W-:Y:S02]  /*7b50*/  IADD3 R25, P3, R2.reuse, 0x4800, RZ ;  /* 0x0000480002197810 */ /* 0x040fe40007f7e0ff */
[C---:B------:R-:W-:Y:S02]  /*7b60*/  IADD3 R29, P4, R2.reuse, 0x6000, RZ ;  /* 0x00006000021d7810 */ /* 0x040fe40007f9e0ff */
[C---:B------:R-:W-:Y:S02]  /*7b70*/  LOP3.LUT R7, R2.reuse, 0x180, RZ, 0xc0, !PT ;  /* 0x0000018002077812 */ /* 0x040fe400078ec0ff */
[----:B------:R-:W-:-:S02]  /*7b80*/  IADD3 R5, P5, R2, 0x7800, RZ ;  /* 0x0000780002057810 */ /* 0x000fc40007fbe0ff */
[----:B------:R-:W-:Y:S02]  /*7b90*/  LOP3.LUT R8, R9, 0x180, RZ, 0xc0, !PT ;  /* 0x0000018009087812 */ /* 0x000fe400078ec0ff */
[----:B------:R-:W-:Y:S01]  /*7ba0*/  LOP3.LUT R12, R13, 0x180, RZ, 0xc0, !PT ;  /* 0x000001800d0c7812 */ /* 0x000fe200078ec0ff */
[----:B------:R-:W-:Y:S01]  /*7bb0*/  IMAD.X R33, RZ, RZ, R3, P5 ;  /* 0x000000ffff217224 */ /* 0x000fe200028e0603 */
[----:B------:R-:W-:Y:S02]  /*7bc0*/  LOP3.LUT R24, R25, 0x180, RZ, 0xc0, !PT ;  /* 0x0000018019187812 */ /* 0x000fe400078ec0ff */
[----:B------:R-:W-:Y:S02]  /*7bd0*/  LOP3.LUT R28, R29, 0x180, RZ, 0xc0, !PT ;  /* 0x000001801d1c7812 */ /* 0x000fe400078ec0ff */
[----:B------:R-:W-:Y:S02]  /*7be0*/  SHF.R.U64 R7, R7, 0x3, RZ ;  /* 0x0000000307077819 */ /* 0x000fe400000012ff */
[----:B------:R-:W-:-:S02]  /*7bf0*/  LOP3.LUT R0, R5, 0x180, RZ, 0xc0, !PT ;  /* 0x0000018005007812 */ /* 0x000fc400078ec0ff */
[----:B------:R-:W-:Y:S02]  /*7c00*/  SHF.R.U64 R8, R8, 0x3, RZ ;  /* 0x0000000308087819 */ /* 0x000fe400000012ff */
[----:B------:R-:W-:Y:S02]  /*7c10*/  SHF.R.U64 R12, R12, 0x3, RZ ;  /* 0x000000030c0c7819 */ /* 0x000fe400000012ff */
[----:B------:R-:W-:Y:S02]  /*7c20*/  SHF.R.U64 R24, R24, 0x3, RZ ;  /* 0x0000000318187819 */ /* 0x000fe400000012ff */
[----:B------:R-:W-:Y:S02]  /*7c30*/  SHF.R.U64 R28, R28, 0x3, RZ ;  /* 0x000000031c1c7819 */ /* 0x000fe400000012ff */
[----:B------:R-:W-:Y:S02]  /*7c40*/  LOP3.LUT R2, R7, R2, RZ, 0x3c, !PT ;  /* 0x0000000207027212 */ /* 0x000fe400078e3cff */
[----:B------:R-:W-:-:S02]  /*7c50*/  SHF.R.U64 R0, R0, 0x3, RZ ;  /* 0x0000000300007819 */ /* 0x000fc400000012ff */
[----:B------:R-:W-:Y:S02]  /*7c60*/  SHF.R.S32.HI R20, RZ, 0x1f, R76 ;  /* 0x0000001fff147819 */ /* 0x000fe4000001144c */
[----:B------:R-:W-:Y:S01]  /*7c70*/  LOP3.LUT R8, R8, R9, RZ, 0x3c, !PT ;  /* 0x0000000908087212 */ /* 0x000fe200078e3cff */
[--C-:B------:R-:W-:Y:S01]  /*7c80*/  IMAD.X R9, RZ, RZ, R3.reuse, P0 ;  /* 0x000000ffff097224 */ /* 0x100fe200000e0603 */
[----:B------:R-:W-:Y:S01]  /*7c90*/  LOP3.LUT R12, R12, R13, RZ, 0x3c, !PT ;  /* 0x0000000d0c0c7212 */ /* 0x000fe200078e3cff */
[--C-:B------:R-:W-:Y:S01]  /*7ca0*/  IMAD.X R13, RZ, RZ, R3.reuse, P2 ;  /* 0x000000ffff0d7224 */ /* 0x100fe200010e0603 */
[----:B------:R-:W-:Y:S01]  /*7cb0*/  LOP3.LUT R24, R24, R25, RZ, 0x3c, !PT ;  /* 0x0000001918187212 */ /* 0x000fe200078e3cff */
[--C-:B------:R-:W-:Y:S01]  /*7cc0*/  IMAD.X R25, RZ, RZ, R3.reuse, P3 ;  /* 0x000000ffff197224 */ /* 0x100fe200018e0603 */
[----:B------:R-:W-:Y:S01]  /*7cd0*/  LOP3.LUT R28, R28, R29, RZ, 0x3c, !PT ;  /* 0x0000001d1c1c7212 */ /* 0x000fe200078e3cff */
[----:B------:R-:W-:Y:S01]  /*7ce0*/  IMAD.X R29, RZ, RZ, R3, P4 ;  /* 0x000000ffff1d7224 */ /* 0x000fe200020e0603 */
[----:B------:R-:W-:Y:S01]  /*7cf0*/  LOP3.LUT R32, R0, R5, RZ, 0x3c, !PT ;  /* 0x0000000500207212 */ /* 0x000fe200078e3cff */
[----:B------:R-:W-:Y:S01]  /*7d00*/  UIMAD UR9, UR14, UR12, URZ ;  /* 0x0000000c0e0972a4 */ /* 0x000fe2000f8e023f */
[----:B------:R-:W-:Y:S01]  /*7d10*/  LEA.HI R20, R20, R76, RZ, 0x2 ;  /* 0x0000004c14147211 */ /* 0x000fe200078f10ff */
[----:B------:R0:W5:Y:S01]  /*7d20*/  LD.E.128 R4, desc[UR52][R2.64] ;  /* 0x0000003402047980 */ /* 0x000162000c101d00 */
[----:B------:R-:W-:Y:S01]  /*7d30*/  IMAD.U32 R37, RZ, RZ, UR41 ;  /* 0x00000029ff257e24 */ /* 0x000fe2000f8e00ff */
[----:B------:R-:W-:Y:S01]  /*7d40*/  UIMAD.WIDE.U32 UR10, UR4, UR12, URZ ;  /* 0x0000000c040a72a5 */ /* 0x000fe2000f8e003f */
[----:B------:R-:W-:Y:S01]  /*7d50*/  LOP3.LUT R20, R20, 0xfffffffc, RZ, 0xc0, !PT ;  /* 0xfffffffc14147812 */ /* 0x000fe200078ec0ff */
[----:B------:R-:W-:Y:S01]  /*7d60*/  ULDC.64 UR14, c[0x0][0xaf0] ;  /* 0x0002bc00000e7ab9 */ /* 0x000fe20000000a00 */
[----:B------:R-:W5:Y:S04]  /*7d70*/  LD.E.128 R8, desc[UR52][R8.64] ;  /* 0x0000003408087980 */ /* 0x000f68000c101d00 */
[----:B------:R-:W5:Y:S01]  /*7d80*/  LD.E.128 R12, desc[UR52][R12.64] ;  /* 0x000000340c0c7980 */ /* 0x000f62000c101d00 */
[----:B0-----:R-:W0:Y:S01]  /*7d90*/  @P1 LDC R3, c[0x0][0xbf0] ;  /* 0x0002fc00ff031b82 */ /* 0x001e220000000800 */
[----:B------:R-:W-:Y:S01]  /*7da0*/  IMAD.IADD R20, R76, 0x1, -R20 ;  /* 0x000000014c147824 */ /* 0x000fe200078e0a14 */
[----:B------:R-:W-:Y:S01]  /*7db0*/  UIMAD UR9, UR4, UR13, UR9 ;  /* 0x0000000d040972a4 */ /* 0x000fe2000f8e0209 */
[----:B------:R-:W5:Y:S02]  /*7dc0*/  LD.E.128 R24, desc[UR52][R24.64] ;  /* 0x0000003418187980 */ /* 0x000f64000c101d00 */
[----:B------:R-:W-:Y:S01]  /*7dd0*/  IMAD R0, R20, 0x60, R75 ;  /* 0x0000006014007824 */ /* 0x000fe200078e024b */
[----:B------:R-:W-:Y:S01]  /*7de0*/  UIADD3 UR11, UR11, UR9, URZ ;  /* 0x000000090b0b7290 */ /* 0x000fe2000fffe03f */
[----:B------:R-:W5:Y:S01]  /*7df0*/  LD.E.128 R28, desc[UR52][R28.64] ;  /* 0x000000341c1c7980 */ /* 0x000f62000c101d00 */
[----:B------:R-:W-:Y:S01]  /*7e00*/  ULDC.64 UR12, c[0x0][0xae8] ;  /* 0x0002ba00000c7ab9 */ /* 0x000fe20000000a00 */
[----:B------:R-:W-:Y:S01]  /*7e10*/  IMAD R20, R37, 0xc0, R0 ;  /* 0x000000c025147824 */ /* 0x000fe200078e0200 */
[----:B------:R-:W-:Y:S01]  /*7e20*/  USHF.R.S32.HI UR4, URZ, 0x1f, UR37 ;  /* 0x0000001f3f047899 */ /* 0x000fe20008011425 */
[----:B------:R-:W5:Y:S01]  /*7e30*/  LD.E.128 R32, desc[UR52][R32.64] ;  /* 0x0000003420207980 */ /* 0x000f62000c101d00 */
[----:B------:R-:W-:Y:S01]  /*7e40*/  UIMAD.WIDE.U32 UR10, UR39, UR12, UR10 ;  /* 0x0000000c270a72a5 */ /* 0x000fe2000f8e000a */
[----:B-1----:R-:W-:Y:S01]  /*7e50*/  @P1 IMAD.HI.U32 R0, R20, R39, RZ ;  /* 0x0000002714001227 */ /* 0x002fe200078e00ff */
[----:B------:R-:W-:Y:S01]  /*7e60*/  UIMAD UR4, UR4, UR14, URZ ;  /* 0x0000000e040472a4 */ /* 0x000fe2000f8e023f */
[----:B------:R-:W-:Y:S01]  /*7e70*/  @!PT LDS RZ, [RZ] ;  /* 0x00000000fffff984 */ /* 0x000fe20000000800 */
[----:B------:R-:W-:Y:S01]  /*7e80*/  @!PT LDS RZ, [RZ] ;  /* 0x00000000fffff984 */ /* 0x000fe20000000800 */
[----:B------:R-:W-:Y:S01]  /*7e90*/  @!PT LDS RZ, [RZ] ;  /* 0x00000000fffff984 */ /* 0x000fe20000000800 */
[----:B------:R-:W-:Y:S01]  /*7ea0*/  @!PT LDS RZ, [RZ] ;  /* 0x00000000fffff984 */ /* 0x000fe20000000800 */
[----:B------:R1:W-:Y:S06]  /*7eb0*/  MEMBAR.ALL.CTA ;  /* 0x0000000000007992 */ /* 0x0003ec0000008000 */
[----:B-1----:R-:W1:Y:S01]  /*7ec0*/  FENCE.VIEW.ASYNC.S ;  /* 0x00000000000073c6 */ /* 0x002e620000000000 */
[----:B------:R-:W-:Y:S01]  /*7ed0*/  UIMAD UR11, UR39, UR13, UR11 ;  /* 0x0000000d270b72a4 */ /* 0x000fe2000f8e020b */
[----:B------:R-:W-:Y:S01]  /*7ee0*/  IMAD.MOV.U32 R37, RZ, RZ, R20 ;  /* 0x000000ffff257224 */ /* 0x000fe200078e0014 */
[----:B------:R-:W-:Y:S01]  /*7ef0*/  UIMAD UR4, UR37, UR15, UR4 ;  /* 0x0000000f250472a4 */ /* 0x000fe2000f8e0204 */
[----:B------:R-:W-:Y:S01]  /*7f00*/  BSSY B1, `(.L_x_165) ;  /* 0x000002f000017945 */ /* 0x000fe20003800000 */
[----:B------:R-:W-:Y:S01]  /*7f10*/  UIMAD.WIDE.U32 UR10, UR37, UR14, UR10 ;  /* 0x0000000e250a72a5 */ /* 0x000fe2000f8e000a */
[----:B------:R-:W-:Y:S01]  /*7f20*/  SHF.R.S32.HI R43, RZ, 0x1f, R18 ;  /* 0x0000001fff2b7819 */ /* 0x000fe20000011412 */
[----:B------:R-:W-:Y:S01]  /*7f30*/  ULDC.64 UR12, c[0x0][0xae0] ;  /* 0x0002b800000c7ab9 */ /* 0x000fe20000000a00 */
[----:B------:R-:W-:Y:S01]  /*7f40*/  UIADD3 UR8, UR8, 0x19c20, URZ ;  /* 0x00019c2008087890 */ /* 0x000fe2000fffe03f */
[----:B0-----:R-:W-:Y:S01]  /*7f50*/  @P1 SHF.R.U32.HI R37, RZ, R3, R0 ;  /* 0x00000003ff251219 */ /* 0x001fe20000011600 */
[----:B------:R-:W-:-:S02]  /*7f60*/  UIADD3 UR4, UR11, UR4, URZ ;  /* 0x000000040b047290 */ /* 0x000fc4000fffe03f */
[----:B------:R-:W-:Y:S01]  /*7f70*/  IMAD.U32 R3, RZ, RZ, UR11 ;  /* 0x0000000bff037e24 */ /* 0x000fe2000f8e00ff */
[----:B------:R-:W-:Y:S01]  /*7f80*/  UPRMT UR8, URZ, 0x654, UR8 ;  /* 0x000006543f087896 */ /* 0x000fe20008000008 */
[--C-:B------:R-:W-:Y:S01]  /*7f90*/  SHF.R.S32.HI R0, RZ, 0x1f, R37.reuse ;  /* 0x0000001fff007819 */ /* 0x100fe20000011425 */
[----:B------:R-:W-:Y:S01]  /*7fa0*/  IMAD.MOV R39, RZ, RZ, -R37 ;  /* 0x000000ffff277224 */ /* 0x000fe200078e0a25 */
[----:B------:R-:W-:Y:S01]  /*7fb0*/  SHF.R.S32.HI R44, RZ, 0x1f, R17 ;  /* 0x0000001fff2c7819 */ /* 0x000fe20000011411 */
[----:B------:R-:W-:Y:S01]  /*7fc0*/  IMAD.U32 R2, RZ, RZ, UR10 ;  /* 0x0000000aff027e24 */ /* 0x000fe2000f8e00ff */
[----:B------:R-:W-:Y:S01]  /*7fd0*/  ULDC.64 UR10, c[0x0][0xad8] ;  /* 0x0002b600000a7ab9 */ /* 0x000fe20000000a00 */
[----:B------:R-:W-:Y:S02]  /*7fe0*/  IMAD R0, R0, UR12, RZ ;  /* 0x0000000c00007c24 */ /* 0x000fe4000f8e02ff */
[----:B------:R-:W-:Y:S02]  /*7ff0*/  IMAD R39, R74, R39, R20 ;  /* 0x000000274a277224 */ /* 0x000fe400078e0214 */
[----:B------:R-:W-:-:S02]  /*8000*/  IMAD R41, R37, UR13, R0 ;  /* 0x0000000d25297c24 */ /* 0x000fc4000f8e0200 */
[----:B------:R-:W-:Y:S01]  /*8010*/  IMAD.U32 R3, RZ, RZ, UR4 ;  /* 0x00000004ff037e24 */ /* 0x000fe2000f8e00ff */
[----:B------:R-:W-:Y:S01]  /*8020*/  SHF.R.S32.HI R0, RZ, 0x1f, R39 ;  /* 0x0000001fff007819 */ /* 0x000fe20000011427 */
[----:B------:R-:W-:Y:S01]  /*8030*/  IMAD.U32 R20, RZ, RZ, UR41 ;  /* 0x00000029ff147e24 */ /* 0x000fe2000f8e00ff */
[----:B-1----:R-:W-:Y:S01]  /*8040*/  SYNCS.ARRIVE.TRANS64.RED.A1T0 RZ, [UR8], RZ ;  /* 0x000000ffffff79a7 */ /* 0x002fe20008100408 */
[----:B------:R-:W-:-:S04]  /*8050*/  IMAD.WIDE.U32 R2, R37, UR12, R2 ;  /* 0x0000000c25027c25 */ /* 0x000fc8000f8e0002 */
[----:B------:R-:W-:Y:S02]  /*8060*/  IMAD R0, R0, UR10, RZ ;  /* 0x0000000a00007c24 */ /* 0x000fe4000f8e02ff */
[----:B------:R-:W-:Y:S02]  /*8070*/  IMAD.IADD R3, R3, 0x1, R41 ;  /* 0x0000000103037824 */ /* 0x000fe400078e0229 */
[C---:B------:R-:W-:Y:S02]  /*8080*/  IMAD R37, R39.reuse, UR11, R0 ;  /* 0x0000000b27257c24 */ /* 0x040fe4000f8e0200 */
[----:B------:R-:W-:Y:S02]  /*8090*/  IMAD R0, R20, 0xc0, R75 ;  /* 0x000000c014007824 */ /* 0x000fe400078e024b */
[----:B------:R-:W-:Y:S01]  /*80a0*/  IMAD.WIDE.U32 R2, R39, UR10, R2 ;  /* 0x0000000a27027c25 */ /* 0x000fe2000f8e0002 */
[----:B------:R-:W-:Y:S02]  /*80b0*/  ULDC.64 UR10, c[0x0][0xa80] ;  /* 0x0002a000000a7ab9 */ /* 0x000fe40000000a00 */
[----:B------:R-:W-:Y:S01]  /*80c0*/  ISETP.GE.AND P0, PT, R0, R21, PT ;  /* 0x000000150000720c */ /* 0x000fe20003f06270 */
[----:B------:R-:W-:Y:S01]  /*80d0*/  IMAD.IADD R3, R3, 0x1, R37 ;  /* 0x0000000103037824 */ /* 0x000fe200078e0225 */
[----:B------:R-:W-:-:S04]  /*80e0*/  LEA R20, P1, R2, UR10, 0x1 ;  /* 0x0000000a02147c11 */ /* 0x000fc8000f8208ff */
[----:B------:R-:W-:Y:S01]  /*80f0*/  LEA.HI.X R42, R2, UR11, R3, 0x1, P1 ;  /* 0x0000000b022a7c11 */ /* 0x000fe200088f0c03 */
[----:B------:R0:W1:Y:S04]  /*8100*/  SHFL.IDX PT, R36, R20, RZ, 0x1c1f ;  /* 0x001c1fff14247589 */ /* 0x00006800000e0000 */
[----:B------:R0:W2:Y:S02]  /*8110*/  SHFL.IDX PT, R37, R42, RZ, 0x1c1f ;  /* 0x001c1fff2a257589 */ /* 0x0000a400000e0000 */
[----:B------:R-:W-:Y:S05]  /*8120*/  @P0 BRA `(.L_x_166) ;  /* 0x0000000000300947 */ /* 0x000fea0003800000 */
[----:B------:R-:W-:Y:S02]  /*8130*/  ULDC UR4, c[0x0][0xac8] ;  /* 0x0002b20000047ab9 */ /* 0x000fe40000000800 */
[----:B------:R-:W-:Y:S02]  /*8140*/  ISETP.GE.AND P1, PT, R17, UR4, PT ;  /* 0x0000000411007c0c */ /* 0x000fe4000bf26270 */
[----:B------:R-:W-:Y:S02]  /*8150*/  ISETP.GE.AND P2, PT, R18, UR4, PT ;  /* 0x0000000412007c0c */ /* 0x000fe4000bf46270 */
[----:B------:R-:W-:-:S09]  /*8160*/  ISETP.GE.AND P0, PT, R16, UR4, PT ;  /* 0x0000000410007c0c */ /* 0x000fd2000bf06270 */
[CC--:B-1----:R-:W-:Y:S02]  /*8170*/  @!P1 LEA R38, P3, R17.reuse, R36.reuse, 0x1 ;  /* 0x0000002411269211 */ /* 0x0c2fe400078608ff */
[----:B------:R-:W-:Y:S02]  /*8180*/  @!P2 LEA R40, P4, R18, R36, 0x1 ;  /* 0x000000241228a211 */ /* 0x000fe400078808ff */
[----:B--2---:R-:W-:Y:S01]  /*8190*/  @!P0 IMAD.WIDE R2, R16, 0x2, R36 ;  /* 0x0000000210028825 */ /* 0x004fe200078e0224 */
[-C--:B------:R-:W-:Y:S02]  /*81a0*/  @!P1 LEA.HI.X R39, R17, R37.reuse, R44, 0x1, P3 ;  /* 0x0000002511279211 */ /* 0x080fe400018f0c2c */
[----:B------:R-:W-:Y:S02]  /*81b0*/  @!P2 LEA.HI.X R41, R18, R37, R43, 0x1, P4 ;  /* 0x000000251229a211 */ /* 0x000fe400020f0c2b */
[----:B-----5:R3:W-:Y:S04]  /*81c0*/  @!P0 ST.E.128 desc[UR52][R2.64], R4 ;  /* 0x0000000402008985 */ /* 0x0207e8000c101d34 */
[----:B------:R3:W-:Y:S04]  /*81d0*/  @!P1 ST.E.128 desc[UR52][R38.64], R12 ;  /* 0x0000000c26009985 */ /* 0x0007e8000c101d34 */
[----:B------:R3:W-:Y:S02]  /*81e0*/  @!P2 ST.E.128 desc[UR52][R40.64], R28 ;  /* 0x0000001c2800a985 */ /* 0x0007e4000c101d34 */
.L_x_166:
[----:B------:R-:W-:Y:S05]  /*81f0*/  BSYNC B1 ;  /* 0x0000000000017941 */ /* 0x000fea0003800000 */
.L_x_165:
[----:B------:R-:W-:Y:S01]  /*8200*/  VIADD R0, R0, 0x60 ;  /* 0x0000006000007836 */ /* 0x000fe20000000000 */
[----:B---3-5:R3:W4:Y:S04]  /*8210*/  SHFL.IDX PT, R5, R42, 0x1, 0x1c1f ;  /* 0x003c1f002a057f89 */ /* 0x02872800000e0000 */
[----:B------:R-:W-:Y:S01]  /*8220*/  ISETP.GE.AND P0, PT, R0, R21, PT ;  /* 0x000000150000720c */ /* 0x000fe20003f06270 */
[----:B------:R3:W0:-:S12]  /*8230*/  SHFL.IDX PT, R4, R20, 0x1, 0x1c1f ;  /* 0x003c1f0014047f89 */ /* 0x00061800000e0000 */
[----:B---3--:R-:W-:Y:S05]  /*8240*/  @P0 BRA `(.L_x_167) ;  /* 0x0000001400ac0947 */ /* 0x008fea0003800000 */
[----:B------:R-:W-:Y:S02]  /*8250*/  ULDC UR4, c[0x0][0xac8] ;  /* 0x0002b20000047ab9 */ /* 0x000fe40000000800 */
[----:B------:R-:W-:Y:S02]  /*8260*/  ISETP.GE.AND P2, PT, R17, UR4, PT ;  /* 0x0000000411007c0c */ /* 0x000fe4000bf46270 */
[----:B------:R-:W-:-:S11]  /*8270*/  ISETP.GE.AND P1, PT, R16, UR4, PT ;  /* 0x0000000410007c0c */ /* 0x000fd6000bf26270 */
[C---:B0-----:R-:W-:Y:S02]  /*8280*/  @!P2 LEA R6, P0, R17.reuse, R4, 0x1 ;  /* 0x000000041106a211 */ /* 0x041fe400078008ff */
[----:B----4-:R-:W-:Y:S02]  /*8290*/  @!P1 IMAD.WIDE R2, R16, 0x2, R4 ;  /* 0x0000000210029825 */ /* 0x010fe400078e0204 */
[----:B------:R-:W-:Y:S02]  /*82a0*/  @!P2 LEA.HI.X R7, R17, R5, R44, 0x1, P0 ;  /* 0x000000051107a211 */ /* 0x000fe400000f0c2c */
[----:B------:R-:W-:Y:S01]  /*82b0*/  ISETP.GE.AND P0, PT, R18, UR4, PT ;  /* 0x0000000412007c0c */ /* 0x000fe2000bf06270 */
[----:B------:R0:W-:Y:S04]  /*82c0*/  @!P1 ST.E.128 desc[UR52][R2.64], R8 ;  /* 0x0000000802009985 */ /* 0x0001e8000c101d34 */
[----:B------:R0:W-:Y:S08]  /*82d0*/  @!P2 ST.E.128 desc[UR52][R6.64], R24 ;  /* 0x000000180600a985 */ /* 0x0001f0000c101d34 */
[----:B------:R-:W-:Y:S05]  /*82e0*/  @P0 BRA `(.L_x_167) ;  /* 0x0000001400840947 */ /* 0x000fea0003800000 */
[----:B0-----:R-:W-:-:S04]  /*82f0*/  LEA R2, P0, R18, R4, 0x1 ;  /* 0x0000000412027211 */ /* 0x001fc800078008ff */
[----:B------:R-:W-:-:S05]  /*8300*/  LEA.HI.X R3, R18, R5, R43, 0x1, P0 ;  /* 0x0000000512037211 */ /* 0x000fca00000f0c2b */
[----:B------:R0:W-:Y:S01]  /*8310*/  ST.E.128 desc[UR52][R2.64], R32 ;  /* 0x0000002002007985 */ /* 0x0001e2000c101d34 */
[----:B------:R-:W-:Y:S05]  /*8320*/  BRA `(.L_x_167) ;  /* 0x0000001400747947 */ /* 0x000fea0003800000 */
.L_x_164:
[----:B------:R0:W5:Y:S01]  /*8330*/  LDL R87, [R1+0xc] ;  /* 0x00000c0001577983 */ /* 0x0001620000100800 */
[----:B------:R-:W-:Y:S01]  /*8340*/  ULDC.64 UR12, c[0x0][0xb08] ;  /* 0x0002c200000c7ab9 */ /* 0x000fe20000000a00 */
[----:B------:R-:W1:Y:S02]  /*8350*/  @P1 LDC R0, c[0x0][0xbec] ;  /* 0x0002fb00ff001b82 */ /* 0x000e640000000800 */
[----:B------:R0:W5:Y:S04]  /*8360*/  LDL R86, [R1+0x18] ;  /* 0x0000180001567983 */ /* 0x0001680000100800 */
[----:B------:R0:W5:Y:S04]  /*8370*/  LDL R85, [R1+0x8] ;  /* 0x0000080001557983 */ /* 0x0001680000100800 */
[----:B------:R0:W5:Y:S04]  /*8380*/  LDL R84, [R1+0x14] ;  /* 0x0000140001547983 */ /* 0x0001680000100800 */
[----:B------:R0:W5:Y:S01]  /*8390*/  LDL R83, [R1+0x4] ;  /* 0x0000040001537983 */ /* 0x0001620000100800 */
[----:B------:R-:W-:Y:S01]  /*83a0*/  UIMAD UR9, UR14, UR12, URZ ;  /* 0x0000000c0e0972a4 */ /* 0x000fe2000f8e023f */
[----:B------:R-:W2:Y:S01]  /*83b0*/  @P1 LDC R5, c[0x0][0xbf0] ;  /* 0x0002fc00ff051b82 */ /* 0x000ea20000000800 */
[----:B------:R-:W-:Y:S01]  /*83c0*/  UIMAD.WIDE.U32 UR10, UR4, UR12, URZ ;  /* 0x0000000c040a72a5 */ /* 0x000fe2000f8e003f */
[----:B------:R-:W-:Y:S01]  /*83d0*/  IMAD.MOV.U32 R7, RZ, RZ, R13 ;  /* 0x000000ffff077224 */ /* 0x000fe200078e000d */
[----:B------:R-:W-:Y:S01]  /*83e0*/  UIMAD UR9, UR4, UR13, UR9 ;  /* 0x0000000d040972a4 */ /* 0x000fe2000f8e0209 */
[----:B------:R-:W-:Y:S01]  /*83f0*/  ISETP.GE.AND P0, PT, R12, R21, PT ;  /* 0x000000150c00720c */ /* 0x000fe20003f06270 */
[----:B------:R-:W-:Y:S01]  /*8400*/  USHF.R.S32.HI UR4, URZ, 0x1f, UR37 ;  /* 0x0000001f3f047899 */ /* 0x000fe20008011425 */
[----:B------:R-:W-:Y:S01]  /*8410*/  BSSY B1, `(.L_x_168) ;  /* 0x0000062000017945 */ /* 0x000fe20003800000 */
[----:B------:R-:W-:Y:S01]  /*8420*/  UIADD3 UR11, UR11, UR9, URZ ;  /* 0x000000090b0b7290 */ /* 0x000fe2000fffe03f */
[----:B-1----:R-:W-:Y:S01]  /*8430*/  @P1 IMAD.HI.U32 R0, R13, R0, RZ ;  /* 0x000000000d001227 */ /* 0x002fe200078e00ff */
[----:B------:R-:W-:Y:S01]  /*8440*/  ULDC.64 UR12, c[0x0][0xb38] ;  /* 0x0002ce00000c7ab9 */ /* 0x000fe20000000a00 */
[----:B------:R-:W-:Y:S01]  /*8450*/  UIADD3 UR8, UR8, 0x19c20, URZ ;  /* 0x00019c2008087890 */ /* 0x000fe2000fffe03f */
[----:B------:R-:W-:Y:S01]  /*8460*/  SHF.R.S32.HI R27, RZ, 0x1f, R19 ;  /* 0x0000001fff1b7819 */ /* 0x000fe20000011413 */
[----:B------:R-:W-:Y:S01]  /*8470*/  UIMAD.WIDE.U32 UR10, UR39, UR12, UR10 ;  /* 0x0000000c270a72a5 */ /* 0x000fe2000f8e000a */
[----:B------:R-:W-:Y:S01]  /*8480*/  SHF.R.S32.HI R75, RZ, 0x1f, R22 ;  /* 0x0000001fff4b7819 */ /* 0x000fe20000011416 */
[----:B------:R-:W-:Y:S01]  /*8490*/  UPRMT UR8, URZ, 0x654, UR8 ;  /* 0x000006543f087896 */ /* 0x000fe20008000008 */
[----:B------:R-:W-:Y:S01]  /*84a0*/  SHF.R.S32.HI R76, RZ, 0x1f, R23 ;  /* 0x0000001fff4c7819 */ /* 0x000fe20000011417 */
[----:B------:R-:W-:Y:S01]  /*84b0*/  UIMAD UR11, UR39, UR13, UR11 ;  /* 0x0000000d270b72a4 */ /* 0x000fe2000f8e020b */
[----:B------:R-:W-:-:S02]  /*84c0*/  SHF.R.S32.HI R77, RZ, 0x1f, R152 ;  /* 0x0000001fff4d7819 */ /* 0x000fc40000011498 */
[----:B------:R-:W-:Y:S01]  /*84d0*/  ULDC.64 UR12, c[0x0][0xb40] ;  /* 0x0002d000000c7ab9 */ /* 0x000fe20000000a00 */
[----:B------:R-:W-:Y:S01]  /*84e0*/  SHF.R.S32.HI R78, RZ, 0x1f, R153 ;  /* 0x0000001fff4e7819 */ /* 0x000fe20000011499 */
[----:B------:R-:W-:Y:S01]  /*84f0*/  UIMAD UR4, UR4, UR12, URZ ;  /* 0x0000000c040472a4 */ /* 0x000fe2000f8e023f */
[----:B------:R-:W-:Y:S01]  /*8500*/  SHF.R.S32.HI R79, RZ, 0x1f, R154 ;  /* 0x0000001fff4f7819 */ /* 0x000fe2000001149a */
[----:B------:R-:W-:Y:S01]  /*8510*/  UIMAD.WIDE.U32 UR10, UR37, UR12, UR10 ;  /* 0x0000000c250a72a5 */ /* 0x000fe2000f8e000a */
[----:B--2---:R-:W-:Y:S01]  /*8520*/  @P1 SHF.R.U32.HI R7, RZ, R5, R0 ;  /* 0x00000005ff071219 */ /* 0x004fe20000011600 */
[----:B------:R-:W-:Y:S01]  /*8530*/  UIMAD UR4, UR37, UR13, UR4 ;  /* 0x0000000d250472a4 */ /* 0x000fe2000f8e0204 */
[----:B------:R-:W-:Y:S01]  /*8540*/  SYNCS.ARRIVE.TRANS64.RED.A1T0 RZ, [UR8], RZ ;  /* 0x000000ffffff79a7 */ /* 0x000fe20008100408 */
[----:B------:R-:W-:Y:S01]  /*8550*/  SHF.R.S32.HI R80, RZ, 0x1f, R155 ;  /* 0x0000001fff507819 */ /* 0x000fe2000001149b */
[----:B------:R-:W-:Y:S01]  /*8560*/  ULDC.64 UR12, c[0x0][0xb48] ;  /* 0x0002d200000c7ab9 */ /* 0x000fe20000000a00 */
[----:B------:R-:W-:Y:S01]  /*8570*/  UIADD3 UR11, UR11, UR4, URZ ;  /* 0x000000040b0b7290 */ /* 0x000fe2000fffe03f */
[--C-:B------:R-:W-:Y:S01]  /*8580*/  SHF.R.S32.HI R0, RZ, 0x1f, R7.reuse ;  /* 0x0000001fff007819 */ /* 0x100fe20000011407 */
[----:B------:R-:W-:Y:S01]  /*8590*/  IMAD.MOV R9, RZ, RZ, -R7 ;  /* 0x000000ffff097224 */ /* 0x000fe200078e0a07 */
[----:B------:R-:W-:Y:S01]  /*85a0*/  SHF.R.S32.HI R81, RZ, 0x1f, R156 ;  /* 0x0000001fff517819 */ /* 0x000fe2000001149c */
[----:B------:R-:W-:Y:S01]  /*85b0*/  UIMAD.WIDE.U32 UR10, UR42, UR12, UR10 ;  /* 0x0000000c2a0a72a5 */ /* 0x000fe2000f8e000a */
[----:B------:R-:W-:Y:S01]  /*85c0*/  SHF.R.S32.HI R82, RZ, 0x1f, R157 ;  /* 0x0000001fff527819 */ /* 0x000fe2000001149d */
[----:B------:R-:W-:-:S02]  /*85d0*/  IMAD R9, R74, R9, R13 ;  /* 0x000000094a097224 */ /* 0x000fc400078e020d */
[----:B------:R-:W-:Y:S02]  /*85e0*/  UIMAD UR42, UR42, UR13, UR11 ;  /* 0x0000000d2a2a72a4 */ /* 0x000fe4000f8e020b */
[----:B------:R-:W-:Y:S01]  /*85f0*/  IMAD.U32 R5, RZ, RZ, UR11 ;  /* 0x0000000bff057e24 */ /* 0x000fe2000f8e00ff */
[----:B------:R-:W-:Y:S01]  /*8600*/  ULDC.64 UR12, c[0x0][0xb30] ;  /* 0x0002cc00000c7ab9 */ /* 0x000fe20000000a00 */
[----:B------:R-:W-:Y:S01]  /*8610*/  IMAD.U32 R4, RZ, RZ, UR10 ;  /* 0x0000000aff047e24 */ /* 0x000fe2000f8e00ff */
[----:B------:R-:W-:Y:S01]  /*8620*/  ULDC.64 UR10, c[0x0][0xb28] ;  /* 0x0002ca00000a7ab9 */ /* 0x000fe20000000a00 */
[----:B------:R-:W-:Y:S02]  /*8630*/  IMAD R0, R0, UR12, RZ ;  /* 0x0000000c00007c24 */ /* 0x000fe4000f8e02ff */
[----:B------:R-:W-:Y:S02]  /*8640*/  IMAD.U32 R5, RZ, RZ, UR42 ;  /* 0x0000002aff057e24 */ /* 0x000fe4000f8e00ff */
[C---:B------:R-:W-:Y:S01]  /*8650*/  IMAD R11, R7.reuse, UR13, R0 ;  /* 0x0000000d070b7c24 */ /* 0x040fe2000f8e0200 */
[----:B------:R-:W-:Y:S01]  /*8660*/  SHF.R.S32.HI R0, RZ, 0x1f, R9 ;  /* 0x0000001fff007819 */ /* 0x000fe20000011409 */
[----:B------:R-:W-:-:S04]  /*8670*/  IMAD.WIDE.U32 R4, R7, UR12, R4 ;  /* 0x0000000c07047c25 */ /* 0x000fc8000f8e0004 */
[----:B------:R-:W-:Y:S02]  /*8680*/  IMAD R0, R0, UR10, RZ ;  /* 0x0000000a00007c24 */ /* 0x000fe4000f8e02ff */
[----:B------:R-:W-:Y:S02]  /*8690*/  IMAD.IADD R5, R5, 0x1, R11 ;  /* 0x0000000105057824 */ /* 0x000fe400078e020b */
[C---:B------:R-:W-:Y:S02]  /*86a0*/  IMAD R7, R9.reuse, UR11, R0 ;  /* 0x0000000b09077c24 */ /* 0x040fe4000f8e0200 */
[----:B------:R-:W-:Y:S01]  /*86b0*/  IMAD.WIDE.U32 R4, R9, UR10, R4 ;  /* 0x0000000a09047c25 */ /* 0x000fe2000f8e0004 */
[----:B------:R-:W-:-:S03]  /*86c0*/  ULDC.64 UR10, c[0x0][0xb00] ;  /* 0x0002c000000a7ab9 */ /* 0x000fc60000000a00 */
[----:B------:R-:W-:Y:S01]  /*86d0*/  IMAD.IADD R5, R5, 0x1, R7 ;  /* 0x0000000105057824 */ /* 0x000fe200078e0207 */
[----:B------:R-:W-:-:S04]  /*86e0*/  LEA R0, P1, R4, UR10, 0x2 ;  /* 0x0000000a04007c11 */ /* 0x000fc8000f8210ff */
[----:B------:R-:W-:Y:S01]  /*86f0*/  LEA.HI.X R20, R4, UR11, R5, 0x2, P1 ;  /* 0x0000000b04147c11 */ /* 0x000fe200088f1405 */
[----:B------:R0:W1:Y:S04]  /*8700*/  SHFL.IDX PT, R6, R0, RZ, 0x1c1f ;  /* 0x001c1fff00067589 */ /* 0x00006800000e0000 */
[----:B------:R0:W2:Y:S01]  /*8710*/  SHFL.IDX PT, R7, R20, RZ, 0x1c1f ;  /* 0x001c1fff14077589 */ /* 0x0000a200000e0000 */
[----:B------:R-:W-:Y:S05]  /*8720*/  @P0 BRA `(.L_x_169) ;  /* 0x0000000000c00947 */ /* 0x000fea0003800000 */
[----:B------:R-:W-:Y:S02]  /*8730*/  ULDC UR4, c[0x0][0xac8] ;  /* 0x0002b20000047ab9 */ /* 0x000fe40000000800 */
[----:B-----5:R-:W-:Y:S02]  /*8740*/  ISETP.GE.AND P1, PT, R85, UR4, PT ;  /* 0x0000000455007c0c */ /* 0x020fe4000bf26270 */
[----:B------:R-:W-:Y:S02]  /*8750*/  ISETP.GE.AND P2, PT, R87, UR4, PT ;  /* 0x0000000457007c0c */ /* 0x000fe4000bf46270 */
[----:B------:R-:W-:Y:S02]  /*8760*/  ISETP.GE.AND P0, PT, R83, UR4, PT ;  /* 0x0000000453007c0c */ /* 0x000fe4000bf06270 */
[----:B------:R-:W-:Y:S02]  /*8770*/  ISETP.GE.AND P3, PT, R157, UR4, PT ;  /* 0x000000049d007c0c */ /* 0x000fe4000bf66270 */
[----:B------:R-:W-:-:S05]  /*8780*/  ISETP.GE.AND P4, PT, R156, UR4, PT ;  /* 0x000000049c007c0c */ /* 0x000fca000bf86270 */
[-C--:B-1----:R-:W-:Y:S02]  /*8790*/  @!P1 LEA R8, P6, R85, R6.reuse, 0x2 ;  /* 0x0000000655089211 */ /* 0x082fe400078c10ff */
[----:B--2---:R-:W-:Y:S02]  /*87a0*/  @!P2 IMAD.WIDE R4, R87, 0x4, R6 ;  /* 0x000000045704a825 */ /* 0x004fe400078e0206 */
[-C--:B------:R-:W-:Y:S02]  /*87b0*/  @!P1 LEA.HI.X R9, R85, R7.reuse, R86, 0x2, P6 ;  /* 0x0000000755099211 */ /* 0x080fe400030f1456 */
[----:B------:R-:W-:Y:S01]  /*87c0*/  @!P0 LEA R10, P5, R83, R6, 0x2 ;  /* 0x00000006530a8211 */ /* 0x000fe200078a10ff */
[----:B------:R1:W-:Y:S01]  /*87d0*/  @!P2 ST.E.64 desc[UR52][R4.64], R72 ;  /* 0x000000480400a985 */ /* 0x0003e2000c101b34 */
[----:B------:R-:W-:Y:S02]  /*87e0*/  ISETP.GE.AND P2, PT, R155, UR4, PT ;  /* 0x000000049b007c0c */ /* 0x000fe4000bf46270 */
[----:B------:R-:W-:Y:S01]  /*87f0*/  @!P0 LEA.HI.X R11, R83, R7, R84, 0x2, P5 ;  /* 0x00000007530b8211 */ /* 0x000fe200028f1454 */
[----:B------:R2:W-:Y:S01]  /*8800*/  @!P1 ST.E.64 desc[UR52][R8.64], R70 ;  /* 0x0000004608009985 */ /* 0x0005e2000c101b34 */
[----:B------:R-:W-:-:S02]  /*8810*/  ISETP.GE.AND P1, PT, R154, UR4, PT ;  /* 0x000000049a007c0c */ /* 0x000fc4000bf26270 */
[CC--:B------:R-:W-:Y:S01]  /*8820*/  @!P3 LEA R12, P6, R157.reuse, R6.reuse, 0x2 ;  /* 0x000000069d0cb211 */ /* 0x0c0fe200078c10ff */
[----:B------:R3:W-:Y:S01]  /*8830*/  @!P0 ST.E.64 desc[UR52][R10.64], R64 ;  /* 0x000000400a008985 */ /* 0x0007e2000c101b34 */
[CC--:B------:R-:W-:Y:S02]  /*8840*/  @!P4 LEA R14, P5, R156.reuse, R6.reuse, 0x2 ;  /* 0x000000069c0ec211 */ /* 0x0c0fe400078a10ff */
[-C--:B------:R-:W-:Y:S02]  /*8850*/  @!P3 LEA.HI.X R13, R157, R7.reuse, R82, 0x2, P6 ;  /* 0x000000079d0db211 */ /* 0x080fe400030f1452 */
[----:B------:R-:W-:Y:S02]  /*8860*/  ISETP.GE.AND P0, PT, R153, UR4, PT ;  /* 0x0000000499007c0c */ /* 0x000fe4000bf06270 */
[----:B------:R-:W-:Y:S01]  /*8870*/  @!P4 LEA.HI.X R15, R156, R7, R81, 0x2, P5 ;  /* 0x000000079c0fc211 */ /* 0x000fe200028f1451 */
[----:B------:R4:W-:Y:S01]  /*8880*/  @!P3 ST.E.64 desc[UR52][R12.64], R62 ;  /* 0x0000003e0c00b985 */ /* 0x0009e2000c101b34 */
[----:B------:R-:W-:-:S02]  /*8890*/  @!P2 LEA R24, P6, R155, R6, 0x2 ;  /* 0x000000069b18a211 */ /* 0x000fc400078c10ff */
[----:B------:R-:W-:Y:S01]  /*88a0*/  ISETP.GE.AND P3, PT, R152, UR4, PT ;  /* 0x0000000498007c0c */ /* 0x000fe2000bf66270 */
[----:B------:R0:W-:Y:S01]  /*88b0*/  @!P4 ST.E.64 desc[UR52][R14.64], R56 ;  /* 0x000000380e00c985 */ /* 0x0001e2000c101b34 */
[-C--:B------:R-:W-:Y:S02]  /*88c0*/  @!P2 LEA.HI.X R25, R155, R7.reuse, R80, 0x2, P6 ;  /* 0x000000079b19a211 */ /* 0x080fe400030f1450 */
[C---:B-1----:R-:W-:Y:S02]  /*88d0*/  @!P1 LEA R4, P4, R154.reuse, R6, 0x2 ;  /* 0x000000069a049211 */ /* 0x042fe400078810ff */
[----:B------:R-:W-:Y:S01]  /*88e0*/  ISETP.GE.AND P5, PT, R23, UR4, PT ;  /* 0x0000000417007c0c */ /* 0x000fe2000bfa6270 */
[----:B------:R1:W-:Y:S01]  /*88f0*/  @!P2 ST.E.64 desc[UR52][R24.64], R54 ;  /* 0x000000361800a985 */ /* 0x0003e2000c101b34 */
[----:B------:R-:W-:Y:S02]  /*8900*/  @!P1 LEA.HI.X R5, R154, R7, R79, 0x2, P4 ;  /* 0x000000079a059211 */ /* 0x000fe400020f144f */
[----:B------:R-:W-:-:S02]  /*8910*/  ISETP.GE.AND P4, PT, R22, UR4, PT ;  /* 0x0000000416007c0c */ /* 0x000fc4000bf86270 */
[----:B------:R-:W-:Y:S01]  /*8920*/  ISETP.GE.AND P2, PT, R19, UR4, PT ;  /* 0x0000000413007c0c */ /* 0x000fe2000bf46270 */
[----:B------:R1:W-:Y:S01]  /*8930*/  @!P1 ST.E.64 desc[UR52][R4.64], R48 ;  /* 0x0000003004009985 */ /* 0x0003e2000c101b34 */
[CC--:B--2---:R-:W-:Y:S02]  /*8940*/  @!P0 LEA R8, P6, R153.reuse, R6.reuse, 0x2 ;  /* 0x0000000699088211 */ /* 0x0c4fe400078c10ff */
[C---:B---3--:R-:W-:Y:S02]  /*8950*/  @!P3 LEA R10, P1, R152.reuse, R6, 0x2 ;  /* 0x00000006980ab211 */ /* 0x048fe400078210ff */
[-C--:B------:R-:W-:Y:S02]  /*8960*/  @!P0 LEA.HI.X R9, R153, R7.reuse, R78, 0x2, P6 ;  /* 0x0000000799098211 */ /* 0x080fe400030f144e */
[----:B------:R-:W-:-:S03]  /*8970*/  @!P3 LEA.HI.X R11, R152, R7, R77, 0x2, P1 ;  /* 0x00000007980bb211 */ /* 0x000fc600008f144d */
[----:B------:R1:W-:Y:S01]  /*8980*/  @!P0 ST.E.64 desc[UR52][R8.64], R46 ;  /* 0x0000002e08008985 */ /* 0x0003e2000c101b34 */
[-C--:B----4-:R-:W-:Y:S02]  /*8990*/  @!P5 LEA R12, P0, R23, R6.reuse, 0x2 ;  /* 0x00000006170cd211 */ /* 0x090fe400078010ff */
[CC--:B0-----:R-:W-:Y:S01]  /*89a0*/  @!P4 LEA R14, P1, R22.reuse, R6.reuse, 0x2 ;  /* 0x00000006160ec211 */ /* 0x0c1fe200078210ff */
[----:B------:R1:W-:Y:S01]  /*89b0*/  @!P3 ST.E.64 desc[UR52][R10.64], R40 ;  /* 0x000000280a00b985 */ /* 0x0003e2000c101b34 */
[----:B------:R-:W-:Y:S02]  /*89c0*/  @!P2 LEA R6, P6, R19, R6, 0x2 ;  /* 0x000000061306a211 */ /* 0x000fe400078c10ff */
[-C--:B------:R-:W-:Y:S02]  /*89d0*/  @!P5 LEA.HI.X R13, R23, R7.reuse, R76, 0x2, P0 ;  /* 0x00000007170dd211 */ /* 0x080fe400000f144c */
[-C--:B------:R-:W-:Y:S02]  /*89e0*/  @!P4 LEA.HI.X R15, R22, R7.reuse, R75, 0x2, P1 ;  /* 0x00000007160fc211 */ /* 0x080fe400008f144b */
[----:B------:R-:W-:Y:S01]  /*89f0*/  @!P2 LEA.HI.X R7, R19, R7, R27, 0x2, P6 ;  /* 0x000000071307a211 */ /* 0x000fe200030f141b */
[----:B------:R1:W-:Y:S04]  /*8a00*/  @!P5 ST.E.64 desc[UR52][R12.64], R38 ;  /* 0x000000260c00d985 */ /* 0x0003e8000c101b34 */
[----:B------:R1:W-:Y:S04]  /*8a10*/  @!P4 ST.E.64 desc[UR52][R14.64], R32 ;  /* 0x000000200e00c985 */ /* 0x0003e8000c101b34 */
[----:B------:R1:W-:Y:S02]  /*8a20*/  @!P2 ST.E.64 desc[UR52][R6.64], R30 ;  /* 0x0000001e0600a985 */ /* 0x0003e4000c101b34 */
.L_x_169:
[----:B------:R-:W-:Y:S05]  /*8a30*/  BSYNC B1 ;  /* 0x0000000000017941 */ /* 0x000fea0003800000 */
.L_x_168:
[----:B------:R-:W-:Y:S01]  /*8a40*/  ISETP.GE.AND P0, PT, R26, R21, PT ;  /* 0x000000151a00720c */ /* 0x000fe20003f06270 */
[----:B-12---:R1:W2:Y:S04]  /*8a50*/  SHFL.IDX PT, R7, R20, 0x1, 0x1c1f ;  /* 0x003c1f0014077f89 */ /* 0x0062a800000e0000 */
[----:B------:R1:W3:Y:S08]  /*8a60*/  SHFL.IDX PT, R6, R0, 0x1, 0x1c1f ;  /* 0x003c1f0000067f89 */ /* 0x0002f000000e0000 */
[----:B-1----:R-:W-:Y:S05]  /*8a70*/  @P0 BRA `(.L_x_167) ;  /* 0x0000000c00a00947 */ /* 0x002fea0003800000 */
[----:B------:R-:W-:Y:S02]  /*8a80*/  ULDC UR4, c[0x0][0xac8] ;  /* 0x0002b20000047ab9 */ /* 0x000fe40000000800 */
[----:B-----5:R-:W-:Y:S02]  /*8a90*/  ISETP.GE.AND P5, PT, R85, UR4, PT ;  /* 0x0000000455007c0c */ /* 0x020fe4000bfa6270 */
[----:B------:R-:W-:Y:S02]  /*8aa0*/  ISETP.GE.AND P1, PT, R87, UR4, PT ;  /* 0x0000000457007c0c */ /* 0x000fe4000bf26270 */
[----:B------:R-:W-:Y:S02]  /*8ab0*/  ISETP.GE.AND P2, PT, R83, UR4, PT ;  /* 0x0000000453007c0c */ /* 0x000fe4000bf46270 */
[----:B------:R-:W-:Y:S02]  /*8ac0*/  ISETP.GE.AND P4, PT, R157, UR4, PT ;  /* 0x000000049d007c0c */ /* 0x000fe4000bf86270 */
[----:B------:R-:W-:-:S05]  /*8ad0*/  ISETP.GE.AND P3, PT, R156, UR4, PT ;  /* 0x000000049c007c0c */ /* 0x000fca000bf66270 */
[-C--:B---3--:R-:W-:Y:S02]  /*8ae0*/  @!P5 LEA R8, P0, R85, R6.reuse, 0x2 ;  /* 0x000000065508d211 */ /* 0x088fe400078010ff */
[----:B--2---:R-:W-:Y:S02]  /*8af0*/  @!P1 IMAD.WIDE R4, R87, 0x4, R6 ;  /* 0x0000000457049825 */ /* 0x004fe400078e0206 */
[----:B------:R-:W-:Y:S02]  /*8b00*/  @!P5 LEA.HI.X R9, R85, R7, R86, 0x2, P0 ;  /* 0x000000075509d211 */ /* 0x000fe400000f1456 */
[----:B------:R-:W-:Y:S01]  /*8b10*/  ISETP.GE.AND P0, PT, R155, UR4, PT ;  /* 0x000000049b007c0c */ /* 0x000fe2000bf06270 */
[----:B------:R1:W-:Y:S01]  /*8b20*/  @!P1 ST.E.64 desc[UR52][R4.64], R68 ;  /* 0x0000004404009985 */ /* 0x0003e2000c101b34 */
[-C--:B------:R-:W-:Y:S02]  /*8b30*/  @!P2 LEA R10, P1, R83, R6.reuse, 0x2 ;  /* 0x00000006530aa211 */ /* 0x080fe400078210ff */
[-C--:B------:R-:W-:Y:S01]  /*8b40*/  @!P3 LEA R14, P6, R156, R6.reuse, 0x2 ;  /* 0x000000069c0eb211 */ /* 0x080fe200078c10ff */
[----:B------:R2:W-:Y:S01]  /*8b50*/  @!P5 ST.E.64 desc[UR52][R8.64], R66 ;  /* 0x000000420800d985 */ /* 0x0005e2000c101b34 */
[----:B------:R-:W-:-:S02]  /*8b60*/  @!P4 LEA R12, P5, R157, R6, 0x2 ;  /* 0x000000069d0cc211 */ /* 0x000fc400078a10ff */
[-C--:B------:R-:W-:Y:S02]  /*8b70*/  @!P2 LEA.HI.X R11, R83, R7.reuse, R84, 0x2, P1 ;  /* 0x00000007530ba211 */ /* 0x080fe400008f1454 */
[-C--:B------:R-:W-:Y:S02]  /*8b80*/  @!P4 LEA.HI.X R13, R157, R7.reuse, R82, 0x2, P5 ;  /* 0x000000079d0dc211 */ /* 0x080fe400028f1452 */
[----:B------:R-:W-:Y:S01]  /*8b90*/  ISETP.GE.AND P1, PT, R154, UR4, PT ;  /* 0x000000049a007c0c */ /* 0x000fe2000bf26270 */
[----:B------:R3:W-:Y:S01]  /*8ba0*/  @!P2 ST.E.64 desc[UR52][R10.64], R60 ;  /* 0x0000003c0a00a985 */ /* 0x0007e2000c101b34 */
[----:B------:R-:W-:Y:S02]  /*8bb0*/  @!P3 LEA.HI.X R15, R156, R7, R81, 0x2, P6 ;  /* 0x000000079c0fb211 */ /* 0x000fe400030f1451 */
[----:B------:R-:W-:Y:S01]  /*8bc0*/  ISETP.GE.AND P2, PT, R153, UR4, PT ;  /* 0x0000000499007c0c */ /* 0x000fe2000bf46270 */
[----:B------:R4:W-:Y:S01]  /*8bd0*/  @!P4 ST.E.64 desc[UR52][R12.64], R58 ;  /* 0x0000003a0c00c985 */ /* 0x0009e2000c101b34 */
[----:B-1----:R-:W-:-:S02]  /*8be0*/  @!P0 LEA R4, P4, R155, R6, 0x2 ;  /* 0x000000069b048211 */ /* 0x002fc400078810ff */
[----:B------:R-:W-:Y:S01]  /*8bf0*/  ISETP.GE.AND P5, PT, R152, UR4, PT ;  /* 0x0000000498007c0c */ /* 0x000fe2000bfa6270 */
[----:B------:R1:W-:Y:S01]  /*8c00*/  @!P3 ST.E.64 desc[UR52][R14.64], R52 ;  /* 0x000000340e00b985 */ /* 0x0003e2000c101b34 */
[----:B------:R-:W-:Y:S02]  /*8c10*/  @!P0 LEA.HI.X R5, R155, R7, R80, 0x2, P4 ;  /* 0x000000079b058211 */ /* 0x000fe400020f1450 */
[----:B------:R-:W-:Y:S02]  /*8c20*/  ISETP.GE.AND P4, PT, R23, UR4, PT ;  /* 0x0000000417007c0c */ /* 0x000fe4000bf86270 */
[----:B------:R-:W-:Y:S01]  /*8c30*/  ISETP.GE.AND P3, PT, R22, UR4, PT ;  /* 0x0000000416007c0c */ /* 0x000fe2000bf66270 */
[----:B------:R0:W-:Y:S01]  /*8c40*/  @!P0 ST.E.64 desc[UR52][R4.64], R50 ;  /* 0x0000003204008985 */ /* 0x0001e2000c101b34 */
[----:B--2---:R-:W-:-:S04]  /*8c50*/  @!P1 LEA R8, P6, R154, R6, 0x2 ;  /* 0x000000069a089211 */ /* 0x004fc800078c10ff */
[-C--:B------:R-:W-:Y:S02]  /*8c60*/  @!P1 LEA.HI.X R9, R154, R7.reuse, R79, 0x2, P6 ;  /* 0x000000079a099211 */ /* 0x080fe400030f144f */
[CC--:B---3--:R-:W-:Y:S02]  /*8c70*/  @!P2 LEA R10, P6, R153.reuse, R6.reuse, 0x2 ;  /* 0x00000006990aa211 */ /* 0x0c8fe400078c10ff */
[-C--:B----4-:R-:W-:Y:S01]  /*8c80*/  @!P5 LEA R12, P0, R152, R6.reuse, 0x2 ;  /* 0x00000006980cd211 */ /* 0x090fe200078010ff */
[----:B------:R2:W-:Y:S01]  /*8c90*/  @!P1 ST.E.64 desc[UR52][R8.64], R44 ;  /* 0x0000002c08009985 */ /* 0x0005e2000c101b34 */
[-C--:B------:R-:W-:Y:S02]  /*8ca0*/  @!P2 LEA.HI.X R11, R153, R7.reuse, R78, 0x2, P6 ;  /* 0x00000007990ba211 */ /* 0x080fe400030f144e */
[-C--:B-1----:R-:W-:Y:S02]  /*8cb0*/  @!P4 LEA R14, P1, R23, R6.reuse, 0x2 ;  /* 0x00000006170ec211 */ /* 0x082fe400078210ff */
[----:B0-----:R-:W-:Y:S01]  /*8cc0*/  @!P3 LEA R20, P6, R22, R6, 0x2 ;  /* 0x000000061614b211 */ /* 0x001fe200078c10ff */
[----:B------:R2:W-:Y:S01]  /*8cd0*/  @!P2 ST.E.64 desc[UR52][R10.64], R42 ;  /* 0x0000002a0a00a985 */ /* 0x0005e2000c101b34 */
[----:B------:R-:W-:-:S02]  /*8ce0*/  @!P5 LEA.HI.X R13, R152, R7, R77, 0x2, P0 ;  /* 0x00000007980dd211 */ /* 0x000fc400000f144d */
[-C--:B------:R-:W-:Y:S02]  /*8cf0*/  @!P4 LEA.HI.X R15, R23, R7.reuse, R76, 0x2, P1 ;  /* 0x00000007170fc211 */ /* 0x080fe400008f144c */
[----:B------:R-:W-:Y:S01]  /*8d00*/  @!P3 LEA.HI.X R21, R22, R7, R75, 0x2, P6 ;  /* 0x000000071615b211 */ /* 0x000fe200030f144b */
[----:B------:R2:W-:Y:S01]  /*8d10*/  @!P5 ST.E.64 desc[UR52][R12.64], R36 ;  /* 0x000000240c00d985 */ /* 0x0005e2000c101b34 */
[----:B------:R-:W-:-:S03]  /*8d20*/  ISETP.GE.AND P0, PT, R19, UR4, PT ;  /* 0x0000000413007c0c */ /* 0x000fc6000bf06270 */
[----:B------:R2:W-:Y:S04]  /*8d30*/  @!P4 ST.E.64 desc[UR52][R14.64], R34 ;  /* 0x000000220e00c985 */ /* 0x0005e8000c101b34 */
[----:B------:R2:W-:Y:S06]  /*8d40*/  @!P3 ST.E.64 desc[UR52][R20.64], R28 ;  /* 0x0000001c1400b985 */ /* 0x0005ec000c101b34 */
[----:B------:R-:W-:Y:S05]  /*8d50*/  @P0 BRA `(.L_x_167) ;  /* 0x0000000800e80947 */ /* 0x000fea0003800000 */
[----:B------:R-:W-:-:S04]  /*8d60*/  LEA R4, P0, R19, R6, 0x2 ;  /* 0x0000000613047211 */ /* 0x000fc800078010ff */
[----:B------:R-:W-:-:S05]  /*8d70*/  LEA.HI.X R5, R19, R7, R27, 0x2, P0 ;  /* 0x0000000713057211 */ /* 0x000fca00000f141b */
[----:B------:R0:W-:Y:S01]  /*8d80*/  ST.E.64 desc[UR52][R4.64], R2 ;  /* 0x0000000204007985 */ /* 0x0001e2000c101b34 */
[----:B------:R-:W-:Y:S05]  /*8d90*/  BRA `(.L_x_167) ;  /* 0x0000000800d87947 */ /* 0x000fea0003800000 */
.L_x_162:
[----:B------:R-:W-:Y:S02]  /*8da0*/  ULDC.64 UR8, c[0x0][0xc00] ;  /* 0x0003000000087ab9 */ /* 0x000fe40000000a00 */
[----:B------:R-:W-:-:S04]  /*8db0*/  UISETP.NE.U32.AND UP0, UPT, UR8, URZ, UPT ;  /* 0x0000003f0800728c */ /* 0x000fc8000bf05070 */
[----:B------:R-:W-:-:S03]  /*8dc0*/  UISETP.NE.AND.EX UP0, UPT, UR9, URZ, UPT, UP0 ;  /* 0x0000003f0900728c */ /* 0x000fc6000bf05300 */
[----:B------:R-:W-:Y:S02]  /*8dd0*/  ULDC.64 UR8, c[0x0][0xc00] ;  /* 0x0003000000087ab9 */ /* 0x000fe40000000a00 */
[----:B------:R-:W-:Y:S01]  /*8de0*/  UIMAD.WIDE UR8, UR37, 0x4, UR8 ;  /* 0x00000004250878a5 */ /* 0x000fe2000f8e0208 */
[----:B------:R-:W-:-:S05]  /*8df0*/  PLOP3.LUT P1, PT, PT, PT, UP0, 0x80, 0x0 ;  /* 0x000000000000781c */ /* 0x000fca0003f2f008 */
[----:B------:R-:W-:Y:S02]  /*8e00*/  IMAD.U32 R2, RZ, RZ, UR8 ;  /* 0x00000008ff027e24 */ /* 0x000fe4000f8e00ff */
[----:B------:R-:W-:Y:S01]  /*8e10*/  IMAD.U32 R3, RZ, RZ, UR9 ;  /* 0x00000009ff037e24 */ /* 0x000fe2000f8e00ff */
[----:B------:R-:W-:Y:S02]  /*8e20*/  ULDC.64 UR8, c[0x0][0xc08] ;  /* 0x0003020000087ab9 */ /* 0x000fe40000000a00 */
[----:B------:R-:W-:-:S03]  /*8e30*/  UISETP.NE.U32.AND UP1, UPT, UR8, URZ, UPT ;  /* 0x0000003f0800728c */ /* 0x000fc6000bf25070 */
[----:B------:R-:W2:Y:S01]  /*8e40*/  @P1 LDG.E R6, desc[UR52][R2.64] ;  /* 0x0000003402061981 */ /* 0x000ea2000c1e1900 */
[----:B------:R-:W-:Y:S01]  /*8e50*/  UISETP.NE.AND.EX UP1, UPT, UR9, URZ, UPT, UP1 ;  /* 0x0000003f0900728c */ /* 0x000fe2000bf25310 */
[----:B------:R-:W-:Y:S01]  /*8e60*/  ULDC UR4, c[0x0][0xa88] ;  /* 0x0002a20000047ab9 */ /* 0x000fe20000000800 */
[----:B------:R-:W0:Y:S01]  /*8e70*/  S2R R7, SR_TID.X ;  /* 0x0000000000077919 */ /* 0x000e220000002100 */
[----:B------:R-:W-:-:S03]  /*8e80*/  IMAD.U32 R0, RZ, RZ, UR4 ;  /* 0x00000004ff007e24 */ /* 0x000fc6000f8e00ff */
[----:B------:R-:W-:-:S05]  /*8e90*/  PLOP3.LUT P2, PT, PT, PT, UP1, 0x80, 0x0 ;  /* 0x000000000000781c */ /* 0x000fca0003f4f018 */
[----:B------:R-:W-:Y:S02]  /*8ea0*/  @UP1 ULDC.64 UR8, c[0x0][0xc08] ;  /* 0x0003020000081ab9 */ /* 0x000fe40000000a00 */
[----:B------:R-:W-:-:S06]  /*8eb0*/  @UP1 UIMAD.WIDE UR8, UR37, 0x4, UR8 ;  /* 0x00000004250818a5 */ /* 0x000fcc000f8e0208 */
[----:B------:R-:W-:Y:S02]  /*8ec0*/  IMAD.U32 R4, RZ, RZ, UR8 ;  /* 0x00000008ff047e24 */ /* 0x000fe4000f8e00ff */
[----:B------:R-:W-:-:S05]  /*8ed0*/  IMAD.U32 R5, RZ, RZ, UR9 ;  /* 0x00000009ff057e24 */ /* 0x000fca000f8e00ff */
[----:B------:R1:W5:Y:S01]  /*8ee0*/  @P2 LDG.E R0, desc[UR52][R4.64] ;  /* 0x0000003404002981 */ /* 0x000362000c1e1900 */
[----:B------:R-:W-:Y:S01]  /*8ef0*/  UMOV UR4, URZ ;  /* 0x0000003f00047c82 */ /* 0x000fe20008000000 */
[----:B0-----:R-:W-:-:S05]  /*8f00*/  VIADD R10, R7, 0xffffff80 ;  /* 0xffffff80070a7836 */ /* 0x001fca0000000000 */
[----:B------:R-:W-:Y:S02]  /*8f10*/  ISETP.GT.AND P0, PT, R10, 0xbf, PT ;  /* 0x000000bf0a00780c */ /* 0x000fe40003f04270 */
[----:B--2---:R-:W-:-:S13]  /*8f20*/  @P1 R2UR UR4, R6 ;  /* 0x00000000060412ca */ /* 0x004fda00000e0000 */
[----:B------:R-:W-:Y:S01]  /*8f30*/  USHF.R.S32.HI UR16, URZ, 0x1f, UR4 ;  /* 0x0000001f3f107899 */ /* 0x000fe20008011404 */
[----:B-1----:R-:W-:Y:S11]  /*8f40*/  @P2 BRA `(.L_x_170) ;  /* 0x0000000000102947 */ /* 0x002ff60003800000 */
[----:B------:R-:W-:Y:S05]  /*8f50*/  @!P1 BRA `(.L_x_170) ;  /* 0x00000000000c9947 */ /* 0x000fea0003800000 */
[----:B------:R-:W2:Y:S04]  /*8f60*/  LDG.E R5, desc[UR52][R2.64] ;  /* 0x0000003402057981 */ /* 0x000ea8000c1e1900 */
[----:B-----5:R-:W2:Y:S02]  /*8f70*/  LDG.E R0, desc[UR52][R2.64+0x4] ;  /* 0x0000043402007981 */ /* 0x020ea4000c1e1900 */
[----:B--2---:R-:W-:-:S07]  /*8f80*/  IMAD.IADD R0, R0, 0x1, -R5 ;  /* 0x0000000100007824 */ /* 0x004fce00078e0a05 */
.L_x_170:
[----:B------:R-:W-:Y:S01]  /*8f90*/  USEL UR37, UR37, URZ, !UP0 ;  /* 0x0000003f25257287 */ /* 0x000fe2000c000000 */
[----:B------:R-:W-:Y:S01]  /*8fa0*/  BSSY B1, `(.L_x_171) ;  /* 0x0000038000017945 */ /* 0x000fe20003800000 */
[----:B------:R-:W-:-:S03]  /*8fb0*/  USEL UR38, UR38, URZ, !UP0 ;  /* 0x0000003f26267287 */ /* 0x000fc6000c000000 */
[----:B------:R-:W-:Y:S09]  /*8fc0*/  @P0 BRA `(.L_x_172) ;  /* 0x0000000000d40947 */ /* 0x000ff20003800000 */
[----:B------:R-:W0:Y:S01]  /*8fd0*/  LDC R9, c[0x0][0xbe8] ;  /* 0x0002fa00ff097b82 */ /* 0x000e220000000800 */
[----:B------:R-:W-:-:S04]  /*8fe0*/  IMAD.U32 R2, RZ, RZ, UR41 ;  /* 0x00000029ff027e24 */ /* 0x000fc8000f8e00ff */
[----:B------:R-:W-:-:S04]  /*8ff0*/  IMAD R2, R2, 0xc0, R7 ;  /* 0x000000c002027824 */ /* 0x000fc800078e0207 */
[----:B------:R-:W-:Y:S02]  /*9000*/  VIADD R4, R2, 0xffffff80 ;  /* 0xffffff8002047836 */ /* 0x000fe40000000000 */
[----:B0----5:R-:W-:-:S05]  /*9010*/  IMAD R3, R0, R9, RZ ;  /* 0x0000000900037224 */ /* 0x021fca00078e02ff */
[----:B------:R-:W-:-:S13]  /*9020*/  ISETP.GE.AND P0, PT, R4, R3, PT ;  /* 0x000000030400720c */ /* 0x000fda0003f06270 */
[----:B------:R-:W-:Y:S05]  /*9030*/  @P0 BRA `(.L_x_172) ;  /* 0x0000000000b80947 */ /* 0x000fea0003800000 */
[----:B------:R-:W-:Y:S01]  /*9040*/  ISETP.NE.AND P0, PT, R9, 0x1, PT ;  /* 0x000000010900780c */ /* 0x000fe20003f05270 */
[----:B------:R-:W-:Y:S01]  /*9050*/  UISETP.GT.AND UP2, UPT, UR43, 0x1, UPT ;  /* 0x000000012b00788c */ /* 0x000fe2000bf44270 */
[----:B------:R-:W-:Y:S01]  /*9060*/  IMAD.MOV.U32 R5, RZ, RZ, R4 ;  /* 0x000000ffff057224 */ /* 0x000fe200078e0004 */
[----:B------:R-:W-:Y:S02]  /*9070*/  UMOV UR8, 0x9b8 ;  /* 0x000009b800087882 */ /* 0x000fe40000000000 */
[----:B------:R-:W-:Y:S02]  /*9080*/  USEL UR17, UR8, 0x978, UP2 ;  /* 0x0000097808117887 */ /* 0x000fe40009000000 */
[----:B------:R-:W-:-:S06]  /*9090*/  USEL UR19, UR42, URZ, UP2 ;  /* 0x0000003f2a137287 */ /* 0x000fcc0009000000 */
[----:B------:R-:W0:Y:S04]  /*90a0*/  @P0 LDC R3, c[0x0][0xbec] ;  /* 0x0002fb00ff030b82 */ /* 0x000e280000000800 */
[----:B------:R-:W-:Y:S01]  /*90b0*/  ULDC.64 UR8, c[0x0][UR17+0x218] ;  /* 0x0000860011087abb */ /* 0x000fe20008000a00 */
[----:B------:R-:W-:Y:S01]  /*90c0*/  ULDC.64 UR12, c[0x0][UR17+0x220] ;  /* 0x00008800110c7abb */ /* 0x000fe20008000a00 */
[----:B------:R-:W-:Y:S01]  /*90d0*/  ULDC.64 UR14, c[0x0][UR17+0x228] ;  /* 0x00008a00110e7abb */ /* 0x000fe20008000a00 */
[----:B------:R-:W-:Y:S01]  /*90e0*/  UIMAD.WIDE.U32 UR10, UR8, UR39, URZ ;  /* 0x00000027080a72a5 */ /* 0x000fe2000f8e003f */
[----:B------:R-:W1:Y:S01]  /*90f0*/  @P0 LDC R7, c[0x0][0xbf0] ;  /* 0x0002fc00ff070b82 */ /* 0x000e620000000800 */
[----:B------:R-:W-:Y:S02]  /*9100*/  UIMAD UR18, UR9, UR39, URZ ;  /* 0x00000027091272a4 */ /* 0x000fe4000f8e023f */
[----:B------:R-:W-:-:S02]  /*9110*/  UIMAD UR13, UR13, UR37, URZ ;  /* 0x000000250d0d72a4 */ /* 0x000fc4000f8e023f */
[----:B------:R-:W-:Y:S02]  /*9120*/  UIMAD.WIDE.U32 UR20, UR14, UR19, URZ ;  /* 0x000000130e1472a5 */ /* 0x000fe4000f8e003f */
[----:B------:R-:W-:Y:S02]  /*9130*/  UIMAD.WIDE.U32 UR8, UR12, UR37, URZ ;  /* 0x000000250c0872a5 */ /* 0x000fe4000f8e003f */
[----:B------:R-:W-:Y:S02]  /*9140*/  UIMAD UR14, UR15, UR19, URZ ;  /* 0x000000130f0e72a4 */ /* 0x000fe4000f8e023f */
[----:B------:R-:W-:Y:S02]  /*9150*/  UIMAD UR13, UR12, UR38, UR13 ;  /* 0x000000260c0d72a4 */ /* 0x000fe4000f8e020d */
[----:B------:R-:W-:Y:S02]  /*9160*/  UIADD3 UR10, UP0, UP1, UR8, UR10, UR4 ;  /* 0x0000000a080a7290 */ /* 0x000fe4000f91e004 */
[----:B------:R-:W-:Y:S01]  /*9170*/  UIADD3 UR8, UR14, UR21, URZ ;  /* 0x000000150e087290 */ /* 0x000fe2000fffe03f */
[----:B0-----:R-:W-:Y:S01]  /*9180*/  @P0 IMAD.HI.U32 R2, R4, R3, RZ ;  /* 0x0000000304020227 */ /* 0x001fe200078e00ff */
[----:B------:R-:W-:-:S02]  /*9190*/  UIADD3 UR11, UR18, UR11, URZ ;  /* 0x0000000b120b7290 */ /* 0x000fc4000fffe03f */
[----:B------:R-:W-:Y:S01]  /*91a0*/  UIADD3 UR13, UR9, UR13, URZ ;  /* 0x0000000d090d7290 */ /* 0x000fe2000fffe03f */
[----:B------:R-:W-:Y:S02]  /*91b0*/  IMAD.U32 R3, RZ, RZ, UR21 ;  /* 0x00000015ff037e24 */ /* 0x000fe4000f8e00ff */
[----:B------:R-:W-:Y:S01]  /*91c0*/  IMAD.U32 R6, RZ, RZ, UR8 ;  /* 0x00000008ff067e24 */ /* 0x000fe2000f8e00ff */
[----:B------:R-:W-:Y:S01]  /*91d0*/  ULDC.64 UR8, c[0x0][UR17+0x210] ;  /* 0x0000840011087abb */ /* 0x000fe20008000a00 */
[----:B-1----:R-:W-:Y:S01]  /*91e0*/  @P0 SHF.R.U32.HI R5, RZ, R7, R2 ;  /* 0x00000007ff050219 */ /* 0x002fe20000011602 */
[----:B------:R-:W-:-:S04]  /*91f0*/  IMAD.U32 R2, RZ, RZ, UR20 ;  /* 0x00000014ff027e24 */ /* 0x000fc8000f8e00ff */
[--C-:B------:R-:W-:Y:S01]  /*9200*/  IMAD.MOV R7, RZ, RZ, -R5.reuse ;  /* 0x000000ffff077224 */ /* 0x100fe200078e0a05 */
[----:B------:R-:W-:Y:S01]  /*9210*/  IADD3 R2, P0, P1, R5, UR10, R2 ;  /* 0x0000000a05027c10 */ /* 0x000fe2000f91e002 */
[----:B------:R-:W-:Y:S01]  /*9220*/  UIADD3.X UR10, UR13, UR11, UR16, UP0, UP1 ;  /* 0x0000000b0d0a7290 */ /* 0x000fe200087e2410 */
[----:B------:R-:W-:Y:S01]  /*9230*/  SHF.R.S32.HI R5, RZ, 0x1f, R5 ;  /* 0x0000001fff057819 */ /* 0x000fe20000011405 */
[----:B------:R-:W-:-:S04]  /*9240*/  IMAD R7, R9, R7, R4 ;  /* 0x0000000709077224 */ /* 0x000fc800078e0204 */
[----:B------:R-:W-:Y:S01]  /*9250*/  IADD3.X R3, R5, UR10, R6, P0, P1 ;  /* 0x0000000a05037c10 */ /* 0x000fe200087e2406 */
[C---:B------:R-:W-:Y:S01]  /*9260*/  IMAD R9, R7.reuse, UR9, RZ ;  /* 0x0000000907097c24 */ /* 0x040fe2000f8e02ff */
[----:B------:R-:W-:Y:S01]  /*9270*/  SHF.R.S32.HI R4, RZ, 0x1f, R7 ;  /* 0x0000001fff047819 */ /* 0x000fe20000011407 */
[----:B------:R-:W-:Y:S01]  /*9280*/  ULDC.64 UR10, c[0x0][0xba8] ;  /* 0x0002ea00000a7ab9 */ /* 0x000fe20000000a00 */
[----:B------:R-:W-:Y:S01]  /*9290*/  @!UP2 ULDC UR10, c[0x0][0xb50] ;  /* 0x0002d400000aaab9 */ /* 0x000fe20000000800 */
[----:B------:R-:W-:Y:S01]  /*92a0*/  IMAD.WIDE.U32 R2, R7, UR8, R2 ;  /* 0x0000000807027c25 */ /* 0x000fe2000f8e0002 */
[----:B------:R-:W-:-:S03]  /*92b0*/  @!UP2 ULDC UR11, c[0x0][0xb54] ;  /* 0x0002d500000baab9 */ /* 0x000fc60000000800 */
[----:B------:R-:W-:Y:S01]  /*92c0*/  IMAD R9, R4, UR8, R9 ;  /* 0x0000000804097c24 */ /* 0x000fe2000f8e0209 */
[----:B------:R-:W-:-:S03]  /*92d0*/  LEA R4, P0, R2, UR10, 0x2 ;  /* 0x0000000a02047c11 */ /* 0x000fc6000f8010ff */
[----:B------:R-:W-:-:S05]  /*92e0*/  IMAD.IADD R3, R3, 0x1, R9 ;  /* 0x0000000103037824 */ /* 0x000fca00078e0209 */
[----:B------:R-:W-:Y:S01]  /*92f0*/  LEA.HI.X R5, R2, UR11, R3, 0x2, P0 ;  /* 0x0000000b02057c11 */ /* 0x000fe200080f1403 */
[----:B------:R-:W-:-:S05]  /*9300*/  IMAD.MOV.U32 R3, RZ, RZ, -0x800000 ;  /* 0xff800000ff037424 */ /* 0x000fca00078e00ff */
[----:B------:R0:W-:Y:S02]  /*9310*/  STG.E desc[UR52][R4.64], R3 ;  /* 0x0000000304007986 */ /* 0x0001e4000c101934 */
.L_x_172:
[----:B------:R-:W-:Y:S05]  /*9320*/  BSYNC B1 ;  /* 0x0000000000017941 */ /* 0x000fea0003800000 */
.L_x_171:
[----:B------:R-:W-:-:S06]  /*9330*/  UISETP.GT.AND UP0, UPT, UR43, 0x1, UPT ;  /* 0x000000012b00788c */ /* 0x000fcc000bf04270 */
[----:B------:R-:W-:-:S13]  /*9340*/  PLOP3.LUT P0, PT, PT, PT, UP0, 0x80, 0x0 ;  /* 0x000000000000781c */ /* 0x000fda0003f0f008 */
[----:B------:R-:W-:Y:S05]  /*9350*/  @P0 BRA `(.L_x_167) ;  /* 0x0000000400680947 */ /* 0x000fea0003800000 */
[----:B------:R-:W1:Y:S01]  /*9360*/  LDC R11, c[0x0][0xbe8] ;  /* 0x0002fa00ff0b7b82 */ /* 0x000e620000000800 */
[--C-:B------:R-:W-:Y:S01]  /*9370*/  SHF.R.S32.HI R2, RZ, 0x1f, R10.reuse ;  /* 0x0000001fff027819 */ /* 0x100fe2000001140a */
[----:B------:R-:W-:Y:S01]  /*9380*/  ULDC.64 UR12, c[0x0][0xaa0] ;  /* 0x0002a800000c7ab9 */ /* 0x000fe20000000a00 */
[----:B------:R-:W-:Y:S01]  /*9390*/  SHF.R.S32.HI R8, RZ, 0x1f, R10 ;  /* 0x0000001fff087819 */ /* 0x000fe2000001140a */
[----:B------:R-:W-:Y:S01]  /*93a0*/  UIMAD UR10, UR16, UR12, URZ ;  /* 0x0000000c100a72a4 */ /* 0x000fe2000f8e023f */
[-C--:B------:R-:W-:Y:S01]  /*93b0*/  LEA.HI R2, R2, R10.reuse, RZ, 0x2 ;  /* 0x0000000a02027211 */ /* 0x080fe200078f10ff */
[----:B------:R-:W-:Y:S01]  /*93c0*/  UIMAD.WIDE.U32 UR8, UR4, UR12, URZ ;  /* 0x0000000c040872a5 */ /* 0x000fe2000f8e003f */
[----:B------:R-:W-:Y:S01]  /*93d0*/  LEA.HI R8, R8, R10, RZ, 0x2 ;  /* 0x0000000a08087211 */ /* 0x000fe200078f10ff */
[----:B------:R-:W-:Y:S01]  /*93e0*/  UIMAD UR10, UR4, UR13, UR10 ;  /* 0x0000000d040a72a4 */ /* 0x000fe2000f8e020a */
[----:B------:R-:W-:Y:S01]  /*93f0*/  LOP3.LUT R2, R2, 0xfffffffc, RZ, 0xc0, !PT ;  /* 0xfffffffc02027812 */ /* 0x000fe200078ec0ff */
[----:B0-----:R-:W-:Y:S01]  /*9400*/  IMAD.U32 R5, RZ, RZ, UR41 ;  /* 0x00000029ff057e24 */ /* 0x001fe2000f8e00ff */
[----:B------:R-:W-:Y:S01]  /*9410*/  SHF.R.S32.HI R8, RZ, 0x2, R8 ;  /* 0x00000002ff087819 */ /* 0x000fe20000011408 */
[----:B------:R-:W-:Y:S01]  /*9420*/  UIADD3 UR9, UR9, UR10, URZ ;  /* 0x0000000a09097290 */ /* 0x000fe2000fffe03f */
[----:B------:R-:W-:Y:S01]  /*9430*/  IMAD.U32 R6, RZ, RZ, UR41 ;  /* 0x00000029ff067e24 */ /* 0x000fe2000f8e00ff */
[----:B------:R-:W-:Y:S01]  /*9440*/  BSSY B1, `(.L_x_173) ;  /* 0x000003a000017945 */ /* 0x000fe20003800000 */
[----:B------:R-:W-:Y:S01]  /*9450*/  IMAD.IADD R2, R10, 0x1, -R2 ;  /* 0x000000010a027824 */ /* 0x000fe200078e0a02 */
[----:B------:R-:W-:Y:S01]  /*9460*/  ULDC.64 UR10, c[0x0][0xae8] ;  /* 0x0002ba00000a7ab9 */ /* 0x000fe20000000a00 */
[----:B------:R-:W-:Y:S01]  /*9470*/  SHF.R.S32.HI R10, RZ, 0x1f, R18 ;  /* 0x0000001fff0a7819 */ /* 0x000fe20000011412 */
[----:B------:R-:W-:Y:S01]  /*9480*/  UIMAD.WIDE.U32 UR8, UR39, UR10, UR8 ;  /* 0x0000000a270872a5 */ /* 0x000fe2000f8e0008 */
[----:B------:R-:W-:Y:S01]  /*9490*/  IMAD R2, R2, 0x60, R8 ;  /* 0x0000006002027824 */ /* 0x000fe200078e0208 */
[----:B------:R-:W-:-:S02]  /*94a0*/  SHF.R.S32.HI R14, RZ, 0x1f, R17 ;  /* 0x0000001fff0e7819 */ /* 0x000fc40000011411 */
[----:B------:R-:W-:Y:S01]  /*94b0*/  UIMAD UR9, UR39, UR11, UR9 ;  /* 0x0000000b270972a4 */ /* 0x000fe2000f8e0209 */
[----:B------:R-:W-:Y:S01]  /*94c0*/  IMAD R4, R5, 0xc0, R2 ;  /* 0x000000c005047824 */ /* 0x000fe200078e0202 */
[----:B-1----:R-:W-:Y:S01]  /*94d0*/  ISETP.NE.AND P0, PT, R11, 0x1, PT ;  /* 0x000000010b00780c */ /* 0x002fe20003f05270 */
[----:B------:R-:W-:Y:S02]  /*94e0*/  ULDC.64 UR10, c[0x0][0xaf0] ;  /* 0x0002bc00000a7ab9 */ /* 0x000fe40000000a00 */
[----:B------:R-:W-:Y:S01]  /*94f0*/  UIMAD UR38, UR38, UR10, URZ ;  /* 0x0000000a262672a4 */ /* 0x000fe2000f8e023f */
[----:B------:R-:W-:Y:S01]  /*9500*/  IMAD.MOV.U32 R5, RZ, RZ, R4 ;  /* 0x000000ffff057224 */ /* 0x000fe200078e0004 */
[----:B------:R-:W-:Y:S02]  /*9510*/  UIMAD.WIDE.U32 UR8, UR37, UR10, UR8 ;  /* 0x0000000a250872a5 */ /* 0x000fe4000f8e0008 */
[----:B------:R-:W-:-:S03]  /*9520*/  UIMAD UR4, UR37, UR11, UR38 ;  /* 0x0000000b250472a4 */ /* 0x000fc6000f8e0226 */
[----:B------:R-:W-:Y:S01]  /*9530*/  ULDC.64 UR10, c[0x0][0xae0] ;  /* 0x0002b800000a7ab9 */ /* 0x000fe20000000a00 */
[----:B------:R-:W-:Y:S02]  /*9540*/  UIADD3 UR4, UR9, UR4, URZ ;  /* 0x0000000409047290 */ /* 0x000fe4000fffe03f */
[----:B------:R-:W0:Y:S08]  /*9550*/  @P0 LDC R3, c[0x0][0xbec] ;  /* 0x0002fb00ff030b82 */ /* 0x000e300000000800 */
[----:B------:R-:W1:Y:S01]  /*9560*/  @P0 LDC R7, c[0x0][0xbf0] ;  /* 0x0002fc00ff070b82 */ /* 0x000e620000000800 */
[----:B0-----:R-:W-:-:S04]  /*9570*/  @P0 IMAD.HI.U32 R2, R4, R3, RZ ;  /* 0x0000000304020227 */ /* 0x001fc800078e00ff */
[----:B------:R-:W-:Y:S02]  /*9580*/  IMAD.U32 R3, RZ, RZ, UR9 ;  /* 0x00000009ff037e24 */ /* 0x000fe4000f8e00ff */
[----:B------:R-:W-:Y:S01]  /*9590*/  IMAD.U32 R3, RZ, RZ, UR4 ;  /* 0x00000004ff037e24 */ /* 0x000fe2000f8e00ff */
[----:B-1----:R-:W-:-:S04]  /*95a0*/  @P0 SHF.R.U32.HI R5, RZ, R7, R2 ;  /* 0x00000007ff050219 */ /* 0x002fc80000011602 */
[--C-:B------:R-:W-:Y:S01]  /*95b0*/  SHF.R.S32.HI R2, RZ, 0x1f, R5.reuse ;  /* 0x0000001fff027819 */ /* 0x100fe20000011405 */
[----:B------:R-:W-:-:S04]  /*95c0*/  IMAD.MOV R7, RZ, RZ, -R5 ;  /* 0x000000ffff077224 */ /* 0x000fc800078e0a05 */
[----:B------:R-:W-:Y:S02]  /*95d0*/  IMAD R7, R11, R7, R4 ;  /* 0x000000070b077224 */ /* 0x000fe400078e0204 */
[----:B------:R-:W-:Y:S02]  /*95e0*/  IMAD R4, R2, UR10, RZ ;  /* 0x0000000a02047c24 */ /* 0x000fe4000f8e02ff */
[----:B------:R-:W-:Y:S01]  /*95f0*/  IMAD.U32 R2, RZ, RZ, UR8 ;  /* 0x00000008ff027e24 */ /* 0x000fe2000f8e00ff */
[----:B------:R-:W-:Y:S01]  /*9600*/  ULDC.64 UR8, c[0x0][0xad8] ;  /* 0x0002b60000087ab9 */ /* 0x000fe20000000a00 */
[C---:B------:R-:W-:Y:S01]  /*9610*/  IMAD R9, R5.reuse, UR11, R4 ;  /* 0x0000000b05097c24 */ /* 0x040fe2000f8e0204 */
[----:B------:R-:W-:Y:S01]  /*9620*/  SHF.R.S32.HI R4, RZ, 0x1f, R7 ;  /* 0x0000001fff047819 */ /* 0x000fe20000011407 */
[----:B------:R-:W-:-:S04]  /*9630*/  IMAD.WIDE.U32 R2, R5, UR10, R2 ;  /* 0x0000000a05027c25 */ /* 0x000fc8000f8e0002 */
[----:B------:R-:W-:Y:S02]  /*9640*/  IMAD R4, R4, UR8, RZ ;  /* 0x0000000804047c24 */ /* 0x000fe4000f8e02ff */
[----:B------:R-:W-:Y:S02]  /*9650*/  IMAD.IADD R3, R3, 0x1, R9 ;  /* 0x0000000103037824 */ /* 0x000fe400078e0209 */
[----:B-----5:R-:W-:Y:S02]  /*9660*/  IMAD R11, R0, R11, RZ ;  /* 0x0000000b000b7224 */ /* 0x020fe400078e02ff */
[----:B------:R-:W-:Y:S02]  /*9670*/  IMAD R0, R6, 0xc0, R8 ;  /* 0x000000c006007824 */ /* 0x000fe400078e0208 */
[C---:B------:R-:W-:Y:S02]  /*9680*/  IMAD R5, R7.reuse, UR9, R4 ;  /* 0x0000000907057c24 */ /* 0x040fe4000f8e0204 */
[----:B------:R-:W-:Y:S01]  /*9690*/  IMAD.WIDE.U32 R2, R7, UR8, R2 ;  /* 0x0000000807027c25 */ /* 0x000fe2000f8e0002 */
[----:B------:R-:W-:Y:S01]  /*96a0*/  ISETP.GE.AND P0, PT, R0, R11, PT ;  /* 0x0000000b0000720c */ /* 0x000fe20003f06270 */
[----:B------:R-:W-:-:S02]  /*96b0*/  ULDC.64 UR8, c[0x0][0xa80] ;  /* 0x0002a00000087ab9 */ /* 0x000fc40000000a00 */
[----:B------:R-:W-:Y:S01]  /*96c0*/  IMAD.IADD R3, R3, 0x1, R5 ;  /* 0x0000000103037824 */ /* 0x000fe200078e0205 */
[----:B------:R-:W-:-:S04]  /*96d0*/  LEA R4, P1, R2, UR8, 0x1 ;  /* 0x0000000802047c11 */ /* 0x000fc8000f8208ff */
[----:B------:R-:W-:Y:S02]  /*96e0*/  LEA.HI.X R5, R2, UR9, R3, 0x1, P1 ;  /* 0x0000000902057c11 */ /* 0x000fe400088f0c03 */
[----:B------:R0:W1:Y:S04]  /*96f0*/  SHFL.IDX PT, R2, R4, RZ, 0x1c1f ;  /* 0x001c1fff04027589 */ /* 0x00006800000e0000 */
[----:B------:R0:W2:Y:S01]  /*9700*/  SHFL.IDX PT, R3, R5, RZ, 0x1c1f ;  /* 0x001c1fff05037589 */ /* 0x0000a200000e0000 */
        /* <DEDUP_REMOVED lines=10> */
[----:B------:R3:W-:Y:S04]  /*97b0*/  @!P2 ST.E.128 desc[UR52][R6.64], RZ ;  /* 0x000000ff0600a985 */ /* 0x0007e8000c101d34 */
[----:B------:R3:W-:Y:S04]  /*97c0*/  @!P3 ST.E.128 desc[UR52][R8.64], RZ ;  /* 0x000000ff0800b985 */ /* 0x0007e8000c101d34 */
[----:B------:R3:W-:Y:S02]  /*97d0*/  @!P4 ST.E.128 desc[UR52][R12.64], RZ ;  /* 0x000000ff0c00c985 */ /* 0x0007e4000c101d34 */
.L_x_174:
[----:B------:R-:W-:Y:S05]  /*97e0*/  BSYNC B1 ;  /* 0x0000000000017941 */ /* 0x000fea0003800000 */
.L_x_173:
[----:B------:R-:W-:Y:S01]  /*97f0*/  VIADD R0, R0, 0x60 ;  /* 0x0000006000007836 */ /* 0x000fe20000000000 */
[----:B--2---:R2:W4:Y:S04]  /*9800*/  SHFL.IDX PT, R3, R5, 0x1, 0x1c1f ;  /* 0x003c1f0005037f89 */ /* 0x00452800000e0000 */
[----:B------:R-:W-:Y:S01]  /*9810*/  ISETP.GE.AND P0, PT, R0, R11, PT ;  /* 0x0000000b0000720c */ /* 0x000fe20003f06270 */
[----:B-1----:R2:W1:-:S12]  /*9820*/  SHFL.IDX PT, R2, R4, 0x1, 0x1c1f ;  /* 0x003c1f0004027f89 */ /* 0x00245800000e0000 */
[----:B--2---:R-:W-:Y:S05]  /*9830*/  @P0 BRA `(.L_x_167) ;  /* 0x0000000000300947 */ /* 0x004fea0003800000 */
[----:B------:R-:W-:Y:S02]  /*9840*/  ULDC UR4, c[0x0][0xac8] ;  /* 0x0002b20000047ab9 */ /* 0x000fe40000000800 */
[----:B------:R-:W-:Y:S02]  /*9850*/  ISETP.GE.AND P3, PT, R17, UR4, PT ;  /* 0x0000000411007c0c */ /* 0x000fe4000bf66270 */
[----:B------:R-:W-:Y:S02]  /*9860*/  ISETP.GE.AND P4, PT, R18, UR4, PT ;  /* 0x0000000412007c0c */ /* 0x000fe4000bf86270 */
[----:B------:R-:W-:-:S09]  /*9870*/  ISETP.GE.AND P2, PT, R16, UR4, PT ;  /* 0x0000000410007c0c */ /* 0x000fd2000bf46270 */
[CC--:B-1-3--:R-:W-:Y:S02]  /*9880*/  @!P3 LEA R6, P0, R17.reuse, R2.reuse, 0x1 ;  /* 0x000000021106b211 */ /* 0x0cafe400078008ff */
[----:B------:R-:W-:Y:S02]  /*9890*/  @!P4 LEA R8, P1, R18, R2, 0x1 ;  /* 0x000000021208c211 */ /* 0x000fe400078208ff */
[----:B0---4-:R-:W-:Y:S01]  /*98a0*/  @!P2 IMAD.WIDE R4, R16, 0x2, R2 ;  /* 0x000000021004a825 */ /* 0x011fe200078e0202 */
[-C--:B------:R-:W-:Y:S02]  /*98b0*/  @!P3 LEA.HI.X R7, R17, R3.reuse, R14, 0x1, P0 ;  /* 0x000000031107b211 */ /* 0x080fe400000f0c0e */
[----:B------:R-:W-:Y:S02]  /*98c0*/  @!P4 LEA.HI.X R9, R18, R3, R10, 0x1, P1 ;  /* 0x000000031209c211 */ /* 0x000fe400008f0c0a */
[----:B------:R2:W-:Y:S04]  /*98d0*/  @!P2 ST.E.128 desc[UR52][R4.64], RZ ;  /* 0x000000ff0400a985 */ /* 0x0005e8000c101d34 */
[----:B------:R2:W-:Y:S04]  /*98e0*/  @!P3 ST.E.128 desc[UR52][R6.64], RZ ;  /* 0x000000ff0600b985 */ /* 0x0005e8000c101d34 */
[----:B------:R2:W-:Y:S02]  /*98f0*/  @!P4 ST.E.128 desc[UR52][R8.64], RZ ;  /* 0x000000ff0800c985 */ /* 0x0005e4000c101d34 */
.L_x_167:
[----:B------:R-:W-:Y:S05]  /*9900*/  BSYNC B0 ;  /* 0x0000000000007941 */ /* 0x000fea0003800000 */
.L_x_161:
[----:B------:R-:W-:Y:S02]  /*9910*/  ULDC UR4, c[0x0][0xc3c] ;  /* 0x00030f0000047ab9 */ /* 0x000fe40000000800 */
[----:B------:R-:W-:-:S06]  /*9920*/  UISETP.GE.AND UP0, UPT, UR7, UR4, UPT ;  /* 0x000000040700728c */ /* 0x000fcc000bf06270 */
[----:B------:R-:W-:-:S13]  /*9930*/  PLOP3.LUT P0, PT, PT, PT, UP0, 0x80, 0x0 ;  /* 0x000000000000781c */ /* 0x000fda0003f0f008 */
[----:B------:R-:W-:Y:S05]  /*9940*/  @!P0 BRA `(.L_x_175) ;  /* 0xffffff7400988947 */ /* 0x000fea000383ffff */
[----:B------:R-:W-:Y:S05]  /*9950*/  EXIT ;  /* 0x000000000000794d */ /* 0x000fea0003800000 */
.L_x_134:
[----:B------:R-:W-:-:S08]  /*9960*/  NOP ;  /* 0x0000000000007918 */ /* 0x000fd00000000000 */
[----:B------:R-:W0:-:S00]  /*9970*/  USETMAXREG.DEALLOC.CTAPOOL 0x20 ;  /* 0x00000020000079c8 */ /* 0x000e0000080e0500 */
[----:B0-----:R-:W2:Y:S01]  /*9980*/  LDL.LU R3, [R1] ;  /* 0x0000000001037983 */ /* 0x001ea20000300800 */
[----:B------:R-:W-:Y:S01]  /*9990*/  LOP3.LUT R2, R0, 0x3, RZ, 0xc0, !PT ;  /* 0x0000000300027812 */ /* 0x000fe200078ec0ff */
[----:B------:R-:W-:-:S05]  /*99a0*/  IMAD.MOV.U32 R6, RZ, RZ, RZ ;  /* 0x000000ffff067224 */ /* 0x000fca00078e00ff */
[----:B------:R-:W0:Y:S02]  /*99b0*/  SHFL.IDX PT, R2, R2, RZ, 0x1f ;  /* 0x00001fff02027589 */ /* 0x000e2400000e0000 */
[----:B0-----:R-:W-:Y:S02]  /*99c0*/  ISETP.NE.AND P0, PT, R2, RZ, PT ;  /* 0x000000ff0200720c */ /* 0x001fe40003f05270 */
[----:B--2---:R-:W-:-:S11]  /*99d0*/  LOP3.LUT R3, R3, 0xfffffffd, RZ, 0xc0, !PT ;  /* 0xfffffffd03037812 */ /* 0x004fd600078ec0ff */
[----:B------:R-:W-:-:S05]  /*99e0*/  @P0 LOP3.LUT R3, R3, 0x2, RZ, 0xfc, !PT ;  /* 0x0000000203030812 */ /* 0x000fca00078efcff */
[----:B------:R0:W-:Y:S01]  /*99f0*/  STL [R1], R3 ;  /* 0x0000000301007387 */ /* 0x0001e20000100800 */
[----:B------:R-:W-:Y:S05]  /*9a00*/  @!P0 BRA `(.L_x_176) ;  /* 0x0000000000208947 */ /* 0x000fea0003800000 */
[----:B------:R-:W1:Y:S08]  /*9a10*/  S2UR UR5, SR_CgaCtaId ;  /* 0x00000000000579c3 */ /* 0x000e700000008800 */
[----:B------:R-:W-:Y:S06]  /*9a20*/  BAR.SYNC.DEFER_BLOCKING 0x5, 0x200 ;  /* 0x0148000000007b1d */ /* 0x000fec0000010000 */
[----:B------:R-:W-:-:S02]  /*9a30*/  UMOV UR4, 0x400 ;  /* 0x0000040000047882 */ /* 0x000fc40000000000 */
[----:B-1----:R-:W-:-:S09]  /*9a40*/  ULEA UR4, UR5, UR4, 0x18 ;  /* 0x0000000405047291 */ /* 0x002fd2000f8ec03f */
[----:B------:R-:W1:Y:S02]  /*9a50*/  LDS.128 R24, [UR4+0x19cd0] ;  /* 0x019cd004ff187984 */ /* 0x000e640008000c00 */
[----:B-1----:R-:W-:Y:S01]  /*9a60*/  R2UR UR43, R27 ;  /* 0x000000001b2b72ca */ /* 0x002fe200000e0000 */
[----:B------:R-:W-:Y:S06]  /*9a70*/  BAR.ARV 0x4, 0x200 ;  /* 0x0108000000007b1d */ /* 0x000fec0000002000 */
[----:B------:R-:W-:Y:S08]  /*9a80*/  BRA `(.L_x_177) ;  /* 0x0000000800a87947 */ /* 0x000ff00003800000 */
.L_x_176:
[----:B------:R-:W1:Y:S01]  /*9a90*/  S2R R2, SR_TID.X ;  /* 0x0000000000027919 */ /* 0x000e620000002100 */
[----:B------:R-:W-:Y:S01]  /*9aa0*/  ULDC UR4, c[0x0][0xc3c] ;  /* 0x00030f0000047ab9 */ /* 0x000fe20000000800 */
[----:B------:R-:W-:Y:S01]  /*9ab0*/  IMAD.MOV.U32 R9, RZ, RZ, RZ ;  /* 0x000000ffff097224 */ /* 0x000fe200078e00ff */
[----:B------:R-:W2:Y:S01]  /*9ac0*/  LDC R24, c[0x0][0xc38] ;  /* 0x00030e00ff187b82 */ /* 0x000ea20000000800 */
[----:B-1----:R-:W-:-:S04]  /*9ad0*/  LOP3.LUT R7, R2, 0x1f, RZ, 0xc0, !PT ;  /* 0x0000001f02077812 */ /* 0x002fc800078ec0ff */
[----:B------:R-:W-:-:S04]  /*9ae0*/  ISETP.NE.AND P0, PT, R7, 0x1f, PT ;  /* 0x0000001f0700780c */ /* 0x000fc80003f05270 */
[----:B------:R-:W-:-:S13]  /*9af0*/  ISETP.GE.OR P1, PT, R7, UR4, !P0 ;  /* 0x0000000407007c0c */ /* 0x000fda000c726670 */
[----:B------:R-:W1:Y:S08]  /*9b00*/  @!P1 LDC.64 R4, c[0x0][0xc80] ;  /* 0x00032000ff049b82 */ /* 0x000e700000000a00 */
[----:B0-----:R-:W0:Y:S01]  /*9b10*/  @!P1 LDC.64 R2, c[0x0][0xc78] ;  /* 0x00031e00ff029b82 */ /* 0x001e220000000a00 */
[----:B-1----:R-:W-:-:S05]  /*9b20*/  @!P1 IMAD.WIDE.U32 R4, R7, 0x4, R4 ;  /* 0x0000000407049825 */ /* 0x002fca00078e0004 */
[----:B------:R-:W3:Y:S01]  /*9b30*/  @!P1 LDG.E R6, desc[UR52][R4.64] ;  /* 0x0000003404069981 */ /* 0x000ee2000c1e1900 */
[----:B0-----:R-:W-:-:S05]  /*9b40*/  @!P1 IMAD.WIDE.U32 R2, R7, 0x4, R2 ;  /* 0x0000000407029825 */ /* 0x001fca00078e0002 */
[----:B------:R-:W3:Y:S01]  /*9b50*/  @!P1 LDG.E R9, desc[UR52][R2.64] ;  /* 0x0000003402099981 */ /* 0x000ee2000c1e1900 */
[C---:B------:R-:W-:Y:S02]  /*9b60*/  ISETP.NE.AND P1, PT, R7.reuse, RZ, PT ;  /* 0x000000ff0700720c */ /* 0x040fe40003f25270 */
[C---:B------:R-:W-:Y:S02]  /*9b70*/  ISETP.GE.U32.AND P2, PT, R7.reuse, 0x2, PT ;  /* 0x000000020700780c */ /* 0x040fe40003f46070 */
[C---:B------:R-:W-:Y:S02]  /*9b80*/  ISETP.GE.U32.AND P3, PT, R7.reuse, 0x4, PT ;  /* 0x000000040700780c */ /* 0x040fe40003f66070 */
[C---:B------:R-:W-:Y:S02]  /*9b90*/  ISETP.GE.U32.AND P4, PT, R7.reuse, 0x8, PT ;  /* 0x000000080700780c */ /* 0x040fe40003f86070 */
[----:B------:R-:W-:Y:S01]  /*9ba0*/  ISETP.GE.U32.AND P5, PT, R7, 0x10, PT ;  /* 0x000000100700780c */ /* 0x000fe20003fa6070 */
[----:B------:R-:W-:Y:S01]  /*9bb0*/  UMOV UR43, URZ ;  /* 0x0000003f002b7c82 */ /* 0x000fe20008000000 */
[----:B---3--:R-:W-:-:S05]  /*9bc0*/  IMAD R8, R6, R9, RZ ;  /* 0x0000000906087224 */ /* 0x008fca00078e02ff */
[----:B------:R-:W0:Y:S02]  /*9bd0*/  SHFL.UP PT, R10, R8, 0x1, RZ ;  /* 0x04200000080a7989 */ /* 0x000e2400000e00ff */
[----:B0-----:R-:W-:-:S05]  /*9be0*/  SEL R11, R10, RZ, P1 ;  /* 0x000000ff0a0b7207 */ /* 0x001fca0000800000 */
[----:B------:R-:W-:-:S05]  /*9bf0*/  IMAD.IADD R11, R8, 0x1, R11 ;  /* 0x00000001080b7824 */ /* 0x000fca00078e020b */
        /* <DEDUP_REMOVED lines=9> */
[----:B------:R-:W0:Y:S01]  /*9c90*/  SHFL.UP PT, R4, R2, 0x10, RZ ;  /* 0x0600000002047989 */ /* 0x000e2200000e00ff */
[----:B------:R-:W1:Y:S01]  /*9ca0*/  S2R R11, SR_CTAID.X ;  /* 0x00000000000b7919 */ /* 0x000e620000002500 */
[----:B0-----:R-:W-:-:S05]  /*9cb0*/  SEL R5, R4, RZ, P5 ;  /* 0x000000ff04057207 */ /* 0x001fca0002800000 */
[----:B------:R-:W-:-:S05]  /*9cc0*/  IMAD.IADD R5, R2, 0x1, R5 ;  /* 0x0000000102057824 */ /* 0x000fca00078e0205 */
[----:B------:R-:W2:Y:S02]  /*9cd0*/  SHFL.IDX PT, R13, R5, 0x1f, 0x1f ;  /* 0x03e01f00050d7f89 */ /* 0x000ea400000e0000 */
[----:B--2---:R-:W-:-:S05]  /*9ce0*/  IMAD R8, R13, R24, RZ ;  /* 0x000000180d087224 */ /* 0x004fca00078e02ff */
[----:B-1----:R-:W-:Y:S01]  /*9cf0*/  ISETP.GT.AND P6, PT, R8, R11, PT ;  /* 0x0000000b0800720c */ /* 0x002fe20003fc4270 */
[----:B------:R-:W-:-:S12]  /*9d00*/  IMAD.MOV.U32 R3, RZ, RZ, R8 ;  /* 0x000000ffff037224 */ /* 0x000fd800078e0008 */
[----:B------:R-:W-:Y:S05]  /*9d10*/  @P6 BRA `(.L_x_178) ;  /* 0x0000000000a86947 */ /* 0x000fea0003800000 */
[----:B------:R-:W-:Y:S01]  /*9d20*/  IMAD.MOV.U32 R8, RZ, RZ, R3 ;  /* 0x000000ffff087224 */ /* 0x000fe200078e0003 */
[----:B------:R-:W-:Y:S01]  /*9d30*/  UMOV UR43, URZ ;  /* 0x0000003f002b7c82 */ /* 0x000fe20008000000 */
[----:B------:R-:W-:-:S05]  /*9d40*/  ULDC UR5, c[0x0][0xc3c] ;  /* 0x00030f0000057ab9 */ /* 0x000fca0000000800 */
.L_x_180:
[----:B------:R-:W-:-:S03]  /*9d50*/  UIADD3 UR4, UR43, 0x1f, URZ ;  /* 0x0000001f2b047890 */ /* 0x000fc6000fffe03f */
[----:B------:R-:W-:Y:S01]  /*9d60*/  ULDC UR43, c[0x0][0xc3c] ;  /* 0x00030f00002b7ab9 */ /* 0x000fe20000000800 */
[----:B------:R-:W-:-:S06]  /*9d70*/  UISETP.GE.AND UP0, UPT, UR4, UR5, UPT ;  /* 0x000000050400728c */ /* 0x000fcc000bf06270 */
[----:B------:R-:W-:-:S13]  /*9d80*/  PLOP3.LUT P6, PT, PT, PT, UP0, 0x40, 0x0 ;  /* 0x000000000000781c */ /* 0x000fda0003fce808 */
[----:B------:R-:W-:Y:S05]  /*9d90*/  @!P6 BRA `(.L_x_179) ;  /* 0x0000000400bce947 */ /* 0x000fea0003800000 */
[----:B------:R-:W-:Y:S01]  /*9da0*/  UMOV UR43, UR4 ;  /* 0x00000004002b7c82 */ /* 0x000fe20008000000 */
[----:B------:R-:W-:Y:S01]  /*9db0*/  IMAD.MOV.U32 R6, RZ, RZ, RZ ;  /* 0x000000ffff067224 */ /* 0x000fe200078e00ff */
[----:B------:R-:W0:Y:S01]  /*9dc0*/  LDC R24, c[0x0][0xc38] ;  /* 0x00030e00ff187b82 */ /* 0x000e220000000800 */
[----:B------:R-:W-:-:S05]  /*9dd0*/  VIADD R9, R7, UR43 ;  /* 0x0000002b07097c36 */ /* 0x000fca0008000000 */
[----:B------:R-:W-:-:S13]  /*9de0*/  ISETP.GE.OR P6, PT, R9, UR5, !P0 ;  /* 0x0000000509007c0c */ /* 0x000fda000c7c6670 */
[----:B------:R-:W1:Y:S08]  /*9df0*/  @!P6 LDC.64 R4, c[0x0][0xc80] ;  /* 0x00032000ff04eb82 */ /* 0x000e700000000a00 */
[----:B------:R-:W2:Y:S01]  /*9e00*/  @!P6 LDC.64 R2, c[0x0][0xc78] ;  /* 0x00031e00ff02eb82 */ /* 0x000ea20000000a00 */
[----:B-1----:R-:W-:-:S05]  /*9e10*/  @!P6 IMAD.WIDE R4, R9, 0x4, R4 ;  /* 0x000000040904e825 */ /* 0x002fca00078e0204 */
[----:B------:R-:W3:Y:S01]  /*9e20*/  @!P6 LDG.E R6, desc[UR52][R4.64] ;  /* 0x000000340406e981 */ /* 0x000ee2000c1e1900 */
[----:B--2---:R-:W-:-:S04]  /*9e30*/  @!P6 IMAD.WIDE R2, R9, 0x4, R2 ;  /* 0x000000040902e825 */ /* 0x004fc800078e0202 */
[----:B------:R-:W-:-:S06]  /*9e40*/  IMAD.MOV.U32 R9, RZ, RZ, RZ ;  /* 0x000000ffff097224 */ /* 0x000fcc00078e00ff */
[----:B------:R-:W3:Y:S02]  /*9e50*/  @!P6 LDG.E R9, desc[UR52][R2.64] ;  /* 0x000000340209e981 */ /* 0x000ee4000c1e1900 */
[----:B---3--:R-:W-:-:S05]  /*9e60*/  IMAD R15, R6, R9, RZ ;  /* 0x00000009060f7224 */ /* 0x008fca00078e02ff */
[----:B------:R-:W1:Y:S02]  /*9e70*/  SHFL.UP PT, R10, R15, 0x1, RZ ;  /* 0x042000000f0a7989 */ /* 0x000e6400000e00ff */
[----:B-1----:R-:W-:-:S05]  /*9e80*/  SEL R10, R10, RZ, P1 ;  /* 0x000000ff0a0a7207 */ /* 0x002fca0000800000 */
[----:B------:R-:W-:-:S05]  /*9e90*/  IMAD.IADD R10, R15, 0x1, R10 ;  /* 0x000000010f0a7824 */ /* 0x000fca00078e020a */
        /* <DEDUP_REMOVED lines=12> */
[----:B------:R-:W0:Y:S02]  /*9f60*/  SHFL.IDX PT, R15, R5, 0x1f, 0x1f ;  /* 0x03e01f00050f7f89 */ /* 0x000e2400000e0000 */
[----:B0-----:R-:W-:-:S04]  /*9f70*/  IMAD R15, R15, R24, RZ ;  /* 0x000000180f0f7224 */ /* 0x001fc800078e02ff */
[----:B------:R-:W-:-:S05]  /*9f80*/  IMAD.IADD R8, R15, 0x1, R8 ;  /* 0x000000010f087824 */ /* 0x000fca00078e0208 */
[----:B------:R-:W-:-:S13]  /*9f90*/  ISETP.GT.AND P6, PT, R8, R11, PT ;  /* 0x0000000b0800720c */ /* 0x000fda0003fc4270 */
[----:B------:R-:W-:Y:S05]  /*9fa0*/  @!P6 BRA `(.L_x_180) ;  /* 0xfffffffc0068e947 */ /* 0x000fea000383ffff */
[----:B------:R-:W-:-:S07]  /*9fb0*/  IMAD.MOV.U32 R3, RZ, RZ, R15 ;  /* 0x000000ffff037224 */ /* 0x000fce00078e000f */
.L_x_178:
[----:B------:R-:W-:-:S04]  /*9fc0*/  IMAD.IADD R10, R8, 0x1, -R3 ;  /* 0x00000001080a7824 */ /* 0x000fc800078e0a03 */
[----:B------:R-:W-:-:S05]  /*9fd0*/  IMAD R2, R5, R24, R10 ;  /* 0x0000001805027224 */ /* 0x000fca00078e020a */
[----:B------:R-:W-:-:S13]  /*9fe0*/  ISETP.GT.AND P0, PT, R2, R11, PT ;  /* 0x0000000b0200720c */ /* 0x000fda0003f04270 */
[----:B------:R-:W-:Y:S02]  /*9ff0*/  VOTEU.ANY UR5, UPT, !P0 ;  /* 0x0000000000057886 */ /* 0x000fe400040e0100 */
[----:B------:R-:W-:Y:S02]  /*a000*/  UPOPC UR4, UR5 ;  /* 0x00000005000472bf */ /* 0x000fe40008000000 */
[----:B------:R-:W-:-:S04]  /*a010*/  ISETP.NE.AND P0, PT, RZ, UR5, PT ;  /* 0x00000005ff007c0c */ /* 0x000fc8000bf05270 */
[----:B------:R-:W-:Y:S02]  /*a020*/  IMAD.U32 R13, RZ, RZ, UR4 ;  /* 0x00000004ff0d7e24 */ /* 0x000fe4000f8e00ff */
[----:B------:R-:W-:-:S03]  /*a030*/  IMAD.U32 R12, RZ, RZ, UR4 ;  /* 0x00000004ff0c7e24 */ /* 0x000fc6000f8e00ff */
[----:B------:R0:W1:Y:S04]  /*a040*/  SHFL.IDX PT, R6, R6, R13, 0x1f ;  /* 0x00001f0d06067589 */ /* 0x00006800000e0000 */
[----:B------:R-:W2:Y:S01]  /*a050*/  SHFL.IDX PT, R9, R9, R12, 0x1f ;  /* 0x00001f0c09097589 */ /* 0x000ea200000e0000 */
[----:B0-----:R-:W-:Y:S01]  /*a060*/  IMAD.MOV.U32 R13, RZ, RZ, RZ ;  /* 0x000000ffff0d7224 */ /* 0x001fe200078e00ff */
[----:B-1----:R-:W-:-:S04]  /*a070*/  IABS R4, R6 ;  /* 0x0000000600047213 */ /* 0x002fc80000000000 */
[----:B------:R-:W0:Y:S01]  /*a080*/  I2F.RP R8, R4 ;  /* 0x0000000400087306 */ /* 0x000e220000209400 */
[----:B--2---:R-:W-:-:S07]  /*a090*/  IABS R14, R9 ;  /* 0x00000009000e7213 */ /* 0x004fce0000000000 */
[----:B0-----:R-:W0:Y:S02]  /*a0a0*/  MUFU.RCP R8, R8 ;  /* 0x0000000800087308 */ /* 0x001e240000001000 */
[----:B0-----:R-:W-:-:S06]  /*a0b0*/  VIADD R2, R8, 0xffffffe ;  /* 0x0ffffffe08027836 */ /* 0x001fcc0000000000 */
[----:B------:R-:W0:Y:S02]  /*a0c0*/  F2I.FTZ.U32.TRUNC.NTZ R3, R2 ;  /* 0x0000000200037305 */ /* 0x000e24000021f000 */
[----:B0-----:R-:W-:Y:S01]  /*a0d0*/  IMAD.MOV R15, RZ, RZ, -R3 ;  /* 0x000000ffff0f7224 */ /* 0x001fe200078e0a03 */
[----:B------:R-:W-:Y:S06]  /*a0e0*/  @!P0 BRA `(.L_x_181) ;  /* 0x00000000000c8947 */ /* 0x000fec0003800000 */
[----:B------:R-:W-:-:S06]  /*a0f0*/  UIADD3 UR5, UR4, -0x1, URZ ;  /* 0xffffffff04057890 */ /* 0x000fcc000fffe03f */
[----:B------:R-:W-:-:S05]  /*a100*/  IMAD.U32 R8, RZ, RZ, UR5 ;  /* 0x00000005ff087e24 */ /* 0x000fca000f8e00ff */
[----:B------:R0:W1:Y:S02]  /*a110*/  SHFL.IDX PT, R13, R5, R8, 0x1f ;  /* 0x00001f08050d7589 */ /* 0x00006400000e0000 */
.L_x_181:
[----:B-1----:R-:W-:Y:S01]  /*a120*/  IMAD R24, R13, R24, R10 ;  /* 0x000000180d187224 */ /* 0x002fe200078e020a */
[----:B------:R-:W-:Y:S01]  /*a130*/  IABS R10, R6 ;  /* 0x00000006000a7213 */ /* 0x000fe20000000000 */
[----:B------:R-:W-:Y:S01]  /*a140*/  IMAD R13, R15, R4, RZ ;  /* 0x000000040f0d7224 */ /* 0x000fe200078e02ff */
[----:B------:R-:W-:Y:S01]  /*a150*/  UIADD3 UR43, UR4, UR43, URZ ;  /* 0x0000002b042b7290 */ /* 0x000fe2000fffe03f */
[----:B------:R-:W-:Y:S02]  /*a160*/  IMAD.IADD R25, R11, 0x1, -R24 ;  /* 0x000000010b197824 */ /* 0x000fe400078e0a18 */
[----:B------:R-:W-:Y:S02]  /*a170*/  IMAD.MOV.U32 R2, RZ, RZ, RZ ;  /* 0x000000ffff027224 */ /* 0x000fe400078e00ff */
[----:B0-----:R-:W-:Y:S02]  /*a180*/  IMAD.MOV.U32 R5, RZ, RZ, R14 ;  /* 0x000000ffff057224 */ /* 0x001fe400078e000e */
[----:B------:R-:W-:Y:S01]  /*a190*/  IMAD.HI.U32 R2, R3, R13, R2 ;  /* 0x0000000d03027227 */ /* 0x000fe200078e0002 */
[----:B------:R-:W-:Y:S01]  /*a1a0*/  IABS R3, R25 ;  /* 0x0000001900037213 */ /* 0x000fe20000000000 */
[----:B------:R-:W0:Y:S02]  /*a1b0*/  I2F.RP R8, R5 ;  /* 0x0000000500087306 */ /* 0x000e240000209400 */
[----:B------:R-:W-:-:S02]  /*a1c0*/  IMAD.MOV R10, RZ, RZ, -R10 ;  /* 0x000000ffff0a7224 */ /* 0x000fc400078e0a0a */
[----:B------:R-:W-:-:S04]  /*a1d0*/  IMAD.HI.U32 R2, R2, R3, RZ ;  /* 0x0000000302027227 */ /* 0x000fc800078e00ff */
[----:B------:R-:W-:-:S05]  /*a1e0*/  IMAD R3, R2, R10, R3 ;  /* 0x0000000a02037224 */ /* 0x000fca00078e0203 */
[----:B------:R-:W-:Y:S01]  /*a1f0*/  ISETP.GT.U32.AND P1, PT, R4, R3, PT ;  /* 0x000000030400720c */ /* 0x000fe20003f24070 */
[----:B0-----:R-:W0:-:S12]  /*a200*/  MUFU.RCP R8, R8 ;  /* 0x0000000800087308 */ /* 0x001e180000001000 */
[----:B------:R-:W-:Y:S02]  /*a210*/  @!P1 IMAD.IADD R3, R3, 0x1, -R4 ;  /* 0x0000000103039824 */ /* 0x000fe400078e0a04 */
[----:B------:R-:W-:Y:S01]  /*a220*/  @!P1 VIADD R2, R2, 0x1 ;  /* 0x0000000102029836 */ /* 0x000fe20000000000 */
[----:B------:R-:W-:Y:S02]  /*a230*/  ISETP.NE.AND P1, PT, R6, RZ, PT ;  /* 0x000000ff0600720c */ /* 0x000fe40003f25270 */
[----:B------:R-:W-:Y:S01]  /*a240*/  ISETP.GE.U32.AND P0, PT, R3, R4, PT ;  /* 0x000000040300720c */ /* 0x000fe20003f06070 */
[----:B0-----:R-:W-:Y:S01]  /*a250*/  VIADD R10, R8, 0xffffffe ;  /* 0x0ffffffe080a7836 */ /* 0x001fe20000000000 */
[----:B------:R-:W-:-:S03]  /*a260*/  LOP3.LUT R4, R25, R6, RZ, 0x3c, !PT ;  /* 0x0000000619047212 */ /* 0x000fc600078e3cff */
[----:B------:R0:W1:Y:S01]  /*a270*/  F2I.FTZ.U32.TRUNC.NTZ R3, R10 ;  /* 0x0000000a00037305 */ /* 0x000062000021f000 */
[----:B------:R-:W-:-:S07]  /*a280*/  ISETP.GE.AND P2, PT, R4, RZ, PT ;  /* 0x000000ff0400720c */ /* 0x000fce0003f46270 */
[----:B------:R-:W-:Y:S01]  /*a290*/  @P0 VIADD R2, R2, 0x1 ;  /* 0x0000000102020836 */ /* 0x000fe20000000000 */
[----:B0-----:R-:W-:-:S03]  /*a2a0*/  IABS R10, R9 ;  /* 0x00000009000a7213 */ /* 0x001fc60000000000 */
[----:B------:R-:W-:Y:S02]  /*a2b0*/  IMAD.MOV.U32 R8, RZ, RZ, R2 ;  /* 0x000000ffff087224 */ /* 0x000fe400078e0002 */
[----:B------:R-:W-:Y:S02]  /*a2c0*/  IMAD.MOV R10, RZ, RZ, -R10 ;  /* 0x000000ffff0a7224 */ /* 0x000fe400078e0a0a */
[----:B-1----:R-:W-:Y:S02]  /*a2d0*/  IMAD.MOV R2, RZ, RZ, -R3 ;  /* 0x000000ffff027224 */ /* 0x002fe400078e0a03 */
[----:B------:R-:W-:Y:S01]  /*a2e0*/  @!P2 IMAD.MOV R8, RZ, RZ, -R8 ;  /* 0x000000ffff08a224 */ /* 0x000fe200078e0a08 */
[----:B------:R-:W-:Y:S01]  /*a2f0*/  @!P1 LOP3.LUT R8, RZ, R6, RZ, 0x33, !PT ;  /* 0x00000006ff089212 */ /* 0x000fe200078e33ff */
[----:B------:R-:W-:Y:S02]  /*a300*/  IMAD R11, R2, R5, RZ ;  /* 0x00000005020b7224 */ /* 0x000fe400078e02ff */
[----:B------:R-:W-:Y:S01]  /*a310*/  IMAD.MOV.U32 R2, RZ, RZ, RZ ;  /* 0x000000ffff027224 */ /* 0x000fe200078e00ff */
[-C--:B------:R-:W-:Y:S01]  /*a320*/  IABS R4, R8.reuse ;  /* 0x0000000800047213 */ /* 0x080fe20000000000 */
[----:B------:R-:W-:-:S02]  /*a330*/  IMAD R6, R6, R8, RZ ;  /* 0x0000000806067224 */ /* 0x000fc400078e02ff */
[----:B------:R-:W-:-:S04]  /*a340*/  IMAD.HI.U32 R2, R3, R11, R2 ;  /* 0x0000000b03027227 */ /* 0x000fc800078e0002 */
[----:B------:R-:W-:Y:S02]  /*a350*/  IMAD.MOV.U32 R3, RZ, RZ, R4 ;  /* 0x000000ffff037224 */ /* 0x000fe400078e0004 */
[----:B------:R-:W-:Y:S02]  /*a360*/  IMAD.MOV.U32 R4, RZ, RZ, R10 ;  /* 0x000000ffff047224 */ /* 0x000fe400078e000a */
[----:B------:R-:W-:-:S04]  /*a370*/  IMAD.HI.U32 R2, R2, R3, RZ ;  /* 0x0000000302027227 */ /* 0x000fc800078e00ff */
[----:B------:R-:W-:Y:S01]  /*a380*/  IMAD R4, R2, R4, R3 ;  /* 0x0000000402047224 */ /* 0x000fe200078e0203 */
[----:B------:R-:W-:Y:S01]  /*a390*/  LOP3.LUT R3, R8, R9, RZ, 0x3c, !PT ;  /* 0x0000000908037212 */ /* 0x000fe200078e3cff */
[----:B------:R-:W-:-:S03]  /*a3a0*/  IMAD.IADD R25, R25, 0x1, -R6 ;  /* 0x0000000119197824 */ /* 0x000fc600078e0a06 */
[----:B------:R-:W-:Y:S02]  /*a3b0*/  ISETP.GT.U32.AND P1, PT, R5, R4, PT ;  /* 0x000000040500720c */ /* 0x000fe40003f24070 */
[----:B------:R-:W-:-:S11]  /*a3c0*/  ISETP.GE.AND P2, PT, R3, RZ, PT ;  /* 0x000000ff0300720c */ /* 0x000fd60003f46270 */
[----:B------:R-:W-:Y:S02]  /*a3d0*/  @!P1 IMAD.IADD R4, R4, 0x1, -R5 ;  /* 0x0000000104049824 */ /* 0x000fe400078e0a05 */
[----:B------:R-:W-:Y:S01]  /*a3e0*/  @!P1 VIADD R2, R2, 0x1 ;  /* 0x0000000102029836 */ /* 0x000fe20000000000 */
[----:B------:R-:W-:Y:S02]  /*a3f0*/  ISETP.NE.AND P1, PT, R9, RZ, PT ;  /* 0x000000ff0900720c */ /* 0x000fe40003f25270 */
[----:B------:R-:W-:-:S13]  /*a400*/  ISETP.GE.U32.AND P0, PT, R4, R5, PT ;  /* 0x000000050400720c */ /* 0x000fda0003f06070 */
[----:B------:R-:W-:-:S04]  /*a410*/  @P0 VIADD R2, R2, 0x1 ;  /* 0x0000000102020836 */ /* 0x000fc80000000000 */
[----:B------:R-:W-:Y:S01]  /*a420*/  @!P2 IMAD.MOV R2, RZ, RZ, -R2 ;  /* 0x000000ffff02a224 */ /* 0x000fe200078e0a02 */
[----:B------:R-:W-:-:S05]  /*a430*/  @!P1 LOP3.LUT R2, RZ, R9, RZ, 0x33, !PT ;  /* 0x00000009ff029212 */ /* 0x000fca00078e33ff */
[----:B------:R-:W-:-:S04]  /*a440*/  IMAD.MOV R26, RZ, RZ, -R2 ;  /* 0x000000ffff1a7224 */ /* 0x000fc800078e0a02 */
[C---:B------:R-:W-:Y:S02]  /*a450*/  IMAD R26, R9.reuse, R26, R8 ;  /* 0x0000001a091a7224 */ /* 0x040fe400078e0208 */
[----:B------:R-:W-:-:S04]  /*a460*/  IMAD R9, R9, 0x1000000, R2 ;  /* 0x0100000009097824 */ /* 0x000fc800078e0202 */
[----:B------:R-:W-:Y:S01]  /*a470*/  IMAD R26, R26, 0x10000, R9 ;  /* 0x000100001a1a7824 */ /* 0x000fe200078e0209 */
[----:B------:R-:W-:Y:S06]  /*a480*/  BRA `(.L_x_182) ;  /* 0x00000000000c7947 */ /* 0x000fec0003800000 */
.L_x_179:
[----:B------:R-:W-:Y:S02]  /*a490*/  IMAD.MOV.U32 R24, RZ, RZ, R11 ;  /* 0x000000ffff187224 */ /* 0x000fe400078e000b */
[----:B------:R-:W-:Y:S02]  /*a4a0*/  IMAD.MOV.U32 R25, RZ, RZ, RZ ;  /* 0x000000ffff197224 */ /* 0x000fe400078e00ff */
[----:B------:R-:W-:-:S07]  /*a4b0*/  IMAD.MOV.U32 R26, RZ, RZ, RZ ;  /* 0x000000ffff1a7224 */ /* 0x000fce00078e00ff */
.L_x_182:
[----:B------:R-:W-:Y:S01]  /*a4c0*/  ISETP.NE.AND P0, PT, R7, RZ, PT ;  /* 0x000000ff0700720c */ /* 0x000fe20003f05270 */
[----:B------:R-:W-:-:S12]  /*a4d0*/  IMAD.U32 R27, RZ, RZ, UR43 ;  /* 0x0000002bff1b7e24 */ /* 0x000fd8000f8e00ff */
[----:B------:R-:W0:Y:S01]  /*a4e0*/  @!P0 S2R R3, SR_CgaCtaId ;  /* 0x0000000000038919 */ /* 0x000e220000008800 */
[----:B------:R-:W-:-:S04]  /*a4f0*/  @!P0 MOV R2, 0x400 ;  /* 0x0000040000028802 */ /* 0x000fc80000000f00 */
[----:B0-----:R-:W-:-:S05]  /*a500*/  @!P0 LEA R2, R3, R2, 0x18 ;  /* 0x0000000203028211 */ /* 0x001fca00078ec0ff */
[----:B------:R1:W-:Y:S01]  /*a510*/  @!P0 STS.128 [R2+0x19cd0], R24 ;  /* 0x019cd01802008388 */ /* 0x0003e20000000c00 */
[----:B------:R-:W-:Y:S06]  /*a520*/  BAR.ARV 0x5, 0x200 ;  /* 0x0148000000007b1d */ /* 0x000fec0000002000 */
.L_x_177:
[----:B------:R-:W-:Y:S01]  /*a530*/  ULDC UR4, c[0x0][0xc3c] ;  /* 0x00030f0000047ab9 */ /* 0x000fe20000000800 */
[----:B------:R2:W-:Y:S01]  /*a540*/  STL [R1+0x10], RZ ;  /* 0x000010ff01007387 */ /* 0x0005e20000100800 */
[----:B------:R-:W-:Y:S01]  /*a550*/  UISETP.GE.AND UP0, UPT, UR43, UR4, UPT ;  /* 0x000000042b00728c */ /* 0x000fe2000bf06270 */
[----:B------:R-:W-:Y:S02]  /*a560*/  IMAD.MOV.U32 R19, RZ, RZ, 0x1 ;  /* 0x00000001ff137424 */ /* 0x000fe400078e00ff */
[----:B------:R-:W-:-:S03]  /*a570*/  IMAD.MOV.U32 R18, RZ, RZ, RZ ;  /* 0x000000ffff127224 */ /* 0x000fc600078e00ff */
[----:B------:R-:W-:-:S13]  /*a580*/  PLOP3.LUT P0, PT, PT, PT, UP0, 0x80, 0x0 ;  /* 0x000000000000781c */ /* 0x000fda0003f0f008 */
[----:B--2---:R-:W-:Y:S05]  /*a590*/  @P0 BRA `(.L_x_183) ;  /* 0x0000004400c40947 */ /* 0x004fea0003800000 */
[----:B------:R-:W2:Y:S01]  /*a5a0*/  S2R R13, SR_TID.X ;  /* 0x00000000000d7919 */ /* 0x000ea20000002100 */
[----:B------:R-:W3:Y:S01]  /*a5b0*/  S2UR UR5, SR_CgaCtaId ;  /* 0x00000000000579c3 */ /* 0x000ee20000008800 */
[----:B------:R-:W-:Y:S01]  /*a5c0*/  IMAD.SHL.U32 R9, R0, 0x800, RZ ;  /* 0x0000080000097824 */ /* 0x000fe200078e00ff */
[----:B------:R-:W-:Y:S01]  /*a5d0*/  UMOV UR4, 0x400 ;  /* 0x0000040000047882 */ /* 0x000fe20000000000 */
[----:B------:R-:W-:Y:S01]  /*a5e0*/  IMAD.MOV.U32 R29, RZ, RZ, 0x40 ;  /* 0x00000040ff1d7424 */ /* 0x000fe200078e00ff */
[----:B------:R-:W-:Y:S01]  /*a5f0*/  ULDC UR41, c[0x0][0xc] ;  /* 0x0000030000297ab9 */ /* 0x000fe20000000800 */
[----:B------:R-:W-:Y:S01]  /*a600*/  IMAD.MOV.U32 R19, RZ, RZ, 0x1 ;  /* 0x00000001ff137424 */ /* 0x000fe200078e00ff */
[----:B------:R-:W-:Y:S01]  /*a610*/  ULOP3.LUT UR38, UR40, 0x1, URZ, 0xfc, !UPT ;  /* 0x0000000128267892 */ /* 0x000fe2000f8efc3f */
[----:B------:R-:W-:Y:S01]  /*a620*/  IMAD.MOV.U32 R18, RZ, RZ, RZ ;  /* 0x000000ffff127224 */ /* 0x000fe200078e00ff */
[----:B------:R-:W-:Y:S01]  /*a630*/  ULOP3.LUT UR42, UR40, 0x2, URZ, 0xfc, !UPT ;  /* 0x00000002282a7892 */ /* 0x000fe2000f8efc3f */
[----:B------:R-:W-:Y:S01]  /*a640*/  ULDC.64 UR50, c[0x0][0x198] ;  /* 0x0000660000327ab9 */ /* 0x000fe20000000a00 */
[----:B---3--:R-:W-:-:S06]  /*a650*/  ULEA UR4, UR5, UR4, 0x18 ;  /* 0x0000000405047291 */ /* 0x008fcc000f8ec03f */
[----:B------:R-:W-:Y:S01]  /*a660*/  IMAD.U32 R17, RZ, RZ, UR4 ;  /* 0x00000004ff117e24 */ /* 0x000fe2000f8e00ff */
[--C-:B--2---:R-:W-:Y:S01]  /*a670*/  SHF.R.U32.HI R4, RZ, 0x1, R13.reuse ;  /* 0x00000001ff047819 */ /* 0x104fe2000001160d */
[C---:B-1----:R-:W-:Y:S01]  /*a680*/  IMAD.SHL.U32 R2, R13.reuse, 0x20, RZ ;  /* 0x000000200d027824 */ /* 0x042fe200078e00ff */
[C---:B------:R-:W-:Y:S01]  /*a690*/  LOP3.LUT R12, R13.reuse, 0x7f, RZ, 0xc0, !PT ;  /* 0x0000007f0d0c7812 */ /* 0x040fe200078ec0ff */
[C---:B------:R-:W-:Y:S01]  /*a6a0*/  IMAD.SHL.U32 R10, R13.reuse, 0x4, RZ ;  /* 0x000000040d0a7824 */ /* 0x040fe200078e00ff */
[----:B------:R-:W-:Y:S01]  /*a6b0*/  LOP3.LUT R0, R4, 0x20, RZ, 0xc0, !PT ;  /* 0x0000002004007812 */ /* 0x000fe200078ec0ff */
[----:B------:R-:W-:Y:S01]  /*a6c0*/  IMAD.SHL.U32 R11, R13, 0x2, RZ ;  /* 0x000000020d0b7824 */ /* 0x000fe200078e00ff */
[----:B0-----:R-:W-:Y:S01]  /*a6d0*/  LOP3.LUT R3, R2, 0x80, RZ, 0xc0, !PT ;  /* 0x0000008002037812 */ /* 0x001fe200078ec0ff */
[----:B------:R-:W-:Y:S01]  /*a6e0*/  IMAD.SHL.U32 R5, R12, 0x10, RZ ;  /* 0x000000100c057824 */ /* 0x000fe200078e00ff */
[----:B------:R-:W-:Y:S02]  /*a6f0*/  LOP3.LUT R2, R2, 0x360, RZ, 0xc0, !PT ;  /* 0x0000036002027812 */ /* 0x000fe400078ec0ff */
[----:B------:R-:W-:Y:S01]  /*a700*/  LOP3.LUT R3, R3, 0x10, R4, 0xf8, !PT ;  /* 0x0000001003037812 */ /* 0x000fe200078ef804 */
[C---:B------:R-:W-:Y:S01]  /*a710*/  IMAD.SHL.U32 R4, R13.reuse, 0x80, RZ ;  /* 0x000000800d047824 */ /* 0x040fe200078e00ff */
[----:B------:R-:W-:Y:S01]  /*a720*/  LOP3.LUT R7, R0, 0x10, R13, 0xf8, !PT ;  /* 0x0000001000077812 */ /* 0x000fe200078ef80d */
[----:B------:R-:W-:Y:S01]  /*a730*/  IMAD.SHL.U32 R0, R13, 0x10, RZ ;  /* 0x000000100d007824 */ /* 0x000fe200078e00ff */
[----:B------:R-:W-:-:S02]  /*a740*/  LOP3.LUT R2, R2, 0x400, R5, 0xf8, !PT ;  /* 0x0000040002027812 */ /* 0x000fc400078ef805 */
[----:B------:R-:W-:Y:S02]  /*a750*/  LOP3.LUT R3, R3, 0x10, R10, 0x78, !PT ;  /* 0x0000001003037812 */ /* 0x000fe400078e780a */
[C---:B------:R-:W-:Y:S02]  /*a760*/  LOP3.LUT R8, R0.reuse, 0x60, RZ, 0xc0, !PT ;  /* 0x0000006000087812 */ /* 0x040fe400078ec0ff */
[----:B------:R-:W-:Y:S02]  /*a770*/  LOP3.LUT R6, R0, 0x90, RZ, 0xc0, !PT ;  /* 0x0000009000067812 */ /* 0x000fe400078ec0ff */
[----:B------:R-:W-:Y:S02]  /*a780*/  LOP3.LUT R2, R2, R3, RZ, 0xfc, !PT ;  /* 0x0000000302027212 */ /* 0x000fe400078efcff */
[----:B------:R-:W-:Y:S02]  /*a790*/  LOP3.LUT R5, R8, 0x700, R5, 0xf8, !PT ;  /* 0x0000070008057812 */ /* 0x000fe400078ef805 */
[----:B------:R-:W-:Y:S01]  /*a7a0*/  LOP3.LUT R6, R6, 0x10, R11, 0x78, !PT ;  /* 0x0000001006067812 */ /* 0x000fe200078e780b */
[----:B------:R0:W-:Y:S01]  /*a7b0*/  STL [R1+0x4], R2 ;  /* 0x0000040201007387 */ /* 0x0001e20000100800 */
[----:B------:R-:W-:-:S02]  /*a7c0*/  SHF.R.U32.HI R3, RZ, 0x1, R12 ;  /* 0x00000001ff037819 */ /* 0x000fc4000001160c */
[----:B------:R-:W-:Y:S01]  /*a7d0*/  LOP3.LUT R6, R5, R6, RZ, 0xfc, !PT ;  /* 0x0000000605067212 */ /* 0x000fe200078efcff */
[----:B------:R1:W-:Y:S01]  /*a7e0*/  STL [R1+0x10], RZ ;  /* 0x000010ff01007387 */ /* 0x0003e20000100800 */
[----:B------:R-:W-:Y:S02]  /*a7f0*/  LOP3.LUT R7, R7, 0x380, R4, 0xf8, !PT ;  /* 0x0000038007077812 */ /* 0x000fe400078ef804 */
[----:B------:R-:W-:Y:S02]  /*a800*/  LOP3.LUT R4, R4, 0x400, RZ, 0xc0, !PT ;  /* 0x0000040004047812 */ /* 0x000fe400078ec0ff */
[----:B------:R-:W-:Y:S01]  /*a810*/  LOP3.LUT R7, R7, 0x70, R0, 0x78, !PT ;  /* 0x0000007007077812 */ /* 0x000fe200078e7800 */
[----:B0-----:R-:W-:Y:S01]  /*a820*/  IMAD.SHL.U32 R2, R13, 0x40, RZ ;  /* 0x000000400d027824 */ /* 0x001fe200078e00ff */
[----:B------:R-:W-:Y:S02]  /*a830*/  LOP3.LUT R0, R0, 0x10, RZ, 0xc0, !PT ;  /* 0x0000001000007812 */ /* 0x000fe400078ec0ff */
[----:B------:R-:W-:-:S02]  /*a840*/  LOP3.LUT R4, R4, 0x800, R9, 0xf8, !PT ;  /* 0x0000080004047812 */ /* 0x000fc400078ef809 */
[----:B------:R-:W-:Y:S01]  /*a850*/  LOP3.LUT R2, R3, 0x40, R2, 0xf8, !PT ;  /* 0x0000004003027812 */ /* 0x000fe200078ef802 */
[----:B------:R-:W-:Y:S01]  /*a860*/  IMAD.IADD R3, R17, 0x1, R6 ;  /* 0x0000000111037824 */ /* 0x000fe200078e0206 */
[----:B------:R-:W-:Y:S02]  /*a870*/  LOP3.LUT P0, RZ, R13, 0x4, RZ, 0xc0, !PT ;  /* 0x000000040dff7812 */ /* 0x000fe4000780c0ff */
[----:B------:R-:W-:Y:S02]  /*a880*/  LOP3.LUT R2, R0, 0x20, RZ, 0xfc, !PT ;  /* 0x0000002000027812 */ /* 0x000fe400078efcff */
[----:B------:R1:W-:Y:S01]  /*a890*/  STL [R1+0x8], R3 ;  /* 0x0000080301007387 */ /* 0x0003e20000100800 */
[----:B------:R-:W-:Y:S02]  /*a8a0*/  LOP3.LUT R28, R4, R7, RZ, 0xfc, !PT ;  /* 0x00000007041c7212 */ /* 0x000fe400078efcff */
[----:B------:R-:W-:Y:S02]  /*a8b0*/  SEL R29, R29, 0xffffffc0, !P0 ;  /* 0xffffffc01d1d7807 */ /* 0x000fe40004000000 */
[----:B------:R-:W-:-:S07]  /*a8c0*/  LOP3.LUT R0, R0, 0x40, RZ, 0xfc, !PT ;  /* 0x0000004000007812 */ /* 0x000fce00078efcff */
.L_x_255:
[----:B------:R-:W-:Y:S01]  /*a8d0*/  ULDC.64 UR4, c[0x0][0xc88] ;  /* 0x0003220000047ab9 */ /* 0x000fe20000000a00 */
[----:B------:R-:W-:Y:S01]  /*a8e0*/  ULDC.64 UR6, c[0x0][0xa18] ;  /* 0x0002860000067ab9 */ /* 0x000fe20000000a00 */
[----:B------:R-:W-:Y:S01]  /*a8f0*/  UIMAD.WIDE UR4, UR43, 0x4, UR4 ;  /* 0x000000042b0478a5 */ /* 0x000fe2000f8e0204 */
[----:B0-----:R-:W0:Y:S05]  /*a900*/  LDC.64 R6, c[0x0][0x418] ;  /* 0x00010600ff067b82 */ /* 0x001e2a0000000a00 */
[----:B------:R-:W-:Y:S02]  /*a910*/  IMAD.U32 R2, RZ, RZ, UR4 ;  /* 0x00000004ff027e24 */ /* 0x000fe4000f8e00ff */
[----:B-1----:R-:W-:Y:S01]  /*a920*/  IMAD.U32 R3, RZ, RZ, UR5 ;  /* 0x00000005ff037e24 */ /* 0x002fe2000f8e00ff */
[----:B------:R-:W-:Y:S01]  /*a930*/  UISETP.NE.U32.AND UP0, UPT, UR6, URZ, UPT ;  /* 0x0000003f0600728c */ /* 0x000fe2000bf05070 */
[----:B------:R-:W-:Y:S01]  /*a940*/  ULDC UR8, c[0x0][0x288] ;  /* 0x0000a20000087ab9 */ /* 0x000fe20000000800 */
[----:B------:R-:W-:-:S02]  /*a950*/  ULDC.64 UR4, c[0x0][0xa28] ;  /* 0x00028a0000047ab9 */ /* 0x000fc40000000a00 */
[----:B------:R-:W2:Y:S01]  /*a960*/  LDG.E R2, desc[UR52][R2.64] ;  /* 0x0000003402027981 */ /* 0x000ea2000c1e1900 */
[----:B------:R-:W-:Y:S01]  /*a970*/  UISETP.NE.AND.EX UP0, UPT, UR7, URZ, UPT, UP0 ;  /* 0x0000003f0700728c */ /* 0x000fe2000bf05300 */
[----:B------:R-:W-:Y:S01]  /*a980*/  IMAD.U32 R0, RZ, RZ, UR8 ;  /* 0x00000008ff007e24 */ /* 0x000fe2000f8e00ff */
[----:B------:R-:W-:Y:S01]  /*a990*/  UISETP.NE.U32.AND UP1, UPT, UR4, URZ, UPT ;  /* 0x0000003f0400728c */ /* 0x000fe2000bf25070 */
[----:B------:R-:W-:-:S03]  /*a9a0*/  ULDC.64 UR8, c[0x0][0xa08] ;  /* 0x0002820000087ab9 */ /* 0x000fc60000000a00 */
[----:B------:R-:W-:Y:S01]  /*a9b0*/  PLOP3.LUT P3, PT, PT, PT, UP0, 0x80, 0x0 ;  /* 0x000000000000781c */ /* 0x000fe20003f6f008 */
[----:B------:R-:W-:-:S06]  /*a9c0*/  UISETP.NE.AND.EX UP1, UPT, UR5, URZ, UPT, UP1 ;  /* 0x0000003f0500728c */ /* 0x000fcc000bf25310 */
[----:B------:R-:W-:Y:S02]  /*a9d0*/  PLOP3.LUT P4, PT, PT, PT, UP1, 0x80, 0x0 ;  /* 0x000000000000781c */ /* 0x000fe40003f8f018 */
[----:B--2---:R-:W-:-:S13]  /*a9e0*/  R2UR UR47, R2 ;  /* 0x00000000022f72ca */ /* 0x004fda00000e0000 */
[----:B------:R-:W-:Y:S02]  /*a9f0*/  USHF.R.S32.HI UR46, URZ, 0x1f, UR47 ;  /* 0x0000001f3f2e7899 */ /* 0x000fe4000801142f */
[----:B------:R-:W-:Y:S02]  /*aa00*/  USHF.L.U32 UR44, UR47, 0x2, URZ ;  /* 0x000000022f2c7899 */ /* 0x000fe4000800063f */
[----:B------:R-:W-:Y:S02]  /*aa10*/  USHF.L.U64.HI UR45, UR47, 0x2, UR46 ;  /* 0x000000022f2d7899 */ /* 0x000fe4000801022e */
[----:B------:R-:W-:Y:S02]  /*aa20*/  @UP0 UIADD3 UR6, UP3, UR44, UR6, URZ ;  /* 0x000000062c060290 */ /* 0x000fe4000ff7e03f */
[----:B------:R-:W-:Y:S02]  /*aa30*/  @UP1 ULEA UR4, UP2, UR47, UR4, 0x2 ;  /* 0x000000042f041291 */ /* 0x000fe4000f84103f */
[----:B------:R-:W-:-:S02]  /*aa40*/  @UP0 UIADD3.X UR7, UR45, UR7, URZ, UP3, !UPT ;  /* 0x000000072d070290 */ /* 0x000fc40009ffe43f */
[----:B------:R-:W-:Y:S01]  /*aa50*/  IMAD.U32 R2, RZ, RZ, UR6 ;  /* 0x00000006ff027e24 */ /* 0x000fe2000f8e00ff */
[----:B------:R-:W-:-:S03]  /*aa60*/  @UP1 ULEA.HI.X UR5, UR47, UR5, UR46, 0x2, UP2 ;  /* 0x000000052f051291 */ /* 0x000fc600090f142e */
[----:B------:R-:W-:Y:S01]  /*aa70*/  IMAD.U32 R3, RZ, RZ, UR7 ;  /* 0x00000007ff037e24 */ /* 0x000fe2000f8e00ff */
[----:B------:R-:W-:-:S04]  /*aa80*/  ULDC.64 UR6, c[0x0][0xa00] ;  /* 0x0002800000067ab9 */ /* 0x000fc80000000a00 */
[----:B------:R1:W2:Y:S01]  /*aa90*/  @P3 LDG.E R0, desc[UR52][R2.64] ;  /* 0x0000003402003981 */ /* 0x0002a2000c1e1900 */
[----:B------:R-:W-:Y:S02]  /*aaa0*/  ISETP.NE.U32.AND P2, PT, RZ, UR8, PT ;  /* 0x00000008ff007c0c */ /* 0x000fe4000bf45070 */
[----:B------:R-:W-:Y:S02]  /*aab0*/  ISETP.NE.U32.AND P0, PT, RZ, UR6, PT ;  /* 0x00000006ff007c0c */ /* 0x000fe4000bf05070 */
[----:B0-----:R-:W-:Y:S01]  /*aac0*/  ISETP.NE.U32.AND P1, PT, R6, RZ, PT ;  /* 0x000000ff0600720c */ /* 0x001fe20003f25070 */
[----:B-1----:R-:W-:Y:S01]  /*aad0*/  IMAD.U32 R2, RZ, RZ, UR4 ;  /* 0x00000004ff027e24 */ /* 0x002fe2000f8e00ff */
[----:B------:R-:W-:Y:S01]  /*aae0*/  UIADD3 UR4, UP0, UR44, UR6, URZ ;  /* 0x000000062c047290 */ /* 0x000fe2000ff1e03f */
[----:B------:R-:W-:Y:S01]  /*aaf0*/  IMAD.U32 R3, RZ, RZ, UR5 ;  /* 0x00000005ff037e24 */ /* 0x000fe2000f8e00ff */
[----:B------:R-:W-:Y:S01]  /*ab00*/  UIADD3 UR6, UP1, UR44, UR8, URZ ;  /* 0x000000082c067290 */ /* 0x000fe2000ff3e03f */
[----:B------:R-:W-:Y:S01]  /*ab10*/  ISETP.NE.AND.EX P2, PT, RZ, UR9, PT, P2 ;  /* 0x00000009ff007c0c */ /* 0x000fe2000bf45320 */
[----:B------:R-:W-:-:S02]  /*ab20*/  UIADD3.X UR5, UR45, UR7, URZ, UP0, !UPT ;  /* 0x000000072d057290 */ /* 0x000fc400087fe43f */
[----:B------:R-:W-:Y:S01]  /*ab30*/  ISETP.NE.AND.EX P0, PT, RZ, UR7, PT, P0 ;  /* 0x00000007ff007c0c */ /* 0x000fe2000bf05300 */
[----:B------:R0:W3:Y:S01]  /*ab40*/  @P4 LDG.E R6, desc[UR52][R2.64] ;  /* 0x0000003402064981 */ /* 0x0000e2000c1e1900 */
[----:B------:R-:W-:Y:S01]  /*ab50*/  UIADD3.X UR7, UR45, UR9, URZ, UP1, !UPT ;  /* 0x000000092d077290 */ /* 0x000fe20008ffe43f */
[----:B------:R-:W-:-:S05]  /*ab60*/  IMAD.U32 R4, RZ, RZ, UR6 ;  /* 0x00000006ff047e24 */ /* 0x000fca000f8e00ff */
[----:B------:R-:W-:Y:S02]  /*ab70*/  IMAD.U32 R5, RZ, RZ, UR7 ;  /* 0x00000007ff057e24 */ /* 0x000fe4000f8e00ff */
[----:B0-----:R-:W-:Y:S02]  /*ab80*/  IMAD.U32 R2, RZ, RZ, UR4 ;  /* 0x00000004ff027e24 */ /* 0x001fe4000f8e00ff */
[----:B------:R-:W-:Y:S01]  /*ab90*/  IMAD.U32 R3, RZ, RZ, UR5 ;  /* 0x00000005ff037e24 */ /* 0x000fe2000f8e00ff */
[----:B------:R-:W4:Y:S04]  /*aba0*/  @P2 LDG.E R8, desc[UR52][R4.64] ;  /* 0x0000003404082981 */ /* 0x000f28000c1e1900 */
[----:B--2---:R0:W-:Y:S04]  /*abb0*/  STL [R1+0xc], R0 ;  /* 0x00000c0001007387 */ /* 0x0041e80000100800 */
[----:B0-----:R-:W2:Y:S01]  /*abc0*/  @P0 LDG.E R0, desc[UR52][R2.64] ;  /* 0x0000003402000981 */ /* 0x001ea2000c1e1900 */
[----:B------:R-:W-:Y:S01]  /*abd0*/  UMOV UR4, URZ ;  /* 0x0000003f00047c82 */ /* 0x000fe20008000000 */
[----:B------:R-:W-:-:S02]  /*abe0*/  ISETP.NE.AND.EX P1, PT, R7, RZ, PT, P1 ;  /* 0x000000ff0700720c */ /* 0x000fc40003f25310 */
[----:B------:R-:W0:Y:S01]  /*abf0*/  LDC R7, c[0x0][0x2f0] ;  /* 0x0000bc00ff077b82 */ /* 0x000e220000000800 */
[----:B---3--:R-:W-:-:S07]  /*ac00*/  @P4 R2UR UR4, R6 ;  /* 0x00000000060442ca */ /* 0x008fce00000e0000 */
[----:B------:R-:W1:Y:S01]  /*ac10*/  LDC R6, c[0x0][0x424] ;  /* 0x00010900ff067b82 */ /* 0x000e620000000800 */
[----:B------:R-:W-:Y:S01]  /*ac20*/  UMOV UR39, URZ ;  /* 0x0000003f00277c82 */ /* 0x000fe20008000000 */
[----:B------:R-:W-:Y:S01]  /*ac30*/  UMOV UR48, URZ ;  /* 0x0000003f00307c82 */ /* 0x000fe20008000000 */
[----:B----4-:R-:W-:Y:S02]  /*ac40*/  @P2 R2UR UR39, R8 ;  /* 0x00000000082722ca */ /* 0x010fe400000e0000 */
[C---:B------:R-:W-:Y:S02]  /*ac50*/  LOP3.LUT R8, R26.reuse, 0xff000000, RZ, 0xc0, !PT ;  /* 0xff0000001a087812 */ /* 0x040fe400078ec0ff */
[----:B------:R-:W-:Y:S02]  /*ac60*/  R2UR UR36, R26 ;  /* 0x000000001a2472ca */ /* 0x000fe400000e0000 */
[----:B------:R-:W-:Y:S02]  /*ac70*/  SHF.R.U32.HI R9, RZ, 0x8, R8 ;  /* 0x00000008ff097819 */ /* 0x000fe40000011608 */
[----:B--2---:R-:W-:-:S02]  /*ac80*/  @P0 R2UR UR48, R0 ;  /* 0x00000000003002ca */ /* 0x004fc400000e0000 */
[----:B------:R-:W-:-:S04]  /*ac90*/  LOP3.LUT R0, R26, 0xff0000, RZ, 0xc0, !PT ;  /* 0x00ff00001a007812 */ /* 0x000fc800078ec0ff */
[----:B------:R-:W-:Y:S01]  /*aca0*/  LEA.HI R0, R0, R9, RZ, 0x10 ;  /* 0x0000000900007211 */ /* 0x000fe200078f80ff */
[----:B01----:R-:W-:Y:S08]  /*acb0*/  @P3 BRA `(.L_x_184) ;  /* 0x0000000000143947 */ /* 0x003ff00003800000 */
[----:B------:R-:W-:Y:S05]  /*acc0*/  @!P0 BRA `(.L_x_184) ;  /* 0x0000000000108947 */ /* 0x000fea0003800000 */
[----:B------:R-:W2:Y:S04]  /*acd0*/  LDG.E R9, desc[UR52][R2.64] ;  /* 0x0000003402097981 */ /* 0x000ea8000c1e1900 */
[----:B------:R-:W2:Y:S02]  /*ace0*/  LDG.E R8, desc[UR52][R2.64+0x4] ;  /* 0x0000043402087981 */ /* 0x000ea4000c1e1900 */
[----:B--2---:R-:W-:-:S05]  /*acf0*/  IMAD.IADD R2, R8, 0x1, -R9 ;  /* 0x0000000108027824 */ /* 0x004fca00078e0a09 */
[----:B------:R0:W-:Y:S02]  /*ad00*/  STL [R1+0xc], R2 ;  /* 0x00000c0201007387 */ /* 0x0001e40000100800 */
.L_x_184:
[----:B------:R-:W-:Y:S01]  /*ad10*/  ULDC.64 UR6, c[0x0][0xa20] ;  /* 0x0002880000067ab9 */ /* 0x000fe20000000a00 */
[----:B------:R-:W-:Y:S01]  /*ad20*/  SEL R6, R6, 0x1, P1 ;  /* 0x0000000106067807 */ /* 0x000fe20000800000 */
[----:B------:R-:W-:Y:S01]  /*ad30*/  ULOP3.LUT UR36, UR36, 0xffff, URZ, 0xc0, !UPT ;  /* 0x0000ffff24247892 */ /* 0x000fe2000f8ec03f */
[----:B------:R-:W-:Y:S01]  /*ad40*/  ISETP.NE.U32.AND P0, PT, RZ, UR6, PT ;  /* 0x00000006ff007c0c */ /* 0x000fe2000bf05070 */
[----:B------:R-:W-:Y:S01]  /*ad50*/  UIADD3 UR39, UR39, UR4, URZ ;  /* 0x0000000427277290 */ /* 0x000fe2000fffe03f */
[----:B------:R-:W-:Y:S02]  /*ad60*/  IMAD.U32 R22, RZ, RZ, UR47 ;  /* 0x0000002fff167e24 */ /* 0x000fe4000f8e00ff */
[----:B------:R-:W-:Y:S01]  /*ad70*/  ISETP.NE.AND.EX P0, PT, RZ, UR7, PT, P0 ;  /* 0x00000007ff007c0c */ /* 0x000fe2000bf05300 */
[----:B0-----:R-:W-:-:S12]  /*ad80*/  IMAD R2, R6, R7, RZ ;  /* 0x0000000706027224 */ /* 0x001fd800078e02ff */
[----:B------:R-:W-:Y:S05]  /*ad90*/  @!P0 BRA `(.L_x_185) ;  /* 0x0000000000188947 */ /* 0x000fea0003800000 */
[----:B------:R-:W-:-:S04]  /*ada0*/  UIADD3 UR5, UP0, UR44, UR6, URZ ;  /* 0x000000062c057290 */ /* 0x000fc8000ff1e03f */
[----:B------:R-:W-:Y:S02]  /*adb0*/  UIADD3.X UR6, UR45, UR7, URZ, UP0, !UPT ;  /* 0x000000072d067290 */ /* 0x000fe400087fe43f */
[----:B------:R-:W-:-:S04]  /*adc0*/  IMAD.U32 R2, RZ, RZ, UR5 ;  /* 0x00000005ff027e24 */ /* 0x000fc8000f8e00ff */
[----:B------:R-:W-:-:S05]  /*add0*/  IMAD.U32 R3, RZ, RZ, UR6 ;  /* 0x00000006ff037e24 */ /* 0x000fca000f8e00ff */
[----:B------:R0:W5:Y:S01]  /*ade0*/  LDG.E R2, desc[UR52][R2.64] ;  /* 0x0000003402027981 */ /* 0x000162000c1e1900 */
[----:B------:R-:W-:Y:S05]  /*adf0*/  BRA `(.L_x_186) ;  /* 0x0000000000107947 */ /* 0x000fea0003800000 */
.L_x_185:
[----:B------:R-:W-:Y:S05]  /*ae00*/  @!P2 BRA `(.L_x_186) ;  /* 0x00000000000ca947 */ /* 0x000fea0003800000 */
[----:B------:R-:W2:Y:S04]  /*ae10*/  LDG.E R3, desc[UR52][R4.64] ;  /* 0x0000003404037981 */ /* 0x000ea8000c1e1900 */
[----:B------:R-:W2:Y:S02]  /*ae20*/  LDG.E R2, desc[UR52][R4.64+0x4] ;  /* 0x0000043404027981 */ /* 0x000ea4000c1e1900 */
[----:B--2---:R-:W-:-:S07]  /*ae30*/  IMAD.IADD R2, R2, 0x1, -R3 ;  /* 0x0000000102027824 */ /* 0x004fce00078e0a03 */
.L_x_186:
[----:B-----5:R-:W-:Y:S01]  /*ae40*/  VIADD R2, R2, -UR4 ;  /* 0x8000000402027c36 */ /* 0x020fe20008000000 */
[----:B------:R-:W-:-:S03]  /*ae50*/  LOP3.LUT R23, R0, 0xff, RZ, 0xc0, !PT ;  /* 0x000000ff00177812 */ /* 0x000fc600078ec0ff */
[C---:B0-----:R-:W-:Y:S01]  /*ae60*/  VIADD R3, R2.reuse, 0x7f ;  /* 0x0000007f02037836 */ /* 0x041fe20000000000 */
[----:B------:R-:W-:-:S04]  /*ae70*/  ISETP.GE.AND P0, PT, R2, 0x1, PT ;  /* 0x000000010200780c */ /* 0x000fc80003f06270 */
[----:B------:R-:W-:-:S04]  /*ae80*/  SHF.R.S32.HI R2, RZ, 0x1f, R3 ;  /* 0x0000001fff027819 */ /* 0x000fc80000011403 */
[----:B------:R-:W-:-:S04]  /*ae90*/  LEA.HI R2, R2, R3, RZ, 0x7 ;  /* 0x0000000302027211 */ /* 0x000fc800078f38ff */
[----:B------:R-:W-:Y:S01]  /*aea0*/  SHF.R.S32.HI R4, RZ, 0x7, R2 ;  /* 0x00000007ff047819 */ /* 0x000fe20000011402 */
[----:B------:R-:W-:Y:S01]  /*aeb0*/  IMAD.MOV.U32 R2, RZ, RZ, RZ ;  /* 0x000000ffff027224 */ /* 0x000fe200078e00ff */
[----:B------:R-:W-:Y:S06]  /*aec0*/  @!P0 BRA `(.L_x_187) ;  /* 0x0000000000708947 */ /* 0x000fec0003800000 */
[----:B------:R-:W-:-:S04]  /*aed0*/  SHF.R.U32.HI R5, RZ, 0x10, R0 ;  /* 0x00000010ff057819 */ /* 0x000fc80000011600 */
[----:B------:R-:W-:-:S13]  /*aee0*/  ISETP.NE.AND P0, PT, R5, RZ, PT ;  /* 0x000000ff0500720c */ /* 0x000fda0003f05270 */
[----:B------:R-:W0:Y:S02]  /*aef0*/  @!P0 LDC R5, c[0x0][0x9f0] ;  /* 0x00027c00ff058b82 */ /* 0x000e240000000800 */
[-C--:B0-----:R-:W-:Y:S02]  /*af00*/  IABS R0, R5.reuse ;  /* 0x0000000500007213 */ /* 0x081fe40000000000 */
[----:B------:R-:W-:Y:S02]  /*af10*/  IADD3 R6, R5, -0x1, R4 ;  /* 0xffffffff05067810 */ /* 0x000fe40007ffe004 */
[----:B------:R-:W0:Y:S02]  /*af20*/  I2F.RP R7, R0 ;  /* 0x0000000000077306 */ /* 0x000e240000209400 */
[----:B------:R-:W-:-:S04]  /*af30*/  LOP3.LUT R2, R6, R5, RZ, 0x3c, !PT ;  /* 0x0000000506027212 */ /* 0x000fc800078e3cff */
[----:B------:R-:W-:Y:S01]  /*af40*/  ISETP.GE.AND P2, PT, R2, RZ, PT ;  /* 0x000000ff0200720c */ /* 0x000fe20003f46270 */
[----:B------:R-:W-:Y:S01]  /*af50*/  IMAD.MOV.U32 R2, RZ, RZ, RZ ;  /* 0x000000ffff027224 */ /* 0x000fe200078e00ff */
[----:B0-----:R-:W0:Y:S02]  /*af60*/  MUFU.RCP R7, R7 ;  /* 0x0000000700077308 */ /* 0x001e240000001000 */
[----:B0-----:R-:W-:-:S06]  /*af70*/  VIADD R3, R7, 0xffffffe ;  /* 0x0ffffffe07037836 */ /* 0x001fcc0000000000 */
[----:B------:R-:W0:Y:S02]  /*af80*/  F2I.FTZ.U32.TRUNC.NTZ R3, R3 ;  /* 0x0000000300037305 */ /* 0x000e24000021f000 */
[----:B0-----:R-:W-:-:S04]  /*af90*/  IMAD.MOV R9, RZ, RZ, -R3 ;  /* 0x000000ffff097224 */ /* 0x001fc800078e0a03 */
[----:B------:R-:W-:-:S04]  /*afa0*/  IMAD R9, R9, R0, RZ ;  /* 0x0000000009097224 */ /* 0x000fc800078e02ff */
[----:B------:R-:W-:Y:S01]  /*afb0*/  IMAD.HI.U32 R2, R3, R9, R2 ;  /* 0x0000000903027227 */ /* 0x000fe200078e0002 */
[----:B------:R-:W-:Y:S02]  /*afc0*/  IABS R3, R6 ;  /* 0x0000000600037213 */ /* 0x000fe40000000000 */
[----:B------:R-:W-:-:S03]  /*afd0*/  IABS R6, R5 ;  /* 0x0000000500067213 */ /* 0x000fc60000000000 */
[----:B------:R-:W-:-:S04]  /*afe0*/  IMAD.HI.U32 R2, R2, R3, RZ ;  /* 0x0000000302027227 */ /* 0x000fc800078e00ff */
[----:B------:R-:W-:-:S04]  /*aff0*/  IMAD.MOV R6, RZ, RZ, -R6 ;  /* 0x000000ffff067224 */ /* 0x000fc800078e0a06 */
[----:B------:R-:W-:-:S05]  /*b000*/  IMAD R3, R2, R6, R3 ;  /* 0x0000000602037224 */ /* 0x000fca00078e0203 */
[----:B------:R-:W-:-:S13]  /*b010*/  ISETP.GT.U32.AND P1, PT, R0, R3, PT ;  /* 0x000000030000720c */ /* 0x000fda0003f24070 */
[----:B------:R-:W-:Y:S02]  /*b020*/  @!P1 IMAD.IADD R3, R3, 0x1, -R0 ;  /* 0x0000000103039824 */ /* 0x000fe400078e0a00 */
[----:B------:R-:W-:Y:S01]  /*b030*/  @!P1 VIADD R2, R2, 0x1 ;  /* 0x0000000102029836 */ /* 0x000fe20000000000 */
[----:B------:R-:W-:Y:S02]  /*b040*/  ISETP.NE.AND P1, PT, R5, RZ, PT ;  /* 0x000000ff0500720c */ /* 0x000fe40003f25270 */
[----:B------:R-:W-:-:S13]  /*b050*/  ISETP.GE.U32.AND P0, PT, R3, R0, PT ;  /* 0x000000000300720c */ /* 0x000fda0003f06070 */
[----:B------:R-:W-:-:S04]  /*b060*/  @P0 VIADD R2, R2, 0x1 ;  /* 0x0000000102020836 */ /* 0x000fc80000000000 */
[----:B------:R-:W-:Y:S01]  /*b070*/  @!P2 IMAD.MOV R2, RZ, RZ, -R2 ;  /* 0x000000ffff02a224 */ /* 0x000fe200078e0a02 */
[----:B------:R-:W-:-:S07]  /*b080*/  @!P1 LOP3.LUT R2, RZ, R5, RZ, 0x33, !PT ;  /* 0x00000005ff029212 */ /* 0x000fce00078e33ff */
.L_x_187:
[-C--:B------:R-:W-:Y:S01]  /*b090*/  IMAD R23, R23, R2.reuse, RZ ;  /* 0x0000000217177224 */ /* 0x080fe200078e02ff */
[----:B------:R-:W-:Y:S04]  /*b0a0*/  BSSY B7, `(.L_x_188) ;  /* 0x0000305000077945 */ /* 0x000fe80003800000 */
[----:B------:R-:W-:-:S04]  /*b0b0*/  VIADDMNMX R27, R23, R2, R4, PT ;  /* 0x00000002171b7246 */ /* 0x000fc80003800104 */
[----:B------:R-:W-:-:S13]  /*b0c0*/  ISETP.GT.AND P0, PT, R27, R23, PT ;  /* 0x000000171b00720c */ /* 0x000fda0003f04270 */
[----:B------:R-:W-:Y:S05]  /*b0d0*/  @P0 BRA `(.L_x_189) ;  /* 0x0000000000440947 */ /* 0x000fea0003800000 */
[----:B------:R-:W0:Y:S02]  /*b0e0*/  S2R R0, SR_TID.X ;  /* 0x0000000000007919 */ /* 0x000e240000002100 */
[----:B0-----:R-:W-:-:S04]  /*b0f0*/  LOP3.LUT R0, R0, 0x7f, RZ, 0xc0, !PT ;  /* 0x0000007f00007812 */ /* 0x001fc800078ec0ff */
[----:B------:R-:W-:-:S13]  /*b100*/  ISETP.NE.AND P0, PT, R0, RZ, PT ;  /* 0x000000ff0000720c */ /* 0x000fda0003f05270 */
[----:B------:R-:W-:Y:S05]  /*b110*/  @P0 BRA `(.L_x_190) ;  /* 0x0000002c00f40947 */ /* 0x000fea0003800000 */
[----:B------:R-:W0:Y:S01]  /*b120*/  S2R R5, SR_LANEID ;  /* 0x0000000000057919 */ /* 0x000e220000000000 */
[----:B------:R-:W-:Y:S01]  /*b130*/  VOTEU.ANY UR4, UPT, PT ;  /* 0x0000000000047886 */ /* 0x000fe200038e0100 */
[----:B------:R-:W1:Y:S01]  /*b140*/  LDC.64 R2, c[0x0][0xc60] ;  /* 0x00031800ff027b82 */ /* 0x000e620000000a00 */
[----:B------:R-:W0:Y:S02]  /*b150*/  FLO.U32 R0, UR4 ;  /* 0x0000000400007d00 */ /* 0x000e2400080e0000 */
[----:B0-----:R-:W-:-:S06]  /*b160*/  ISETP.EQ.U32.AND P0, PT, R0, R5, PT ;  /* 0x000000050000720c */ /* 0x001fcc0003f02070 */
[----:B------:R-:W1:Y:S07]  /*b170*/  POPC R5, UR4 ;  /* 0x0000000400057d09 */ /* 0x000e6e0008000000 */
[----:B-1----:R-:W2:Y:S01]  /*b180*/  @P0 ATOMG.E.ADD.STRONG.GPU PT, R3, desc[UR52][R2.64], R5 ;  /* 0x00000005020309a8 */ /* 0x002ea200081ee1f4 */
[----:B------:R-:W0:Y:S02]  /*b190*/  S2R R4, SR_LTMASK ;  /* 0x0000000000047919 */ /* 0x000e240000003900 */
[----:B0-----:R-:W-:-:S04]  /*b1a0*/  LOP3.LUT R4, R4, UR4, RZ, 0xc0, !PT ;  /* 0x0000000404047c12 */ /* 0x001fc8000f8ec0ff */
[----:B------:R-:W0:Y:S01]  /*b1b0*/  POPC R7, R4 ;  /* 0x0000000400077309 */ /* 0x000e220000000000 */
[----:B--2---:R-:W0:Y:S02]  /*b1c0*/  SHFL.IDX PT, R0, R3, R0, 0x1f ;  /* 0x00001f0003007589 */ /* 0x004e2400000e0000 */
[----:B0-----:R-:W-:Y:S01]  /*b1d0*/  IADD3 R24, R0, UR41, R7 ;  /* 0x0000002900187c10 */ /* 0x001fe2000fffe007 */
[----:B------:R-:W-:Y:S06]  /*b1e0*/  BRA `(.L_x_190) ;  /* 0x0000002c00c07947 */ /* 0x000fec0003800000 */
.L_x_189:
[----:B------:R-:W-:Y:S01]  /*b1f0*/  VIADD R0, R17, 0x13800 ;  /* 0x0001380011007836 */ /* 0x000fe20000000000 */
[----:B------:R-:W-:Y:S04]  /*b200*/  BSSY B6, `(.L_x_191) ;  /* 0x0000013000067945 */ /* 0x000fe80003800000 */
[----:B------:R-:W-:-:S13]  /*b210*/  LOP3.LUT P0, RZ, R0, 0x9f, RZ, 0xc0, !PT ;  /* 0x0000009f00ff7812 */ /* 0x000fda000780c0ff */
[----:B------:R-:W-:Y:S05]  /*b220*/  @!P0 BRA `(.L_x_192) ;  /* 0x0000000000408947 */ /* 0x000fea0003800000 */
        /* <DEDUP_REMOVED lines=16> */
.L_x_192:
[----:B------:R-:W-:Y:S05]  /*b330*/  BSYNC B6 ;  /* 0x0000000000067941 */ /* 0x000fea0003800000 */
.L_x_191:
[----:B------:R-:W2:Y:S01]  /*b340*/  LDL.LU R16, [R1] ;  /* 0x0000000001107983 */ /* 0x000ea20000300800 */
[----:B------:R-:W-:Y:S01]  /*b350*/  VIADD R0, R17, 0x9000 ;  /* 0x0000900011007836 */ /* 0x000fe20000000000 */
[----:B------:R-:W-:Y:S04]  /*b360*/  BSSY B6, `(.L_x_193) ;  /* 0x0000016000067945 */ /* 0x000fe80003800000 */
[----:B------:R-:W-:Y:S02]  /*b370*/  LOP3.LUT P0, RZ, R0, 0x9f, RZ, 0xc0, !PT ;  /* 0x0000009f00ff7812 */ /* 0x000fe4000780c0ff */
[----:B--2---:R-:W-:-:S11]  /*b380*/  LOP3.LUT R16, R16, 0xfffffffe, RZ, 0xc0, !PT ;  /* 0xfffffffe10107812 */ /* 0x004fd600078ec0ff */
[----:B------:R-:W-:-:S05]  /*b390*/  @P0 LOP3.LUT R16, R16, 0x1, RZ, 0xfc, !PT ;  /* 0x0000000110100812 */ /* 0x000fca00078efcff */
[----:B------:R0:W-:Y:S01]  /*b3a0*/  STL [R1], R16 ;  /* 0x0000001001007387 */ /* 0x0001e20000100800 */
[----:B------:R-:W-:Y:S05]  /*b3b0*/  @!P0 BRA `(.L_x_194) ;  /* 0x0000000000408947 */ /* 0x000fea0003800000 */
[----:B------:R-:W-:Y:S01]  /*b3c0*/  MOV R2, 0x0 ;  /* 0x0000000000027802 */ /* 0x000fe20000000f00 */
[----:B------:R-:W-:Y:S01]  /*b3d0*/  ULDC.64 UR6, c[0x4][0x98] ;  /* 0x0100260000067ab9 */ /* 0x000fe20000000a00 */
[----:B------:R-:W-:Y:S01]  /*b3e0*/  ULDC.64 UR8, c[0x4][0xa0] ;  /* 0x0100280000087ab9 */ /* 0x000fe20000000a00 */
[----:B------:R-:W-:Y:S01]  /*b3f0*/  ULDC.64 UR4, c[0x4][0x10] ;  /* 0x0100040000047ab9 */ /* 0x000fe20000000a00 */
[----:B------:R-:W-:Y:S02]  /*b400*/  IMAD.U32 R4, RZ, RZ, UR6 ;  /* 0x00000006ff047e24 */ /* 0x000fe4000f8e00ff */
[----:B------:R-:W1:Y:S01]  /*b410*/  LDC.64 R2, c[0x4][R2] ;  /* 0x0100000002027b82 */ /* 0x000e620000000a00 */
        /* <DEDUP_REMOVED lines=9> */
[----:B01----:R-:W-:Y:S05]  /*b4b0*/  CALL.ABS.NOINC R2 ;  /* 0x0000000002007343 */ /* 0x003fea0003c00000 */
.L_x_194:
[----:B------:R-:W-:Y:S05]  /*b4c0*/  BSYNC B6 ;  /* 0x0000000000067941 */ /* 0x000fea0003800000 */
.L_x_193:
        /* <DEDUP_REMOVED lines=20> */
.L_x_196:
[----:B------:R-:W-:Y:S05]  /*b610*/  BSYNC B6 ;  /* 0x0000000000067941 */ /* 0x000fea0003800000 */
.L_x_195:
[----:B------:R-:W-:Y:S01]  /*b620*/  LOP3.LUT P6, RZ, R16, 0x1, RZ, 0xc0, !PT ;  /* 0x0000000110ff7812 */ /* 0x000fe200078cc0ff */
[----:B------:R-:W-:-:S12]  /*b630*/  BSSY B6, `(.L_x_197) ;  /* 0x0000012000067945 */ /* 0x000fd80003800000 */
        /* <DEDUP_REMOVED lines=17> */
.L_x_198:
[----:B------:R-:W-:Y:S05]  /*b750*/  BSYNC B6 ;  /* 0x0000000000067941 */ /* 0x000fea0003800000 */
.L_x_197:
[----:B------:R-:W-:Y:S02]  /*b760*/  ULDC.64 UR4, c[0x0][0x9f8] ;  /* 0x00027e0000047ab9 */ /* 0x000fe40000000a00 */
[----:B------:R-:W-:-:S04]  /*b770*/  UISETP.NE.U32.AND UP0, UPT, UR4, URZ, UPT ;  /* 0x0000003f0400728c */ /* 0x000fc8000bf05070 */
[----:B------:R-:W-:-:S06]  /*b780*/  UISETP.NE.AND.EX UP0, UPT, UR5, URZ, UPT, UP0 ;  /* 0x0000003f0500728c */ /* 0x000fcc000bf05300 */
[----:B------:R-:W-:-:S05]  /*b790*/  PLOP3.LUT P0, PT, PT, PT, UP0, 0x80, 0x0 ;  /* 0x000000000000781c */ /* 0x000fca0003f0f008 */
[----:B------:R-:W-:-:S04]  /*b7a0*/  @UP0 UIADD3 UR4, UP1, UR44, UR4, URZ ;  /* 0x000000042c040290 */ /* 0x000fc8000ff3e03f */
[----:B------:R-:W-:Y:S02]  /*b7b0*/  @UP0 UIADD3.X UR5, UR45, UR5, URZ, UP1, !UPT ;  /* 0x000000052d050290 */ /* 0x000fe40008ffe43f */
[----:B------:R-:W-:-:S04]  /*b7c0*/  IMAD.U32 R2, RZ, RZ, UR4 ;  /* 0x00000004ff027e24 */ /* 0x000fc8000f8e00ff */
[----:B------:R-:W-:Y:S01]  /*b7d0*/  IMAD.U32 R3, RZ, RZ, UR5 ;  /* 0x00000005ff037e24 */ /* 0x000fe2000f8e00ff */
[----:B0-----:R-:W0:Y:S01]  /*b7e0*/  S2R R16, SR_TID.X ;  /* 0x0000000000107919 */ /* 0x001e220000002100 */
[----:B------:R-:W-:-:S03]  /*b7f0*/  ULDC.64 UR4, c[0x0][0xa08] ;  /* 0x0002820000047ab9 */ /* 0x000fc60000000a00 */
[----:B------:R1:W2:Y:S02]  /*b800*/  @P0 LDG.E R22, desc[UR52][R2.64] ;  /* 0x0000003402160981 */ /* 0x0002a4000c1e1900 */
[----:B-1----:R-:W1:Y:S01]  /*b810*/  LDC.64 R2, c[0x0][0x418] ;  /* 0x00010600ff027b82 */ /* 0x002e620000000a00 */
[----:B0-----:R-:W-:-:S04]  /*b820*/  SHF.R.U32.HI R20, RZ, 0x5, R16 ;  /* 0x00000005ff147819 */ /* 0x001fc80000011610 */
[----:B------:R-:W-:Y:S02]  /*b830*/  LOP3.LUT R20, R20, 0x3, RZ, 0xc0, !PT ;  /* 0x0000000314147812 */ /* 0x000fe400078ec0ff */
[----:B-1----:R-:W-:Y:S01]  /*b840*/  LOP3.LUT P0, RZ, R2, UR4, RZ, 0xfc, !PT ;  /* 0x0000000402ff7c12 */ /* 0x002fe2000f80fcff */
[----:B------:R-:W-:-:S03]  /*b850*/  UMOV UR4, 0xffffffff ;  /* 0xffffffff00047882 */ /* 0x000fc60000000000 */
[----:B------:R-:W-:Y:S02]  /*b860*/  LOP3.LUT P0, RZ, R3, UR5, RZ, 0xfc, P0 ;  /* 0x0000000503ff7c12 */ /* 0x000fe4000800fcff */
[----:B--2---:R-:W-:Y:S02]  /*b870*/  SHF.R.S32.HI R26, RZ, 0x1f, R22 ;  /* 0x0000001fff1a7819 */ /* 0x004fe40000011416 */
[----:B------:R-:W-:Y:S01]  /*b880*/  SEL R16, R22, RZ, !P0 ;  /* 0x000000ff16107207 */ /* 0x000fe20004000000 */
[----:B------:R-:W-:Y:S08]  /*b890*/  BRA.DIV UR4, `(.L_x_199) ;  /* 0x0000003a046c7947 */ /* 0x000ff0000b800000 */
[----:B------:R0:W1:Y:S02]  /*b8a0*/  SHFL.IDX PT, R14, R20, RZ, 0x1f ;  /* 0x00001fff140e7589 */ /* 0x00006400000e0000 */
.L_x_274:
[----:B------:R-:W2:Y:S01]  /*b8b0*/  LDL.LU R0, [R1] ;  /* 0x0000000001007983 */ /* 0x000ea20000300800 */
[----:B------:R-:W-:Y:S02]  /*b8c0*/  PLOP3.LUT P1, PT, PT, PT, PT, 0x8, 0x0 ;  /* 0x000000000000781c */ /* 0x000fe40003f2e170 */
[----:B-1----:R-:W-:Y:S02]  /*b8d0*/  ISETP.NE.AND P0, PT, R14, RZ, PT ;  /* 0x000000ff0e00720c */ /* 0x002fe40003f05270 */
[----:B--2---:R-:W-:-:S09]  /*b8e0*/  LOP3.LUT R0, R0, 0xfffffffe, RZ, 0xc0, !PT ;  /* 0xfffffffe00007812 */ /* 0x004fd200078ec0ff */
[----:B------:R-:W-:-:S05]  /*b8f0*/  @P1 LOP3.LUT R0, R0, 0x1, RZ, 0xfc, !PT ;  /* 0x0000000100001812 */ /* 0x000fca00078efcff */
[----:B------:R1:W-:Y:S01]  /*b900*/  STL [R1], R0 ;  /* 0x0000000001007387 */ /* 0x0003e20000100800 */
[----:B------:R-:W-:Y:S05]  /*b910*/  @P0 BRA `(.L_x_200) ;  /* 0x0000000400bc0947 */ /* 0x000fea0003800000 */
[----:B------:R-:W-:Y:S01]  /*b920*/  UMOV UR4, 0xffffffff ;  /* 0xffffffff00047882 */ /* 0x000fe20000000000 */
[----:B-1----:R-:W-:Y:S02]  /*b930*/  VIADD R0, R27, 0xffffffff ;  /* 0xffffffff1b007836 */ /* 0x002fe40000000000 */
[----:B------:R-:W-:Y:S05]  /*b940*/  BRA.DIV UR4, `(.L_x_201) ;  /* 0x0000003a04607947 */ /* 0x000fea000b800000 */
[----:B------:R-:W-:-:S13]  /*b950*/  ELECT P6, URZ, PT ;  /* 0x00000000003f782f */ /* 0x000fda00038c0000 */
.L_x_277:
[----:B------:R-:W-:Y:S05]  /*b960*/  @!P6 BRA `(.L_x_200) ;  /* 0x0000000400a8e947 */ /* 0x000fea0003800000 */
[----:B------:R-:W-:-:S04]  /*b970*/  ISETP.NE.U32.AND P0, PT, R2, RZ, PT ;  /* 0x000000ff0200720c */ /* 0x000fc80003f05070 */
[----:B------:R-:W-:-:S13]  /*b980*/  ISETP.NE.AND.EX P0, PT, R3, RZ, PT, P0 ;  /* 0x000000ff0300720c */ /* 0x000fda0003f05300 */
[----:B------:R-:W-:Y:S05]  /*b990*/  @!P0 BRA `(.L_x_202) ;  /* 0x0000000000448947 */ /* 0x000fea0003800000 */
[----:B------:R-:W1:Y:S01]  /*b9a0*/  LDC R6, c[0x0][0x43c] ;  /* 0x00010f00ff067b82 */ /* 0x000e620000000800 */
[----:B------:R-:W-:Y:S01]  /*b9b0*/  ULDC.64 UR4, c[0x0][0x428] ;  /* 0x00010a0000047ab9 */ /* 0x000fe20000000a00 */
[----:B-1----:R-:W-:-:S13]  /*b9c0*/  ISETP.NE.AND P0, PT, R6, 0x1, PT ;  /* 0x000000010600780c */ /* 0x002fda0003f05270 */
[----:B------:R-:W1:Y:S02]  /*b9d0*/  @P0 LDC.64 R4, c[0x0][0x440] ;  /* 0x00011000ff040b82 */ /* 0x000e640000000a00 */
[----:B-1----:R-:W-:-:S04]  /*b9e0*/  @P0 IMAD.HI.U32 R7, R0, R4, RZ ;  /* 0x0000000400070227 */ /* 0x002fc800078e00ff */
[----:B------:R-:W-:Y:S01]  /*b9f0*/  IMAD.MOV.U32 R4, RZ, RZ, R0 ;  /* 0x000000ffff047224 */ /* 0x000fe200078e0000 */
[----:B------:R-:W-:-:S05]  /*ba00*/  @P0 SHF.R.U32.HI R4, RZ, R5, R7 ;  /* 0x00000005ff040219 */ /* 0x000fca0000011607 */
[----:B------:R-:W-:-:S04]  /*ba10*/  IMAD.MOV R5, RZ, RZ, -R4 ;  /* 0x000000ffff057224 */ /* 0x000fc800078e0a04 */
[----:B------:R-:W-:Y:S01]  /*ba20*/  IMAD R0, R6, R5, R0 ;  /* 0x0000000506007224 */ /* 0x000fe200078e0200 */
[--C-:B------:R-:W-:Y:S01]  /*ba30*/  SHF.R.S32.HI R5, RZ, 0x1f, R4.reuse ;  /* 0x0000001fff057819 */ /* 0x100fe20000011404 */
[----:B------:R-:W-:Y:S02]  /*ba40*/  IMAD R6, R26, UR4, RZ ;  /* 0x000000041a067c24 */ /* 0x000fe4000f8e02ff */
[----:B------:R-:W-:-:S04]  /*ba50*/  IMAD.WIDE.U32 R4, R22, UR4, R4 ;  /* 0x0000000416047c25 */ /* 0x000fc8000f8e0004 */
[----:B------:R-:W-:Y:S01]  /*ba60*/  IMAD R6, R22, UR5, R6 ;  /* 0x0000000516067c24 */ /* 0x000fe2000f8e0206 */
[----:B------:R-:W-:-:S03]  /*ba70*/  LEA R2, P0, R4, R2, 0x2 ;  /* 0x0000000204027211 */ /* 0x000fc600078010ff */
[----:B------:R-:W-:-:S05]  /*ba80*/  IMAD.IADD R6, R5, 0x1, R6 ;  /* 0x0000000105067824 */ /* 0x000fca00078e0206 */
[----:B------:R-:W-:-:S05]  /*ba90*/  LEA.HI.X R3, R4, R3, R6, 0x2, P0 ;  /* 0x0000000304037211 */ /* 0x000fca00000f1406 */
[----:B------:R1:W5:Y:S02]  /*baa0*/  LDG.E R16, desc[UR52][R2.64] ;  /* 0x0000003402107981 */ /* 0x000364000c1e1900 */
.L_x_202:
[----:B-1----:R-:W1:Y:S01]  /*bab0*/  S2R R2, SR_TID.X ;  /* 0x0000000000027919 */ /* 0x002e620000002100 */
[----:B------:R-:W-:Y:S01]  /*bac0*/  IMAD R3, R18, 0x8, R17 ;  /* 0x0000000812037824 */ /* 0x000fe200078e0211 */
[----:B-1----:R-:W-:Y:S02]  /*bad0*/  LOP3.LUT R4, R2, 0x7f, RZ, 0xc0, !PT ;  /* 0x0000007f02047812 */ /* 0x002fe400078ec0ff */
[----:B------:R-:W-:Y:S02]  /*bae0*/  SHF.L.U32 R2, R19, 0x1f, RZ ;  /* 0x0000001f13027819 */ /* 0x000fe400000006ff */
[----:B------:R-:W-:Y:S02]  /*baf0*/  ISETP.NE.AND P1, PT, R4, RZ, PT ;  /* 0x000000ff0400720c */ /* 0x000fe40003f25270 */
[----:B------:R-:W1:Y:S02]  /*bb00*/  SYNCS.PHASECHK.TRANS64.TRYWAIT P0, [R3+URZ+0x19c80], R2 ;  /* 0x019c8002030075a7 */ /* 0x000e64000800017f */
[----:B-1----:R-:W-:Y:S09]  /*bb10*/  @!P0 BRA `(.L_x_203) ;  /* 0x00000038000c8947 */ /* 0x002ff20003800000 */
.L_x_278:
[----:B------:R-:W-:Y:S05]  /*bb20*/  @P1 BRA `(.L_x_204) ;  /* 0x00000000001c1947 */ /* 0x000fea0003800000 */
[----:B------:R-:W2:Y:S02]  /*bb30*/  S2R R4, SR_TID.X ;  /* 0x0000000000047919 */ /* 0x000ea40000002100 */
[----:B--2---:R-:W-:Y:S01]  /*bb40*/  LOP3.LUT R5, R4, 0x1f, RZ, 0xc0, !PT ;  /* 0x0000001f04057812 */ /* 0x004fe200078ec0ff */
[----:B------:R-:W-:-:S03]  /*bb50*/  IMAD.MOV.U32 R4, RZ, RZ, 0x3000 ;  /* 0x00003000ff047424 */ /* 0x000fc600078e00ff */
[----:B------:R-:W-:Y:S01]  /*bb60*/  ISETP.NE.AND P0, PT, R5, RZ, PT ;  /* 0x000000ff0500720c */ /* 0x000fe20003f05270 */
[----:B------:R2:W-:-:S12]  /*bb70*/  SYNCS.ARRIVE.TRANS64 RZ, [R3+URZ+0x19c70], R4 ;  /* 0x019c700403ff79a7 */ /* 0x0005d8000800003f */
[----:B--2---:R-:W-:Y:S05]  /*bb80*/  @!P0 BRA `(.L_x_204) ;  /* 0x0000000000048947 */ /* 0x004fea0003800000 */
[----:B------:R-:W-:Y:S01]  /*bb90*/  BPT.TRAP 0x1 ;  /* 0x000000040000795c */ /* 0x000fe20000300000 */
.L_x_204:
[----:B------:R-:W-:Y:S01]  /*bba0*/  IMAD R4, R18, 0x3000, R17 ;  /* 0x0000300012047824 */ /* 0x000fe200078e0211 */
[----:B------:R-:W-:Y:S01]  /*bbb0*/  R2UR UR33, R3 ;  /* 0x00000000032172ca */ /* 0x000fe200000e0000 */
[----:B------:R-:W-:Y:S01]  /*bbc0*/  UIADD3 UR4, UP0, UR50, 0x470, URZ ;  /* 0x0000047032047890 */ /* 0x000fe2000ff1e03f */
[----:B------:R-:W-:Y:S01]  /*bbd0*/  LEA R0, R0, UR39, 0x7 ;  /* 0x0000002700007c11 */ /* 0x000fe2000f8e38ff */
[----:B------:R-:W-:Y:S01]  /*bbe0*/  UMOV UR6, 0x0 ;  /* 0x0000000000067882 */ /* 0x000fe20000000000 */
[----:B------:R-:W-:Y:S01]  /*bbf0*/  R2UR UR8, R4 ;  /* 0x00000000040872ca */ /* 0x000fe200000e0000 */
[----:B------:R-:W-:Y:S01]  /*bc00*/  UIADD3.X UR5, URZ, UR51, URZ, UP0, !UPT ;  /* 0x000000333f057290 */ /* 0x000fe200087fe43f */
[----:B-----5:R-:W-:Y:S01]  /*bc10*/  R2UR UR37, R16 ;  /* 0x00000000102572ca */ /* 0x020fe200000e0000 */
[----:B------:R-:W-:Y:S01]  /*bc20*/  UMOV UR7, 0x14f00000 ;  /* 0x14f0000000077882 */ /* 0x000fe20000000000 */
[----:B------:R-:W-:Y:S01]  /*bc30*/  R2UR UR35, R0 ;  /* 0x00000000002372ca */ /* 0x000fe200000e0000 */
[----:B------:R-:W-:Y:S01]  /*bc40*/  UMOV UR34, URZ ;  /* 0x0000003f00227c82 */ /* 0x000fe20008000000 */
[----:B------:R-:W-:Y:S01]  /*bc50*/  UMOV UR18, 0x20 ;  /* 0x0000002000127882 */ /* 0x000fe20000000000 */
[----:B------:R-:W-:Y:S01]  /*bc60*/  UMOV UR20, UR36 ;  /* 0x0000002400147c82 */ /* 0x000fe20008000000 */
[----:B------:R-:W-:Y:S01]  /*bc70*/  UMOV UR10, 0x40 ;  /* 0x00000040000a7882 */ /* 0x000fe20000000000 */
[----:B------:R-:W-:Y:S01]  /*bc80*/  UIADD3 UR33, UR33, 0x19c70, URZ ;  /* 0x00019c7021217890 */ /* 0x000fe2000fffe03f */
[----:B------:R-:W-:-:S03]  /*bc90*/  UMOV UR12, UR36 ;  /* 0x00000024000c7c82 */ /* 0x000fc60008000000 */
[----:B------:R-:W-:Y:S02]  /*bca0*/  UIADD3 UR32, UR8, 0x9000, URZ ;  /* 0x0000900008207890 */ /* 0x000fe4000fffe03f */
[----:B------:R-:W-:Y:S02]  /*bcb0*/  UIADD3 UR16, UR8, 0xa000, URZ ;  /* 0x0000a00008107890 */ /* 0x000fe4000fffe03f */
[----:B------:R-:W-:Y:S01]  /*bcc0*/  UIADD3 UR8, UR8, 0xb000, URZ ;  /* 0x0000b00008087890 */ /* 0x000fe2000fffe03f */
[----:B------:R-:W-:Y:S01]  /*bcd0*/  UMOV UR21, UR37 ;  /* 0x0000002500157c82 */ /* 0x000fe20008000000 */
[----:B------:R-:W-:Y:S01]  /*bce0*/  UMOV UR17, UR33 ;  /* 0x0000002100117c82 */ /* 0x000fe20008000000 */
[----:B------:R-:W-:Y:S01]  /*bcf0*/  UMOV UR19, UR35 ;  /* 0x0000002300137c82 */ /* 0x000fe20008000000 */
[----:B------:R-:W-:Y:S01]  /*bd00*/  UMOV UR13, UR37 ;  /* 0x00000025000d7c82 */ /* 0x000fe20008000000 */
[----:B------:R-:W-:Y:S01]  /*bd10*/  UMOV UR9, UR33 ;  /* 0x0000002100097c82 */ /* 0x000fe20008000000 */
[----:B------:R-:W-:Y:S01]  /*bd20*/  UMOV UR11, UR35 ;  /* 0x00000023000b7c82 */ /* 0x000fe20008000000 */
[----:B------:R2:W-:Y:S01]  /*bd30*/  UTMALDG.4D [UR32], [UR4], desc[UR6] ;  /* 0x00000620040075b4 */ /* 0x0005e20008019000 */
[----:B------:R2:W-:Y:S01]  /*bd40*/  UTMALDG.4D [UR16], [UR4], desc[UR6] ;  /* 0x00000610040075b4 */ /* 0x0005e20008019000 */
[----:B------:R2:W-:Y:S01]  /*bd50*/  UTMALDG.4D [UR8], [UR4], desc[UR6] ;  /* 0x00000608040075b4 */ /* 0x0005e20008019000 */
[----:B------:R-:W3:Y:S02]  /*bd60*/  SYNCS.PHASECHK.TRANS64.TRYWAIT P0, [R3+URZ+0x19c40], R2 ;  /* 0x019c4002030075a7 */ /* 0x000ee4000800017f */
[----:B--23--:R-:W-:Y:S05]  /*bd70*/  @!P0 BRA `(.L_x_205) ;  /* 0x0000003400888947 */ /* 0x00cfea0003800000 */
.L_x_279:
[----:B------:R-:W-:Y:S05]  /*bd80*/  @P1 BRA `(.L_x_206) ;  /* 0x00000000001c1947 */ /* 0x000fea0003800000 */
[----:B------:R-:W3:Y:S01]  /*bd90*/  S2R R5, SR_TID.X ;  /* 0x0000000000057919 */ /* 0x000ee20000002100 */
[----:B-12---:R-:W-:-:S04]  /*bda0*/  IMAD.MOV.U32 R2, RZ, RZ, 0x3000 ;  /* 0x00003000ff027424 */ /* 0x006fc800078e00ff */
[----:B------:R4:W-:Y:S01]  /*bdb0*/  SYNCS.ARRIVE.TRANS64 RZ, [R3+URZ+0x19c30], R2 ;  /* 0x019c300203ff79a7 */ /* 0x0009e2000800003f */
[----:B---3--:R-:W-:-:S04]  /*bdc0*/  LOP3.LUT R5, R5, 0x1f, RZ, 0xc0, !PT ;  /* 0x0000001f05057812 */ /* 0x008fc800078ec0ff */
[----:B------:R-:W-:-:S13]  /*bdd0*/  ISETP.NE.AND P0, PT, R5, RZ, PT ;  /* 0x000000ff0500720c */ /* 0x000fda0003f05270 */
[----:B----4-:R-:W-:Y:S05]  /*bde0*/  @!P0 BRA `(.L_x_206) ;  /* 0x0000000000048947 */ /* 0x010fea0003800000 */
[----:B------:R-:W-:Y:S01]  /*bdf0*/  BPT.TRAP 0x1 ;  /* 0x000000040000795c */ /* 0x000fe20000300000 */
.L_x_206:
[----:B-12---:R-:W2:Y:S01]  /*be00*/  LDL.LU R2, [R1] ;  /* 0x0000000001027983 */ /* 0x006ea20000300800 */
[----:B------:R-:W-:Y:S01]  /*be10*/  R2UR UR8, R4 ;  /* 0x00000000040872ca */ /* 0x000fe200000e0000 */
[----:B------:R-:W-:Y:S01]  /*be20*/  UIADD3 UR4, UP0, UR50, 0x370, URZ ;  /* 0x0000037032047890 */ /* 0x000fe2000ff1e03f */
[----:B------:R-:W-:Y:S01]  /*be30*/  R2UR UR25, R3 ;  /* 0x00000000031972ca */ /* 0x000fe200000e0000 */
[----:B------:R-:W-:Y:S01]  /*be40*/  UMOV UR6, 0x0 ;  /* 0x0000000000067882 */ /* 0x000fe20000000000 */
[----:B------:R-:W-:Y:S01]  /*be50*/  PLOP3.LUT P0, PT, PT, PT, PT, 0x80, 0x0 ;  /* 0x000000000000781c */ /* 0x000fe20003f0f070 */
[----:B------:R-:W-:Y:S01]  /*be60*/  UIADD3.X UR5, URZ, UR51, URZ, UP0, !UPT ;  /* 0x000000333f057290 */ /* 0x000fe200087fe43f */
[----:B------:R-:W-:Y:S01]  /*be70*/  R2UR UR27, R0 ;  /* 0x00000000001b72ca */ /* 0x000fe200000e0000 */
[----:B------:R-:W-:Y:S01]  /*be80*/  UMOV UR7, 0x14f00000 ;  /* 0x14f0000000077882 */ /* 0x000fe20000000000 */
[----:B------:R-:W-:Y:S01]  /*be90*/  R2UR UR29, R16 ;  /* 0x00000000101d72ca */ /* 0x000fe200000e0000 */
[----:B------:R-:W-:Y:S01]  /*bea0*/  UMOV UR26, URZ ;  /* 0x0000003f001a7c82 */ /* 0x000fe20008000000 */
[----:B------:R-:W-:Y:S01]  /*beb0*/  UMOV UR28, UR36 ;  /* 0x00000024001c7c82 */ /* 0x000fe20008000000 */
[----:B------:R-:W-:Y:S01]  /*bec0*/  UMOV UR18, 0x20 ;  /* 0x0000002000127882 */ /* 0x000fe20000000000 */
[----:B------:R-:W-:Y:S01]  /*bed0*/  UMOV UR20, UR36 ;  /* 0x0000002400147c82 */ /* 0x000fe20008000000 */
[----:B------:R-:W-:-:S02]  /*bee0*/  UIADD3 UR24, UR8, 0x13800, URZ ;  /* 0x0001380008187890 */ /* 0x000fc4000fffe03f */
[----:B------:R-:W-:Y:S02]  /*bef0*/  UIADD3 UR25, UR25, 0x19c30, URZ ;  /* 0x00019c3019197890 */ /* 0x000fe4000fffe03f */
[----:B------:R-:W-:Y:S02]  /*bf00*/  UIADD3 UR16, UR8, 0x14800, URZ ;  /* 0x0001480008107890 */ /* 0x000fe4000fffe03f */
[----:B------:R-:W-:Y:S01]  /*bf10*/  UIADD3 UR8, UR8, 0x15800, URZ ;  /* 0x0001580008087890 */ /* 0x000fe2000fffe03f */
[----:B------:R-:W-:Y:S01]  /*bf20*/  UMOV UR19, UR27 ;  /* 0x0000001b00137c82 */ /* 0x000fe20008000000 */
[----:B------:R-:W-:Y:S01]  /*bf30*/  UMOV UR21, UR29 ;  /* 0x0000001d00157c82 */ /* 0x000fe20008000000 */
[----:B------:R-:W-:Y:S01]  /*bf40*/  UMOV UR17, UR25 ;  /* 0x0000001900117c82 */ /* 0x000fe20008000000 */
[----:B------:R-:W-:Y:S01]  /*bf50*/  UMOV UR10, 0x40 ;  /* 0x00000040000a7882 */ /* 0x000fe20000000000 */
[----:B------:R-:W-:Y:S01]  /*bf60*/  UMOV UR12, UR36 ;  /* 0x00000024000c7c82 */ /* 0x000fe20008000000 */
[----:B------:R-:W-:Y:S01]  /*bf70*/  UMOV UR11, UR27 ;  /* 0x0000001b000b7c82 */ /* 0x000fe20008000000 */
[----:B------:R-:W-:Y:S01]  /*bf80*/  UMOV UR13, UR29 ;  /* 0x0000001d000d7c82 */ /* 0x000fe20008000000 */
[----:B------:R3:W-:Y:S01]  /*bf90*/  UTMALDG.4D [UR24], [UR4], desc[UR6] ;  /* 0x00000618040075b4 */ /* 0x0007e20008019000 */
[----:B------:R-:W-:Y:S01]  /*bfa0*/  UMOV UR9, UR25 ;  /* 0x0000001900097c82 */ /* 0x000fe20008000000 */
[----:B------:R3:W-:Y:S01]  /*bfb0*/  UTMALDG.4D [UR16], [UR4], desc[UR6] ;  /* 0x00000610040075b4 */ /* 0x0007e20008019000 */
[----:B------:R3:W-:Y:S01]  /*bfc0*/  UTMALDG.4D [UR8], [UR4], desc[UR6] ;  /* 0x00000608040075b4 */ /* 0x0007e20008019000 */
[----:B--2---:R-:W-:-:S04]  /*bfd0*/  LOP3.LUT R2, R2, 0xfffffffe, RZ, 0xc0, !PT ;  /* 0xfffffffe02027812 */ /* 0x004fc800078ec0ff */
[----:B------:R-:W-:-:S05]  /*bfe0*/  @P0 LOP3.LUT R2, R2, 0x1, RZ, 0xfc, !PT ;  /* 0x0000000102020812 */ /* 0x000fca00078efcff */
[----:B------:R3:W-:Y:S01]  /*bff0*/  STL [R1], R2 ;  /* 0x0000000201007387 */ /* 0x0007e20000100800 */
[----:B------:R-:W-:Y:S01]  /*c000*/  NOP ;  /* 0x0000000000007918 */ /* 0x000fe20000000000 */
.L_x_200:
[----:B------:R-:W-:Y:S05]  /*c010*/  WARPSYNC.ALL ;  /* 0x0000000000007948 */ /* 0x000fea0003800000 */
[----:B-1----:R-:W-:Y:S01]  /*c020*/  VIADD R0, R17, 0xf000 ;  /* 0x0000f00011007836 */ /* 0x002fe20000000000 */
[----:B---3--:R-:W-:Y:S01]  /*c030*/  USHF.R.S32.HI UR4, URZ, 0x1f, UR48 ;  /* 0x0000001f3f047899 */ /* 0x008fe20008011430 */
[----:B------:R-:W-:Y:S03]  /*c040*/  BAR.SYNC.DEFER_BLOCKING 0x8, 0x200 ;  /* 0x0208000000007b1d */ /* 0x000fe60000010000 */
[----:B------:R-:W-:-:S03]  /*c050*/  LOP3.LUT P0, RZ, R0, 0x9f, RZ, 0xc0, !PT ;  /* 0x0000009f00ff7812 */ /* 0x000fc6000780c0ff */
[----:B------:R-:W-:Y:S01]  /*c060*/  ULDC.64 UR6, c[0x0][0x298] ;  /* 0x0000a60000067ab9 */ /* 0x000fe20000000a00 */
[----:B------:R-:W-:Y:S01]  /*c070*/  ULDC.64 UR8, c[0x0][0xa00] ;  /* 0x0002800000087ab9 */ /* 0x000fe20000000a00 */
[----:B------:R-:W-:Y:S01]  /*c080*/  UIMAD UR4, UR4, UR6, URZ ;  /* 0x00000006040472a4 */ /* 0x000fe2000f8e023f */
[----:B------:R-:W-:Y:S01]  /*c090*/  BSSY B6, `(.L_x_207) ;  /* 0x0000019000067945 */ /* 0x000fe20003800000 */
[----:B------:R-:W-:Y:S02]  /*c0a0*/  UISETP.NE.U32.AND UP0, UPT, UR8, URZ, UPT ;  /* 0x0000003f0800728c */ /* 0x000fe4000bf05070 */
[----:B------:R-:W-:Y:S02]  /*c0b0*/  UIMAD.WIDE.U32 UR44, UR48, UR6, URZ ;  /* 0x00000006302c72a5 */ /* 0x000fe4000f8e003f */
[----:B------:R-:W-:Y:S02]  /*c0c0*/  UIMAD UR4, UR48, UR7, UR4 ;  /* 0x00000007300472a4 */ /* 0x000fe4000f8e0204 */
[----:B------:R-:W-:-:S02]  /*c0d0*/  UISETP.NE.AND.EX UP0, UPT, UR9, URZ, UPT, UP0 ;  /* 0x0000003f0900728c */ /* 0x000fc4000bf05300 */
[----:B------:R-:W-:Y:S02]  /*c0e0*/  UIADD3 UR37, UR45, UR4, URZ ;  /* 0x000000042d257290 */ /* 0x000fe4000fffe03f */
[----:B------:R-:W-:Y:S02]  /*c0f0*/  USEL UR47, UR47, URZ, !UP0 ;  /* 0x0000003f2f2f7287 */ /* 0x000fe4000c000000 */
[----:B------:R-:W-:Y:S01]  /*c100*/  USEL UR46, UR46, URZ, !UP0 ;  /* 0x0000003f2e2e7287 */ /* 0x000fe2000c000000 */
[----:B------:R-:W-:Y:S11]  /*c110*/  @!P0 BRA `(.L_x_208) ;  /* 0x0000000000408947 */ /* 0x000ff60003800000 */
        /* <DEDUP_REMOVED lines=14> */
[----:B0-----:R-:W-:-:S07]  /*c200*/  LEPC R20, `(.L_x_208) ;  /* 0x000000001014794e */ /* 0x001fce0000000000 */
[----:B-1----:R-:W-:Y:S05]  /*c210*/  CALL.ABS.NOINC R2 ;  /* 0x0000000002007343 */ /* 0x002fea0003c00000 */
.L_x_208:
[----:B------:R-:W-:Y:S05]  /*c220*/  BSYNC B6 ;  /* 0x0000000000067941 */ /* 0x000fea0003800000 */
.L_x_207:
[----:B------:R-:W1:Y:S01]  /*c230*/  LDC R8, c[0x0][0x448] ;  /* 0x00011200ff087b82 */ /* 0x000e620000000800 */
[----:B------:R-:W0:Y:S01]  /*c240*/  S2R R2, SR_TID.X ;  /* 0x0000000000027919 */ /* 0x000e220000002100 */
[----:B------:R-:W-:Y:S01]  /*c250*/  ULDC.64 UR6, c[0x0][0x2d8] ;  /* 0x0000b60000067ab9 */ /* 0x000fe20000000a00 */
[----:B------:R-:W-:Y:S01]  /*c260*/  UMOV UR4, UR44 ;  /* 0x0000002c00047c82 */ /* 0x000fe20008000000 */
[----:B------:R-:W-:Y:S01]  /*c270*/  UMOV UR5, UR37 ;  /* 0x0000002500057c82 */ /* 0x000fe20008000000 */
[----:B------:R-:W-:Y:S01]  /*c280*/  ULDC.64 UR8, c[0x0][0x2e0] ;  /* 0x0000b80000087ab9 */ /* 0x000fe20000000a00 */
[----:B------:R-:W-:Y:S01]  /*c290*/  UIMAD.WIDE.U32 UR4, UR36, UR6, UR4 ;  /* 0x00000006240472a5 */ /* 0x000fe2000f8e0004 */
[----:B------:R-:W2:Y:S01]  /*c2a0*/  S2R R9, SR_TID.X ;  /* 0x0000000000097919 */ /* 0x000ea20000002100 */
[----:B------:R-:W-:Y:S02]  /*c2b0*/  UIMAD UR6, UR46, UR8, URZ ;  /* 0x000000082e0672a4 */ /* 0x000fe4000f8e023f */
[----:B------:R-:W-:Y:S01]  /*c2c0*/  UIMAD UR5, UR36, UR7, UR5 ;  /* 0x00000007240572a4 */ /* 0x000fe2000f8e0205 */
[----:B------:R-:W3:Y:S01]  /*c2d0*/  S2R R21, SR_TID.X ;  /* 0x0000000000157919 */ /* 0x000ee20000002100 */
[----:B------:R-:W-:-:S02]  /*c2e0*/  UIMAD UR6, UR47, UR9, UR6 ;  /* 0x000000092f0672a4 */ /* 0x000fc4000f8e0206 */
[----:B------:R-:W-:Y:S01]  /*c2f0*/  UIMAD.WIDE.U32 UR4, UR47, UR8, UR4 ;  /* 0x000000082f0472a5 */ /* 0x000fe2000f8e0004 */
[----:B------:R-:W-:Y:S02]  /*c300*/  ULDC.64 UR10, c[0x0][0x280] ;  /* 0x0000a000000a7ab9 */ /* 0x000fe40000000a00 */
[----:B------:R-:W-:Y:S01]  /*c310*/  ULDC.64 UR8, c[0x0][0x2c8] ;  /* 0x0000b20000087ab9 */ /* 0x000fe20000000a00 */
[----:B------:R-:W-:-:S03]  /*c320*/  UIADD3 UR5, UR5, UR6, URZ ;  /* 0x0000000605057290 */ /* 0x000fc6000fffe03f */
[----:B------:R-:W-:Y:S02]  /*c330*/  ULDC.64 UR6, c[0x0][0x2d0] ;  /* 0x0000b40000067ab9 */ /* 0x000fe40000000a00 */
[----:B------:R-:W-:Y:S01]  /*c340*/  IMAD.U32 R5, RZ, RZ, UR6 ;  /* 0x00000006ff057e24 */ /* 0x000fe2000f8e00ff */
[----:B-1----:R-:W-:Y:S02]  /*c350*/  ISETP.NE.AND P0, PT, R8, 0x1, PT ;  /* 0x000000010800780c */ /* 0x002fe40003f05270 */
[C---:B0-----:R-:W-:Y:S01]  /*c360*/  LOP3.LUT R20, R2.reuse, 0x7f, RZ, 0xc0, !PT ;  /* 0x0000007f02147812 */ /* 0x041fe200078ec0ff */
[----:B------:R-:W-:-:S10]  /*c370*/  IMAD.SHL.U32 R2, R2, 0x40, RZ ;  /* 0x0000004002027824 */ /* 0x000fd400078e00ff */
[----:B------:R-:W0:Y:S01]  /*c380*/  @P0 LDC R3, c[0x0][0x44c] ;  /* 0x00011300ff030b82 */ /* 0x000e220000000800 */
[----:B------:R-:W-:Y:S01]  /*c390*/  SHF.R.U32.HI R20, RZ, 0x1, R20 ;  /* 0x00000001ff147819 */ /* 0x000fe20000011614 */
[----:B--2---:R-:W-:-:S03]  /*c3a0*/  IMAD.SHL.U32 R9, R9, 0x10, RZ ;  /* 0x0000001009097824 */ /* 0x004fc600078e00ff */
[----:B------:R-:W-:Y:S01]  /*c3b0*/  LOP3.LUT R2, R20, 0x40, R2, 0xf8, !PT ;  /* 0x0000004014027812 */ /* 0x000fe200078ef802 */
[----:B---3--:R-:W-:Y:S01]  /*c3c0*/  IMAD.SHL.U32 R20, R21, 0x10, RZ ;  /* 0x0000001015147824 */ /* 0x008fe200078e00ff */
[----:B------:R-:W-:Y:S01]  /*c3d0*/  LOP3.LUT R9, R9, 0x10, RZ, 0xc0, !PT ;  /* 0x0000001009097812 */ /* 0x000fe200078ec0ff */
[----:B------:R-:W1:Y:S02]  /*c3e0*/  @P0 LDC R0, c[0x0][0x450] ;  /* 0x00011400ff000b82 */ /* 0x000e640000000800 */
[----:B------:R-:W-:Y:S01]  /*c3f0*/  IMAD R6, R25, 0xc0, R2 ;  /* 0x000000c019067824 */ /* 0x000fe200078e0202 */
[C---:B------:R-:W-:Y:S02]  /*c400*/  LOP3.LUT R10, R9.reuse, 0x20, RZ, 0xfc, !PT ;  /* 0x00000020090a7812 */ /* 0x040fe400078efcff */
[----:B------:R-:W-:Y:S01]  /*c410*/  LOP3.LUT R20, R20, 0x10, RZ, 0xc0, !PT ;  /* 0x0000001014147812 */ /* 0x000fe200078ec0ff */
[----:B------:R-:W-:Y:S01]  /*c420*/  IMAD.MOV.U32 R2, RZ, RZ, R6 ;  /* 0x000000ffff027224 */ /* 0x000fe200078e0006 */
[----:B------:R-:W-:Y:S01]  /*c430*/  LOP3.LUT R9, R9, 0x40, RZ, 0xfc, !PT ;  /* 0x0000004009097812 */ /* 0x000fe200078efcff */
[----:B0-----:R-:W-:-:S05]  /*c440*/  @P0 IMAD.HI.U32 R3, R6, R3, RZ ;  /* 0x0000000306030227 */ /* 0x001fca00078e00ff */
[----:B-1----:R-:W-:-:S04]  /*c450*/  @P0 SHF.R.U32.HI R2, RZ, R0, R3 ;  /* 0x00000000ff020219 */ /* 0x002fc80000011603 */
[--C-:B------:R-:W-:Y:S01]  /*c460*/  SHF.R.S32.HI R4, RZ, 0x1f, R2.reuse ;  /* 0x0000001fff047819 */ /* 0x100fe20000011402 */
[----:B------:R-:W-:-:S04]  /*c470*/  IMAD.MOV R0, RZ, RZ, -R2 ;  /* 0x000000ffff007224 */ /* 0x000fc800078e0a02 */
[----:B------:R-:W-:Y:S02]  /*c480*/  IMAD R4, R4, UR6, RZ ;  /* 0x0000000604047c24 */ /* 0x000fe4000f8e02ff */
[----:B------:R-:W-:Y:S02]  /*c490*/  IMAD R0, R8, R0, R6 ;  /* 0x0000000008007224 */ /* 0x000fe400078e0206 */
[C---:B------:R-:W-:Y:S02]  /*c4a0*/  IMAD R4, R2.reuse, UR7, R4 ;  /* 0x0000000702047c24 */ /* 0x040fe4000f8e0204 */
[----:B------:R-:W-:-:S04]  /*c4b0*/  IMAD.WIDE.U32 R2, R2, R5, UR4 ;  /* 0x0000000402027e25 */ /* 0x000fc8000f8e0005 */
[----:B------:R-:W-:Y:S01]  /*c4c0*/  IMAD.IADD R3, R3, 0x1, R4 ;  /* 0x0000000103037824 */ /* 0x000fe200078e0204 */
[----:B------:R-:W-:Y:S01]  /*c4d0*/  SHF.R.S32.HI R4, RZ, 0x1f, R0 ;  /* 0x0000001fff047819 */ /* 0x000fe20000011400 */
[----:B------:R-:W-:Y:S02]  /*c4e0*/  VIADD R6, R6, 0x80 ;  /* 0x0000008006067836 */ /* 0x000fe40000000000 */
[----:B------:R-:W-:-:S04]  /*c4f0*/  IMAD.WIDE.U32 R2, R0, UR8, R2 ;  /* 0x0000000800027c25 */ /* 0x000fc8000f8e0002 */
[----:B------:R-:W-:-:S04]  /*c500*/  IMAD R4, R4, UR8, RZ ;  /* 0x0000000804047c24 */ /* 0x000fc8000f8e02ff */
[----:B------:R-:W-:Y:S01]  /*c510*/  IMAD R0, R0, UR9, R4 ;  /* 0x0000000900007c24 */ /* 0x000fe2000f8e0204 */
[----:B------:R-:W-:Y:S02]  /*c520*/  IADD3 R4, P1, R2, UR10, RZ ;  /* 0x0000000a02047c10 */ /* 0x000fe4000ff3e0ff */
[----:B------:R-:W0:Y:S02]  /*c530*/  @P0 LDC R2, c[0x0][0x44c] ;  /* 0x00011300ff020b82 */ /* 0x000e240000000800 */
[----:B------:R-:W-:-:S06]  /*c540*/  IADD3.X R0, R3, UR11, R0, P1, !PT ;  /* 0x0000000b03007c10 */ /* 0x000fcc0008ffe400 */
[----:B------:R-:W1:Y:S01]  /*c550*/  @P0 LDC R3, c[0x0][0x450] ;  /* 0x00011400ff030b82 */ /* 0x000e620000000800 */
[----:B0-----:R-:W-:-:S04]  /*c560*/  @P0 IMAD.HI.U32 R7, R6, R2, RZ ;  /* 0x0000000206070227 */ /* 0x001fc800078e00ff */
[----:B------:R-:W-:Y:S01]  /*c570*/  IMAD.MOV.U32 R2, RZ, RZ, R6 ;  /* 0x000000ffff027224 */ /* 0x000fe200078e0006 */
[----:B-1----:R-:W-:-:S05]  /*c580*/  @P0 SHF.R.U32.HI R2, RZ, R3, R7 ;  /* 0x00000003ff020219 */ /* 0x002fca0000011607 */
[----:B------:R-:W-:-:S04]  /*c590*/  IMAD.MOV R3, RZ, RZ, -R2 ;  /* 0x000000ffff037224 */ /* 0x000fc800078e0a02 */
[----:B------:R-:W-:Y:S01]  /*c5a0*/  IMAD R6, R8, R3, R6 ;  /* 0x0000000308067224 */ /* 0x000fe200078e0206 */
[----:B------:R-:W-:-:S05]  /*c5b0*/  SHF.R.S32.HI R3, RZ, 0x1f, R2 ;  /* 0x0000001fff037819 */ /* 0x000fca0000011402 */
[----:B------:R-:W-:-:S04]  /*c5c0*/  IMAD R3, R3, UR6, RZ ;  /* 0x0000000603037c24 */ /* 0x000fc8000f8e02ff */
[C---:B------:R-:W-:Y:S02]  /*c5d0*/  IMAD R7, R2.reuse, UR7, R3 ;  /* 0x0000000702077c24 */ /* 0x040fe4000f8e0203 */
[----:B------:R-:W-:Y:S01]  /*c5e0*/  IMAD.WIDE.U32 R2, R2, R5, UR4 ;  /* 0x0000000402027e25 */ /* 0x000fe2000f8e0005 */
[----:B------:R-:W-:Y:S01]  /*c5f0*/  ULDC UR4, c[0x0][0x2b8] ;  /* 0x0000ae0000047ab9 */ /* 0x000fe20000000800 */
[----:B------:R-:W-:Y:S02]  /*c600*/  SHF.R.S32.HI R5, RZ, 0x1f, R6 ;  /* 0x0000001fff057819 */ /* 0x000fe40000011406 */
[----:B------:R-:W-:Y:S01]  /*c610*/  ISETP.GE.AND P1, PT, R10, UR4, PT ;  /* 0x000000040a007c0c */ /* 0x000fe2000bf26270 */
[----:B------:R-:W-:Y:S01]  /*c620*/  IMAD.IADD R3, R3, 0x1, R7 ;  /* 0x0000000103037824 */ /* 0x000fe200078e0207 */
[----:B------:R0:W5:Y:S01]  /*c630*/  LDL R10, [R1+0x8] ;  /* 0x00000800010a7983 */ /* 0x0001620000100800 */
[----:B------:R-:W-:Y:S01]  /*c640*/  IMAD R5, R5, UR8, RZ ;  /* 0x0000000805057c24 */ /* 0x000fe2000f8e02ff */
[----:B------:R-:W-:Y:S01]  /*c650*/  ISETP.GE.AND P2, PT, R20, UR4, PT ;  /* 0x0000000414007c0c */ /* 0x000fe2000bf46270 */
[----:B------:R-:W-:-:S04]  /*c660*/  IMAD.WIDE.U32 R2, R6, UR8, R2 ;  /* 0x0000000806027c25 */ /* 0x000fc8000f8e0002 */
[----:B------:R-:W-:Y:S01]  /*c670*/  IMAD R6, R6, UR9, R5 ;  /* 0x0000000906067c24 */ /* 0x000fe2000f8e0205 */
[----:B------:R-:W-:-:S04]  /*c680*/  IADD3 R5, P0, R2, UR10, RZ ;  /* 0x0000000a02057c10 */ /* 0x000fc8000ff1e0ff */
[----:B------:R-:W-:Y:S02]  /*c690*/  IADD3.X R6, R3, UR11, R6, P0, !PT ;  /* 0x0000000b03067c10 */ /* 0x000fe400087fe406 */
[----:B------:R-:W-:Y:S01]  /*c6a0*/  ISETP.GE.AND P0, PT, R9, UR4, PT ;  /* 0x0000000409007c0c */ /* 0x000fe2000bf06270 */
[----:B------:R-:W-:Y:S01]  /*c6b0*/  UMOV UR4, 0xffffffff ;  /* 0xffffffff00047882 */ /* 0x000fe20000000000 */
[----:B------:R-:W-:-:S04]  /*c6c0*/  LOP3.LUT R21, R21, 0x7f, RZ, 0xc0, !PT ;  /* 0x0000007f15157812 */ /* 0x000fc800078ec0ff */
[----:B------:R-:W-:Y:S01]  /*c6d0*/  SHF.R.U32.HI R21, RZ, 0x1, R21 ;  /* 0x00000001ff157819 */ /* 0x000fe20000011615 */
[----:B0-----:R-:W-:Y:S06]  /*c6e0*/  BRA.DIV UR4, `(.L_x_209) ;  /* 0x0000002e04407947 */ /* 0x001fec000b800000 */
[----:B------:R-:W2:Y:S01]  /*c6f0*/  LDL.LU R2, [R1+0xc] ;  /* 0x00000c0001027983 */ /* 0x000ea20000300800 */
[----:B------:R-:W-:-:S03]  /*c700*/  IMAD R25, R25, 0xc0, R21 ;  /* 0x000000c019197824 */ /* 0x000fc600078e0215 */
[----:B------:R-:W0:Y:S04]  /*c710*/  SHFL.IDX PT, R3, R4, RZ, 0x1e1f ;  /* 0x001e1fff04037589 */ /* 0x000e2800000e0000 */
[----:B------:R-:W-:Y:S04]  /*c720*/  SHFL.IDX PT, R4, R4, 0x1, 0x1e1f ;  /* 0x003e1f0004047f89 */ /* 0x000fe800000e0000 */
[----:B------:R-:W-:Y:S04]  /*c730*/  SHFL.IDX PT, R6, R6, RZ, 0x1e1f ;  /* 0x001e1fff06067589 */ /* 0x000fe800000e0000 */
[----:B------:R-:W-:Y:S01]  /*c740*/  SHFL.IDX PT, R14, R5, RZ, 0x1e1f ;  /* 0x001e1fff050e7589 */ /* 0x000fe200000e0000 */
[----:B--2---:R-:W-:-:S03]  /*c750*/  IMAD R7, R2, R8, RZ ;  /* 0x0000000802077224 */ /* 0x004fc600078e02ff */
[----:B------:R-:W1:Y:S02]  /*c760*/  SHFL.IDX PT, R2, R0, RZ, 0x1e1f ;  /* 0x001e1fff00027589 */ /* 0x000e6400000e0000 */
[----:B------:R-:W-:Y:S02]  /*c770*/  ISETP.GE.AND P4, PT, R25, R7, PT ;  /* 0x000000071900720c */ /* 0x000fe40003f86270 */
[----:B------:R-:W2:Y:S11]  /*c780*/  SHFL.IDX PT, R0, R0, 0x1, 0x1e1f ;  /* 0x003e1f0000007f89 */ /* 0x000eb600000e0000 */
[----:B0-----:R-:W-:-:S05]  /*c790*/  @!P4 IADD3 R3, P3, R20, R3, RZ ;  /* 0x000000031403c210 */ /* 0x001fca0007f7e0ff */
[----:B-1----:R-:W-:-:S05]  /*c7a0*/  @!P4 IMAD.X R2, RZ, RZ, R2, P3 ;  /* 0x000000ffff02c224 */ /* 0x002fca00018e0602 */
[----:B------:R-:W-:-:S04]  /*c7b0*/  @!P4 LOP3.LUT R3, R3, R2, RZ, 0x3c, !PT ;  /* 0x000000020303c212 */ /* 0x000fc800078e3cff */
[----:B------:R-:W-:-:S04]  /*c7c0*/  @!P4 LOP3.LUT R2, R3, R2, RZ, 0x3c, !PT ;  /* 0x000000020302c212 */ /* 0x000fc800078e3cff */
[----:B------:R-:W-:-:S05]  /*c7d0*/  @!P4 LOP3.LUT R3, R3, R2, RZ, 0x3c, !PT ;  /* 0x000000020303c212 */ /* 0x000fca00078e3cff */
[----:B-----5:R-:W-:Y:S04]  /*c7e0*/  @!P4 LDGSTS.E.BYPASS.LTC128B.128 [R10+0xf000], desc[UR52][R2.64], !P2 ;  /* 0x0f000000020acfae */ /* 0x020fe8000d101d74 */
[----:B------:R-:W-:Y:S04]  /*c7f0*/  @!P4 LDGSTS.E.BYPASS.LTC128B.128 [R10+0x10800], desc[UR52][R2.64+0x20], !P1 ;  /* 0x10800020020acfae */ /* 0x000fe8000c901d74 */
[----:B------:R0:W-:Y:S02]  /*c800*/  @!P4 LDGSTS.E.BYPASS.LTC128B.128 [R10+0x12000], desc[UR52][R2.64+0x40], !P0 ;  /* 0x12000040020acfae */ /* 0x0001e4000c101d74 */
[----:B0-----:R-:W-:-:S05]  /*c810*/  VIADD R2, R25, 0x40 ;  /* 0x0000004019027836 */ /* 0x001fca0000000000 */
[----:B------:R-:W-:-:S13]  /*c820*/  ISETP.GE.AND P4, PT, R2, R7, PT ;  /* 0x000000070200720c */ /* 0x000fda0003f86270 */
[----:B------:R-:W-:-:S05]  /*c830*/  @!P4 IADD3 R8, P3, R20, R4, RZ ;  /* 0x000000041408c210 */ /* 0x000fca0007f7e0ff */
[----:B--2---:R-:W-:Y:S02]  /*c840*/  @!P4 IMAD.X R9, RZ, RZ, R0, P3 ;  /* 0x000000ffff09c224 */ /* 0x004fe400018e0600 */
[----:B------:R-:W-:Y:S02]  /*c850*/  @!P4 IMAD.MOV.U32 R2, RZ, RZ, R8 ;  /* 0x000000ffff02c224 */ /* 0x000fe400078e0008 */
[----:B------:R-:W-:-:S05]  /*c860*/  @!P4 IMAD.MOV.U32 R3, RZ, RZ, R9 ;  /* 0x000000ffff03c224 */ /* 0x000fca00078e0009 */
[----:B------:R1:W-:Y:S04]  /*c870*/  @!P4 LDGSTS.E.BYPASS.LTC128B.128 [R10+0xf800], desc[UR52][R2.64], !P2 ;  /* 0x0f800000020acfae */ /* 0x0003e8000d101d74 */
[----:B------:R1:W-:Y:S04]  /*c880*/  @!P4 LDGSTS.E.BYPASS.LTC128B.128 [R10+0x11000], desc[UR52][R2.64+0x20], !P1 ;  /* 0x11000020020acfae */ /* 0x0003e8000c901d74 */
[----:B------:R1:W-:Y:S02]  /*c890*/  @!P4 LDGSTS.E.BYPASS.LTC128B.128 [R10+0x12800], desc[UR52][R2.64+0x40], !P0 ;  /* 0x12800040020acfae */ /* 0x0003e4000c101d74 */
.L_x_286:
[----:B------:R-:W-:Y:S01]  /*c8a0*/  VIADD R0, R25, 0x80 ;  /* 0x0000008019007836 */ /* 0x000fe20000000000 */
[----:B------:R-:W-:Y:S04]  /*c8b0*/  BSSY B0, `(.L_x_210) ;  /* 0x000000b000007945 */ /* 0x000fe80003800000 */
[----:B------:R-:W-:-:S13]  /*c8c0*/  ISETP.GE.AND P3, PT, R0, R7, PT ;  /* 0x000000070000720c */ /* 0x000fda0003f66270 */
[----:B------:R-:W-:Y:S05]  /*c8d0*/  @P3 BRA `(.L_x_211) ;  /* 0x0000000000203947 */ /* 0x000fea0003800000 */
[----:B01----:R-:W-:-:S05]  /*c8e0*/  IADD3 R2, P3, R20, R14, RZ ;  /* 0x0000000e14027210 */ /* 0x003fca0007f7e0ff */
[----:B------:R-:W-:-:S05]  /*c8f0*/  IMAD.X R3, RZ, RZ, R6, P3 ;  /* 0x000000ffff037224 */ /* 0x000fca00018e0606 */
[----:B------:R-:W-:Y:S01]  /*c900*/  @!PT LDS RZ, [RZ] ;  /* 0x00000000fffff984 */ /* 0x000fe20000000800 */
[----:B------:R-:W-:Y:S01]  /*c910*/  @!PT LDS RZ, [RZ] ;  /* 0x00000000fffff984 */ /* 0x000fe20000000800 */
[----:B------:R-:W-:Y:S01]  /*c920*/  @!PT LDS RZ, [RZ] ;  /* 0x00000000fffff984 */ /* 0x000fe20000000800 */
[----:B------:R2:W-:Y:S04]  /*c930*/  LDGSTS.E.BYPASS.LTC128B.128 [R10+0x10000], desc[UR52][R2.64], !P2 ;  /* 0x10000000020a7fae */ /* 0x0005e8000d101d74 */
[----:B------:R2:W-:Y:S04]  /*c940*/  LDGSTS.E.BYPASS.LTC128B.128 [R10+0x11800], desc[UR52][R2.64+0x20], !P1 ;  /* 0x11800020020a7fae */ /* 0x0005e8000c901d74 */
[----:B------:R2:W-:Y:S02]  /*c950*/  LDGSTS.E.BYPASS.LTC128B.128 [R10+0x13000], desc[UR52][R2.64+0x40], !P0 ;  /* 0x13000040020a7fae */ /* 0x0005e4000c101d74 */
.L_x_211:
[----:B------:R-:W-:Y:S05]  /*c960*/  BSYNC B0 ;  /* 0x0000000000007941 */ /* 0x000fea0003800000 */
.L_x_210:
[----:B------:R-:W-:Y:S01]  /*c970*/  NOP ;  /* 0x0000000000007918 */ /* 0x000fe20000000000 */
[----:B------:R-:W-:-:S13]  /*c980*/  PLOP3.LUT P0, PT, PT, PT, PT, 0x80, 0x0 ;  /* 0x000000000000781c */ /* 0x000fda0003f0f070 */
.L_x_212:
[----:B------:R-:W-:Y:S02]  /*c990*/  PLOP3.LUT P1, PT, P1, P0, PT, 0xa2, 0x0 ;  /* 0x000000000000781c */ /* 0x000fe40000f21472 */
[----:B------:R-:W-:-:S08]  /*c9a0*/  @P0 R2UR P1, UR4, R17 ;  /* 0x00000000110402ca */ /* 0x000fd00000020000 */
[----:B------:R-:W-:-:S05]  /*c9b0*/  @P0 PLOP3.LUT P0, PT, P1, PT, PT, 0x80, 0x0 ;  /* 0x000000000000081c */ /* 0x000fca0000f0f070 */
[----:B------:R-:W-:Y:S01]  /*c9c0*/  @!P1 SYNCS.ARRIVE.TRANS64.RED.A0T1 RZ, [UR4+0x19c00], RZ ;  /* 0x019c00ffffff99a7 */ /* 0x000fe20008200404 */
[----:B------:R-:W-:Y:S07]  /*c9d0*/  @!P1 ARRIVES.LDGSTSBAR.64.TRANSCNT [UR4+0x19c00] ;  /* 0x019c0000ff0099b0 */ /* 0x000fee0008000a84 */
[----:B------:R-:W-:Y:S05]  /*c9e0*/  @P0 BRA.U.ANY `(.L_x_212) ;  /* 0xfffffffd00e80947 */ /* 0x000fea000393ffff */
[----:B012---:R-:W2:Y:S02]  /*c9f0*/  LDL.LU R2, [R1+0x10] ;  /* 0x0000100001027983 */ /* 0x007ea40000300800 */
[----:B--2---:R-:W-:-:S05]  /*ca00*/  VIADD R2, R2, 0x1 ;  /* 0x0000000102027836 */ /* 0x004fca0000000000 */
[----:B------:R-:W-:Y:S01]  /*ca10*/  LEA.HI R0, R2, R2, RZ, 0x1 ;  /* 0x0000000202007211 */ /* 0x000fe200078f08ff */
[----:B------:R0:W-:Y:S03]  /*ca20*/  STL [R1+0x10], R2 ;  /* 0x0000100201007387 */ /* 0x0001e60000100800 */
[----:B------:R-:W-:-:S05]  /*ca30*/  LOP3.LUT R0, R0, 0xfffffffe, RZ, 0xc0, !PT ;  /* 0xfffffffe00007812 */ /* 0x000fca00078ec0ff */
[----:B------:R-:W-:-:S05]  /*ca40*/  IMAD.IADD R0, R2, 0x1, -R0 ;  /* 0x0000000102007824 */ /* 0x000fca00078e0a00 */
[----:B0-----:R-:W-:Y:S01]  /*ca50*/  SHF.L.U32 R2, R0, 0x1f, RZ ;  /* 0x0000001f00027819 */ /* 0x001fe200000006ff */
[----:B------:R-:W-:Y:S01]  /*ca60*/  NOP ;  /* 0x0000000000007918 */ /* 0x000fe20000000000 */
[----:B------:R0:W-:Y:S01]  /*ca70*/  SYNCS.ARRIVE.TRANS64.A1T0 RZ, [R17+URZ+0x19c00], RZ ;  /* 0x019c00ff11ff79a7 */ /* 0x0001e2000810003f */
[----:B------:R-:W-:Y:S01]  /*ca80*/  VIADD R0, R27, 0xfffffffe ;  /* 0xfffffffe1b007836 */ /* 0x000fe20000000000 */
[----:B------:R-:W-:Y:S04]  /*ca90*/  BSSY B0, `(.L_x_213) ;  /* 0x0000004000007945 */ /* 0x000fe80003800000 */
[----:B------:R-:W-:Y:S01]  /*caa0*/  ISETP.GE.AND P1, PT, R0, R23, PT ;  /* 0x000000170000720c */ /* 0x000fe20003f26270 */
[----:B------:R-:W1:Y:S02]  /*cab0*/  SYNCS.PHASECHK.TRANS64.TRYWAIT P0, [R17+URZ+0x19c20], R2 ;  /* 0x019c2002110075a7 */ /* 0x000e64000800017f */
[----:B01----:R-:W-:Y:S10]  /*cac0*/  @!P0 BRA `(.L_x_214) ;  /* 0x0000002c00348947 */ /* 0x003ff40003800000 */
.L_x_287:
[----:B------:R-:W-:Y:S05]  /*cad0*/  BSYNC B0 ;  /* 0x0000000000007941 */ /* 0x000fea0003800000 */
.L_x_213:
[----:B------:R-:W-:Y:S05]  /*cae0*/  @!P1 BRA `(.L_x_215) ;  /* 0x0000000c00f89947 */ /* 0x000fea0003800000 */
[----:B------:R-:W-:Y:S02]  /*caf0*/  IMAD.MOV.U32 R6, RZ, RZ, R19 ;  /* 0x000000ffff067224 */ /* 0x000fe400078e0013 */
[----:B------:R-:W-:-:S07]  /*cb00*/  IMAD.MOV.U32 R7, RZ, RZ, R18 ;  /* 0x000000ffff077224 */ /* 0x000fce00078e0012 */
.L_x_239:
[----:B0-----:R-:W2:Y:S01]  /*cb10*/  LDL R2, [R1] ;  /* 0x0000000001027983 */ /* 0x001ea20000100800 */
[----:B------:R-:W-:Y:S01]  /*cb20*/  VIADD R18, R7, 0x1 ;  /* 0x0000000107127836 */ /* 0x000fe20000000000 */
[----:B------:R-:W-:Y:S05]  /*cb30*/  YIELD ;  /* 0x0000000000007946 */ /* 0x000fea0003800000 */
[----:B------:R-:W-:Y:S01]  /*cb40*/  ISETP.NE.AND P0, PT, R18, 0x2, PT ;  /* 0x000000021200780c */ /* 0x000fe20003f05270 */
[----:B------:R-:W-:Y:S03]  /*cb50*/  BSSY B0, `(.L_x_216) ;  /* 0x00000a4000007945 */ /* 0x000fe60003800000 */
[----:B------:R-:W-:-:S02]  /*cb60*/  SEL R19, RZ, 0x1, P0 ;  /* 0x00000001ff137807 */ /* 0x000fc40000000000 */
[----:B------:R-:W-:Y:S02]  /*cb70*/  SEL R18, R18, RZ, P0 ;  /* 0x000000ff12127207 */ /* 0x000fe40000000000 */
[----:B------:R-:W-:Y:S02]  /*cb80*/  LOP3.LUT R19, R6, R19, RZ, 0x3c, !PT ;  /* 0x0000001306137212 */ /* 0x000fe400078e3cff */
[----:B--2---:R-:W-:-:S13]  /*cb90*/  LOP3.LUT P1, RZ, R2, 0x1, RZ, 0xc0, !PT ;  /* 0x0000000102ff7812 */ /* 0x004fda000782c0ff */
[----:B------:R-:W-:Y:S05]  /*cba0*/  @!P1 BRA `(.L_x_217) ;  /* 0x0000000800789947 */ /* 0x000fea0003800000 */
[----:B------:R-:W-:Y:S01]  /*cbb0*/  ULDC.64 UR4, c[0x0][0x418] ;  /* 0x0001060000047ab9 */ /* 0x000fe20000000a00 */
[----:B------:R-:W-:Y:S01]  /*cbc0*/  IMAD.MOV.U32 R8, RZ, RZ, R0 ;  /* 0x000000ffff087224 */ /* 0x000fe200078e0000 */
[----:B------:R-:W-:-:S04]  /*cbd0*/  ISETP.NE.U32.AND P0, PT, RZ, UR4, PT ;  /* 0x00000004ff007c0c */ /* 0x000fc8000bf05070 */
[----:B------:R-:W-:-:S13]  /*cbe0*/  ISETP.NE.AND.EX P0, PT, RZ, UR5, PT, P0 ;  /* 0x00000005ff007c0c */ /* 0x000fda000bf05300 */
[----:B------:R-:W-:Y:S05]  /*cbf0*/  @!P0 BRA `(.L_x_218) ;  /* 0x0000000000448947 */ /* 0x000fea0003800000 */
[----:B------:R-:W0:Y:S01]  /*cc00*/  LDC R5, c[0x0][0x43c] ;  /* 0x00010f00ff057b82 */ /* 0x000e220000000800 */
[----:B------:R-:W-:Y:S01]  /*cc10*/  ULDC.64 UR6, c[0x0][0x428] ;  /* 0x00010a0000067ab9 */ /* 0x000fe20000000a00 */
[----:B0-----:R-:W-:-:S13]  /*cc20*/  ISETP.NE.AND P0, PT, R5, 0x1, PT ;  /* 0x000000010500780c */ /* 0x001fda0003f05270 */
[----:B------:R-:W0:Y:S02]  /*cc30*/  @P0 LDC.64 R2, c[0x0][0x440] ;  /* 0x00011000ff020b82 */ /* 0x000e240000000a00 */
[----:B0-----:R-:W-:-:S04]  /*cc40*/  @P0 IMAD.HI.U32 R4, R0, R2, RZ ;  /* 0x0000000200040227 */ /* 0x001fc800078e00ff */
[----:B------:R-:W-:Y:S01]  /*cc50*/  IMAD.MOV.U32 R2, RZ, RZ, R0 ;  /* 0x000000ffff027224 */ /* 0x000fe200078e0000 */
[----:B------:R-:W-:-:S04]  /*cc60*/  @P0 SHF.R.U32.HI R2, RZ, R3, R4 ;  /* 0x00000003ff020219 */ /* 0x000fc80000011604 */
[--C-:B------:R-:W-:Y:S01]  /*cc70*/  SHF.R.S32.HI R3, RZ, 0x1f, R2.reuse ;  /* 0x0000001fff037819 */ /* 0x100fe20000011402 */
[----:B------:R-:W-:-:S04]  /*cc80*/  IMAD.MOV R8, RZ, RZ, -R2 ;  /* 0x000000ffff087224 */ /* 0x000fc800078e0a02 */
[----:B------:R-:W-:Y:S02]  /*cc90*/  IMAD R8, R5, R8, R0 ;  /* 0x0000000805087224 */ /* 0x000fe400078e0200 */
[----:B------:R-:W-:Y:S02]  /*cca0*/  IMAD R5, R26, UR6, RZ ;  /* 0x000000061a057c24 */ /* 0x000fe4000f8e02ff */
[----:B------:R-:W-:-:S04]  /*ccb0*/  IMAD.WIDE.U32 R2, R22, UR6, R2 ;  /* 0x0000000616027c25 */ /* 0x000fc8000f8e0002 */
[----:B------:R-:W-:-:S04]  /*ccc0*/  IMAD R4, R22, UR7, R5 ;  /* 0x0000000716047c24 */ /* 0x000fc8000f8e0205 */
[----:B------:R-:W-:Y:S01]  /*ccd0*/  IMAD.IADD R3, R4, 0x1, R3 ;  /* 0x0000000104037824 */ /* 0x000fe200078e0203 */
[----:B------:R-:W-:-:S04]  /*cce0*/  LEA R4, P0, R2, UR4, 0x2 ;  /* 0x0000000402047c11 */ /* 0x000fc8000f8010ff */
[----:B------:R-:W-:-:S05]  /*ccf0*/  LEA.HI.X R5, R2, UR5, R3, 0x2, P0 ;  /* 0x0000000502057c11 */ /* 0x000fca00080f1403 */
[----:B------:R0:W5:Y:S04]  /*cd00*/  LDG.E R16, desc[UR52][R4.64] ;  /* 0x0000003404107981 */ /* 0x000168000c1e1900 */
.L_x_218:
[----:B------:R-:W1:Y:S01]  /*cd10*/  S2R R2, SR_TID.X ;  /* 0x0000000000027919 */ /* 0x000e620000002100 */
[----:B0-----:R-:W-:Y:S01]  /*cd20*/  IMAD R4, R18, 0x8, R17 ;  /* 0x0000000812047824 */ /* 0x001fe200078e0211 */
[----:B------:R-:W-:Y:S01]  /*cd30*/  BSSY B1, `(.L_x_219) ;  /* 0x0000006000017945 */ /* 0x000fe20003800000 */
[----:B-1----:R-:W-:Y:S02]  /*cd40*/  LOP3.LUT R3, R2, 0x7f, RZ, 0xc0, !PT ;  /* 0x0000007f02037812 */ /* 0x002fe400078ec0ff */
[----:B------:R-:W-:Y:S02]  /*cd50*/  SHF.L.U32 R2, R19, 0x1f, RZ ;  /* 0x0000001f13027819 */ /* 0x000fe400000006ff */
[----:B------:R-:W-:Y:S02]  /*cd60*/  ISETP.NE.AND P1, PT, R3, RZ, PT ;  /* 0x000000ff0300720c */ /* 0x000fe40003f25270 */
[----:B------:R-:W0:Y:S02]  /*cd70*/  SYNCS.PHASECHK.TRANS64.TRYWAIT P0, [R4+URZ+0x19c80], R2 ;  /* 0x019c8002040075a7 */ /* 0x000e24000800017f */
[----:B0-----:R-:W-:Y:S09]  /*cd80*/  @!P0 BRA `(.L_x_220) ;  /* 0x0000002800988947 */ /* 0x001ff20003800000 */
.L_x_288:
[----:B------:R-:W-:Y:S05]  /*cd90*/  BSYNC B1 ;  /* 0x0000000000017941 */ /* 0x000fea0003800000 */
.L_x_219:
[----:B------:R-:W-:Y:S04]  /*cda0*/  BSSY B1, `(.L_x_221) ;  /* 0x0000009000017945 */ /* 0x000fe80003800000 */
[----:B------:R-:W-:Y:S05]  /*cdb0*/  @P1 BRA `(.L_x_222) ;  /* 0x00000000001c1947 */ /* 0x000fea0003800000 */
[----:B------:R-:W1:Y:S02]  /*cdc0*/  S2R R3, SR_TID.X ;  /* 0x0000000000037919 */ /* 0x000e640000002100 */
[----:B-1----:R-:W-:Y:S01]  /*cdd0*/  LOP3.LUT R5, R3, 0x1f, RZ, 0xc0, !PT ;  /* 0x0000001f03057812 */ /* 0x002fe200078ec0ff */
[----:B------:R-:W-:-:S03]  /*cde0*/  IMAD.MOV.U32 R3, RZ, RZ, 0x3000 ;  /* 0x00003000ff037424 */ /* 0x000fc600078e00ff */
[----:B------:R-:W-:Y:S01]  /*cdf0*/  ISETP.NE.AND P0, PT, R5, RZ, PT ;  /* 0x000000ff0500720c */ /* 0x000fe20003f05270 */
[----:B------:R1:W-:-:S12]  /*ce00*/  SYNCS.ARRIVE.TRANS64 RZ, [R4+URZ+0x19c70], R3 ;  /* 0x019c700304ff79a7 */ /* 0x0003d8000800003f */
[----:B-1----:R-:W-:Y:S05]  /*ce10*/  @!P0 BRA `(.L_x_222) ;  /* 0x0000000000048947 */ /* 0x002fea0003800000 */
[----:B------:R-:W-:Y:S01]  /*ce20*/  BPT.TRAP 0x1 ;  /* 0x000000040000795c */ /* 0x000fe20000300000 */
.L_x_222:
[----:B------:R-:W-:Y:S05]  /*ce30*/  BSYNC B1 ;  /* 0x0000000000017941 */ /* 0x000fea0003800000 */
.L_x_221:
[----:B------:R-:W-:Y:S01]  /*ce40*/  IMAD.MOV.U32 R5, RZ, RZ, RZ ;  /* 0x000000ffff057224 */ /* 0x000fe200078e00ff */
[----:B------:R-:W-:Y:S01]  /*ce50*/  UIADD3 UR4, UP0, UR50, 0x470, URZ ;  /* 0x0000047032047890 */ /* 0x000fe2000ff1e03f */
[----:B------:R-:W-:Y:S01]  /*ce60*/  IMAD R9, R18, 0x3000, R17 ;  /* 0x0000300012097824 */ /* 0x000fe200078e0211 */
[----:B------:R-:W-:Y:S01]  /*ce70*/  PLOP3.LUT P0, PT, PT, PT, PT, 0x80, 0x0 ;  /* 0x000000000000781c */ /* 0x000fe20003f0f070 */
[----:B------:R-:W-:Y:S01]  /*ce80*/  VIADD R3, R4, 0x19c70 ;  /* 0x00019c7004037836 */ /* 0x000fe20000000000 */
[----:B------:R-:W-:Y:S01]  /*ce90*/  R2UR UR10, R5 ;  /* 0x00000000050a72ca */ /* 0x000fe200000e0000 */
[----:B------:R-:W-:Y:S01]  /*cea0*/  VIADD R10, R9, 0x9000 ;  /* 0x00009000090a7836 */ /* 0x000fe20000000000 */
[----:B------:R-:W-:Y:S01]  /*ceb0*/  LEA R8, R8, UR39, 0x7 ;  /* 0x0000002708087c11 */ /* 0x000fe2000f8e38ff */
[----:B------:R-:W-:Y:S01]  /*cec0*/  UIADD3.X UR5, URZ, UR51, URZ, UP0, !UPT ;  /* 0x000000333f057290 */ /* 0x000fe200087fe43f */
[----:B------:R-:W-:Y:S01]  /*ced0*/  UMOV UR6, 0x0 ;  /* 0x0000000000067882 */ /* 0x000fe20000000000 */
[----:B------:R-:W-:-:S10]  /*cee0*/  UMOV UR7, 0x14f00000 ;  /* 0x14f0000000077882 */ /* 0x000fd40000000000 */
.L_x_223:
[----:B------:R-:W-:-:S13]  /*cef0*/  @P0 ELECT P2, URZ, PT ;  /* 0x00000000003f082f */ /* 0x000fda0003840000 */
[----:B-----5:R-:W-:Y:S01]  /*cf00*/  @P2 R2UR UR13, R16 ;  /* 0x00000000100d22ca */ /* 0x020fe200000e0000 */
[----:B------:R-:W-:Y:S01]  /*cf10*/  UMOV UR12, UR36 ;  /* 0x00000024000c7c82 */ /* 0x000fe20008000000 */
[----:B------:R-:W-:Y:S02]  /*cf20*/  @P2 R2UR UR11, R8 ;  /* 0x00000000080b22ca */ /* 0x000fe400000e0000 */
[----:B------:R-:W-:Y:S02]  /*cf30*/  @P2 R2UR UR9, R3 ;  /* 0x00000000030922ca */ /* 0x000fe400000e0000 */
[----:B------:R-:W-:Y:S02]  /*cf40*/  @P2 R2UR UR8, R10 ;  /* 0x000000000a0822ca */ /* 0x000fe400000e0000 */
[----:B------:R-:W-:Y:S02]  /*cf50*/  @P2 PLOP3.LUT P0, PT, P2, PT, PT, 0x8, 0x0 ;  /* 0x000000000000281c */ /* 0x000fe4000170e170 */
[----:B------:R-:W-:-:S09]  /*cf60*/  PLOP3.LUT P2, PT, PT, PT, PT, 0x8, 0x0 ;  /* 0x000000000000781c */ /* 0x000fd20003f4e170 */
[----:B------:R1:W-:Y:S02]  /*cf70*/  UTMALDG.4D [UR8], [UR4], desc[UR6] ;  /* 0x00000608040075b4 */ /* 0x0003e40008019000 */
[----:B-1----:R-:W-:Y:S05]  /*cf80*/  @P0 BRA.U.ANY `(.L_x_223) ;  /* 0xfffffffd00d80947 */ /* 0x002fea000393ffff */
[----:B------:R-:W-:Y:S01]  /*cf90*/  IMAD.MOV.U32 R10, RZ, RZ, 0x20 ;  /* 0x00000020ff0a7424 */ /* 0x000fe200078e00ff */
[----:B------:R-:W-:Y:S01]  /*cfa0*/  PLOP3.LUT P0, PT, PT, PT, PT, 0x80, 0x0 ;  /* 0x000000000000781c */ /* 0x000fe20003f0f070 */
[----:B------:R-:W-:Y:S01]  /*cfb0*/  VIADD R11, R9, 0xa000 ;  /* 0x0000a000090b7836 */ /* 0x000fe20000000000 */
[----:B------:R-:W-:Y:S01]  /*cfc0*/  UMOV UR6, 0x0 ;  /* 0x0000000000067882 */ /* 0x000fe20000000000 */
[----:B------:R-:W-:Y:S01]  /*cfd0*/  UMOV UR7, 0x14f00000 ;  /* 0x14f0000000077882 */ /* 0x000fe20000000000 */
[----:B------:R-:W-:-:S15]  /*cfe0*/  R2UR UR10, R10 ;  /* 0x000000000a0a72ca */ /* 0x000fde00000e0000 */
.L_x_224:
[----:B------:R-:W-:-:S13]  /*cff0*/  @P0 ELECT P2, URZ, PT ;  /* 0x00000000003f082f */ /* 0x000fda0003840000 */
[----:B------:R-:W-:Y:S01]  /*d000*/  @P2 R2UR UR13, R16 ;  /* 0x00000000100d22ca */ /* 0x000fe200000e0000 */
        /* <DEDUP_REMOVED lines=14> */
.L_x_225:
        /* <DEDUP_REMOVED lines=10> */
[----:B------:R-:W1:Y:S01]  /*d190*/  SYNCS.PHASECHK.TRANS64.TRYWAIT P0, [R4+URZ+0x19c40], R2 ;  /* 0x019c4002040075a7 */ /* 0x000e62000800017f */
[----:B------:R-:W-:Y:S04]  /*d1a0*/  BSSY B1, `(.L_x_226) ;  /* 0x0000002000017945 */ /* 0x000fe80003800000 */
[----:B-1----:R-:W-:Y:S05]  /*d1b0*/  @!P0 BRA `(.L_x_227) ;  /* 0x0000002400a08947 */ /* 0x002fea0003800000 */
.L_x_289:
[----:B------:R-:W-:Y:S05]  /*d1c0*/  BSYNC B1 ;  /* 0x0000000000017941 */ /* 0x000fea0003800000 */
.L_x_226:
[----:B------:R-:W-:Y:S01]  /*d1d0*/  BSSY B1, `(.L_x_228) ;  /* 0x000000b000017945 */ /* 0x000fe20003800000 */
[----:B01----:R-:W-:Y:S02]  /*d1e0*/  IMAD.MOV.U32 R2, RZ, RZ, 0x0 ;  /* 0x00000000ff027424 */ /* 0x003fe400078e00ff */
[----:B------:R-:W-:Y:S01]  /*d1f0*/  IMAD.MOV.U32 R3, RZ, RZ, 0x14f00000 ;  /* 0x14f00000ff037424 */ /* 0x000fe200078e00ff */
[----:B------:R-:W-:Y:S06]  /*d200*/  @P1 BRA `(.L_x_229) ;  /* 0x00000000001c1947 */ /* 0x000fec0003800000 */
[----:B------:R-:W0:Y:S02]  /*d210*/  S2R R12, SR_TID.X ;  /* 0x00000000000c7919 */ /* 0x000e240000002100 */
[----:B0-----:R-:W-:Y:S01]  /*d220*/  LOP3.LUT R13, R12, 0x1f, RZ, 0xc0, !PT ;  /* 0x0000001f0c0d7812 */ /* 0x001fe200078ec0ff */
[----:B------:R-:W-:-:S03]  /*d230*/  IMAD.MOV.U32 R12, RZ, RZ, 0x3000 ;  /* 0x00003000ff0c7424 */ /* 0x000fc600078e00ff */
[----:B------:R-:W-:Y:S01]  /*d240*/  ISETP.NE.AND P0, PT, R13, RZ, PT ;  /* 0x000000ff0d00720c */ /* 0x000fe20003f05270 */
[----:B------:R0:W-:-:S12]  /*d250*/  SYNCS.ARRIVE.TRANS64 RZ, [R4+URZ+0x19c30], R12 ;  /* 0x019c300c04ff79a7 */ /* 0x0001d8000800003f */
[----:B0-----:R-:W-:Y:S05]  /*d260*/  @!P0 BRA `(.L_x_229) ;  /* 0x0000000000048947 */ /* 0x001fea0003800000 */
[----:B------:R-:W-:Y:S01]  /*d270*/  BPT.TRAP 0x1 ;  /* 0x000000040000795c */ /* 0x000fe20000300000 */
.L_x_229:
[----:B------:R-:W-:Y:S05]  /*d280*/  BSYNC B1 ;  /* 0x0000000000017941 */ /* 0x000fea0003800000 */
.L_x_228:
[----:B------:R-:W-:Y:S01]  /*d290*/  R2UR UR6, R2 ;  /* 0x00000000020672ca */ /* 0x000fe200000e0000 */
[----:B------:R-:W-:Y:S01]  /*d2a0*/  UIADD3 UR4, UP0, UR50, 0x370, URZ ;  /* 0x0000037032047890 */ /* 0x000fe2000ff1e03f */
[----:B------:R-:W-:Y:S01]  /*d2b0*/  R2UR UR7, R3 ;  /* 0x00000000030772ca */ /* 0x000fe200000e0000 */
[----:B------:R-:W-:Y:S01]  /*d2c0*/  VIADD R4, R4, 0x19c30 ;  /* 0x00019c3004047836 */ /* 0x000fe20000000000 */
[----:B------:R-:W-:Y:S01]  /*d2d0*/  R2UR UR10, R5 ;  /* 0x00000000050a72ca */ /* 0x000fe200000e0000 */
[----:B------:R-:W-:Y:S01]  /*d2e0*/  VIADD R5, R9, 0x13800 ;  /* 0x0001380009057836 */ /* 0x000fe20000000000 */
[----:B------:R-:W-:Y:S01]  /*d2f0*/  PLOP3.LUT P0, PT, PT, PT, PT, 0x80, 0x0 ;  /* 0x000000000000781c */ /* 0x000fe20003f0f070 */
[----:B------:R-:W-:-:S12]  /*d300*/  UIADD3.X UR5, URZ, UR51, URZ, UP0, !UPT ;  /* 0x000000333f057290 */ /* 0x000fd800087fe43f */
.L_x_230:
        /* <DEDUP_REMOVED lines=9> */
[----:B0-----:R-:W-:Y:S05]  /*d3a0*/  @P0 BRA.U.ANY `(.L_x_230) ;  /* 0xfffffffd00d80947 */ /* 0x001fea000393ffff */
[----:B------:R-:W-:Y:S01]  /*d3b0*/  R2UR UR10, R10 ;  /* 0x000000000a0a72ca */ /* 0x000fe200000e0000 */
[----:B------:R-:W-:Y:S01]  /*d3c0*/  VIADD R5, R9, 0x14800 ;  /* 0x0001480009057836 */ /* 0x000fe20000000000 */
[----:B------:R-:W-:Y:S02]  /*d3d0*/  R2UR UR6, R2 ;  /* 0x00000000020672ca */ /* 0x000fe400000e0000 */
[----:B------:R-:W-:Y:S02]  /*d3e0*/  R2UR UR7, R3 ;  /* 0x00000000030772ca */ /* 0x000fe400000e0000 */
[----:B------:R-:W-:-:S13]  /*d3f0*/  PLOP3.LUT P0, PT, PT, PT, PT, 0x80, 0x0 ;  /* 0x000000000000781c */ /* 0x000fda0003f0f070 */
.L_x_231:
        /* <DEDUP_REMOVED lines=15> */
.L_x_232:
        /* <DEDUP_REMOVED lines=10> */
.L_x_217:
[----:B------:R-:W-:Y:S05]  /*d590*/  BSYNC B0 ;  /* 0x0000000000007941 */ /* 0x000fea0003800000 */
.L_x_216:
[----:B------:R-:W-:-:S06]  /*d5a0*/  UISETP.NE.AND UP0, UPT, UR38, 0x3, UPT ;  /* 0x000000032600788c */ /* 0x000fcc000bf05270 */
[----:B------:R-:W-:-:S13]  /*d5b0*/  PLOP3.LUT P0, PT, PT, PT, UP0, 0x80, 0x0 ;  /* 0x000000000000781c */ /* 0x000fda0003f0f008 */
[----:B------:R-:W-:Y:S05]  /*d5c0*/  @!P0 BRA `(.L_x_233) ;  /* 0x0000000000048947 */ /* 0x000fea0003800000 */
[----:B------:R-:W-:Y:S01]  /*d5d0*/  BPT.TRAP 0x1 ;  /* 0x000000040000795c */ /* 0x000fe20000300000 */
.L_x_233:
[----:B------:R-:W-:Y:S01]  /*d5e0*/  IMAD.U32 R2, RZ, RZ, UR42 ;  /* 0x0000002aff027e24 */ /* 0x000fe2000f8e00ff */
[----:B------:R-:W-:Y:S01]  /*d5f0*/  BSSY B0, `(.L_x_234) ;  /* 0x0000007000007945 */ /* 0x000fe20003800000 */
[----:B------:R-:W-:-:S03]  /*d600*/  IMAD R3, R7, 0x8, R17 ;  /* 0x0000000807037824 */ /* 0x000fc600078e0211 */
[----:B------:R-:W-:Y:S02]  /*d610*/  ISETP.NE.AND P1, PT, R2, 0x3, PT ;  /* 0x000000030200780c */ /* 0x000fe40003f25270 */
[----:B------:R-:W-:-:S04]  /*d620*/  LOP3.LUT R2, R6, 0x1, RZ, 0x3c, !PT ;  /* 0x0000000106027812 */ /* 0x000fc800078e3cff */
[----:B------:R-:W-:-:S04]  /*d630*/  SHF.L.U32 R2, R2, 0x1f, RZ ;  /* 0x0000001f02027819 */ /* 0x000fc800000006ff */
[----:B------:R-:W0:Y:S02]  /*d640*/  SYNCS.PHASECHK.TRANS64.TRYWAIT P0, [R3+URZ+0x19c70], R2 ;  /* 0x019c7002030075a7 */ /* 0x000e24000800017f */
[----:B0-----:R-:W-:Y:S05]  /*d650*/  @!P0 BRA `(.L_x_235) ;  /* 0x00000020008c8947 */ /* 0x001fea0003800000 */
.L_x_290:
[----:B------:R-:W-:Y:S05]  /*d660*/  BSYNC B0 ;  /* 0x0000000000007941 */ /* 0x000fea0003800000 */
.L_x_234:
[----:B------:R-:W-:Y:S05]  /*d670*/  @!P1 BRA `(.L_x_236) ;  /* 0x0000000000049947 */ /* 0x000fea0003800000 */
[----:B------:R-:W-:Y:S01]  /*d680*/  BPT.TRAP 0x1 ;  /* 0x000000040000795c */ /* 0x000fe20000300000 */
.L_x_236:
[----:B0-----:R-:W-:Y:S01]  /*d690*/  SHF.L.U32 R2, R6, 0x1f, RZ ;  /* 0x0000001f06027819 */ /* 0x001fe200000006ff */
[----:B------:R-:W-:-:S03]  /*d6a0*/  IMAD R10, R7, 0x3000, RZ ;  /* 0x00003000070a7824 */ /* 0x000fc600078e02ff */
[----:B------:R-:W0:Y:S02]  /*d6b0*/  SYNCS.PHASECHK.TRANS64.TRYWAIT P0, [R3+URZ+0x19c60], R2 ;  /* 0x019c6002030075a7 */ /* 0x000e24000800017f */
[----:B0-----:R-:W-:Y:S05]  /*d6c0*/  @!P0 BRA `(.L_x_237) ;  /* 0x0000002000848947 */ /* 0x001fea0003800000 */
.L_x_291:
[----:B------:R-:W0:Y:S01]  /*d6d0*/  LDL R4, [R1+0x4] ;  /* 0x0000040001047983 */ /* 0x000e220000100800 */
[----:B------:R-:W-:Y:S05]  /*d6e0*/  WARPSYNC.ALL ;  /* 0x0000000000007948 */ /* 0x000fea0003800000 */
[----:B------:R-:W-:-:S05]  /*d6f0*/  LOP3.LUT R12, R10, R28, RZ, 0xfc, !PT ;  /* 0x0000001c0a0c7212 */ /* 0x000fca00078efcff */
[----:B------:R-:W-:Y:S01]  /*d700*/  IMAD.IADD R12, R17, 0x1, R12 ;  /* 0x00000001110c7824 */ /* 0x000fe200078e020c */
[----:B0-----:R-:W-:-:S05]  /*d710*/  LOP3.LUT R2, R10, R4, RZ, 0xfc, !PT ;  /* 0x000000040a027212 */ /* 0x001fca00078efcff */
[----:B------:R-:W-:-:S05]  /*d720*/  IMAD.IADD R2, R17, 0x1, R2 ;  /* 0x0000000111027824 */ /* 0x000fca00078e0202 */
[----:B------:R-:W0:Y:S02]  /*d730*/  LDSM.16.MT88.4 R4, [R2+0x9000] ;  /* 0x009000000204783b */ /* 0x000e240000004200 */
[C-C-:B0-----:R-:W-:Y:S02]  /*d740*/  PRMT R8, R4.reuse, 0x6420, R5.reuse ;  /* 0x0000642004087816 */ /* 0x141fe40000000005 */
[----:B------:R-:W-:Y:S02]  /*d750*/  PRMT R9, R4, 0x7531, R5 ;  /* 0x0000753104097816 */ /* 0x000fe40000000005 */
[C-C-:B------:R-:W-:Y:S02]  /*d760*/  PRMT R10, R6.reuse, 0x6420, R7.reuse ;  /* 0x00006420060a7816 */ /* 0x140fe40000000007 */
[----:B------:R-:W-:-:S05]  /*d770*/  PRMT R11, R6, 0x7531, R7 ;  /* 0x00007531060b7816 */ /* 0x000fca0000000007 */
[----:B------:R-:W-:Y:S04]  /*d780*/  STSM.16.M88.4 [R12+0x3000], R8 ;  /* 0x003000080c007844 */ /* 0x000fe80000000200 */
[----:B------:R-:W0:Y:S02]  /*d790*/  LDSM.16.MT88.4 R4, [R2+0xa000] ;  /* 0x00a000000204783b */ /* 0x000e240000004200 */
[C-C-:B0-----:R-:W-:Y:S02]  /*d7a0*/  PRMT R8, R4.reuse, 0x6420, R5.reuse ;  /* 0x0000642004087816 */ /* 0x141fe40000000005 */
[----:B------:R-:W-:Y:S02]  /*d7b0*/  PRMT R9, R4, 0x7531, R5 ;  /* 0x0000753104097816 */ /* 0x000fe40000000005 */
[----:B------:R-:W-:-:S02]  /*d7c0*/  PRMT R10, R6, 0x6420, R7 ;  /* 0x00006420060a7816 */ /* 0x000fc40000000007 */
[----:B------:R-:W-:-:S05]  /*d7d0*/  PRMT R11, R6, 0x7531, R7 ;  /* 0x00007531060b7816 */ /* 0x000fca0000000007 */
[----:B------:R-:W-:Y:S04]  /*d7e0*/  STSM.16.M88.4 [R12+0x4000], R8 ;  /* 0x004000080c007844 */ /* 0x000fe80000000200 */
[----:B------:R-:W0:Y:S02]  /*d7f0*/  LDSM.16.MT88.4 R4, [R2+0xb000] ;  /* 0x00b000000204783b */ /* 0x000e240000004200 */
[C-C-:B0-----:R-:W-:Y:S02]  /*d800*/  PRMT R8, R4.reuse, 0x6420, R5.reuse ;  /* 0x0000642004087816 */ /* 0x141fe40000000005 */
[----:B------:R-:W-:Y:S02]  /*d810*/  PRMT R9, R4, 0x7531, R5 ;  /* 0x0000753104097816 */ /* 0x000fe40000000005 */
[----:B------:R-:W-:-:S02]  /*d820*/  PRMT R10, R6, 0x6420, R7 ;  /* 0x00006420060a7816 */ /* 0x000fc40000000007 */
[----:B------:R-:W-:-:S05]  /*d830*/  PRMT R11, R6, 0x7531, R7 ;  /* 0x00007531060b7816 */ /* 0x000fca0000000007 */
[----:B------:R0:W-:Y:S04]  /*d840*/  STSM.16.M88.4 [R12+0x5000], R8 ;  /* 0x005000080c007844 */ /* 0x0001e80000000200 */
[----:B------:R-:W1:Y:S01]  /*d850*/  LDSM.16.MT88.4 R4, [R2+0x9800] ;  /* 0x009800000204783b */ /* 0x000e620000004200 */
[----:B0-----:R-:W-:Y:S02]  /*d860*/  IADD3 R12, R29, 0x3000, R12 ;  /* 0x000030001d0c7810 */ /* 0x001fe40007ffe00c */
[C-C-:B-1----:R-:W-:Y:S02]  /*d870*/  PRMT R8, R4.reuse, 0x6420, R5.reuse ;  /* 0x0000642004087816 */ /* 0x142fe40000000005 */
[----:B------:R-:W-:Y:S02]  /*d880*/  PRMT R9, R4, 0x7531, R5 ;  /* 0x0000753104097816 */ /* 0x000fe40000000005 */
[----:B------:R-:W-:-:S02]  /*d890*/  PRMT R10, R6, 0x6420, R7 ;  /* 0x00006420060a7816 */ /* 0x000fc40000000007 */
[----:B------:R-:W-:-:S05]  /*d8a0*/  PRMT R11, R6, 0x7531, R7 ;  /* 0x00007531060b7816 */ /* 0x000fca0000000007 */
[----:B------:R-:W-:Y:S04]  /*d8b0*/  STSM.16.M88.4 [R12], R8 ;  /* 0x000000080c007844 */ /* 0x000fe80000000200 */
        /* <DEDUP_REMOVED lines=17> */
[----:B-1----:R-:W1:Y:S01]  /*d9d0*/  FENCE.VIEW.ASYNC.S ;  /* 0x00000000000073c6 */ /* 0x002e620000000000 */
[----:B------:R-:W-:Y:S05]  /*d9e0*/  @!P1 BRA `(.L_x_238) ;  /* 0x0000000000049947 */ /* 0x000fea0003800000 */
[----:B------:R-:W-:Y:S01]  /*d9f0*/  BPT.TRAP 0x1 ;  /* 0x000000040000795c */ /* 0x000fe20000300000 */
.L_x_238:
[----:B------:R-:W2:Y:S01]  /*da00*/  S2R R2, SR_TID.X ;  /* 0x0000000000027919 */ /* 0x000ea20000002100 */
[----:B-1----:R1:W-:Y:S01]  /*da10*/  SYNCS.ARRIVE.TRANS64.A1T0 RZ, [R3+URZ+0x19c50], RZ ;  /* 0x019c50ff03ff79a7 */ /* 0x0023e2000810003f */
[----:B------:R-:W-:Y:S02]  /*da20*/  IMAD.MOV.U32 R6, RZ, RZ, R19 ;  /* 0x000000ffff067224 */ /* 0x000fe400078e0013 */
[----:B------:R-:W-:Y:S01]  /*da30*/  IMAD.MOV.U32 R7, RZ, RZ, R18 ;  /* 0x000000ffff077224 */ /* 0x000fe200078e0012 */
[----:B--2---:R-:W-:Y:S01]  /*da40*/  LOP3.LUT R2, R2, 0x7f, RZ, 0xc0, !PT ;  /* 0x0000007f02027812 */ /* 0x004fe200078ec0ff */
[----:B------:R-:W-:Y:S03]  /*da50*/  BAR.SYNC.DEFER_BLOCKING 0x2, 0x80 ;  /* 0x0082000000007b1d */ /* 0x000fe60000010000 */
[----:B------:R-:W-:-:S13]  /*da60*/  ISETP.NE.AND P0, PT, R2, RZ, PT ;  /* 0x000000ff0200720c */ /* 0x000fda0003f05270 */
[----:B------:R-:W-:-:S05]  /*da70*/  @!P0 VIADD R2, R3, 0x19c80 ;  /* 0x00019c8003028836 */ /* 0x000fca0000000000 */
[----:B------:R-:W-:-:S04]  /*da80*/  @!P0 PRMT R2, RZ, 0x654, R2 ;  /* 0x00000654ff028816 */ /* 0x000fc80000000002 */
[----:B------:R1:W-:Y:S01]  /*da90*/  @!P0 SYNCS.ARRIVE.TRANS64.RED.A1T0 RZ, [R2+URZ], RZ ;  /* 0x000000ff02ff89a7 */ /* 0x0003e2000810043f */
[C---:B------:R-:W-:Y:S01]  /*daa0*/  ISETP.GT.AND P0, PT, R0.reuse, R23, PT ;  /* 0x000000170000720c */ /* 0x040fe20003f04270 */
[----:B------:R-:W-:-:S12]  /*dab0*/  VIADD R0, R0, 0xffffffff ;  /* 0xffffffff00007836 */ /* 0x000fd80000000000 */
[----:B-1----:R-:W-:Y:S05]  /*dac0*/  @P0 BRA `(.L_x_239) ;  /* 0xfffffff000100947 */ /* 0x002fea000383ffff */
.L_x_215:
[----:B0-----:R-:W0:Y:S01]  /*dad0*/  S2R R2, SR_TID.X ;  /* 0x0000000000027919 */ /* 0x001e220000002100 */
[----:B------:R-:W-:Y:S01]  /*dae0*/  BSSY B0, `(.L_x_240) ;  /* 0x0000010000007945 */ /* 0x000fe20003800000 */
        /* <DEDUP_REMOVED lines=14> */
[----:B0-----:R-:W-:-:S07]  /*dbd0*/  IADD3 R24, R0, UR41, R7 ;  /* 0x0000002900187c10 */ /* 0x001fce000fffe007 */
.L_x_241:
[----:B------:R-:W-:Y:S05]  /*dbe0*/  BSYNC B0 ;  /* 0x0000000000007941 */ /* 0x000fea0003800000 */
.L_x_240:
[----:B------:R-:W-:-:S06]  /*dbf0*/  UISETP.NE.AND UP0, UPT, UR38, 0x3, UPT ;  /* 0x000000032600788c */ /* 0x000fcc000bf05270 */
[----:B------:R-:W-:-:S13]  /*dc00*/  PLOP3.LUT P1, PT, PT, PT, UP0, 0x80, 0x0 ;  /* 0x000000000000781c */ /* 0x000fda0003f2f008 */
[----:B------:R-:W-:Y:S05]  /*dc10*/  @!P1 BRA `(.L_x_242) ;  /* 0x0000000000049947 */ /* 0x000fea0003800000 */
[----:B------:R-:W-:Y:S01]  /*dc20*/  BPT.TRAP 0x1 ;  /* 0x000000040000795c */ /* 0x000fe20000300000 */
.L_x_242:
[----:B------:R-:W-:Y:S01]  /*dc30*/  LOP3.LUT R0, R19, 0x1, RZ, 0x3c, !PT ;  /* 0x0000000113007812 */ /* 0x000fe200078e3cff */
[----:B------:R-:W-:Y:S01]  /*dc40*/  IMAD R3, R18, 0x8, R17 ;  /* 0x0000000812037824 */ /* 0x000fe200078e0211 */
[----:B------:R-:W-:Y:S01]  /*dc50*/  BSSY B0, `(.L_x_243) ;  /* 0x0000006000007945 */ /* 0x000fe20003800000 */
[----:B------:R-:W-:Y:S01]  /*dc60*/  IMAD.U32 R2, RZ, RZ, UR42 ;  /* 0x0000002aff027e24 */ /* 0x000fe2000f8e00ff */
[----:B------:R-:W-:-:S04]  /*dc70*/  SHF.L.U32 R0, R0, 0x1f, RZ ;  /* 0x0000001f00007819 */ /* 0x000fc800000006ff */
[----:B------:R-:W0:Y:S01]  /*dc80*/  SYNCS.PHASECHK.TRANS64.TRYWAIT P1, [R3+URZ+0x19c70], R0 ;  /* 0x019c7000030075a7 */ /* 0x000e22000802017f */
[----:B------:R-:W-:Y:S01]  /*dc90*/  ISETP.NE.AND P2, PT, R2, 0x3, PT ;  /* 0x000000030200780c */ /* 0x000fe20003f45270 */
[----:B0-----:R-:W-:-:S12]  /*dca0*/  @!P1 BRA `(.L_x_244) ;  /* 0x0000001c00209947 */ /* 0x001fd80003800000 */
.L_x_292:
[----:B------:R-:W-:Y:S05]  /*dcb0*/  BSYNC B0 ;  /* 0x0000000000007941 */ /* 0x000fea0003800000 */
.L_x_243:
[----:B------:R-:W-:Y:S05]  /*dcc0*/  @!P2 BRA `(.L_x_245) ;  /* 0x000000000004a947 */ /* 0x000fea0003800000 */
[----:B------:R-:W-:Y:S01]  /*dcd0*/  BPT.TRAP 0x1 ;  /* 0x000000040000795c */ /* 0x000fe20000300000 */
.L_x_245:
[----:B0-----:R-:W-:-:S04]  /*dce0*/  SHF.L.U32 R0, R19, 0x1f, RZ ;  /* 0x0000001f13007819 */ /* 0x001fc800000006ff */
[----:B------:R-:W0:Y:S02]  /*dcf0*/  SYNCS.PHASECHK.TRANS64.TRYWAIT P1, [R3+URZ+0x19c60], R0 ;  /* 0x019c6000030075a7 */ /* 0x000e24000802017f */
[----:B0-----:R-:W-:Y:S05]  /*dd00*/  @!P1 BRA `(.L_x_246) ;  /* 0x0000001c001c9947 */ /* 0x001fea0003800000 */
.L_x_293:
[----:B------:R-:W0:Y:S01]  /*dd10*/  LDL R2, [R1+0x4] ;  /* 0x0000040001027983 */ /* 0x000e220000100800 */
[----:B------:R-:W-:Y:S01]  /*dd20*/  IMAD R11, R18, 0x3000, RZ ;  /* 0x00003000120b7824 */ /* 0x000fe200078e02ff */
[----:B------:R-:W-:Y:S05]  /*dd30*/  WARPSYNC.ALL ;  /* 0x0000000000007948 */ /* 0x000fea0003800000 */
[C---:B0-----:R-:W-:Y:S02]  /*dd40*/  LOP3.LUT R0, R11.reuse, R2, RZ, 0xfc, !PT ;  /* 0x000000020b007212 */ /* 0x041fe400078efcff */
[----:B------:R-:W-:-:S03]  /*dd50*/  LOP3.LUT R2, R11, R28, RZ, 0xfc, !PT ;  /* 0x0000001c0b027212 */ /* 0x000fc600078efcff */
[C---:B------:R-:W-:Y:S02]  /*dd60*/  IMAD.IADD R0, R17.reuse, 0x1, R0 ;  /* 0x0000000111007824 */ /* 0x040fe400078e0200 */
[----:B------:R-:W-:-:S03]  /*dd70*/  IMAD.IADD R2, R17, 0x1, R2 ;  /* 0x0000000111027824 */ /* 0x000fc600078e0202 */
        /* <DEDUP_REMOVED lines=45> */
.L_x_247:
[----:B-1----:R-:W-:Y:S01]  /*e050*/  SYNCS.ARRIVE.TRANS64.A1T0 RZ, [R3+URZ+0x19c50], RZ ;  /* 0x019c50ff03ff79a7 */ /* 0x002fe2000810003f */
[----:B------:R-:W-:Y:S02]  /*e060*/  @!P0 VIADD R0, R3, 0x19c80 ;  /* 0x00019c8003008836 */ /* 0x000fe40000000000 */
[----:B------:R-:W-:-:S03]  /*e070*/  VIADD R18, R18, 0x1 ;  /* 0x0000000112127836 */ /* 0x000fc60000000000 */
[----:B------:R-:W-:Y:S01]  /*e080*/  @!P0 PRMT R0, RZ, 0x654, R0 ;  /* 0x00000654ff008816 */ /* 0x000fe20000000000 */
[----:B------:R-:W-:Y:S06]  /*e090*/  BAR.SYNC.DEFER_BLOCKING 0x2, 0x80 ;  /* 0x0082000000007b1d */ /* 0x000fec0000010000 */
[----:B------:R1:W-:Y:S01]  /*e0a0*/  @!P0 SYNCS.ARRIVE.TRANS64.RED.A1T0 RZ, [R0+URZ], RZ ;  /* 0x000000ff00ff89a7 */ /* 0x0003e2000810043f */
[----:B------:R-:W-:-:S04]  /*e0b0*/  ISETP.NE.AND P0, PT, R18, 0x2, PT ;  /* 0x000000021200780c */ /* 0x000fc80003f05270 */
[----:B------:R-:W-:Y:S02]  /*e0c0*/  SEL R18, R18, RZ, P0 ;  /* 0x000000ff12127207 */ /* 0x000fe40000000000 */
[----:B-1----:R-:W-:-:S04]  /*e0d0*/  SEL R0, RZ, 0x1, P0 ;  /* 0x00000001ff007807 */ /* 0x002fc80000000000 */
[----:B------:R-:W-:-:S07]  /*e0e0*/  LOP3.LUT R19, R19, R0, RZ, 0x3c, !PT ;  /* 0x0000000013137212 */ /* 0x000fce00078e3cff */
.L_x_190:
[----:B------:R-:W-:Y:S05]  /*e0f0*/  BSYNC B7 ;  /* 0x0000000000077941 */ /* 0x000fea0003800000 */
.L_x_188:
[----:B------:R-:W2:Y:S02]  /*e100*/  LDL R0, [R1] ;  /* 0x0000000001007983 */ /* 0x000ea40000100800 */
[----:B--2---:R-:W-:-:S13]  /*e110*/  LOP3.LUT P0, RZ, R0, 0x2, RZ, 0xc0, !PT ;  /* 0x0000000200ff7812 */ /* 0x004fda000780c0ff */
[----:B------:R-:W-:Y:S05]  /*e120*/  @!P0 BRA `(.L_x_248) ;  /* 0x0000000000248947 */ /* 0x000fea0003800000 */
[----:B------:R-:W1:Y:S08]  /*e130*/  S2UR UR5, SR_CgaCtaId ;  /* 0x00000000000579c3 */ /* 0x000e700000008800 */
[----:B------:R-:W-:Y:S06]  /*e140*/  BAR.SYNC.DEFER_BLOCKING 0x5, 0x200 ;  /* 0x0148000000007b1d */ /* 0x000fec0000010000 */
[----:B------:R-:W-:-:S02]  /*e150*/  UMOV UR4, 0x400 ;  /* 0x0000040000047882 */ /* 0x000fc40000000000 */
[----:B-1----:R-:W-:-:S06]  /*e160*/  ULEA UR4, UR5, UR4, 0x18 ;  /* 0x0000000405047291 */ /* 0x002fcc000f8ec03f */
[----:B------:R-:W-:-:S05]  /*e170*/  IMAD.U32 R17, RZ, RZ, UR4 ;  /* 0x00000004ff117e24 */ /* 0x000fca000f8e00ff */
[----:B------:R-:W1:Y:S02]  /*e180*/  LDS.128 R24, [R17+0x19cd0] ;  /* 0x019cd00011187984 */ /* 0x000e640000000c00 */
[----:B-1----:R-:W-:Y:S01]  /*e190*/  R2UR UR43, R27 ;  /* 0x000000001b2b72ca */ /* 0x002fe200000e0000 */
[----:B------:R-:W-:Y:S06]  /*e1a0*/  BAR.ARV 0x4, 0x200 ;  /* 0x0108000000007b1d */ /* 0x000fec0000002000 */
[----:B------:R-:W-:Y:S08]  /*e1b0*/  BRA `(.L_x_249) ;  /* 0x0000000800ac7947 */ /* 0x000ff00003800000 */
.L_x_248:
[----:B------:R-:W0:Y:S01]  /*e1c0*/  S2R R0, SR_TID.X ;  /* 0x0000000000007919 */ /* 0x000e220000002100 */
[----:B------:R-:W-:Y:S01]  /*e1d0*/  ULDC UR4, c[0x0][0xc3c] ;  /* 0x00030f0000047ab9 */ /* 0x000fe20000000800 */
[----:B0-----:R-:W-:Y:S01]  /*e1e0*/  LOP3.LUT R9, R0, 0x1f, RZ, 0xc0, !PT ;  /* 0x0000001f00097812 */ /* 0x001fe200078ec0ff */
[----:B------:R-:W-:-:S03]  /*e1f0*/  IMAD.MOV.U32 R0, RZ, RZ, RZ ;  /* 0x000000ffff007224 */ /* 0x000fc600078e00ff */
[C---:B------:R-:W-:Y:S01]  /*e200*/  ISETP.NE.AND P0, PT, R9.reuse, 0x1f, PT ;  /* 0x0000001f0900780c */ /* 0x040fe20003f05270 */
[----:B------:R-:W-:-:S05]  /*e210*/  VIADD R7, R9, UR43 ;  /* 0x0000002b09077c36 */ /* 0x000fca0008000000 */
[----:B------:R-:W-:Y:S01]  /*e220*/  ISETP.GE.OR P1, PT, R7, UR4, !P0 ;  /* 0x0000000407007c0c */ /* 0x000fe2000c726670 */
[----:B------:R-:W-:-:S12]  /*e230*/  ULDC UR4, c[0x0][0xc3c] ;  /* 0x00030f0000047ab9 */ /* 0x000fd80000000800 */
[----:B------:R-:W0:Y:S08]  /*e240*/  @!P1 LDC.64 R2, c[0x0][0xc80] ;  /* 0x00032000ff029b82 */ /* 0x000e300000000a00 */
[----:B------:R-:W1:Y:S01]  /*e250*/  @!P1 LDC.64 R4, c[0x0][0xc78] ;  /* 0x00031e00ff049b82 */ /* 0x000e620000000a00 */
[----:B0-----:R-:W-:-:S05]  /*e260*/  @!P1 IMAD.WIDE R2, R7, 0x4, R2 ;  /* 0x0000000407029825 */ /* 0x001fca00078e0202 */
[----:B------:R1:W2:Y:S02]  /*e270*/  @!P1 LDG.E R0, desc[UR52][R2.64] ;  /* 0x0000003402009981 */ /* 0x0002a4000c1e1900 */
[----:B-1----:R-:W-:-:S04]  /*e280*/  @!P1 IMAD.WIDE R2, R7, 0x4, R4 ;  /* 0x0000000407029825 */ /* 0x002fc800078e0204 */
[----:B------:R-:W-:-:S06]  /*e290*/  IMAD.MOV.U32 R5, RZ, RZ, RZ ;  /* 0x000000ffff057224 */ /* 0x000fcc00078e00ff */
[----:B------:R-:W2:Y:S01]  /*e2a0*/  @!P1 LDG.E R5, desc[UR52][R2.64] ;  /* 0x0000003402059981 */ /* 0x000ea2000c1e1900 */
[C---:B------:R-:W-:Y:S02]  /*e2b0*/  ISETP.NE.AND P1, PT, R9.reuse, RZ, PT ;  /* 0x000000ff0900720c */ /* 0x040fe40003f25270 */
[C---:B------:R-:W-:Y:S02]  /*e2c0*/  ISETP.GE.U32.AND P2, PT, R9.reuse, 0x2, PT ;  /* 0x000000020900780c */ /* 0x040fe40003f46070 */
[C---:B------:R-:W-:Y:S02]  /*e2d0*/  ISETP.GE.U32.AND P3, PT, R9.reuse, 0x4, PT ;  /* 0x000000040900780c */ /* 0x040fe40003f66070 */
[C---:B------:R-:W-:Y:S02]  /*e2e0*/  ISETP.GE.U32.AND P4, PT, R9.reuse, 0x8, PT ;  /* 0x000000080900780c */ /* 0x040fe40003f86070 */
[----:B------:R-:W-:Y:S01]  /*e2f0*/  ISETP.GE.U32.AND P5, PT, R9, 0x10, PT ;  /* 0x000000100900780c */ /* 0x000fe20003fa6070 */
[----:B--2---:R-:W-:-:S05]  /*e300*/  IMAD R4, R5, R0, RZ ;  /* 0x0000000005047224 */ /* 0x004fca00078e02ff */
[----:B------:R-:W0:Y:S02]  /*e310*/  SHFL.UP PT, R6, R4, 0x1, RZ ;  /* 0x0420000004067989 */ /* 0x000e2400000e00ff */
[----:B0-----:R-:W-:-:S05]  /*e320*/  SEL R7, R6, RZ, P1 ;  /* 0x000000ff06077207 */ /* 0x001fca0000800000 */
[----:B------:R-:W-:-:S05]  /*e330*/  IMAD.IADD R7, R4, 0x1, R7 ;  /* 0x0000000104077824 */ /* 0x000fca00078e0207 */
[----:B------:R-:W0:Y:S02]  /*e340*/  SHFL.UP PT, R6, R7, 0x2, RZ ;  /* 0x0440000007067989 */ /* 0x000e2400000e00ff */
[----:B0-----:R-:W-:-:S05]  /*e350*/  SEL R6, R6, RZ, P2 ;  /* 0x000000ff06067207 */ /* 0x001fca0001000000 */
[----:B------:R-:W-:Y:S02]  /*e360*/  IMAD.IADD R6, R7, 0x1, R6 ;  /* 0x0000000107067824 */ /* 0x000fe400078e0206 */
[----:B------:R-:W-:Y:S04]  /*e370*/  SHFL.IDX PT, R7, R24, 0x1, 0x1f ;  /* 0x00201f0018077f89 */ /* 0x000fe800000e0000 */
[----:B------:R-:W0:Y:S02]  /*e380*/  SHFL.UP PT, R8, R6, 0x4, RZ ;  /* 0x0480000006087989 */ /* 0x000e2400000e00ff */
[----:B0-----:R-:W-:-:S05]  /*e390*/  SEL R3, R8, RZ, P3 ;  /* 0x000000ff08037207 */ /* 0x001fca0001800000 */
[----:B------:R-:W-:Y:S02]  /*e3a0*/  IMAD.IADD R4, R6, 0x1, R3 ;  /* 0x0000000106047824 */ /* 0x000fe400078e0203 */
[----:B------:R-:W-:Y:S04]  /*e3b0*/  SHFL.IDX PT, R6, R24, RZ, 0x1f ;  /* 0x00001fff18067589 */ /* 0x000fe800000e0000 */
[----:B------:R-:W0:Y:S02]  /*e3c0*/  SHFL.UP PT, R2, R4, 0x8, RZ ;  /* 0x0500000004027989 */ /* 0x000e2400000e00ff */
[----:B0-----:R-:W-:-:S05]  /*e3d0*/  SEL R3, R2, RZ, P4 ;  /* 0x000000ff02037207 */ /* 0x001fca0002000000 */
[----:B------:R-:W-:-:S05]  /*e3e0*/  IMAD.IADD R8, R4, 0x1, R3 ;  /* 0x0000000104087824 */ /* 0x000fca00078e0203 */
[----:B------:R-:W0:Y:S02]  /*e3f0*/  SHFL.UP PT, R2, R8, 0x10, RZ ;  /* 0x0600000008027989 */ /* 0x000e2400000e00ff */
[----:B0-----:R-:W-:-:S05]  /*e400*/  SEL R3, R2, RZ, P5 ;  /* 0x000000ff02037207 */ /* 0x001fca0002800000 */
[----:B------:R-:W-:Y:S02]  /*e410*/  IMAD.IADD R2, R8, 0x1, R3 ;  /* 0x0000000108027824 */ /* 0x000fe400078e0203 */
[----:B------:R-:W0:Y:S01]  /*e420*/  LDC R3, c[0x0][0xc38] ;  /* 0x00030e00ff037b82 */ /* 0x000e220000000800 */
[----:B------:R-:W-:Y:S02]  /*e430*/  IMAD.MOV.U32 R8, RZ, RZ, RZ ;  /* 0x000000ffff087224 */ /* 0x000fe400078e00ff */
[----:B------:R-:W0:Y:S02]  /*e440*/  SHFL.IDX PT, R10, R2, 0x1f, 0x1f ;  /* 0x03e01f00020a7f89 */ /* 0x000e2400000e0000 */
[----:B0-----:R-:W-:-:S04]  /*e450*/  IMAD R10, R10, R3, RZ ;  /* 0x000000030a0a7224 */ /* 0x001fc800078e02ff */
[----:B------:R-:W-:-:S05]  /*e460*/  IMAD.IADD R7, R7, 0x1, R10 ;  /* 0x0000000107077824 */ /* 0x000fca00078e020a */
[----:B------:R-:W-:-:S13]  /*e470*/  ISETP.GT.AND P6, PT, R7, R6, PT ;  /* 0x000000060700720c */ /* 0x000fda0003fc4270 */
[----:B------:R-:W-:Y:S05]  /*e480*/  @P6 BRA `(.L_x_250) ;  /* 0x00000000009c6947 */ /* 0x000fea0003800000 */
.L_x_252:
[----:B------:R-:W-:-:S04]  /*e490*/  UIADD3 UR43, UR43, 0x1f, URZ ;  /* 0x0000001f2b2b7890 */ /* 0x000fc8000fffe03f */
[----:B------:R-:W-:-:S06]  /*e4a0*/  UISETP.GE.AND UP0, UPT, UR43, UR4, UPT ;  /* 0x000000042b00728c */ /* 0x000fcc000bf06270 */
[----:B------:R-:W-:-:S13]  /*e4b0*/  PLOP3.LUT P6, PT, PT, PT, UP0, 0x40, 0x0 ;  /* 0x000000000000781c */ /* 0x000fda0003fce808 */
[----:B------:R-:W-:Y:S05]  /*e4c0*/  @!P6 BRA `(.L_x_251) ;  /* 0x0000000400b0e947 */ /* 0x000fea0003800000 */
[----:B------:R-:W0:Y:S02]  /*e4d0*/  S2R R0, SR_TID.X ;  /* 0x0000000000007919 */ /* 0x000e240000002100 */
[----:B0-----:R-:W-:-:S05]  /*e4e0*/  LOP3.LUT R0, R0, 0x1f, RZ, 0xc0, !PT ;  /* 0x0000001f00007812 */ /* 0x001fca00078ec0ff */
[----:B------:R-:W-:Y:S02]  /*e4f0*/  VIADD R9, R0, UR43 ;  /* 0x0000002b00097c36 */ /* 0x000fe40008000000 */
[----:B------:R-:W-:-:S03]  /*e500*/  IMAD.MOV.U32 R0, RZ, RZ, RZ ;  /* 0x000000ffff007224 */ /* 0x000fc600078e00ff */
[----:B------:R-:W-:-:S13]  /*e510*/  ISETP.GE.OR P6, PT, R9, UR4, !P0 ;  /* 0x0000000409007c0c */ /* 0x000fda000c7c6670 */
[----:B------:R-:W0:Y:S08]  /*e520*/  @!P6 LDC.64 R2, c[0x0][0xc80] ;  /* 0x00032000ff02eb82 */ /* 0x000e300000000a00 */
[----:B------:R-:W1:Y:S01]  /*e530*/  @!P6 LDC.64 R4, c[0x0][0xc78] ;  /* 0x00031e00ff04eb82 */ /* 0x000e620000000a00 */
[----:B0-----:R-:W-:-:S05]  /*e540*/  @!P6 IMAD.WIDE R2, R9, 0x4, R2 ;  /* 0x000000040902e825 */ /* 0x001fca00078e0202 */
[----:B------:R1:W2:Y:S02]  /*e550*/  @!P6 LDG.E R0, desc[UR52][R2.64] ;  /* 0x000000340200e981 */ /* 0x0002a4000c1e1900 */
[----:B-1----:R-:W-:-:S04]  /*e560*/  @!P6 IMAD.WIDE R2, R9, 0x4, R4 ;  /* 0x000000040902e825 */ /* 0x002fc800078e0204 */
[----:B------:R-:W-:-:S06]  /*e570*/  IMAD.MOV.U32 R5, RZ, RZ, RZ ;  /* 0x000000ffff057224 */ /* 0x000fcc00078e00ff */
[----:B------:R-:W2:Y:S02]  /*e580*/  @!P6 LDG.E R5, desc[UR52][R2.64] ;  /* 0x000000340205e981 */ /* 0x000ea4000c1e1900 */
[----:B--2---:R-:W-:-:S05]  /*e590*/  IMAD R11, R5, R0, RZ ;  /* 0x00000000050b7224 */ /* 0x004fca00078e02ff */
        /* <DEDUP_REMOVED lines=14> */
[----:B------:R-:W-:Y:S02]  /*e680*/  IMAD.IADD R2, R2, 0x1, R3 ;  /* 0x0000000102027824 */ /* 0x000fe400078e0203 */
[----:B------:R-:W0:Y:S03]  /*e690*/  LDC R3, c[0x0][0xc38] ;  /* 0x00030e00ff037b82 */ /* 0x000e260000000800 */
[----:B------:R-:W0:Y:S02]  /*e6a0*/  SHFL.IDX PT, R4, R2, 0x1f, 0x1f ;  /* 0x03e01f0002047f89 */ /* 0x000e2400000e0000 */
[----:B0-----:R-:W-:-:S04]  /*e6b0*/  IMAD R4, R4, R3, RZ ;  /* 0x0000000304047224 */ /* 0x001fc800078e02ff */
[----:B------:R-:W-:-:S05]  /*e6c0*/  IMAD.IADD R7, R4, 0x1, R7 ;  /* 0x0000000104077824 */ /* 0x000fca00078e0207 */
[----:B------:R-:W-:-:S13]  /*e6d0*/  ISETP.GT.AND P6, PT, R7, R6, PT ;  /* 0x000000060700720c */ /* 0x000fda0003fc4270 */
[----:B------:R-:W-:Y:S05]  /*e6e0*/  @!P6 BRA `(.L_x_252) ;  /* 0xfffffffc0068e947 */ /* 0x000fea000383ffff */
[----:B------:R-:W-:-:S07]  /*e6f0*/  IMAD.MOV.U32 R10, RZ, RZ, R4 ;  /* 0x000000ffff0a7224 */ /* 0x000fce00078e0004 */
.L_x_250:
        /* <DEDUP_REMOVED lines=8> */
[----:B------:R-:W0:Y:S04]  /*e780*/  SHFL.IDX PT, R0, R0, R11, 0x1f ;  /* 0x00001f0b00007589 */ /* 0x000e2800000e0000 */
[----:B------:R1:W2:Y:S01]  /*e790*/  SHFL.IDX PT, R5, R5, R10, 0x1f ;  /* 0x00001f0a05057589 */ /* 0x0002a200000e0000 */
[----:B0-----:R-:W-:-:S04]  /*e7a0*/  IABS R4, R0 ;  /* 0x0000000000047213 */ /* 0x001fc80000000000 */
[----:B------:R-:W0:Y:S08]  /*e7b0*/  I2F.RP R9, R4 ;  /* 0x0000000400097306 */ /* 0x000e300000209400 */
[----:B0-----:R-:W0:Y:S02]  /*e7c0*/  MUFU.RCP R9, R9 ;  /* 0x0000000900097308 */ /* 0x001e240000001000 */
[----:B0-----:R-:W-:-:S06]  /*e7d0*/  VIADD R7, R9, 0xffffffe ;  /* 0x0ffffffe09077836 */ /* 0x001fcc0000000000 */
[----:B------:R-:W0:Y:S01]  /*e7e0*/  F2I.FTZ.U32.TRUNC.NTZ R7, R7 ;  /* 0x0000000700077305 */ /* 0x000e22000021f000 */
[----:B-12---:R-:W-:Y:S05]  /*e7f0*/  @!P0 BRA `(.L_x_253) ;  /* 0x00000000000c8947 */ /* 0x006fea0003800000 */
[----:B------:R-:W-:-:S06]  /*e800*/  UIADD3 UR5, UR4, -0x1, URZ ;  /* 0xffffffff04057890 */ /* 0x000fcc000fffe03f */
[----:B------:R-:W-:-:S05]  /*e810*/  IMAD.U32 R9, RZ, RZ, UR5 ;  /* 0x00000005ff097e24 */ /* 0x000fca000f8e00ff */
[----:B------:R1:W2:Y:S02]  /*e820*/  SHFL.IDX PT, R8, R2, R9, 0x1f ;  /* 0x00001f0902087589 */ /* 0x0002a400000e0000 */
.L_x_253:
[----:B--2---:R-:W-:Y:S01]  /*e830*/  IMAD R24, R8, R3, R24 ;  /* 0x0000000308187224 */ /* 0x004fe200078e0218 */
[----:B------:R-:W-:Y:S01]  /*e840*/  UIADD3 UR43, UR4, UR43, URZ ;  /* 0x0000002b042b7290 */ /* 0x000fe2000fffe03f */
[--C-:B0-----:R-:W-:Y:S02]  /*e850*/  IMAD.MOV R3, RZ, RZ, -R7.reuse ;  /* 0x000000ffff037224 */ /* 0x101fe400078e0a07 */
[----:B-1----:R-:W-:Y:S02]  /*e860*/  IMAD.MOV.U32 R2, RZ, RZ, RZ ;  /* 0x000000ffff027224 */ /* 0x002fe400078e00ff */
[----:B------:R-:W-:Y:S02]  /*e870*/  IMAD R8, R3, R4, RZ ;  /* 0x0000000403087224 */ /* 0x000fe400078e02ff */
[----:B------:R-:W-:Y:S02]  /*e880*/  IMAD.MOV.U32 R3, RZ, RZ, R7 ;  /* 0x000000ffff037224 */ /* 0x000fe400078e0007 */
[----:B------:R-:W-:Y:S01]  /*e890*/  IMAD.IADD R25, R6, 0x1, -R24 ;  /* 0x0000000106197824 */ /* 0x000fe200078e0a18 */
[----:B------:R-:W-:Y:S01]  /*e8a0*/  IABS R6, R0 ;  /* 0x0000000000067213 */ /* 0x000fe20000000000 */
[----:B------:R-:W-:Y:S01]  /*e8b0*/  IMAD.HI.U32 R3, R7, R8, R2 ;  /* 0x0000000807037227 */ /* 0x000fe200078e0002 */
[----:B------:R-:W-:-:S02]  /*e8c0*/  IABS R7, R5 ;  /* 0x0000000500077213 */ /* 0x000fc40000000000 */
[----:B------:R-:W-:Y:S01]  /*e8d0*/  IABS R9, R25 ;  /* 0x0000001900097213 */ /* 0x000fe20000000000 */
[----:B------:R-:W-:Y:S01]  /*e8e0*/  IMAD.MOV R10, RZ, RZ, -R6 ;  /* 0x000000ffff0a7224 */ /* 0x000fe200078e0a06 */
[----:B------:R-:W0:Y:S03]  /*e8f0*/  I2F.RP R8, R7 ;  /* 0x0000000700087306 */ /* 0x000e260000209400 */
        /* <DEDUP_REMOVED lines=9> */
[----:B------:R-:W-:-:S03]  /*e990*/  IABS R4, R5 ;  /* 0x0000000500047213 */ /* 0x000fc60000000000 */
[----:B------:R-:W0:Y:S02]  /*e9a0*/  F2I.FTZ.U32.TRUNC.NTZ R3, R10 ;  /* 0x0000000a00037305 */ /* 0x000e24000021f000 */
[----:B------:R-:W-:-:S06]  /*e9b0*/  IMAD.MOV R4, RZ, RZ, -R4 ;  /* 0x000000ffff047224 */ /* 0x000fcc00078e0a04 */
[----:B------:R-:W-:Y:S02]  /*e9c0*/  @P0 VIADD R6, R6, 0x1 ;  /* 0x0000000106060836 */ /* 0x000fe40000000000 */
[----:B0-----:R-:W-:-:S04]  /*e9d0*/  IMAD.MOV R2, RZ, RZ, -R3 ;  /* 0x000000ffff027224 */ /* 0x001fc800078e0a03 */
[----:B------:R-:W-:Y:S02]  /*e9e0*/  IMAD R9, R2, R7, RZ ;  /* 0x0000000702097224 */ /* 0x000fe400078e02ff */
[----:B------:R-:W-:-:S04]  /*e9f0*/  IMAD.MOV.U32 R2, RZ, RZ, RZ ;  /* 0x000000ffff027224 */ /* 0x000fc800078e00ff */
[----:B------:R-:W-:Y:S01]  /*ea00*/  IMAD.HI.U32 R2, R3, R9, R2 ;  /* 0x0000000903027227 */ /* 0x000fe200078e0002 */
[----:B------:R-:W-:-:S04]  /*ea10*/  LOP3.LUT R3, R25, R0, RZ, 0x3c, !PT ;  /* 0x0000000019037212 */ /* 0x000fc800078e3cff */
[----:B------:R-:W-:-:S13]  /*ea20*/  ISETP.GE.AND P2, PT, R3, RZ, PT ;  /* 0x000000ff0300720c */ /* 0x000fda0003f46270 */
[----:B------:R-:W-:Y:S01]  /*ea30*/  @!P2 IMAD.MOV R6, RZ, RZ, -R6 ;  /* 0x000000ffff06a224 */ /* 0x000fe200078e0a06 */
[----:B------:R-:W-:-:S04]  /*ea40*/  @!P1 LOP3.LUT R6, RZ, R0, RZ, 0x33, !PT ;  /* 0x00000000ff069212 */ /* 0x000fc800078e33ff */
[-C--:B------:R-:W-:Y:S01]  /*ea50*/  IABS R3, R6.reuse ;  /* 0x0000000600037213 */ /* 0x080fe20000000000 */
[----:B------:R-:W-:-:S04]  /*ea60*/  IMAD R0, R0, R6, RZ ;  /* 0x0000000600007224 */ /* 0x000fc800078e02ff */
        /* <DEDUP_REMOVED lines=18> */
.L_x_251:
[----:B------:R-:W-:Y:S01]  /*eb90*/  IMAD.MOV.U32 R24, RZ, RZ, R6 ;  /* 0x000000ffff187224 */ /* 0x000fe200078e0006 */
[----:B------:R-:W-:Y:S01]  /*eba0*/  ULDC UR43, c[0x0][0xc3c] ;  /* 0x00030f00002b7ab9 */ /* 0x000fe20000000800 */
[----:B------:R-:W-:Y:S02]  /*ebb0*/  IMAD.MOV.U32 R25, RZ, RZ, RZ ;  /* 0x000000ffff197224 */ /* 0x000fe400078e00ff */
[----:B------:R-:W-:-:S07]  /*ebc0*/  IMAD.MOV.U32 R26, RZ, RZ, RZ ;  /* 0x000000ffff1a7224 */ /* 0x000fce00078e00ff */
.L_x_254:
[----:B------:R-:W0:Y:S01]  /*ebd0*/  S2R R0, SR_TID.X ;  /* 0x0000000000007919 */ /* 0x000e220000002100 */
[----:B------:R-:W-:Y:S01]  /*ebe0*/  IMAD.U32 R27, RZ, RZ, UR43 ;  /* 0x0000002bff1b7e24 */ /* 0x000fe2000f8e00ff */
[----:B------:R-:W-:Y:S01]  /*ebf0*/  BAR.SYNC.DEFER_BLOCKING 0x4, 0x200 ;  /* 0x0108000000007b1d */ /* 0x000fe20000010000 */
[----:B0-----:R-:W-:-:S04]  /*ec00*/  LOP3.LUT R0, R0, 0x1f, RZ, 0xc0, !PT ;  /* 0x0000001f00007812 */ /* 0x001fc800078ec0ff */
[----:B------:R-:W-:-:S13]  /*ec10*/  ISETP.NE.AND P0, PT, R0, RZ, PT ;  /* 0x000000ff0000720c */ /* 0x000fda0003f05270 */
[----:B------:R-:W0:Y:S01]  /*ec20*/  @!P0 S2R R3, SR_CgaCtaId ;  /* 0x0000000000038919 */ /* 0x000e220000008800 */
[----:B------:R-:W-:-:S04]  /*ec30*/  @!P0 MOV R0, 0x400 ;  /* 0x0000040000008802 */ /* 0x000fc80000000f00 */
[----:B0-----:R-:W-:-:S05]  /*ec40*/  @!P0 LEA R17, R3, R0, 0x18 ;  /* 0x0000000003118211 */ /* 0x001fca00078ec0ff */
[----:B------:R0:W-:Y:S01]  /*ec50*/  @!P0 STS.128 [R17+0x19cd0], R24 ;  /* 0x019cd01811008388 */ /* 0x0001e20000000c00 */
[----:B------:R-:W-:Y:S06]  /*ec60*/  BAR.ARV 0x5, 0x200 ;  /* 0x0148000000007b1d */ /* 0x000fec0000002000 */
.L_x_249:
[----:B------:R-:W-:Y:S02]  /*ec70*/  ULDC UR4, c[0x0][0xc3c] ;  /* 0x00030f0000047ab9 */ /* 0x000fe40000000800 */
[----:B------:R-:W-:-:S06]  /*ec80*/  UISETP.GE.AND UP0, UPT, UR43, UR4, UPT ;  /* 0x000000042b00728c */ /* 0x000fcc000bf06270 */
[----:B------:R-:W-:-:S13]  /*ec90*/  PLOP3.LUT P0, PT, PT, PT, UP0, 0x80, 0x0 ;  /* 0x000000000000781c */ /* 0x000fda0003f0f008 */
[----:B------:R-:W-:Y:S05]  /*eca0*/  @!P0 BRA `(.L_x_255) ;  /* 0xffffffbc00088947 */ /* 0x000fea000383ffff */
.L_x_183:
[----:B------:R-:W2:Y:S01]  /*ecb0*/  LDL.LU R0, [R1+0x10] ;  /* 0x0000100001007983 */ /* 0x000ea20000300800 */
[----:B------:R-:W-:Y:S01]  /*ecc0*/  BSSY B0, `(.L_x_256) ;  /* 0x000000b000007945 */ /* 0x000fe20003800000 */
[----:B------:R-:W3:Y:S01]  /*ecd0*/  S2R R5, SR_CgaCtaId ;  /* 0x0000000000057919 */ /* 0x000ee20000008800 */
[----:B--2---:R-:W-:-:S05]  /*ece0*/  VIADD R0, R0, 0x1 ;  /* 0x0000000100007836 */ /* 0x004fca0000000000 */
[----:B01----:R-:W-:-:S04]  /*ecf0*/  LEA.HI R2, R0, R0, RZ, 0x1 ;  /* 0x0000000000027211 */ /* 0x003fc800078f08ff */
[----:B------:R-:W-:Y:S02]  /*ed00*/  LOP3.LUT R3, R2, 0xfffffffe, RZ, 0xc0, !PT ;  /* 0xfffffffe02037812 */ /* 0x000fe400078ec0ff */
[----:B------:R-:W-:-:S03]  /*ed10*/  MOV R2, 0x400 ;  /* 0x0000040000027802 */ /* 0x000fc60000000f00 */
[----:B------:R-:W-:Y:S01]  /*ed20*/  IMAD.IADD R0, R0, 0x1, -R3 ;  /* 0x0000000100007824 */ /* 0x000fe200078e0a03 */
[----:B---3--:R-:W-:-:S04]  /*ed30*/  LEA R7, R5, R2, 0x18 ;  /* 0x0000000205077211 */ /* 0x008fc800078ec0ff */
[----:B------:R-:W-:-:S04]  /*ed40*/  SHF.L.U32 R0, R0, 0x1f, RZ ;  /* 0x0000001f00007819 */ /* 0x000fc800000006ff */
[----:B------:R-:W0:Y:S02]  /*ed50*/  SYNCS.PHASECHK.TRANS64.TRYWAIT P0, [R7+URZ+0x19c20], R0 ;  /* 0x019c2000070075a7 */ /* 0x000e24000800017f */
[----:B0-----:R-:W-:Y:S05]  /*ed60*/  @!P0 BRA `(.L_x_257) ;  /* 0x0000000c00188947 */ /* 0x001fea0003800000 */
.L_x_294:
[----:B------:R-:W-:Y:S05]  /*ed70*/  BSYNC B0 ;  /* 0x0000000000007941 */ /* 0x000fea0003800000 */
.L_x_256:
[----:B------:R-:W-:-:S03]  /*ed80*/  UMOV UR4, 0xffffffff ;  /* 0xffffffff00047882 */ /* 0x000fc60000000000 */
[----:B------:R-:W-:Y:S05]  /*ed90*/  BRA.DIV UR4, `(.L_x_258) ;  /* 0x0000000e04207947 */ /* 0x000fea000b800000 */
[----:B0-----:R-:W0:Y:S02]  /*eda0*/  S2R R0, SR_TID.X ;  /* 0x0000000000007919 */ /* 0x001e240000002100 */
[----:B0-----:R-:W-:-:S04]  /*edb0*/  SHF.R.U32.HI R0, RZ, 0x5, R0 ;  /* 0x00000005ff007819 */ /* 0x001fc80000011600 */
[----:B------:R-:W-:-:S05]  /*edc0*/  LOP3.LUT R0, R0, 0x3, RZ, 0xc0, !PT ;  /* 0x0000000300007812 */ /* 0x000fca00078ec0ff */
[----:B------:R0:W1:Y:S02]  /*edd0*/  SHFL.IDX PT, R14, R0, RZ, 0x1f ;  /* 0x00001fff000e7589 */ /* 0x00006400000e0000 */
.L_x_297:
[----:B-1----:R-:W-:Y:S01]  /*ede0*/  ISETP.NE.AND P0, PT, R14, RZ, PT ;  /* 0x000000ff0e00720c */ /* 0x002fe20003f05270 */
[----:B------:R-:W-:-:S12]  /*edf0*/  BSSY B0, `(.L_x_259) ;  /* 0x000002b000007945 */ /* 0x000fd80003800000 */
[----:B------:R-:W-:Y:S05]  /*ee00*/  @P0 BRA `(.L_x_260) ;  /* 0x0000000000a40947 */ /* 0x000fea0003800000 */
[----:B------:R-:W-:-:S03]  /*ee10*/  UMOV UR4, 0xffffffff ;  /* 0xffffffff00047882 */ /* 0x000fc60000000000 */
[----:B------:R-:W-:Y:S05]  /*ee20*/  BRA.DIV UR4, `(.L_x_261) ;  /* 0x0000000e04307947 */ /* 0x000fea000b800000 */
[----:B------:R-:W-:-:S13]  /*ee30*/  ELECT P6, URZ, PT ;  /* 0x00000000003f782f */ /* 0x000fda00038c0000 */
.L_x_300:
[----:B------:R-:W-:Y:S05]  /*ee40*/  @!P6 BRA `(.L_x_260) ;  /* 0x000000000094e947 */ /* 0x000fea0003800000 */
[----:B------:R-:W-:-:S06]  /*ee50*/  ULOP3.LUT UR4, UR40, 0x2, URZ, 0xfc, !UPT ;  /* 0x0000000228047892 */ /* 0x000fcc000f8efc3f */
[----:B0-----:R-:W-:-:S05]  /*ee60*/  IMAD.U32 R0, RZ, RZ, UR4 ;  /* 0x00000004ff007e24 */ /* 0x001fca000f8e00ff */
[----:B------:R-:W-:-:S13]  /*ee70*/  ISETP.NE.AND P0, PT, R0, 0x3, PT ;  /* 0x000000030000780c */ /* 0x000fda0003f05270 */
[----:B------:R-:W-:Y:S05]  /*ee80*/  @!P0 BRA `(.L_x_262) ;  /* 0x0000000000048947 */ /* 0x000fea0003800000 */
[----:B------:R-:W-:Y:S01]  /*ee90*/  BPT.TRAP 0x1 ;  /* 0x000000040000795c */ /* 0x000fe20000300000 */
.L_x_262:
        /* <DEDUP_REMOVED lines=12> */
.L_x_301:
[----:B------:R-:W1:Y:S02]  /*ef60*/  SYNCS.PHASECHK.TRANS64.TRYWAIT P1, [R3+URZ], R0 ;  /* 0x00000000030075a7 */ /* 0x000e64000802017f */
[----:B-1----:R-:W-:Y:S05]  /*ef70*/  @!P1 BRA `(.L_x_264) ;  /* 0x0000000c00109947 */ /* 0x002fea0003800000 */
.L_x_302:
[----:B------:R-:W-:Y:S05]  /*ef80*/  @!P0 BRA `(.L_x_265) ;  /* 0x0000000000048947 */ /* 0x000fea0003800000 */
[----:B------:R-:W-:Y:S01]  /*ef90*/  BPT.TRAP 0x1 ;  /* 0x000000040000795c */ /* 0x000fe20000300000 */
.L_x_265:
[----:B-1----:R-:W-:-:S04]  /*efa0*/  IMAD R3, R18, 0x8, R7 ;  /* 0x0000000812037824 */ /* 0x002fc800078e0207 */
[----:B------:R-:W1:Y:S02]  /*efb0*/  SYNCS.PHASECHK.TRANS64.TRYWAIT P1, [R3+URZ+0x19c60], R4 ;  /* 0x019c6004030075a7 */ /* 0x000e64000802017f */
[----:B-1----:R-:W-:Y:S05]  /*efc0*/  @!P1 BRA `(.L_x_266) ;  /* 0x0000000c00109947 */ /* 0x002fea0003800000 */
.L_x_303:
[----:B------:R-:W-:Y:S05]  /*efd0*/  @!P0 BRA `(.L_x_267) ;  /* 0x0000000000048947 */ /* 0x000fea0003800000 */
[----:B------:R-:W-:Y:S01]  /*efe0*/  BPT.TRAP 0x1 ;  /* 0x000000040000795c */ /* 0x000fe20000300000 */
.L_x_267:
[----:B0-----:R-:W-:-:S04]  /*eff0*/  IMAD R5, R6, 0x8, R7 ;  /* 0x0000000806057824 */ /* 0x001fc800078e0207 */
[----:B------:R-:W0:Y:S02]  /*f000*/  SYNCS.PHASECHK.TRANS64.TRYWAIT P1, [R5+URZ+0x19c60], R0 ;  /* 0x019c6000050075a7 */ /* 0x000e24000802017f */
[----:B0-----:R-:W-:Y:S05]  /*f010*/  @!P1 BRA `(.L_x_268) ;  /* 0x0000000c00109947 */ /* 0x001fea0003800000 */
.L_x_304:
[----:B------:R-:W-:Y:S05]  /*f020*/  @!P0 BRA `(.L_x_269) ;  /* 0x0000000000048947 */ /* 0x000fea0003800000 */
[----:B------:R-:W-:Y:S01]  /*f030*/  BPT.TRAP 0x1 ;  /* 0x000000040000795c */ /* 0x000fe20000300000 */
.L_x_269:
[----:B------:R-:W2:Y:S02]  /*f040*/  SYNCS.PHASECHK.TRANS64.TRYWAIT P0, [R3+URZ+0x19c80], R4 ;  /* 0x019c8004030075a7 */ /* 0x000ea4000800017f */
[----:B--2---:R-:W-:Y:S05]  /*f050*/  @!P0 BRA `(.L_x_270) ;  /* 0x0000000c00148947 */ /* 0x004fea0003800000 */
.L_x_271:
[----:B---3--:R3:W4:Y:S02]  /*f060*/  SYNCS.PHASECHK.TRANS64.TRYWAIT P0, [R5+URZ+0x19c80], R0 ;  /* 0x019c8000050075a7 */ /* 0x008724000800017f */
[----:B----4-:R-:W-:Y:S05]  /*f070*/  @!P0 NANOSLEEP.SYNCS 0x989680 ;  /* 0x009896800000895d */ /* 0x010fea0003900000 */
[----:B------:R-:W4:Y:S02]  /*f080*/  @!P0 SYNCS.PHASECHK.TRANS64 P0, [R5+URZ+0x19c80], R0 ;  /* 0x019c8000050085a7 */ /* 0x000f24000800007f */
[----:B----4-:R-:W-:Y:S05]  /*f090*/  @!P0 BRA `(.L_x_271) ;  /* 0xfffffffc00f08947 */ /* 0x010fea000383ffff */
.L_x_260:
[----:B------:R-:W-:Y:S05]  /*f0a0*/  BSYNC B0 ;  /* 0x0000000000007941 */ /* 0x000fea0003800000 */
.L_x_259:
[----:B------:R-:W-:Y:S05]  /*f0b0*/  EXIT ;  /* 0x000000000000794d */ /* 0x000fea0003800000 */
.L_x_140:
[----:B0-----:R0:W1:Y:S02]  /*f0c0*/  SYNCS.PHASECHK.TRANS64.TRYWAIT P1, [R0+URZ+0x19c00], R3 ;  /* 0x019c0003000075a7 */ /* 0x001064000802017f */
[----:B-1----:R-:W-:Y:S05]  /*f0d0*/  @!P1 NANOSLEEP.SYNCS 0x989680 ;  /* 0x009896800000995d */ /* 0x002fea0003900000 */
[----:B------:R-:W1:Y:S02]  /*f0e0*/  @!P1 SYNCS.PHASECHK.TRANS64 P1, [R0+URZ+0x19c00], R3 ;  /* 0x019c0003000095a7 */ /* 0x000e64000802007f */
[----:B-1----:R-:W-:Y:S05]  /*f0f0*/  @!P1 BRA `(.L_x_140) ;  /* 0xfffffffc00f09947 */ /* 0x002fea000383ffff */
[----:B------:R-:W-:Y:S05]  /*f100*/  BRA `(.L_x_272) ;  /* 0xffffff2c00307947 */ /* 0x000fea000383ffff */
.L_x_144:
[----:B--2---:R2:W3:Y:S02]  /*f110*/  SYNCS.PHASECHK.TRANS64.TRYWAIT P1, [R5+URZ+0x19c30], R4 ;  /* 0x019c3004050075a7 */ /* 0x0044e4000802017f */
[----:B---3--:R-:W-:Y:S05]  /*f120*/  @!P1 NANOSLEEP.SYNCS 0x989680 ;  /* 0x009896800000995d */ /* 0x008fea0003900000 */
[----:B------:R-:W3:Y:S02]  /*f130*/  @!P1 SYNCS.PHASECHK.TRANS64 P1, [R5+URZ+0x19c30], R4 ;  /* 0x019c3004050095a7 */ /* 0x000ee4000802007f */
[----:B---3--:R-:W-:Y:S05]  /*f140*/  @!P1 BRA `(.L_x_144) ;  /* 0xfffffffc00f09947 */ /* 0x008fea000383ffff */
[----:B------:R-:W-:Y:S05]  /*f150*/  BRA `(.L_x_143) ;  /* 0xffffff2c00687947 */ /* 0x000fea000383ffff */
.L_x_149:
[----:B-1----:R1:W2:Y:S02]  /*f160*/  SYNCS.PHASECHK.TRANS64.TRYWAIT P1, [R9+URZ+0x19c30], R4 ;  /* 0x019c3004090075a7 */ /* 0x0022a4000802017f */
[----:B--2---:R-:W-:Y:S05]  /*f170*/  @!P1 NANOSLEEP.SYNCS 0x989680 ;  /* 0x009896800000995d */ /* 0x004fea0003900000 */
[----:B------:R-:W2:Y:S02]  /*f180*/  @!P1 SYNCS.PHASECHK.TRANS64 P1, [R9+URZ+0x19c30], R4 ;  /* 0x019c3004090095a7 */ /* 0x000ea4000802007f */
[----:B--2---:R-:W-:Y:S05]  /*f190*/  @!P1 BRA `(.L_x_149) ;  /* 0xfffffffc00f09947 */ /* 0x004fea000383ffff */
[----:B------:R-:W-:Y:S05]  /*f1a0*/  BRA `(.L_x_148) ;  /* 0xffffff4c00d47947 */ /* 0x000fea000383ffff */
.L_x_153:
[----:B---3--:R3:W4:Y:S02]  /*f1b0*/  SYNCS.PHASECHK.TRANS64.TRYWAIT P1, [R10+URZ+0x19c50], R3 ;  /* 0x019c50030a0075a7 */ /* 0x008724000802017f */
[----:B----4-:R-:W-:Y:S05]  /*f1c0*/  @!P1 NANOSLEEP.SYNCS 0x989680 ;  /* 0x009896800000995d */ /* 0x010fea0003900000 */
[----:B------:R-:W4:Y:S02]  /*f1d0*/  @!P1 SYNCS.PHASECHK.TRANS64 P1, [R10+URZ+0x19c50], R3 ;  /* 0x019c50030a0095a7 */ /* 0x000f24000802007f */
[----:B----4-:R-:W-:Y:S05]  /*f1e0*/  @!P1 BRA `(.L_x_153) ;  /* 0xfffffffc00f09947 */ /* 0x010fea000383ffff */
[----:B------:R-:W-:Y:S05]  /*f1f0*/  BRA `(.L_x_152) ;  /* 0xffffff50002c7947 */ /* 0x000fea000383ffff */
.L_x_159:
[----:B-1----:R1:W2:Y:S02]  /*f200*/  SYNCS.PHASECHK.TRANS64.TRYWAIT P1, [R7+URZ+0x19c50], R8 ;  /* 0x019c5008070075a7 */ /* 0x0022a4000802017f */
[----:B--2---:R-:W-:Y:S05]  /*f210*/  @!P1 NANOSLEEP.SYNCS 0x989680 ;  /* 0x009896800000995d */ /* 0x004fea0003900000 */
[----:B------:R-:W2:Y:S02]  /*f220*/  @!P1 SYNCS.PHASECHK.TRANS64 P1, [R7+URZ+0x19c50], R8 ;  /* 0x019c5008070095a7 */ /* 0x000ea4000802007f */
[----:B--2---:R-:W-:Y:S05]  /*f230*/  @!P1 BRA `(.L_x_159) ;  /* 0xfffffffc00f09947 */ /* 0x004fea000383ffff */
[----:B------:R-:W-:Y:S05]  /*f240*/  BRA `(.L_x_158) ;  /* 0xffffff6800847947 */ /* 0x000fea000383ffff */
.L_x_199:
[----:B------:R-:W-:Y:S02]  /*f250*/  IMAD.MOV.U32 R13, RZ, RZ, R20 ;  /* 0x000000ffff0d7224 */ /* 0x000fe400078e0014 */
[----:B------:R-:W-:Y:S02]  /*f260*/  IMAD.MOV.U32 R12, RZ, RZ, RZ ;  /* 0x000000ffff0c7224 */ /* 0x000fe400078e00ff */
[----:B------:R-:W-:Y:S02]  /*f270*/  IMAD.MOV.U32 R11, RZ, RZ, 0x1f ;  /* 0x0000001fff0b7424 */ /* 0x000fe400078e00ff */
[----:B------:R-:W-:-:S07]  /*f280*/  IMAD.MOV.U32 R15, RZ, RZ, -0x1 ;  /* 0xffffffffff0f7424 */ /* 0x000fce00078e00ff */
[----:B------:R-:W-:Y:S05]  /*f290*/  WARPSYNC.COLLECTIVE R15, `(.L_x_273) ;  /* 0x000000000f087348 */ /* 0x000fea0003c00000 */
[----:B------:R0:W1:Y:S02]  /*f2a0*/  SHFL.IDX P6, R14, R13, R12, R11 ;  /* 0x0000000c0d0e7389 */ /* 0x00006400000c000b */
[----:B01----:R-:W-:Y:S01]  /*f2b0*/  ENDCOLLECTIVE ;  /* 0x000000000000791b */ /* 0x003fe20003800000 */
.L_x_273:
[----:B------:R-:W-:Y:S05]  /*f2c0*/  BRA `(.L_x_274) ;  /* 0xffffffc400787947 */ /* 0x000fea000383ffff */
.L_x_201:
[----:B------:R-:W-:Y:S01]  /*f2d0*/  BSSY B0, `(.L_x_275) ;  /* 0x0000006000007945 */ /* 0x000fe20003800000 */
[----:B------:R-:W-:-:S07]  /*f2e0*/  IMAD.MOV.U32 R15, RZ, RZ, -0x1 ;  /* 0xffffffffff0f7424 */ /* 0x000fce00078e00ff */
[----:B0-----:R-:W-:Y:S05]  /*f2f0*/  WARPSYNC.COLLECTIVE R15, `(.L_x_276) ;  /* 0x000000000f0c7348 */ /* 0x001fea0003c00000 */
[----:B------:R-:W-:Y:S02]  /*f300*/  ELECT P6, UR62, PT ;  /* 0x00000000003e782f */ /* 0x000fe400038c0000 */
[----:B------:R-:W-:Y:S01]  /*f310*/  MOV R14, UR62 ;  /* 0x0000003e000e7c02 */ /* 0x000fe20008000f00 */
[----:B0-----:R-:W-:Y:S10]  /*f320*/  ENDCOLLECTIVE ;  /* 0x000000000000791b */ /* 0x001ff40003800000 */
.L_x_276:
[----:B------:R-:W-:Y:S05]  /*f330*/  BSYNC B0 ;  /* 0x0000000000007941 */ /* 0x000fea0003800000 */
.L_x_275:
[----:B------:R-:W-:Y:S05]  /*f340*/  BRA `(.L_x_277) ;  /* 0xffffffc400847947 */ /* 0x000fea000383ffff */
.L_x_203:
[----:B-1----:R1:W2:Y:S02]  /*f350*/  SYNCS.PHASECHK.TRANS64.TRYWAIT P0, [R3+URZ+0x19c80], R2 ;  /* 0x019c8002030075a7 */ /* 0x0022a4000800017f */
[----:B--2---:R-:W-:Y:S05]  /*f360*/  @!P0 NANOSLEEP.SYNCS 0x989680 ;  /* 0x009896800000895d */ /* 0x004fea0003900000 */
[----:B------:R-:W2:Y:S02]  /*f370*/  @!P0 SYNCS.PHASECHK.TRANS64 P0, [R3+URZ+0x19c80], R2 ;  /* 0x019c8002030085a7 */ /* 0x000ea4000800007f */
[----:B--2---:R-:W-:Y:S05]  /*f380*/  @!P0 BRA `(.L_x_203) ;  /* 0xfffffffc00f08947 */ /* 0x004fea000383ffff */
[----:B------:R-:W-:Y:S05]  /*f390*/  BRA `(.L_x_278) ;  /* 0xffffffc400e07947 */ /* 0x000fea000383ffff */
.L_x_205:
[----:B--2---:R2:W3:Y:S02]  /*f3a0*/  SYNCS.PHASECHK.TRANS64.TRYWAIT P0, [R3+URZ+0x19c40], R2 ;  /* 0x019c4002030075a7 */ /* 0x0044e4000800017f */
[----:B---3--:R-:W-:Y:S05]  /*f3b0*/  @!P0 NANOSLEEP.SYNCS 0x989680 ;  /* 0x009896800000895d */ /* 0x008fea0003900000 */
[----:B------:R-:W3:Y:S02]  /*f3c0*/  @!P0 SYNCS.PHASECHK.TRANS64 P0, [R3+URZ+0x19c40], R2 ;  /* 0x019c4002030085a7 */ /* 0x000ee4000800007f */
[----:B---3--:R-:W-:Y:S05]  /*f3d0*/  @!P0 BRA `(.L_x_205) ;  /* 0xfffffffc00f08947 */ /* 0x008fea000383ffff */
[----:B------:R-:W-:Y:S05]  /*f3e0*/  BRA `(.L_x_279) ;  /* 0xffffffc800647947 */ /* 0x000fea000383ffff */
.L_x_209:
[----:B------:R0:W5:Y:S01]  /*f3f0*/  LDL.LU R9, [R1+0xc] ;  /* 0x00000c0001097983 */ /* 0x0001620000300800 */
[----:B------:R-:W-:Y:S02]  /*f400*/  IMAD.MOV.U32 R13, RZ, RZ, R0 ;  /* 0x000000ffff0d7224 */ /* 0x000fe400078e0000 */
[----:B------:R-:W-:Y:S02]  /*f410*/  IMAD.MOV.U32 R12, RZ, RZ, RZ ;  /* 0x000000ffff0c7224 */ /* 0x000fe400078e00ff */
[----:B------:R-:W-:Y:S02]  /*f420*/  IMAD.MOV.U32 R11, RZ, RZ, 0x1e1f ;  /* 0x00001e1fff0b7424 */ /* 0x000fe400078e00ff */
[----:B------:R-:W-:Y:S02]  /*f430*/  IMAD.MOV.U32 R15, RZ, RZ, -0x1 ;  /* 0xffffffffff0f7424 */ /* 0x000fe400078e00ff */
[----:B0-----:R-:W-:-:S07]  /*f440*/  IMAD R25, R25, 0xc0, R21 ;  /* 0x000000c019197824 */ /* 0x001fce00078e0215 */
[----:B-----5:R-:W-:Y:S05]  /*f450*/  WARPSYNC.COLLECTIVE R15, `(.L_x_280) ;  /* 0x000000000f087348 */ /* 0x020fea0003c00000 */
[----:B------:R0:W1:Y:S02]  /*f460*/  SHFL.IDX P6, R14, R13, R12, R11 ;  /* 0x0000000c0d0e7389 */ /* 0x00006400000c000b */
[----:B01---5:R-:W-:Y:S01]  /*f470*/  ENDCOLLECTIVE ;  /* 0x000000000000791b */ /* 0x023fe20003800000 */
.L_x_280:
[----:B------:R-:W-:Y:S02]  /*f480*/  IMAD.MOV.U32 R13, RZ, RZ, R4 ;  /* 0x000000ffff0d7224 */ /* 0x000fe400078e0004 */
[----:B------:R-:W-:-:S07]  /*f490*/  IMAD.MOV.U32 R2, RZ, RZ, R14 ;  /* 0x000000ffff027224 */ /* 0x000fce00078e000e */
[----:B------:R-:W-:Y:S05]  /*f4a0*/  WARPSYNC.COLLECTIVE R15, `(.L_x_281) ;  /* 0x000000000f087348 */ /* 0x000fea0003c00000 */
[----:B------:R0:W1:Y:S02]  /*f4b0*/  SHFL.IDX P6, R14, R13, R12, R11 ;  /* 0x0000000c0d0e7389 */ /* 0x00006400000c000b */
[----:B01----:R-:W-:Y:S01]  /*f4c0*/  ENDCOLLECTIVE ;  /* 0x000000000000791b */ /* 0x003fe20003800000 */
.L_x_281:
[----:B------:R-:W-:Y:S02]  /*f4d0*/  IMAD.MOV.U32 R13, RZ, RZ, R0 ;  /* 0x000000ffff0d7224 */ /* 0x000fe400078e0000 */
[----:B------:R-:W-:Y:S02]  /*f4e0*/  IMAD.MOV.U32 R12, RZ, RZ, 0x1 ;  /* 0x00000001ff0c7424 */ /* 0x000fe400078e00ff */
[----:B------:R-:W-:-:S07]  /*f4f0*/  IMAD.MOV.U32 R3, RZ, RZ, R14 ;  /* 0x000000ffff037224 */ /* 0x000fce00078e000e */
[----:B------:R-:W-:Y:S05]  /*f500*/  WARPSYNC.COLLECTIVE R15, `(.L_x_282) ;  /* 0x000000000f087348 */ /* 0x000fea0003c00000 */
[----:B------:R0:W1:Y:S02]  /*f510*/  SHFL.IDX P6, R14, R13, R12, R11 ;  /* 0x0000000c0d0e7389 */ /* 0x00006400000c000b */
[----:B01----:R-:W-:Y:S01]  /*f520*/  ENDCOLLECTIVE ;  /* 0x000000000000791b */ /* 0x003fe20003800000 */
.L_x_282:
[----:B------:R-:W-:Y:S02]  /*f530*/  IMAD.MOV.U32 R13, RZ, RZ, R4 ;  /* 0x000000ffff0d7224 */ /* 0x000fe400078e0004 */
[----:B------:R-:W-:-:S07]  /*f540*/  IMAD.MOV.U32 R0, RZ, RZ, R14 ;  /* 0x000000ffff007224 */ /* 0x000fce00078e000e */
[----:B------:R-:W-:Y:S05]  /*f550*/  WARPSYNC.COLLECTIVE R15, `(.L_x_283) ;  /* 0x000000000f087348 */ /* 0x000fea0003c00000 */
[----:B------:R0:W1:Y:S02]  /*f560*/  SHFL.IDX P6, R14, R13, R12, R11 ;  /* 0x0000000c0d0e7389 */ /* 0x00006400000c000b */
[----:B01----:R-:W-:Y:S01]  /*f570*/  ENDCOLLECTIVE ;  /* 0x000000000000791b */ /* 0x003fe20003800000 */
.L_x_283:
[----:B------:R-:W-:Y:S02]  /*f580*/  IMAD.MOV.U32 R13, RZ, RZ, R6 ;  /* 0x000000ffff0d7224 */ /* 0x000fe400078e0006 */
[----:B------:R-:W-:Y:S02]  /*f590*/  IMAD.MOV.U32 R12, RZ, RZ, RZ ;  /* 0x000000ffff0c7224 */ /* 0x000fe400078e00ff */
[----:B------:R-:W-:-:S07]  /*f5a0*/  IMAD.MOV.U32 R4, RZ, RZ, R14 ;  /* 0x000000ffff047224 */ /* 0x000fce00078e000e */
[----:B------:R-:W-:Y:S05]  /*f5b0*/  WARPSYNC.COLLECTIVE R15, `(.L_x_284) ;  /* 0x000000000f087348 */ /* 0x000fea0003c00000 */
[----:B------:R0:W1:Y:S02]  /*f5c0*/  SHFL.IDX P6, R14, R13, R12, R11 ;  /* 0x0000000c0d0e7389 */ /* 0x00006400000c000b */
[----:B01----:R-:W-:Y:S01]  /*f5d0*/  ENDCOLLECTIVE ;  /* 0x000000000000791b */ /* 0x003fe20003800000 */
.L_x_284:
[----:B------:R-:W-:Y:S02]  /*f5e0*/  IMAD.MOV.U32 R13, RZ, RZ, R5 ;  /* 0x000000ffff0d7224 */ /* 0x000fe400078e0005 */
[----:B------:R-:W-:-:S07]  /*f5f0*/  IMAD.MOV.U32 R6, RZ, RZ, R14 ;  /* 0x000000ffff067224 */ /* 0x000fce00078e000e */
[----:B------:R-:W-:Y:S05]  /*f600*/  WARPSYNC.COLLECTIVE R15, `(.L_x_285) ;  /* 0x000000000f087348 */ /* 0x000fea0003c00000 */
[----:B------:R0:W1:Y:S02]  /*f610*/  SHFL.IDX P6, R14, R13, R12, R11 ;  /* 0x0000000c0d0e7389 */ /* 0x00006400000c000b */
[----:B01----:R-:W-:Y:S01]  /*f620*/  ENDCOLLECTIVE ;  /* 0x000000000000791b */ /* 0x003fe20003800000 */
.L_x_285:
[----:B------:R-:W-:-:S05]  /*f630*/  IMAD R7, R9, R8, RZ ;  /* 0x0000000809077224 */ /* 0x000fca00078e02ff */
[----:B------:R-:W-:-:S13]  /*f640*/  ISETP.GE.AND P4, PT, R25, R7, PT ;  /* 0x000000071900720c */ /* 0x000fda0003f86270 */
[----:B------:R-:W-:-:S05]  /*f650*/  @!P4 IADD3 R3, P3, R20, R3, RZ ;  /* 0x000000031403c210 */ /* 0x000fca0007f7e0ff */
[----:B------:R-:W-:-:S05]  /*f660*/  @!P4 IMAD.X R2, RZ, RZ, R2, P3 ;  /* 0x000000ffff02c224 */ /* 0x000fca00018e0602 */
[----:B------:R-:W-:-:S04]  /*f670*/  @!P4 LOP3.LUT R3, R3, R2, RZ, 0x3c, !PT ;  /* 0x000000020303c212 */ /* 0x000fc800078e3cff */
[----:B------:R-:W-:-:S04]  /*f680*/  @!P4 LOP3.LUT R2, R3, R2, RZ, 0x3c, !PT ;  /* 0x000000020302c212 */ /* 0x000fc800078e3cff */
[----:B------:R-:W-:-:S05]  /*f690*/  @!P4 LOP3.LUT R3, R3, R2, RZ, 0x3c, !PT ;  /* 0x000000020303c212 */ /* 0x000fca00078e3cff */
[----:B------:R-:W-:Y:S01]  /*f6a0*/  @!PT LDS RZ, [RZ] ;  /* 0x00000000fffff984 */ /* 0x000fe20000000800 */
[----:B------:R-:W-:Y:S01]  /*f6b0*/  @!PT LDS RZ, [RZ] ;  /* 0x00000000fffff984 */ /* 0x000fe20000000800 */
[----:B------:R-:W-:Y:S01]  /*f6c0*/  @!PT LDS RZ, [RZ] ;  /* 0x00000000fffff984 */ /* 0x000fe20000000800 */
[----:B------:R-:W-:Y:S04]  /*f6d0*/  @!P4 LDGSTS.E.BYPASS.LTC128B.128 [R10+0xf000], desc[UR52][R2.64], !P2 ;  /* 0x0f000000020acfae */ /* 0x000fe8000d101d74 */
[----:B------:R-:W-:Y:S04]  /*f6e0*/  @!P4 LDGSTS.E.BYPASS.LTC128B.128 [R10+0x10800], desc[UR52][R2.64+0x20], !P1 ;  /* 0x10800020020acfae */ /* 0x000fe8000c901d74 */
[----:B------:R0:W-:Y:S02]  /*f6f0*/  @!P4 LDGSTS.E.BYPASS.LTC128B.128 [R10+0x12000], desc[UR52][R2.64+0x40], !P0 ;  /* 0x12000040020acfae */ /* 0x0001e4000c101d74 */
[----:B0-----:R-:W-:-:S05]  /*f700*/  VIADD R2, R25, 0x40 ;  /* 0x0000004019027836 */ /* 0x001fca0000000000 */
[----:B------:R-:W-:-:S13]  /*f710*/  ISETP.GE.AND P4, PT, R2, R7, PT ;  /* 0x000000070200720c */ /* 0x000fda0003f86270 */
[----:B------:R-:W-:-:S05]  /*f720*/  @!P4 IADD3 R8, P3, R20, R4, RZ ;  /* 0x000000041408c210 */ /* 0x000fca0007f7e0ff */
[----:B------:R-:W-:Y:S02]  /*f730*/  @!P4 IMAD.X R9, RZ, RZ, R0, P3 ;  /* 0x000000ffff09c224 */ /* 0x000fe400018e0600 */
[----:B------:R-:W-:Y:S02]  /*f740*/  @!P4 IMAD.MOV.U32 R2, RZ, RZ, R8 ;  /* 0x000000ffff02c224 */ /* 0x000fe400078e0008 */
[----:B------:R-:W-:-:S05]  /*f750*/  @!P4 IMAD.MOV.U32 R3, RZ, RZ, R9 ;  /* 0x000000ffff03c224 */ /* 0x000fca00078e0009 */
[----:B------:R0:W-:Y:S04]  /*f760*/  @!P4 LDGSTS.E.BYPASS.LTC128B.128 [R10+0xf800], desc[UR52][R2.64], !P2 ;  /* 0x0f800000020acfae */ /* 0x0001e8000d101d74 */
[----:B------:R0:W-:Y:S04]  /*f770*/  @!P4 LDGSTS.E.BYPASS.LTC128B.128 [R10+0x11000], desc[UR52][R2.64+0x20], !P1 ;  /* 0x11000020020acfae */ /* 0x0001e8000c901d74 */
[----:B------:R0:W-:Y:S01]  /*f780*/  @!P4 LDGSTS.E.BYPASS.LTC128B.128 [R10+0x12800], desc[UR52][R2.64+0x40], !P0 ;  /* 0x12800040020acfae */ /* 0x0001e2000c101d74 */
[----:B------:R-:W-:Y:S05]  /*f790*/  BRA `(.L_x_286) ;  /* 0xffffffd000407947 */ /* 0x000fea000383ffff */
.L_x_214:
[----:B0-----:R0:W1:Y:S02]  /*f7a0*/  SYNCS.PHASECHK.TRANS64.TRYWAIT P0, [R17+URZ+0x19c20], R2 ;  /* 0x019c2002110075a7 */ /* 0x001064000800017f */
[----:B-1----:R-:W-:Y:S05]  /*f7b0*/  @!P0 NANOSLEEP.SYNCS 0x989680 ;  /* 0x009896800000895d */ /* 0x002fea0003900000 */
[----:B------:R-:W1:Y:S02]  /*f7c0*/  @!P0 SYNCS.PHASECHK.TRANS64 P0, [R17+URZ+0x19c20], R2 ;  /* 0x019c2002110085a7 */ /* 0x000e64000800007f */
[----:B-1----:R-:W-:Y:S05]  /*f7d0*/  @!P0 BRA `(.L_x_214) ;  /* 0xfffffffc00f08947 */ /* 0x002fea000383ffff */
[----:B------:R-:W-:Y:S05]  /*f7e0*/  BRA `(.L_x_287) ;  /* 0xffffffd000b87947 */ /* 0x000fea000383ffff */
.L_x_220:
[----:B0-----:R0:W1:Y:S02]  /*f7f0*/  SYNCS.PHASECHK.TRANS64.TRYWAIT P0, [R4+URZ+0x19c80], R2 ;  /* 0x019c8002040075a7 */ /* 0x001064000800017f */
[----:B-1----:R-:W-:Y:S05]  /*f800*/  @!P0 NANOSLEEP.SYNCS 0x989680 ;  /* 0x009896800000895d */ /* 0x002fea0003900000 */
[----:B------:R-:W1:Y:S02]  /*f810*/  @!P0 SYNCS.PHASECHK.TRANS64 P0, [R4+URZ+0x19c80], R2 ;  /* 0x019c8002040085a7 */ /* 0x000e64000800007f */
[----:B-1----:R-:W-:Y:S05]  /*f820*/  @!P0 BRA `(.L_x_220) ;  /* 0xfffffffc00f08947 */ /* 0x002fea000383ffff */
[----:B------:R-:W-:Y:S05]  /*f830*/  BRA `(.L_x_288) ;  /* 0xffffffd400547947 */ /* 0x000fea000383ffff */
.L_x_227:
[----:B-1----:R1:W2:Y:S02]  /*f840*/  SYNCS.PHASECHK.TRANS64.TRYWAIT P0, [R4+URZ+0x19c40], R2 ;  /* 0x019c4002040075a7 */ /* 0x0022a4000800017f */
[----:B--2---:R-:W-:Y:S05]  /*f850*/  @!P0 NANOSLEEP.SYNCS 0x989680 ;  /* 0x009896800000895d */ /* 0x004fea0003900000 */
[----:B------:R-:W2:Y:S02]  /*f860*/  @!P0 SYNCS.PHASECHK.TRANS64 P0, [R4+URZ+0x19c40], R2 ;  /* 0x019c4002040085a7 */ /* 0x000ea4000800007f */
[----:B--2---:R-:W-:Y:S05]  /*f870*/  @!P0 BRA `(.L_x_227) ;  /* 0xfffffffc00f08947 */ /* 0x004fea000383ffff */
[----:B------:R-:W-:Y:S05]  /*f880*/  BRA `(.L_x_289) ;  /* 0xffffffd8004c7947 */ /* 0x000fea000383ffff */
.L_x_235:
[----:B0-----:R0:W1:Y:S02]  /*f890*/  SYNCS.PHASECHK.TRANS64.TRYWAIT P0, [R3+URZ+0x19c70], R2 ;  /* 0x019c7002030075a7 */ /* 0x001064000800017f */
[----:B-1----:R-:W-:Y:S05]  /*f8a0*/  @!P0 NANOSLEEP.SYNCS 0x989680 ;  /* 0x009896800000895d */ /* 0x002fea0003900000 */
[----:B------:R-:W1:Y:S02]  /*f8b0*/  @!P0 SYNCS.PHASECHK.TRANS64 P0, [R3+URZ+0x19c70], R2 ;  /* 0x019c7002030085a7 */ /* 0x000e64000800007f */
[----:B-1----:R-:W-:Y:S05]  /*f8c0*/  @!P0 BRA `(.L_x_235) ;  /* 0xfffffffc00f08947 */ /* 0x002fea000383ffff */
[----:B------:R-:W-:Y:S05]  /*f8d0*/  BRA `(.L_x_290) ;  /* 0xffffffdc00607947 */ /* 0x000fea000383ffff */
.L_x_237:
[----:B0-----:R0:W1:Y:S02]  /*f8e0*/  SYNCS.PHASECHK.TRANS64.TRYWAIT P0, [R3+URZ+0x19c60], R2 ;  /* 0x019c6002030075a7 */ /* 0x001064000800017f */
[----:B-1----:R-:W-:Y:S05]  /*f8f0*/  @!P0 NANOSLEEP.SYNCS 0x989680 ;  /* 0x009896800000895d */ /* 0x002fea0003900000 */
[----:B------:R-:W1:Y:S02]  /*f900*/  @!P0 SYNCS.PHASECHK.TRANS64 P0, [R3+URZ+0x19c60], R2 ;  /* 0x019c6002030085a7 */ /* 0x000e64000800007f */
[----:B-1----:R-:W-:Y:S05]  /*f910*/  @!P0 BRA `(.L_x_237) ;  /* 0xfffffffc00f08947 */ /* 0x002fea000383ffff */
[----:B------:R-:W-:Y:S05]  /*f920*/  BRA `(.L_x_291) ;  /* 0xffffffdc00687947 */ /* 0x000fea000383ffff */
.L_x_244:
[----:B0-----:R0:W1:Y:S02]  /*f930*/  SYNCS.PHASECHK.TRANS64.TRYWAIT P1, [R3+URZ+0x19c70], R0 ;  /* 0x019c7000030075a7 */ /* 0x001064000802017f */
[----:B-1----:R-:W-:Y:S05]  /*f940*/  @!P1 NANOSLEEP.SYNCS 0x989680 ;  /* 0x009896800000995d */ /* 0x002fea0003900000 */
[----:B------:R-:W1:Y:S02]  /*f950*/  @!P1 SYNCS.PHASECHK.TRANS64 P1, [R3+URZ+0x19c70], R0 ;  /* 0x019c7000030095a7 */ /* 0x000e64000802007f */
[----:B-1----:R-:W-:Y:S05]  /*f960*/  @!P1 BRA `(.L_x_244) ;  /* 0xfffffffc00f09947 */ /* 0x002fea000383ffff */
[----:B------:R-:W-:Y:S05]  /*f970*/  BRA `(.L_x_292) ;  /* 0xffffffe000cc7947 */ /* 0x000fea000383ffff */
.L_x_246:
[----:B0-----:R0:W1:Y:S02]  /*f980*/  SYNCS.PHASECHK.TRANS64.TRYWAIT P1, [R3+URZ+0x19c60], R0 ;  /* 0x019c6000030075a7 */ /* 0x001064000802017f */
[----:B-1----:R-:W-:Y:S05]  /*f990*/  @!P1 NANOSLEEP.SYNCS 0x989680 ;  /* 0x009896800000995d */ /* 0x002fea0003900000 */
[----:B------:R-:W1:Y:S02]  /*f9a0*/  @!P1 SYNCS.PHASECHK.TRANS64 P1, [R3+URZ+0x19c60], R0 ;  /* 0x019c6000030095a7 */ /* 0x000e64000802007f */
[----:B-1----:R-:W-:Y:S05]  /*f9b0*/  @!P1 BRA `(.L_x_246) ;  /* 0xfffffffc00f09947 */ /* 0x002fea000383ffff */
[----:B------:R-:W-:Y:S05]  /*f9c0*/  BRA `(.L_x_293) ;  /* 0xffffffe000d07947 */ /* 0x000fea000383ffff */
.L_x_257:
[----:B0-----:R0:W1:Y:S02]  /*f9d0*/  SYNCS.PHASECHK.TRANS64.TRYWAIT P0, [R7+URZ+0x19c20], R0 ;  /* 0x019c2000070075a7 */ /* 0x001064000800017f */
[----:B-1----:R-:W-:Y:S05]  /*f9e0*/  @!P0 NANOSLEEP.SYNCS 0x989680 ;  /* 0x009896800000895d */ /* 0x002fea0003900000 */
[----:B------:R-:W1:Y:S02]  /*f9f0*/  @!P0 SYNCS.PHASECHK.TRANS64 P0, [R7+URZ+0x19c20], R0 ;  /* 0x019c2000070085a7 */ /* 0x000e64000800007f */
[----:B-1----:R-:W-:Y:S05]  /*fa00*/  @!P0 BRA `(.L_x_257) ;  /* 0xfffffffc00f08947 */ /* 0x002fea000383ffff */
[----:B------:R-:W-:Y:S05]  /*fa10*/  BRA `(.L_x_294) ;  /* 0xfffffff000d47947 */ /* 0x000fea000383ffff */
.L_x_258:
[----:B------:R-:W1:Y:S01]  /*fa20*/  S2R R2, SR_TID.X ;  /* 0x0000000000027919 */ /* 0x000e620000002100 */
[----:B------:R-:W-:Y:S01]  /*fa30*/  BSSY B0, `(.L_x_295) ;  /* 0x000000a000007945 */ /* 0x000fe20003800000 */
[----:B------:R-:W-:Y:S02]  /*fa40*/  IMAD.MOV.U32 R12, RZ, RZ, RZ ;  /* 0x000000ffff0c7224 */ /* 0x000fe400078e00ff */
[----:B------:R-:W-:Y:S02]  /*fa50*/  IMAD.MOV.U32 R11, RZ, RZ, 0x1f ;  /* 0x0000001fff0b7424 */ /* 0x000fe400078e00ff */
[----:B------:R-:W-:Y:S01]  /*fa60*/  IMAD.MOV.U32 R15, RZ, RZ, -0x1 ;  /* 0xffffffffff0f7424 */ /* 0x000fe200078e00ff */
[----:B-1----:R-:W-:-:S04]  /*fa70*/  SHF.R.U32.HI R2, RZ, 0x5, R2 ;  /* 0x00000005ff027819 */ /* 0x002fc80000011602 */
[----:B------:R-:W-:-:S05]  /*fa80*/  LOP3.LUT R2, R2, 0x3, RZ, 0xc0, !PT ;  /* 0x0000000302027812 */ /* 0x000fca00078ec0ff */
[----:B------:R-:W-:-:S07]  /*fa90*/  IMAD.MOV.U32 R13, RZ, RZ, R2 ;  /* 0x000000ffff0d7224 */ /* 0x000fce00078e0002 */
[----:B0-----:R-:W-:Y:S05]  /*faa0*/  WARPSYNC.COLLECTIVE R15, `(.L_x_296) ;  /* 0x000000000f087348 */ /* 0x001fea0003c00000 */
[----:B------:R1:W2:Y:S02]  /*fab0*/  SHFL.IDX P6, R14, R13, R12, R11 ;  /* 0x0000000c0d0e7389 */ /* 0x0002a400000c000b */
[----:B012---:R-:W-:Y:S01]  /*fac0*/  ENDCOLLECTIVE ;  /* 0x000000000000791b */ /* 0x007fe20003800000 */
.L_x_296:
[----:B------:R-:W-:Y:S05]  /*fad0*/  BSYNC B0 ;  /* 0x0000000000007941 */ /* 0x000fea0003800000 */
.L_x_295:
[----:B------:R-:W-:Y:S05]  /*fae0*/  BRA `(.L_x_297) ;  /* 0xfffffff000bc7947 */ /* 0x000fea000383ffff */
.L_x_261:
[----:B------:R-:W-:Y:S01]  /*faf0*/  BSSY B1, `(.L_x_298) ;  /* 0x0000006000017945 */ /* 0x000fe20003800000 */
[----:B------:R-:W-:-:S07]  /*fb00*/  IMAD.MOV.U32 R15, RZ, RZ, -0x1 ;  /* 0xffffffffff0f7424 */ /* 0x000fce00078e00ff */
[----:B0-----:R-:W-:Y:S05]  /*fb10*/  WARPSYNC.COLLECTIVE R15, `(.L_x_299) ;  /* 0x000000000f0c7348 */ /* 0x001fea0003c00000 */
[----:B------:R-:W-:Y:S02]  /*fb20*/  ELECT P6, UR62, PT ;  /* 0x00000000003e782f */ /* 0x000fe400038c0000 */
[----:B------:R-:W-:Y:S01]  /*fb30*/  MOV R14, UR62 ;  /* 0x0000003e000e7c02 */ /* 0x000fe20008000f00 */
[----:B0-----:R-:W-:Y:S10]  /*fb40*/  ENDCOLLECTIVE ;  /* 0x000000000000791b */ /* 0x001ff40003800000 */
.L_x_299:
[----:B------:R-:W-:Y:S05]  /*fb50*/  BSYNC B1 ;  /* 0x0000000000017941 */ /* 0x000fea0003800000 */
.L_x_298:
[----:B------:R-:W-:Y:S05]  /*fb60*/  BRA `(.L_x_300) ;  /* 0xfffffff000b47947 */ /* 0x000fea000383ffff */
.L_x_263:
[----:B0-----:R0:W1:Y:S02]  /*fb70*/  SYNCS.PHASECHK.TRANS64.TRYWAIT P1, [R5+URZ], R4 ;  /* 0x00000004050075a7 */ /* 0x001064000802017f */
[----:B-1----:R-:W-:Y:S05]  /*fb80*/  @!P1 NANOSLEEP.SYNCS 0x989680 ;  /* 0x009896800000995d */ /* 0x002fea0003900000 */
[----:B------:R-:W1:Y:S02]  /*fb90*/  @!P1 SYNCS.PHASECHK.TRANS64 P1, [R5+URZ], R4 ;  /* 0x00000004050095a7 */ /* 0x000e64000802007f */
[----:B-1----:R-:W-:Y:S05]  /*fba0*/  @!P1 BRA `(.L_x_263) ;  /* 0xfffffffc00f09947 */ /* 0x002fea000383ffff */
[----:B------:R-:W-:Y:S05]  /*fbb0*/  BRA `(.L_x_301) ;  /* 0xfffffff000e87947 */ /* 0x000fea000383ffff */
.L_x_264:
[----:B-1----:R1:W2:Y:S02]  /*fbc0*/  SYNCS.PHASECHK.TRANS64.TRYWAIT P1, [R3+URZ], R0 ;  /* 0x00000000030075a7 */ /* 0x0022a4000802017f */
[----:B--2---:R-:W-:Y:S05]  /*fbd0*/  @!P1 NANOSLEEP.SYNCS 0x989680 ;  /* 0x009896800000995d */ /* 0x004fea0003900000 */
[----:B------:R-:W2:Y:S02]  /*fbe0*/  @!P1 SYNCS.PHASECHK.TRANS64 P1, [R3+URZ], R0 ;  /* 0x00000000030095a7 */ /* 0x000ea4000802007f */
[----:B--2---:R-:W-:Y:S05]  /*fbf0*/  @!P1 BRA `(.L_x_264) ;  /* 0xfffffffc00f09947 */ /* 0x004fea000383ffff */
[----:B------:R-:W-:Y:S05]  /*fc00*/  BRA `(.L_x_302) ;  /* 0xfffffff000dc7947 */ /* 0x000fea000383ffff */
.L_x_266:
[----:B-1----:R1:W2:Y:S02]  /*fc10*/  SYNCS.PHASECHK.TRANS64.TRYWAIT P1, [R3+URZ+0x19c60], R4 ;  /* 0x019c6004030075a7 */ /* 0x0022a4000802017f */
[----:B--2---:R-:W-:Y:S05]  /*fc20*/  @!P1 NANOSLEEP.SYNCS 0x989680 ;  /* 0x009896800000995d */ /* 0x004fea0003900000 */
[----:B------:R-:W2:Y:S02]  /*fc30*/  @!P1 SYNCS.PHASECHK.TRANS64 P1, [R3+URZ+0x19c60], R4 ;  /* 0x019c6004030095a7 */ /* 0x000ea4000802007f */
[----:B--2---:R-:W-:Y:S05]  /*fc40*/  @!P1 BRA `(.L_x_266) ;  /* 0xfffffffc00f09947 */ /* 0x004fea000383ffff */
[----:B------:R-:W-:Y:S05]  /*fc50*/  BRA `(.L_x_303) ;  /* 0xfffffff000dc7947 */ /* 0x000fea000383ffff */
.L_x_268:
[----:B0-----:R0:W2:Y:S02]  /*fc60*/  SYNCS.PHASECHK.TRANS64.TRYWAIT P1, [R5+URZ+0x19c60], R0 ;  /* 0x019c6000050075a7 */ /* 0x0010a4000802017f */
[----:B--2---:R-:W-:Y:S05]  /*fc70*/  @!P1 NANOSLEEP.SYNCS 0x989680 ;  /* 0x009896800000995d */ /* 0x004fea0003900000 */
[----:B------:R-:W2:Y:S02]  /*fc80*/  @!P1 SYNCS.PHASECHK.TRANS64 P1, [R5+URZ+0x19c60], R0 ;  /* 0x019c6000050095a7 */ /* 0x000ea4000802007f */
[----:B--2---:R-:W-:Y:S05]  /*fc90*/  @!P1 BRA `(.L_x_268) ;  /* 0xfffffffc00f09947 */ /* 0x004fea000383ffff */
[----:B------:R-:W-:Y:S05]  /*fca0*/  BRA `(.L_x_304) ;  /* 0xfffffff000dc7947 */ /* 0x000fea000383ffff */
.L_x_270:
[----:B--2---:R2:W3:Y:S02]  /*fcb0*/  SYNCS.PHASECHK.TRANS64.TRYWAIT P0, [R3+URZ+0x19c80], R4 ;  /* 0x019c8004030075a7 */ /* 0x0044e4000800017f */
[----:B---3--:R-:W-:Y:S05]  /*fcc0*/  @!P0 NANOSLEEP.SYNCS 0x989680 ;  /* 0x009896800000895d */ /* 0x008fea0003900000 */
[----:B------:R-:W3:Y:S02]  /*fcd0*/  @!P0 SYNCS.PHASECHK.TRANS64 P0, [R3+URZ+0x19c80], R4 ;  /* 0x019c8004030085a7 */ /* 0x000ee4000800007f */
[----:B---3--:R-:W-:Y:S05]  /*fce0*/  @!P0 BRA `(.L_x_270) ;  /* 0xfffffffc00f08947 */ /* 0x008fea000383ffff */
[----:B------:R-:W-:Y:S05]  /*fcf0*/  BRA `(.L_x_271) ;  /* 0xfffffff000d87947 */ /* 0x000fea000383ffff */
.L_x_305:
        /* <DEDUP_REMOVED lines=16> */
.L_x_2277:


//--------------------- .text._ZN7cutlass13device_kernelIN5flash11enable_sm90INS1_16FlashAttnFwdSm90INS1_25CollectiveMainloopFwdSm90ILi2EN4cute5tupleIJNS5_1CILi1EEES8_S8_EEENS6_IJNS7_ILi192EEENS7_ILi128EEENS7_ILi96EEEEEELi96ENS_12float_e4m3_tEfNS_4arch4Sm90ELb0ELb0ELb0ELb1ELb0ELb1ELb0ELb1ELb1ELb1ELb1ELb0EEENS1_21CollectiveEpilogueFwdINS6_IJSA_SC_SB_EEES9_NS_10bfloat16_tESG_Li384ELb1ELb1ELb1ELb1EEENS1_36VarlenDynamicPersistentTileSchedulerILi192ELi128ELi384ELi128ELb1ELb1ELb1ELb0ELb1ELb1EEEEEEEEEvNT_6ParamsE --------------------------
	.section	.text._ZN7cutlass13device_kernelIN5flash11enable_sm90INS1_16FlashAttnFwdSm90INS1_25CollectiveMainloopFwdSm90ILi2EN4cute5tupleIJNS5_1CILi1EEES8_S8_EEENS6_IJNS7_ILi192EEENS7_ILi128EEENS7_ILi96EEEEEELi96ENS_12float_e4m3_tEfNS_4arch4Sm90ELb0ELb0ELb0ELb1ELb0ELb1ELb0ELb1ELb1ELb1ELb1ELb0EEENS1_21CollectiveEpilogueFwdINS6_IJSA_SC_SB_EEES9_NS_10bfloat16_tESG_Li384ELb1ELb1ELb1ELb1EEENS1_36VarlenDynamicPersistentTileSchedulerILi192ELi128ELi384ELi128ELb1ELb1ELb1ELb0ELb1ELb1EEEEEEEEEvNT_6ParamsE,"ax",@progbits
	.align	128
.text._ZN7cutlass13device_kernelIN5flash11enable_sm90INS1_16FlashAttnFwdSm90INS1_25CollectiveMainloopFwdSm90ILi2EN4cute5tupleIJNS5_1CILi1EEES8_S8_EEENS6_IJNS7_ILi192EEENS7_ILi128EEENS7_ILi96EEEEEELi96ENS_12float_e4m3_tEfNS_4arch4Sm90ELb0ELb0ELb0ELb1ELb0ELb1ELb0ELb1ELb1ELb1ELb1ELb0EEENS1_21CollectiveEpilogueFwdINS6_IJSA_SC_SB_EEES9_NS_10bfloat16_tESG_Li384ELb1ELb1ELb1ELb1EEENS1_36VarlenDynamicPersistentTileSchedulerILi192ELi128ELi384ELi128ELb1ELb1ELb1ELb0ELb1ELb1EEEEEEEEEvNT_6ParamsE:
        .type           _ZN7cutlass13device_kernelIN5flash11enable_sm90INS1_16FlashAttnFwdSm90INS1_25CollectiveMainloopFwdSm90ILi2EN4cute5tupleIJNS5_1CILi1EEES8_S8_EEENS6_IJNS7_ILi192EEENS7_ILi128EEENS7_ILi96EEEEEELi96ENS_12float_e4m3_tEfNS_4arch4Sm90ELb0ELb0ELb0ELb1ELb0ELb1ELb0ELb1ELb1ELb1ELb1ELb0EEENS1_21CollectiveEpilogueFwdINS6_IJSA_SC_SB_EEES9_NS_10bfloat16_tESG_Li384ELb1ELb1ELb1ELb1EEENS1_36VarlenDynamicPersistentTileSchedulerILi192ELi128ELi384ELi128ELb1ELb1ELb1ELb0ELb1ELb1EEEEEEEEEvNT_6ParamsE,@function
        .size           _ZN7cutlass13device_kernelIN5flash11enable_sm90INS1_16FlashAttnFwdSm90INS1_25CollectiveMainloopFwdSm90ILi2EN4cute5tupleIJNS5_1CILi1EEES8_S8_EEENS6_IJNS7_ILi192EEENS7_ILi128EEENS7_ILi96EEEEEELi96ENS_12float_e4m3_tEfNS_4arch4Sm90ELb0ELb0ELb0ELb1ELb0ELb1ELb0ELb1ELb1ELb1ELb1ELb0EEENS1_21CollectiveEpilogueFwdINS6_IJSA_SC_SB_EEES9_NS_10bfloat16_tESG_Li384ELb1ELb1ELb1ELb1EEENS1_36VarlenDynamicPersistentTileSchedulerILi192ELi128ELi384ELi128ELb1ELb1ELb1ELb0ELb1ELb1EEEEEEEEEvNT_6ParamsE,(.L_x_2278 - _ZN7cutlass13device_kernelIN5flash11enable_sm90INS1_16FlashAttnFwdSm90INS1_25CollectiveMainloopFwdSm90ILi2EN4cute5tupleIJNS5_1CILi1EEES8_S8_EEENS6_IJNS7_ILi192EEENS7_ILi128EEENS7_ILi96EEEEEELi96ENS_12float_e4m3_tEfNS_4arch4Sm90ELb0ELb0ELb0ELb1ELb0ELb1ELb0ELb1ELb1ELb1ELb1ELb0EEENS1_21CollectiveEpilogueFwdINS6_IJSA_SC_SB_EEES9_NS_10bfloat16_tESG_Li384ELb1ELb1ELb1ELb1EEENS1_36VarlenDynamicPersistentTileSchedulerILi192ELi128ELi384ELi128ELb1ELb1ELb1ELb0ELb1ELb1EEEEEEEEEvNT_6ParamsE)
        .other          _ZN7cutlass13device_kernelIN5flash11enable_sm90INS1_16FlashAttnFwdSm90INS1_25CollectiveMainloopFwdSm90ILi2EN4cute5tupleIJNS5_1CILi1EEES8_S8_EEENS6_IJNS7_ILi192EEENS7_ILi128EEENS7_ILi96EEEEEELi96ENS_12float_e4m3_tEfNS_4arch4Sm90ELb0ELb0ELb0ELb1ELb0ELb1ELb0ELb1ELb1ELb1ELb1ELb0EEENS1_21CollectiveEpilogueFwdINS6_IJSA_SC_SB_EEES9_NS_10bfloat16_tESG_Li384ELb1ELb1ELb1ELb1EEENS1_36VarlenDynamicPersistentTileSchedulerILi192ELi128ELi384ELi128ELb1ELb1ELb1ELb0ELb1ELb1EEEEEEEEEvNT_6ParamsE,@"STO_CUDA_ENTRY STV_DEFAULT"
_ZN7cutlass13device_kernelIN5flash11enable_sm90INS1_16FlashAttnFwdSm90INS1_25CollectiveMainloopFwdSm90ILi2EN4cute5tupleIJNS5_1CILi1EEES8_S8_EEENS6_IJNS7_ILi192EEENS7_ILi128EEENS7_ILi96EEEEEELi96ENS_12float_e4m3_tEfNS_4arch4Sm90ELb0ELb0ELb0ELb1ELb0ELb1ELb0ELb1ELb1ELb1ELb1ELb0EEENS1_21CollectiveEpilogueFwdINS6_IJSA_SC_SB_EEES9_NS_10bfloat16_tESG_Li384ELb1ELb1ELb1ELb1EEENS1_36VarlenDynamicPersistentTileSchedulerILi192ELi128ELi384ELi128ELb1ELb1ELb1ELb0ELb1ELb1EEEEEEEEEvNT_6ParamsE:
[----:B------:R-:W0:Y:S02]  /*0000*/  LDC R1, c[0x0][0x28] ;  /* 0x00000a00ff017b82 */ /* 0x000e240000000800 */
[----:B0-----:R-:W-:Y:S01]  /*0010*/  VIADD R1, R1, 0xffffff60 ;  /* 0xffffff6001017836 */ /* 0x001fe20000000000 */
[----:B------:R-:W0:Y:S01]  /*0020*/  S2R R2, SR_TID.X ;  /* 0x0000000000027919 */ /* 0x000e220000002100 */
[----:B------:R-:W-:Y:S01]  /*0030*/  ELECT P0, URZ, PT ;  /* 0x00000000003f782f */ /* 0x000fe20003800000 */
[----:B------:R-:W-:Y:S01]  /*0040*/  BSSY B0, `(.L_x_306) ;  /* 0x0000013000007945 */ /* 0x000fe20003800000 */
[----:B0-----:R-:W-:-:S05]  /*0050*/  SHF.R.U32.HI R6, RZ, 0x5, R2 ;  /* 0x00000005ff067819 */ /* 0x001fca0000011602 */
[----:B------:R-:W0:Y:S02]  /*0060*/  SHFL.IDX PT, R0, R6, RZ, 0x1f ;  /* 0x00001fff06007589 */ /* 0x000e2400000e0000 */
[----:B0-----:R-:W-:-:S13]  /*0070*/  ISETP.EQ.AND P0, PT, R0, RZ, P0 ;  /* 0x000000ff0000720c */ /* 0x001fda0000702270 */
[----:B------:R-:W-:Y:S05]  /*0080*/  @!P0 BRA `(.L_x_307) ;  /* 0x0000000000388947 */ /* 0x000fea0003800000 */
[----:B------:R-:W-:Y:S02]  /*0090*/  ULDC.64 UR4, c[0x0][0x198] ;  /* 0x0000660000047ab9 */ /* 0x000fe40000000a00 */
[----:B------:R-:W-:Y:S02]  /*00a0*/  UIADD3 UR6, UP0, UR4, 0x370, URZ ;  /* 0x0000037004067890 */ /* 0x000fe4000ff1e03f */
[----:B------:R-:W-:Y:S02]  /*00b0*/  UIADD3 UR8, UP1, UR4, 0x470, URZ ;  /* 0x0000047004087890 */ /* 0x000fe4000ff3e03f */
[----:B------:R-:W-:Y:S02]  /*00c0*/  UIADD3 UR10, UP2, UR4, 0x570, URZ ;  /* 0x00000570040a7890 */ /* 0x000fe4000ff5e03f */
[----:B------:R-:W-:Y:S02]  /*00d0*/  UIADD3 UR4, UP3, UR4, 0x670, URZ ;  /* 0x0000067004047890 */ /* 0x000fe4000ff7e03f */
[----:B------:R-:W-:-:S02]  /*00e0*/  UIADD3.X UR7, URZ, UR5, URZ, UP0, !UPT ;  /* 0x000000053f077290 */ /* 0x000fc400087fe43f */
[----:B------:R-:W-:Y:S02]  /*00f0*/  UIADD3.X UR9, URZ, UR5, URZ, UP1, !UPT ;  /* 0x000000053f097290 */ /* 0x000fe40008ffe43f */
[----:B------:R-:W-:Y:S02]  /*0100*/  UIADD3.X UR11, URZ, UR5, URZ, UP2, !UPT ;  /* 0x000000053f0b7290 */ /* 0x000fe400097fe43f */
[----:B------:R-:W-:-:S03]  /*0110*/  UIADD3.X UR5, URZ, UR5, URZ, UP3, !UPT ;  /* 0x000000053f057290 */ /* 0x000fc60009ffe43f */
[----:B------:R0:W-:Y:S02]  /*0120*/  UTMACCTL.PF [UR6] ;  /* 0x00000000060079b9 */ /* 0x0001e40008040000 */
[----:B------:R0:W-:Y:S02]  /*0130*/  UTMACCTL.PF [UR8] ;  /* 0x00000000080079b9 */ /* 0x0001e40008040000 */
[----:B------:R0:W-:Y:S02]  /*0140*/  UTMACCTL.PF [UR10] ;  /* 0x000000000a0079b9 */ /* 0x0001e40008040000 */
[----:B------:R0:W-:Y:S02]  /*0150*/  UTMACCTL.PF [UR4] ;  /* 0x00000000040079b9 */ /* 0x0001e40008040000 */
[----:B0-----:R-:W-:Y:S01]  /*0160*/  NOP ;  /* 0x0000000000007918 */ /* 0x001fe20000000000 */
.L_x_307:
[----:B------:R-:W-:Y:S05]  /*0170*/  BSYNC B0 ;  /* 0x0000000000007941 */ /* 0x000fea0003800000 */
.L_x_306:
[----:B------:R-:W-:Y:S01]  /*0180*/  VOTEU.ANY UP0, P0 ;  /* 0x00000000003f7886 */ /* 0x000fe20000000100 */
[----:B------:R-:W0:Y:S01]  /*0190*/  SHFL.IDX PT, R0, R6, RZ, 0x1f ;  /* 0x00001fff06007589 */ /* 0x000e2200000e0000 */
[----:B------:R-:W-:Y:S01]  /*01a0*/  UMOV UR4, 0x80 ;  /* 0x0000008000047882 */ /* 0x000fe20000000000 */
[----:B------:R-:W-:Y:S01]  /*01b0*/  UMOV UR7, 0x180 ;  /* 0x0000018000077882 */ /* 0x000fe20000000000 */
[----:B------:R-:W-:Y:S01]  /*01c0*/  SHF.R.U32.HI R2, RZ, 0x7, R2 ;  /* 0x00000007ff027819 */ /* 0x000fe20000011602 */
[----:B------:R-:W1:Y:S01]  /*01d0*/  @UP0 S2UR UR8, SR_CgaCtaId ;  /* 0x00000000000809c3 */ /* 0x000e620000008800 */
[----:B------:R-:W-:Y:S01]  /*01e0*/  @UP0 UMOV UR6, 0x400 ;  /* 0x0000040000060882 */ /* 0x000fe20000000000 */
[----:B------:R-:W-:-:S04]  /*01f0*/  @UP0 UIADD3 UR4, -UR4, 0x100000, URZ ;  /* 0x0010000004040890 */ /* 0x000fc8000fffe13f */
[----:B------:R-:W-:Y:S02]  /*0200*/  @UP0 USHF.L.U32 UR5, UR4, 0xb, URZ ;  /* 0x0000000b04050899 */ /* 0x000fe4000800063f */
[----:B------:R-:W-:Y:S01]  /*0210*/  @UP0 USHF.L.U32 UR4, UR4, 0x1, URZ ;  /* 0x0000000104040899 */ /* 0x000fe2000800063f */
[----:B------:R-:W-:Y:S01]  /*0220*/  VOTEU.ANY UP1, P0 ;  /* 0x00000000003f7886 */ /* 0x000fe20000020100 */
[----:B0-----:R-:W-:Y:S02]  /*0230*/  ISETP.NE.AND P1, PT, R0, RZ, PT ;  /* 0x000000ff0000720c */ /* 0x001fe40003f25270 */
[----:B------:R0:W2:Y:S01]  /*0240*/  SHFL.IDX PT, R0, R2, RZ, 0x1f ;  /* 0x00001fff02007589 */ /* 0x0000a200000e0000 */
[----:B-1----:R-:W-:Y:S02]  /*0250*/  @UP0 ULEA UR8, UR8, UR6, 0x18 ;  /* 0x0000000608080291 */ /* 0x002fe4000f8ec03f */
[----:B------:R-:W-:-:S04]  /*0260*/  @UP0 UIADD3 UR6, -UR7, 0x100000, URZ ;  /* 0x0010000007060890 */ /* 0x000fc8000fffe13f */
[----:B------:R-:W-:Y:S02]  /*0270*/  @UP0 USHF.L.U32 UR7, UR6, 0xb, URZ ;  /* 0x0000000b06070899 */ /* 0x000fe4000800063f */
[----:B------:R-:W-:Y:S01]  /*0280*/  @UP0 USHF.L.U32 UR6, UR6, 0x1, URZ ;  /* 0x0000000106060899 */ /* 0x000fe2000800063f */
[----:B------:R-:W-:Y:S01]  /*0290*/  VOTEU.ANY UP0, P0 ;  /* 0x00000000003f7886 */ /* 0x000fe20000000100 */
[----:B------:R-:W1:Y:S04]  /*02a0*/  FENCE.VIEW.ASYNC.S ;  /* 0x00000000000073c6 */ /* 0x000e680000000000 */
[----:B-1----:R0:W1:Y:S06]  /*02b0*/  @UP0 SYNCS.EXCH.64 URZ, [UR8+0x19c00], UR4 ;  /* 0x019c0004083f05b2 */ /* 0x00206c0008000100 */
[----:B------:R0:W3:Y:S02]  /*02c0*/  @UP1 SYNCS.EXCH.64 URZ, [UR8+0x19c20], UR6 ;  /* 0x019c2006083f15b2 */ /* 0x0000e40008000100 */
[----:B0-----:R-:W-:Y:S05]  /*02d0*/  @P1 BRA `(.L_x_308) ;  /* 0x0000000000481947 */ /* 0x001fea0003800000 */
[----:B------:R-:W0:Y:S01]  /*02e0*/  S2UR UR5, SR_CgaCtaId ;  /* 0x00000000000579c3 */ /* 0x000e220000008800 */
        /* <DEDUP_REMOVED lines=15> */
[----:B------:R0:W0:Y:S01]  /*03e0*/  SYNCS.EXCH.64 URZ, [UR8+0x19c48], UR6 ;  /* 0x019c4806083f75b2 */ /* 0x0000220008000100 */
[----:B------:R-:W-:Y:S01]  /*03f0*/  NOP ;  /* 0x0000000000007918 */ /* 0x000fe20000000000 */
.L_x_308:
[----:B------:R-:W5:Y:S01]  /*0400*/  SHFL.IDX PT, R2, R6, RZ, 0x1f ;  /* 0x00001fff06027589 */ /* 0x000f6200000e0000 */
[----:B------:R-:W-:Y:S01]  /*0410*/  NOP ;  /* 0x0000000000007918 */ /* 0x000fe20000000000 */
[----:B-----5:R-:W-:-:S13]  /*0420*/  ISETP.NE.AND P0, PT, R2, RZ, PT ;  /* 0x000000ff0200720c */ /* 0x020fda0003f05270 */
        /* <DEDUP_REMOVED lines=17> */
[----:B------:R0:W0:Y:S01]  /*0540*/  SYNCS.EXCH.64 URZ, [UR8+0x19c68], UR6 ;  /* 0x019c6806083f75b2 */ /* 0x0000220008000100 */
[----:B------:R-:W-:Y:S01]  /*0550*/  NOP ;  /* 0x0000000000007918 */ /* 0x000fe20000000000 */
.L_x_309:
[----:B------:R-:W5:Y:S01]  /*0560*/  SHFL.IDX PT, R2, R6, RZ, 0x1f ;  /* 0x00001fff06027589 */ /* 0x000f6200000e0000 */
[----:B------:R-:W-:Y:S01]  /*0570*/  NOP ;  /* 0x0000000000007918 */ /* 0x000fe20000000000 */
[----:B-----5:R-:W-:-:S13]  /*0580*/  ISETP.NE.AND P0, PT, R2, RZ, PT ;  /* 0x000000ff0200720c */ /* 0x020fda0003f05270 */
        /* <DEDUP_REMOVED lines=13> */
[----:B------:R0:W0:Y:S01]  /*0660*/  SYNCS.EXCH.64 URZ, [UR6+0x19c88], UR4 ;  /* 0x019c8804063f75b2 */ /* 0x0000220008000100 */
[----:B------:R-:W-:Y:S01]  /*0670*/  NOP ;  /* 0x0000000000007918 */ /* 0x000fe20000000000 */
.L_x_310:
        /* <DEDUP_REMOVED lines=22> */
.L_x_311:
        /* <DEDUP_REMOVED lines=22> */
.L_x_312:
[----:B--2---:R-:W-:Y:S01]  /*0940*/  ISETP.NE.AND P0, PT, R0, RZ, PT ;  /* 0x000000ff0000720c */ /* 0x004fe20003f05270 */
[----:B------:R-:W-:Y:S01]  /*0950*/  IMAD.MOV.U32 R0, RZ, RZ, 0x1 ;  /* 0x00000001ff007424 */ /* 0x000fe200078e00ff */
[----:B------:R-:W-:Y:S01]  /*0960*/  NOP ;  /* 0x0000000000007918 */ /* 0x000fe20000000000 */
[----:B------:R-:W-:Y:S01]  /*0970*/  ULDC.64 UR40, c[0x0][0x208] ;  /* 0x0000820000287ab9 */ /* 0x000fe20000000a00 */
[----:B------:R-:W-:Y:S02]  /*0980*/  BSSY B8, `(.L_x_313) ;  /* 0x0001998000087945 */ /* 0x000fe40003800000 */
[----:B------:R-:W-:-:S05]  /*0990*/  SEL R0, R0, 0x2, !P0 ;  /* 0x0000000200007807 */ /* 0x000fca0004000000 */
[----:B------:R2:W-:Y:S01]  /*09a0*/  STL [R1+0x40], R0 ;  /* 0x0000400001007387 */ /* 0x0005e20000100800 */
[----:B01-34-:R-:W-:Y:S06]  /*09b0*/  BAR.SYNC.DEFER_BLOCKING 0x0 ;  /* 0x0000000000007b1d */ /* 0x01bfec0000010000 */
[----:B------:R-:W-:Y:S05]  /*09c0*/  @!P0 BRA `(.L_x_314) ;  /* 0x0000012800648947 */ /* 0x000fea0003800000 */
.L_x_315:
[----:B------:R-:W-:-:S08]  /*09d0*/  NOP ;  /* 0x0000000000007918 */ /* 0x000fd00000000000 */
[----:B------:R-:W0:Y:S02]  /*09e0*/  USETMAXREG.TRY_ALLOC.CTAPOOL UP0, 0xa0 ;  /* 0x000000a0000079c8 */ /* 0x000e240008000600 */
[----:B0-----:R-:W-:-:S13]  /*09f0*/  PLOP3.LUT P0, PT, PT, PT, UP0, 0x80, 0x0 ;  /* 0x000000000000781c */ /* 0x001fda0003f0f008 */
[----:B------:R-:W-:Y:S05]  /*0a00*/  @!P0 BRA `(.L_x_315) ;  /* 0xfffffffc00f08947 */ /* 0x000fea000383ffff */
[----:B------:R-:W2:Y:S08]  /*0a10*/  S2UR UR4, SR_CgaCtaId ;  /* 0x00000000000479c3 */ /* 0x000eb00000008800 */
[----:B------:R-:W-:Y:S06]  /*0a20*/  BAR.ARV 0x8, 0x200 ;  /* 0x0208000000007b1d */ /* 0x000fec0000002000 */
[----:B------:R-:W-:-:S02]  /*0a30*/  MOV R16, 0x400 ;  /* 0x0000040000107802 */ /* 0x000fc40000000f00 */
[----:B------:R-:W-:Y:S01]  /*0a40*/  BAR.SYNC.DEFER_BLOCKING 0x5, 0x200 ;  /* 0x0148000000007b1d */ /* 0x000fe20000010000 */
[----:B--2---:R-:W-:-:S05]  /*0a50*/  IMAD.U32 R0, RZ, RZ, UR4 ;  /* 0x00000004ff007e24 */ /* 0x004fca000f8e00ff */
[----:B------:R-:W-:Y:S01]  /*0a60*/  ULDC UR4, c[0x0][0xc3c] ;  /* 0x00030f0000047ab9 */ /* 0x000fe20000000800 */
[----:B------:R-:W-:Y:S01]  /*0a70*/  LEA R16, R0, R16, 0x18 ;  /* 0x0000001000107211 */ /* 0x000fe200078ec0ff */
[----:B------:R-:W-:Y:S04]  /*0a80*/  STL [R1+0x24], R0 ;  /* 0x0000240001007387 */ /* 0x000fe80000100800 */
[----:B------:R-:W0:Y:S01]  /*0a90*/  LDS.128 R28, [R16+0x19cd0] ;  /* 0x019cd000101c7984 */ /* 0x000e220000000c00 */
[----:B------:R-:W-:Y:S06]  /*0aa0*/  BAR.ARV 0x4, 0x200 ;  /* 0x0108000000007b1d */ /* 0x000fec0000002000 */
[----:B0-----:R-:W-:-:S13]  /*0ab0*/  ISETP.GE.AND P0, PT, R31, UR4, PT ;  /* 0x000000041f007c0c */ /* 0x001fda000bf06270 */
[----:B------:R-:W-:Y:S05]  /*0ac0*/  @P0 BRA `(.L_x_316) ;  /* 0x00000198000c0947 */ /* 0x000fea0003800000 */
[----:B------:R-:W0:Y:S02]  /*0ad0*/  S2R R0, SR_TID.X ;  /* 0x0000000000007919 */ /* 0x000e240000002100 */
[----:B0-----:R-:W-:-:S05]  /*0ae0*/  VIADD R21, R0, 0xffffff80 ;  /* 0xffffff8000157836 */ /* 0x001fca0000000000 */
[----:B------:R-:W-:Y:S02]  /*0af0*/  SHF.R.S32.HI R0, RZ, 0x1f, R21 ;  /* 0x0000001fff007819 */ /* 0x000fe40000011415 */
[-C--:B------:R-:W-:Y:S02]  /*0b00*/  LEA.HI R3, R21, R21.reuse, RZ, 0x1 ;  /* 0x0000001515037211 */ /* 0x080fe400078f08ff */
[CC--:B------:R-:W-:Y:S02]  /*0b10*/  LEA.HI R2, R0.reuse, R21.reuse, RZ, 0x5 ;  /* 0x0000001500027211 */ /* 0x0c0fe400078f28ff */
[----:B------:R-:W-:Y:S02]  /*0b20*/  LEA.HI R6, R0, R21, RZ, 0x4 ;  /* 0x0000001500067211 */ /* 0x000fe400078f20ff */
[----:B------:R-:W-:Y:S01]  /*0b30*/  SHF.R.S32.HI R22, RZ, 0x1, R3 ;  /* 0x00000001ff167819 */ /* 0x000fe20000011403 */
[----:B------:R-:W-:Y:S01]  /*0b40*/  IMAD.SHL.U32 R4, R2, 0x10, RZ ;  /* 0x0000001002047824 */ /* 0x000fe200078e00ff */
[----:B------:R-:W-:-:S04]  /*0b50*/  LOP3.LUT R2, R6, 0x7fffff0, RZ, 0xc0, !PT ;  /* 0x07fffff006027812 */ /* 0x000fc800078ec0ff */
[----:B------:R-:W-:Y:S01]  /*0b60*/  LOP3.LUT R5, R4, 0xfffffe00, RZ, 0xc0, !PT ;  /* 0xfffffe0004057812 */ /* 0x000fe200078ec0ff */
[----:B------:R-:W-:Y:S01]  /*0b70*/  IMAD.IADD R4, R21, 0x1, -R2 ;  /* 0x0000000115047824 */ /* 0x000fe200078e0a02 */
[----:B------:R-:W-:-:S03]  /*0b80*/  LEA.HI R2, R0, R21, RZ, 0x7 ;  /* 0x0000001500027211 */ /* 0x000fc600078f38ff */
[----:B------:R-:W-:Y:S01]  /*0b90*/  IMAD R9, R4, 0x20, R5 ;  /* 0x0000002004097824 */ /* 0x000fe200078e0205 */
[----:B------:R-:W-:Y:S02]  /*0ba0*/  SHF.R.S32.HI R5, RZ, 0x1f, R3 ;  /* 0x0000001fff057819 */ /* 0x000fe40000011403 */
[----:B------:R-:W-:Y:S02]  /*0bb0*/  LOP3.LUT R3, R3, 0xfffffffe, RZ, 0xc0, !PT ;  /* 0xfffffffe03037812 */ /* 0x000fe400078ec0ff */
[----:B------:R-:W-:Y:S02]  /*0bc0*/  LOP3.LUT R7, R2, 0xffffff80, RZ, 0xc0, !PT ;  /* 0xffffff8002077812 */ /* 0x000fe400078ec0ff */
[----:B------:R-:W-:Y:S01]  /*0bd0*/  LEA.HI R5, R5, R22, RZ, 0x2 ;  /* 0x0000001605057211 */ /* 0x000fe200078f10ff */
[C---:B------:R-:W-:Y:S01]  /*0be0*/  IMAD.IADD R18, R21.reuse, 0x1, -R3 ;  /* 0x0000000115127824 */ /* 0x040fe200078e0a03 */
[----:B------:R-:W-:Y:S01]  /*0bf0*/  LEA.HI R4, R0, R21, RZ, 0x3 ;  /* 0x0000001500047211 */ /* 0x000fe200078f18ff */
[----:B------:R-:W-:Y:S01]  /*0c00*/  IMAD.IADD R20, R21, 0x1, -R7 ;  /* 0x0000000115147824 */ /* 0x000fe200078e0a07 */
[----:B------:R-:W-:Y:S01]  /*0c10*/  LOP3.LUT R5, R5, 0x7fffffc, RZ, 0xc0, !PT ;  /* 0x07fffffc05057812 */ /* 0x000fe200078ec0ff */
[----:B------:R-:W-:Y:S01]  /*0c20*/  IMAD.SHL.U32 R152, R18, 0x8, RZ ;  /* 0x0000000812987824 */ /* 0x000fe200078e00ff */
[----:B------:R-:W-:-:S02]  /*0c30*/  SHF.R.S32.HI R7, RZ, 0x4, R6 ;  /* 0x00000004ff077819 */ /* 0x000fc40000011406 */
[----:B------:R-:W-:Y:S01]  /*0c40*/  SHF.R.S32.HI R3, RZ, 0x1f, R20 ;  /* 0x0000001fff037819 */ /* 0x000fe20000011414 */
[----:B------:R-:W-:Y:S01]  /*0c50*/  VIADD R12, R152, 0x20 ;  /* 0x00000020980c7836 */ /* 0x000fe20000000000 */
[----:B------:R-:W-:Y:S01]  /*0c60*/  SHF.R.S32.HI R23, RZ, 0x7, R2 ;  /* 0x00000007ff177819 */ /* 0x000fe20000011402 */
[----:B------:R-:W-:Y:S01]  /*0c70*/  IMAD.IADD R5, R22, 0x1, -R5 ;  /* 0x0000000116057824 */ /* 0x000fe200078e0a05 */
[----:B------:R-:W-:Y:S02]  /*0c80*/  LEA.HI R8, R3, R20, RZ, 0x2 ;  /* 0x0000001403087211 */ /* 0x000fe400078f10ff */
[----:B------:R0:W-:Y:S01]  /*0c90*/  STL [R1+0xc], R12 ;  /* 0x00000c0c01007387 */ /* 0x0001e20000100800 */
[----:B------:R-:W-:Y:S01]  /*0ca0*/  IMAD R13, R7, 0x8, R5 ;  /* 0x00000008070d7824 */ /* 0x000fe200078e0205 */
[----:B------:R-:W-:Y:S01]  /*0cb0*/  SHF.R.S32.HI R10, RZ, 0x2, R8 ;  /* 0x00000002ff0a7819 */ /* 0x000fe20000011408 */
[----:B------:R-:W-:Y:S01]  /*0cc0*/  IMAD.IADD R5, R152, 0x1, R12 ;  /* 0x0000000198057824 */ /* 0x000fe200078e020c */
[----:B------:R-:W2:Y:S01]  /*0cd0*/  LDL.LU R17, [R1+0x40] ;  /* 0x0000400001117983 */ /* 0x000ea20000300800 */
[----:B------:R-:W-:-:S02]  /*0ce0*/  SHF.R.S32.HI R11, RZ, 0x1f, R8 ;  /* 0x0000001fff0b7819 */ /* 0x000fc40000011408 */
[----:B------:R-:W-:Y:S02]  /*0cf0*/  SHF.R.S32.HI R4, RZ, 0x3, R4 ;  /* 0x00000003ff047819 */ /* 0x000fe40000011404 */
[----:B------:R-:W-:Y:S01]  /*0d00*/  LEA.HI R11, R11, R10, RZ, 0x3 ;  /* 0x0000000a0b0b7211 */ /* 0x000fe200078f18ff */
[----:B------:R-:W-:Y:S01]  /*0d10*/  IMAD.HI R2, R23, 0x55555556, RZ ;  /* 0x5555555617027827 */ /* 0x000fe200078e02ff */
[----:B0-----:R-:W-:Y:S02]  /*0d20*/  SHF.R.S32.HI R12, RZ, 0x1f, R5 ;  /* 0x0000001fff0c7819 */ /* 0x001fe40000011405 */
[----:B------:R-:W-:Y:S01]  /*0d30*/  LEA.HI R6, R6, R7, RZ, 0x1 ;  /* 0x0000000706067211 */ /* 0x000fe200078f08ff */
[----:B------:R-:W-:Y:S01]  /*0d40*/  IMAD.SHL.U32 R4, R4, 0x80, RZ ;  /* 0x0000008004047824 */ /* 0x000fe200078e00ff */
[----:B------:R-:W-:Y:S02]  /*0d50*/  LOP3.LUT R11, R11, 0xfffffff8, RZ, 0xc0, !PT ;  /* 0xfffffff80b0b7812 */ /* 0x000fe400078ec0ff */
[----:B------:R-:W-:-:S02]  /*0d60*/  LEA.HI R3, R3, R20, RZ, 0x5 ;  /* 0x0000001403037211 */ /* 0x000fc400078f28ff */
[-C--:B------:R-:W-:Y:S01]  /*0d70*/  LEA.HI R14, R12, R5.reuse, RZ, 0x4 ;  /* 0x000000050c0e7211 */ /* 0x080fe200078f20ff */
[----:B------:R-:W-:Y:S01]  /*0d80*/  IMAD.IADD R10, R10, 0x1, -R11 ;  /* 0x000000010a0a7824 */ /* 0x000fe200078e0a0b */
[----:B------:R-:W-:Y:S02]  /*0d90*/  LOP3.LUT R6, R6, 0x1ffffffe, RZ, 0xc0, !PT ;  /* 0x1ffffffe06067812 */ /* 0x000fe400078ec0ff */
[----:B------:R-:W-:Y:S02]  /*0da0*/  LEA.HI R5, R12, R5, RZ, 0x5 ;  /* 0x000000050c057211 */ /* 0x000fe400078f28ff */
[----:B------:R-:W-:Y:S02]  /*0db0*/  LEA.HI R2, R2, R2, RZ, 0x1 ;  /* 0x0000000202027211 */ /* 0x000fe400078f08ff */
[----:B------:R-:W-:Y:S02]  /*0dc0*/  SHF.R.S32.HI R3, RZ, 0x5, R3 ;  /* 0x00000005ff037819 */ /* 0x000fe40000011403 */
[----:B------:R-:W-:Y:S01]  /*0dd0*/  LOP3.LUT R157, R4, 0x80, RZ, 0xc0, !PT ;  /* 0x00000080049d7812 */ /* 0x000fe200078ec0ff */
[----:B------:R-:W-:Y:S01]  /*0de0*/  IMAD.IADD R6, R7, 0x1, -R6 ;  /* 0x0000000107067824 */ /* 0x000fe200078e0a06 */
[----:B------:R-:W-:Y:S01]  /*0df0*/  SHF.R.S32.HI R5, RZ, 0x5, R5 ;  /* 0x00000005ff057819 */ /* 0x000fe20000011405 */
[----:B------:R-:W-:Y:S01]  /*0e00*/  IMAD.SHL.U32 R13, R13, 0x20, RZ ;  /* 0x000000200d0d7824 */ /* 0x000fe200078e00ff */
[----:B------:R-:W-:Y:S01]  /*0e10*/  SHF.R.U32.HI R15, RZ, 0x3, R157 ;  /* 0x00000003ff0f7819 */ /* 0x000fe2000001169d */
[----:B------:R-:W-:Y:S01]  /*0e20*/  IMAD R2, R2, -0x3, R23 ;  /* 0xfffffffd02027824 */ /* 0x000fe200078e0217 */
[----:B------:R-:W-:Y:S01]  /*0e30*/  LOP3.LUT R4, R157, 0x10, R14, 0xf8, !PT ;  /* 0x000000109d047812 */ /* 0x000fe200078ef80e */
[----:B------:R-:W-:Y:S01]  /*0e40*/  IMAD R3, R3, 0x10, R10 ;  /* 0x0000001003037824 */ /* 0x000fe200078e020a */
[----:B------:R-:W-:Y:S01]  /*0e50*/  LEA.HI R0, R0, R21, RZ, 0x2 ;  /* 0x0000001500007211 */ /* 0x000fe200078f10ff */
[----:B------:R-:W-:Y:S01]  /*0e60*/  IMAD R5, R5, 0x1800, R13 ;  /* 0x0000180005057824 */ /* 0x000fe200078e020d */
[----:B------:R-:W-:Y:S01]  /*0e70*/  LOP3.LUT R4, R4, R15, RZ, 0x3c, !PT ;  /* 0x0000000f04047212 */ /* 0x000fe200078e3cff */
[----:B------:R-:W-:-:S02]  /*0e80*/  IMAD R6, R6, 0x8, R9 ;  /* 0x0000000806067824 */ /* 0x000fc400078e0209 */
[----:B------:R-:W-:Y:S01]  /*0e90*/  IMAD R3, R2, 0x40, R3 ;  /* 0x0000004002037824 */ /* 0x000fe200078e0203 */
[----:B------:R-:W-:Y:S01]  /*0ea0*/  LOP3.LUT R2, R0, 0xfffffffc, RZ, 0xc0, !PT ;  /* 0xfffffffc00027812 */ /* 0x000fe200078ec0ff */
[----:B------:R-:W-:Y:S01]  /*0eb0*/  STL [R1+0x10], R13 ;  /* 0x0000100d01007387 */ /* 0x000fe20000100800 */
[----:B------:R-:W-:-:S03]  /*0ec0*/  IADD3 R4, R16, R5, R4 ;  /* 0x0000000510047210 */ /* 0x000fc60007ffe004 */
[----:B------:R0:W-:Y:S01]  /*0ed0*/  STL [R1+0x88], R6 ;  /* 0x0000880601007387 */ /* 0x0001e20000100800 */
[----:B------:R-:W-:Y:S01]  /*0ee0*/  SHF.R.S32.HI R0, RZ, 0x2, R0 ;  /* 0x00000002ff007819 */ /* 0x000fe20000011400 */
[----:B------:R-:W-:Y:S02]  /*0ef0*/  VIADD R5, R152, 0x10 ;  /* 0x0000001098057836 */ /* 0x000fe40000000000 */
[----:B------:R1:W-:Y:S01]  /*0f00*/  STL [R1+0x7c], R4 ;  /* 0x00007c0401007387 */ /* 0x0003e20000100800 */
[----:B------:R-:W-:Y:S02]  /*0f10*/  IMAD.SHL.U32 R18, R18, 0x10, RZ ;  /* 0x0000001012127824 */ /* 0x000fe400078e00ff */
[----:B0-----:R-:W-:Y:S01]  /*0f20*/  IMAD.IADD R6, R21, 0x1, -R2 ;  /* 0x0000000115067824 */ /* 0x001fe200078e0a02 */
[----:B------:R-:W-:Y:S03]  /*0f30*/  STL [R1+0x80], R3 ;  /* 0x0000800301007387 */ /* 0x000fe60000100800 */
[C---:B-1----:R-:W-:Y:S01]  /*0f40*/  IMAD.SHL.U32 R4, R6.reuse, 0x8, RZ ;  /* 0x0000000806047824 */ /* 0x042fe200078e00ff */
[----:B------:R-:W-:Y:S01]  /*0f50*/  LEA.HI R0, R6, R6, RZ, 0x1 ;  /* 0x0000000606007211 */ /* 0x000fe200078f08ff */
[----:B------:R-:W-:Y:S01]  /*0f60*/  STL [R1+0x44], RZ ;  /* 0x000044ff01007387 */ /* 0x000fe20000100800 */
[----:B------:R-:W-:-:S02]  /*0f70*/  SHF.R.S32.HI R2, RZ, 0x1f, R22 ;  /* 0x0000001fff027819 */ /* 0x000fc40000011416 */
[----:B------:R-:W-:Y:S01]  /*0f80*/  LOP3.LUT R2, R0, 0x1ffffffe, RZ, 0xc0, !PT ;  /* 0x1ffffffe00027812 */ /* 0x000fe200078ec0ff */
[----:B------:R0:W-:Y:S01]  /*0f90*/  STL [R1+0x8], R5 ;  /* 0x0000080501007387 */ /* 0x0001e20000100800 */
[----:B------:R-:W-:Y:S02]  /*0fa0*/  LOP3.LUT R8, R8, 0x7ffffffc, RZ, 0xc0, !PT ;  /* 0x7ffffffc08087812 */ /* 0x000fe400078ec0ff */
[----:B------:R-:W-:Y:S01]  /*0fb0*/  LOP3.LUT R0, R157, 0x10, R18, 0xf8, !PT ;  /* 0x000000109d007812 */ /* 0x000fe200078ef812 */
[----:B------:R1:W-:Y:S02]  /*0fc0*/  STL [R1+0x30], R4 ;  /* 0x0000300401007387 */ /* 0x0003e40000100800 */
[----:B------:R-:W-:Y:S02]  /*0fd0*/  IMAD.IADD R8, R20, 0x1, -R8 ;  /* 0x0000000114087824 */ /* 0x000fe400078e0a08 */
[----:B0-----:R-:W-:Y:S01]  /*0fe0*/  VIADD R5, R4, 0x20 ;  /* 0x0000002004057836 */ /* 0x001fe20000000000 */
[----:B------:R-:W-:Y:S01]  /*0ff0*/  LOP3.LUT R0, R0, R15, RZ, 0x3c, !PT ;  /* 0x0000000f00007212 */ /* 0x000fe200078e3cff */
[----:B-1----:R-:W-:-:S03]  /*1000*/  VIADD R4, R4, 0x40 ;  /* 0x0000004004047836 */ /* 0x002fc60000000000 */
[----:B------:R0:W-:Y:S01]  /*1010*/  STL [R1+0x50], R5 ;  /* 0x0000500501007387 */ /* 0x0001e20000100800 */
[----:B------:R-:W-:Y:S01]  /*1020*/  SHF.R.S32.HI R7, RZ, 0x1f, R5 ;  /* 0x0000001fff077819 */ /* 0x000fe20000011405 */
[----:B------:R-:W-:Y:S02]  /*1030*/  IMAD.IADD R2, R6, 0x1, -R2 ;  /* 0x0000000106027824 */ /* 0x000fe400078e0a02 */
[----:B------:R1:W-:Y:S01]  /*1040*/  STL [R1+0x5c], R4 ;  /* 0x00005c0401007387 */ /* 0x0003e20000100800 */
[----:B------:R-:W-:Y:S01]  /*1050*/  IMAD.SHL.U32 R6, R8, 0x2, RZ ;  /* 0x0000000208067824 */ /* 0x000fe200078e00ff */
[----:B0-----:R-:W-:Y:S02]  /*1060*/  SHF.R.S32.HI R5, RZ, 0x1f, R4 ;  /* 0x0000001fff057819 */ /* 0x001fe40000011404 */
[----:B------:R0:W-:Y:S01]  /*1070*/  STL [R1+0x90], R7 ;  /* 0x0000900701007387 */ /* 0x0001e20000100800 */
[----:B-1----:R-:W-:Y:S01]  /*1080*/  IMAD.IADD R4, R13, 0x1, R0 ;  /* 0x000000010d047824 */ /* 0x002fe200078e0200 */
[----:B------:R-:W-:-:S02]  /*1090*/  SHF.R.S32.HI R0, RZ, 0x4, R14 ;  /* 0x00000004ff007819 */ /* 0x000fc4000001140e */
[----:B------:R1:W-:Y:S04]  /*10a0*/  STL [R1+0x8c], R5 ;  /* 0x00008c0501007387 */ /* 0x0003e80000100800 */
[----:B------:R-:W-:Y:S01]  /*10b0*/  STL [R1+0x34], R6 ;  /* 0x0000340601007387 */ /* 0x000fe20000100800 */
[----:B0-----:R-:W-:-:S03]  /*10c0*/  VIADD R7, R6, 0x40 ;  /* 0x0000004006077836 */ /* 0x001fc60000000000 */
[----:B------:R0:W-:Y:S01]  /*10d0*/  STL [R1+0x28], R4 ;  /* 0x0000280401007387 */ /* 0x0001e20000100800 */
[----:B-1----:R-:W-:-:S03]  /*10e0*/  VIADD R5, R6, 0x48 ;  /* 0x0000004806057836 */ /* 0x002fc60000000000 */
[----:B------:R1:W-:Y:S01]  /*10f0*/  STL [R1+0x6c], R0 ;  /* 0x00006c0001007387 */ /* 0x0003e20000100800 */
[----:B0-----:R-:W-:-:S03]  /*1100*/  VIADD R4, R6, 0x50 ;  /* 0x0000005006047836 */ /* 0x001fc60000000000 */
[----:B------:R0:W-:Y:S01]  /*1110*/  STL [R1+0x68], R5 ;  /* 0x0000680501007387 */ /* 0x0001e20000100800 */
[----:B-1----:R-:W-:Y:S01]  /*1120*/  VIADD R0, R6, 0x58 ;  /* 0x0000005806007836 */ /* 0x002fe20000000000 */
[----:B------:R-:W-:Y:S02]  /*1130*/  SHF.R.S32.HI R6, RZ, 0x1f, R5 ;  /* 0x0000001fff067819 */ /* 0x000fe40000011405 */
[----:B------:R-:W-:Y:S04]  /*1140*/  STL [R1+0x58], R7 ;  /* 0x0000580701007387 */ /* 0x000fe80000100800 */
[----:B------:R1:W-:Y:S01]  /*1150*/  STL [R1+0x64], R4 ;  /* 0x0000640401007387 */ /* 0x0003e20000100800 */
[----:B0-----:R-:W-:-:S03]  /*1160*/  SHF.R.S32.HI R5, RZ, 0x1f, R4 ;  /* 0x0000001fff057819 */ /* 0x001fc60000011404 */
[----:B------:R-:W-:Y:S04]  /*1170*/  STL [R1+0x78], R6 ;  /* 0x0000780601007387 */ /* 0x000fe80000100800 */
[----:B------:R0:W-:Y:S01]  /*1180*/  STL [R1+0x60], R0 ;  /* 0x0000600001007387 */ /* 0x0001e20000100800 */
[----:B-1----:R-:W-:-:S03]  /*1190*/  SHF.R.S32.HI R4, RZ, 0x1f, R0 ;  /* 0x0000001fff047819 */ /* 0x002fc60000011400 */
[----:B------:R1:W-:Y:S01]  /*11a0*/  STL [R1+0x74], R5 ;  /* 0x0000740501007387 */ /* 0x0003e20000100800 */
[----:B0-----:R-:W-:-:S05]  /*11b0*/  IMAD R0, R2, 0x8, R3 ;  /* 0x0000000802007824 */ /* 0x001fca00078e0203 */
[----:B------:R1:W-:Y:S04]  /*11c0*/  STL [R1+0x84], R0 ;  /* 0x0000840001007387 */ /* 0x0003e80000100800 */
[----:B------:R1:W-:Y:S01]  /*11d0*/  STL [R1+0x70], R4 ;  /* 0x0000700401007387 */ /* 0x0003e20000100800 */
[----:B------:R-:W-:Y:S02]  /*11e0*/  IMAD.MOV.U32 R23, RZ, RZ, RZ ;  /* 0x000000ffff177224 */ /* 0x000fe400078e00ff */
[----:B------:R-:W-:Y:S02]  /*11f0*/  IMAD.MOV.U32 R156, RZ, RZ, RZ ;  /* 0x000000ffff9c7224 */ /* 0x000fe400078e00ff */
[----:B------:R-:W-:Y:S01]  /*1200*/  IMAD.MOV.U32 R154, RZ, RZ, RZ ;  /* 0x000000ffff9a7224 */ /* 0x000fe200078e00ff */
[----:B--2---:R-:W-:Y:S01]  /*1210*/  LOP3.LUT R155, R17, 0x1, RZ, 0xfc, !PT ;  /* 0x00000001119b7812 */ /* 0x004fe200078efcff */
[----:B-1----:R-:W-:-:S07]  /*1220*/  IMAD.MOV.U32 R17, RZ, RZ, RZ ;  /* 0x000000ffff117224 */ /* 0x002fce00078e00ff */
.L_x_438:
[----:B012-4-:R-:W0:Y:S01]  /*1230*/  LDC.64 R2, c[0x0][0xc88] ;  /* 0x00032200ff027b82 */ /* 0x017e220000000a00 */
[----:B------:R-:W-:Y:S01]  /*1240*/  ULDC.64 UR4, c[0x0][0xa28] ;  /* 0x00028a0000047ab9 */ /* 0x000fe20000000a00 */
[----:B------:R-:W-:Y:S01]  /*1250*/  ULDC.64 UR8, c[0x0][0xa18] ;  /* 0x0002860000087ab9 */ /* 0x000fe20000000a00 */
[----:B------:R-:W-:Y:S01]  /*1260*/  ULDC.64 UR6, c[0x0][0xa08] ;  /* 0x0002820000067ab9 */ /* 0x000fe20000000a00 */
[----:B0-----:R-:W-:-:S05]  /*1270*/  IMAD.WIDE R2, R31, 0x4, R2 ;  /* 0x000000041f027825 */ /* 0x001fca00078e0202 */
[----:B------:R-:W2:Y:S01]  /*1280*/  LDG.E R34, desc[UR40][R2.64] ;  /* 0x0000002802227981 */ /* 0x000ea2000c1e1900 */
[----:B------:R-:W-:Y:S01]  /*1290*/  ISETP.NE.U32.AND P2, PT, RZ, UR4, PT ;  /* 0x00000004ff007c0c */ /* 0x000fe2000bf45070 */
[----:B------:R-:W-:Y:S01]  /*12a0*/  IMAD.MOV.U32 R9, RZ, RZ, RZ ;  /* 0x000000ffff097224 */ /* 0x000fe200078e00ff */
[----:B------:R-:W-:Y:S01]  /*12b0*/  ISETP.NE.U32.AND P1, PT, RZ, UR8, PT ;  /* 0x00000008ff007c0c */ /* 0x000fe2000bf25070 */
[----:B------:R-:W-:Y:S01]  /*12c0*/  IMAD.MOV.U32 R31, RZ, RZ, RZ ;  /* 0x000000ffff1f7224 */ /* 0x000fe200078e00ff */
[----:B------:R-:W-:Y:S02]  /*12d0*/  ISETP.NE.AND.EX P2, PT, RZ, UR5, PT, P2 ;  /* 0x00000005ff007c0c */ /* 0x000fe4000bf45320 */
[----:B------:R-:W-:Y:S02]  /*12e0*/  ISETP.NE.AND.EX P1, PT, RZ, UR9, PT, P1 ;  /* 0x00000009ff007c0c */ /* 0x000fe4000bf25310 */
[----:B------:R-:W-:-:S04]  /*12f0*/  ISETP.NE.U32.AND P0, PT, RZ, UR6, PT ;  /* 0x00000006ff007c0c */ /* 0x000fc8000bf05070 */
[----:B------:R-:W-:Y:S02]  /*1300*/  ISETP.NE.AND.EX P0, PT, RZ, UR7, PT, P0 ;  /* 0x00000007ff007c0c */ /* 0x000fe4000bf05300 */
[----:B--23--:R-:W-:Y:S01]  /*1310*/  SHF.R.S32.HI R0, RZ, 0x1f, R34 ;  /* 0x0000001fff007819 */ /* 0x00cfe20000011422 */
[C---:B------:R-:W-:Y:S02]  /*1320*/  IMAD.SHL.U32 R36, R34.reuse, 0x4, RZ ;  /* 0x0000000422247824 */ /* 0x040fe400078e00ff */
[C---:B------:R-:W-:Y:S01]  /*1330*/  @P2 LEA R2, P3, R34.reuse, UR4, 0x2 ;  /* 0x0000000422022c11 */ /* 0x040fe2000f8610ff */
[----:B------:R-:W-:Y:S01]  /*1340*/  STL [R1+0x2c], R34 ;  /* 0x00002c2201007387 */ /* 0x000fe20000100800 */
[C-C-:B------:R-:W-:Y:S02]  /*1350*/  SHF.L.U64.HI R35, R34.reuse, 0x2, R0.reuse ;  /* 0x0000000222237819 */ /* 0x140fe40000010200 */
[----:B------:R-:W-:Y:S01]  /*1360*/  @P2 LEA.HI.X R3, R34, UR5, R0, 0x2, P3 ;  /* 0x0000000522032c11 */ /* 0x000fe200098f1400 */
[----:B------:R-:W-:Y:S01]  /*1370*/  ULDC UR4, c[0x0][0x288] ;  /* 0x0000a20000047ab9 */ /* 0x000fe20000000800 */
[C---:B------:R-:W-:Y:S01]  /*1380*/  IADD3 R6, P4, R36.reuse, UR6, RZ ;  /* 0x0000000624067c10 */ /* 0x040fe2000ff9e0ff */
[----:B------:R0:W-:Y:S04]  /*1390*/  STL [R1+0x48], R0 ;  /* 0x0000480001007387 */ /* 0x0001e80000100800 */
[----:B-----5:R1:W5:Y:S01]  /*13a0*/  @P2 LDG.E R9, desc[UR40][R2.64] ;  /* 0x0000002802092981 */ /* 0x020362000c1e1900 */
[----:B------:R-:W-:Y:S01]  /*13b0*/  @P1 IADD3 R4, P2, R36, UR8, RZ ;  /* 0x0000000824041c10 */ /* 0x000fe2000ff5e0ff */
[----:B------:R-:W-:Y:S01]  /*13c0*/  IMAD.U32 R24, RZ, RZ, UR4 ;  /* 0x00000004ff187e24 */ /* 0x000fe2000f8e00ff */
[C---:B------:R-:W-:Y:S01]  /*13d0*/  IADD3.X R7, R35.reuse, UR7, RZ, P4, !PT ;  /* 0x0000000723077c10 */ /* 0x040fe2000a7fe4ff */
[----:B------:R2:W-:Y:S01]  /*13e0*/  STL [R1+0x3c], R36 ;  /* 0x00003c2401007387 */ /* 0x0005e20000100800 */
[----:B------:R-:W-:Y:S01]  /*13f0*/  @P1 IADD3.X R5, R35, UR9, RZ, P2, !PT ;  /* 0x0000000923051c10 */ /* 0x000fe200097fe4ff */
[----:B------:R-:W-:Y:S01]  /*1400*/  ULDC.64 UR4, c[0x0][0x418] ;  /* 0x0001060000047ab9 */ /* 0x000fe20000000a00 */
[----:B------:R-:W-:Y:S01]  /*1410*/  LOP3.LUT R33, R30, 0xffff, RZ, 0xc0, !PT ;  /* 0x0000ffff1e217812 */ /* 0x000fe200078ec0ff */
[----:B------:R2:W5:Y:S01]  /*1420*/  @P0 LDG.E R31, desc[UR40][R6.64] ;  /* 0x00000028061f0981 */ /* 0x000562000c1e1900 */
[----:B------:R-:W-:-:S03]  /*1430*/  ULDC.64 UR8, c[0x0][0xa20] ;  /* 0x0002880000087ab9 */ /* 0x000fc60000000a00 */
[----:B------:R2:W5:Y:S04]  /*1440*/  @P1 LDG.E R24, desc[UR40][R4.64] ;  /* 0x0000002804181981 */ /* 0x000568000c1e1900 */
[----:B------:R2:W-:Y:S04]  /*1450*/  STL [R1+0x40], R35 ;  /* 0x0000402301007387 */ /* 0x0005e80000100800 */
[----:B------:R2:W-:Y:S04]  /*1460*/  STL [R1+0x4c], R29 ;  /* 0x00004c1d01007387 */ /* 0x0005e80000100800 */
[----:B------:R2:W-:Y:S01]  /*1470*/  STL [R1+0x18], R33 ;  /* 0x0000182101007387 */ /* 0x0005e20000100800 */
[----:B------:R-:W-:Y:S01]  /*1480*/  UISETP.NE.U32.AND UP0, UPT, UR4, URZ, UPT ;  /* 0x0000003f0400728c */ /* 0x000fe2000bf05070 */
[----:B-1----:R-:W-:-:S02]  /*1490*/  LOP3.LUT R2, R30, 0xff000000, RZ, 0xc0, !PT ;  /* 0xff0000001e027812 */ /* 0x002fc400078ec0ff */
[----:B------:R-:W-:Y:S01]  /*14a0*/  ULDC UR4, c[0x0][0x424] ;  /* 0x0001090000047ab9 */ /* 0x000fe20000000800 */
[----:B------:R-:W-:Y:S01]  /*14b0*/  UISETP.NE.AND.EX UP0, UPT, UR5, URZ, UPT, UP0 ;  /* 0x0000003f0500728c */ /* 0x000fe2000bf05300 */
[----:B------:R-:W-:Y:S02]  /*14c0*/  ISETP.NE.U32.AND P2, PT, RZ, UR8, PT ;  /* 0x00000008ff007c0c */ /* 0x000fe4000bf45070 */
[----:B------:R-:W-:Y:S01]  /*14d0*/  ULDC UR5, c[0x0][0x2f0] ;  /* 0x0000bc0000057ab9 */ /* 0x000fe20000000800 */
[----:B------:R-:W-:Y:S01]  /*14e0*/  USEL UR4, UR4, 0x1, UP0 ;  /* 0x0000000104047887 */ /* 0x000fe20008000000 */
[----:B0-----:R-:W-:Y:S02]  /*14f0*/  LOP3.LUT R0, R30, 0xff0000, RZ, 0xc0, !PT ;  /* 0x00ff00001e007812 */ /* 0x001fe400078ec0ff */
[----:B------:R-:W-:Y:S01]  /*1500*/  SHF.R.U32.HI R3, RZ, 0x8, R2 ;  /* 0x00000008ff037819 */ /* 0x000fe20000011602 */
[----:B------:R-:W-:Y:S01]  /*1510*/  UIMAD UR4, UR4, UR5, URZ ;  /* 0x00000005040472a4 */ /* 0x000fe2000f8e023f */
[----:B------:R-:W-:-:S02]  /*1520*/  ISETP.NE.AND.EX P2, PT, RZ, UR9, PT, P2 ;  /* 0x00000009ff007c0c */ /* 0x000fc4000bf45320 */
[----:B------:R-:W-:Y:S01]  /*1530*/  ULDC UR5, c[0x0][0x348] ;  /* 0x0000d20000057ab9 */ /* 0x000fe20000000800 */
[----:B------:R-:W-:Y:S01]  /*1540*/  LEA.HI R8, R0, R3, RZ, 0x10 ;  /* 0x0000000300087211 */ /* 0x000fe200078f80ff */
[----:B--2---:R-:W-:Y:S09]  /*1550*/  @P1 BRA `(.L_x_317) ;  /* 0x0000000000241947 */ /* 0x004ff20003800000 */
[----:B------:R-:W-:Y:S02]  /*1560*/  ULDC.64 UR6, c[0x0][0xa00] ;  /* 0x0002800000067ab9 */ /* 0x000fe40000000a00 */
[----:B------:R-:W-:-:S04]  /*1570*/  ISETP.NE.U32.AND P1, PT, RZ, UR6, PT ;  /* 0x00000006ff007c0c */ /* 0x000fc8000bf25070 */
[----:B------:R-:W-:-:S13]  /*1580*/  ISETP.NE.AND.EX P1, PT, RZ, UR7, PT, P1 ;  /* 0x00000007ff007c0c */ /* 0x000fda000bf25310 */
[----:B------:R-:W-:Y:S05]  /*1590*/  @!P1 BRA `(.L_x_317) ;  /* 0x0000000000149947 */ /* 0x000fea0003800000 */
[----:B------:R-:W0:Y:S02]  /*15a0*/  LDC.64 R2, c[0x0][0xa00] ;  /* 0x00028000ff027b82 */ /* 0x000e240000000a00 */
[----:B0-----:R-:W-:-:S05]  /*15b0*/  IMAD.WIDE R2, R34, 0x4, R2 ;  /* 0x0000000422027825 */ /* 0x001fca00078e0202 */
[----:B-----5:R-:W2:Y:S04]  /*15c0*/  LDG.E R24, desc[UR40][R2.64] ;  /* 0x0000002802187981 */ /* 0x020ea8000c1e1900 */
[----:B------:R-:W2:Y:S02]  /*15d0*/  LDG.E R5, desc[UR40][R2.64+0x4] ;  /* 0x0000042802057981 */ /* 0x000ea4000c1e1900 */
[----:B--2---:R-:W-:-:S07]  /*15e0*/  IMAD.IADD R24, R5, 0x1, -R24 ;  /* 0x0000000105187824 */ /* 0x004fce00078e0a18 */
.L_x_317:
[----:B------:R-:W-:Y:S02]  /*15f0*/  IMAD.U32 R28, RZ, RZ, UR5 ;  /* 0x00000005ff1c7e24 */ /* 0x000fe4000f8e00ff */
[----:B------:R-:W-:Y:S01]  /*1600*/  IMAD.U32 R30, RZ, RZ, UR4 ;  /* 0x00000004ff1e7e24 */ /* 0x000fe2000f8e00ff */
[----:B------:R-:W-:Y:S06]  /*1610*/  @!P2 BRA `(.L_x_318) ;  /* 0x000000000010a947 */ /* 0x000fec0003800000 */
[----:B------:R-:W-:-:S04]  /*1620*/  IADD3 R2, P0, R36, UR8, RZ ;  /* 0x0000000824027c10 */ /* 0x000fc8000ff1e0ff */
[----:B------:R-:W-:-:S05]  /*1630*/  IADD3.X R3, R35, UR9, RZ, P0, !PT ;  /* 0x0000000923037c10 */ /* 0x000fca00087fe4ff */
[----:B------:R0:W5:Y:S01]  /*1640*/  LDG.E R30, desc[UR40][R2.64] ;  /* 0x00000028021e7981 */ /* 0x000162000c1e1900 */
[----:B------:R-:W-:Y:S05]  /*1650*/  BRA `(.L_x_319) ;  /* 0x0000000000107947 */ /* 0x000fea0003800000 */
.L_x_318:
[----:B------:R-:W-:Y:S05]  /*1660*/  @!P0 BRA `(.L_x_319) ;  /* 0x00000000000c8947 */ /* 0x000fea0003800000 */
[----:B------:R-:W2:Y:S04]  /*1670*/  LDG.E R3, desc[UR40][R6.64] ;  /* 0x0000002806037981 */ /* 0x000ea8000c1e1900 */
[----:B------:R-:W2:Y:S02]  /*1680*/  LDG.E R30, desc[UR40][R6.64+0x4] ;  /* 0x00000428061e7981 */ /* 0x000ea4000c1e1900 */
[----:B--2---:R-:W-:-:S07]  /*1690*/  IMAD.IADD R30, R30, 0x1, -R3 ;  /* 0x000000011e1e7824 */ /* 0x004fce00078e0a03 */
.L_x_319:
[----:B------:R-:W-:Y:S01]  /*16a0*/  ULDC.64 UR4, c[0x0][0xa10] ;  /* 0x0002840000047ab9 */ /* 0x000fe20000000a00 */
[----:B------:R-:W2:Y:S01]  /*16b0*/  LDL.LU R32, [R1+0x14] ;  /* 0x0000140001207983 */ /* 0x000ea20000300800 */
[----:B------:R-:W-:-:S04]  /*16c0*/  ISETP.NE.U32.AND P0, PT, RZ, UR4, PT ;  /* 0x00000004ff007c0c */ /* 0x000fc8000bf05070 */
[----:B------:R-:W-:Y:S01]  /*16d0*/  ISETP.NE.AND.EX P0, PT, RZ, UR5, PT, P0 ;  /* 0x00000005ff007c0c */ /* 0x000fe2000bf05300 */
[----:B------:R-:W-:Y:S02]  /*16e0*/  ULDC.64 UR4, c[0x0][0xa30] ;  /* 0x00028c0000047ab9 */ /* 0x000fe40000000a00 */
[----:B------:R-:W-:-:S10]  /*16f0*/  ISETP.NE.U32.AND P1, PT, RZ, UR4, PT ;  /* 0x00000004ff007c0c */ /* 0x000fd4000bf25070 */
[----:B0-----:R-:W0:Y:S02]  /*1700*/  @P0 LDC.64 R2, c[0x0][0xa10] ;  /* 0x00028400ff020b82 */ /* 0x001e240000000a00 */
[----:B0-----:R-:W-:-:S05]  /*1710*/  @P0 IMAD.WIDE R2, R34, 0x4, R2 ;  /* 0x0000000422020825 */ /* 0x001fca00078e0202 */
[----:B------:R-:W3:Y:S04]  /*1720*/  @P0 LDG.E R0, desc[UR40][R2.64] ;  /* 0x0000002802000981 */ /* 0x000ee8000c1e1900 */
[----:B------:R-:W3:Y:S01]  /*1730*/  @P0 LDG.E R7, desc[UR40][R2.64+0x4] ;  /* 0x0000042802070981 */ /* 0x000ee2000c1e1900 */
[----:B------:R-:W-:Y:S01]  /*1740*/  ISETP.NE.AND.EX P1, PT, RZ, UR5, PT, P1 ;  /* 0x00000005ff007c0c */ /* 0x000fe2000bf25310 */
[----:B-----5:R-:W-:-:S12]  /*1750*/  IMAD.MOV.U32 R26, RZ, RZ, R30 ;  /* 0x000000ffff1a7224 */ /* 0x020fd800078e001e */
[----:B------:R-:W-:-:S04]  /*1760*/  @P1 IADD3 R4, P2, R36, UR4, RZ ;  /* 0x0000000424041c10 */ /* 0x000fc8000ff5e0ff */
[----:B------:R-:W-:-:S05]  /*1770*/  @P1 IADD3.X R5, R35, UR5, RZ, P2, !PT ;  /* 0x0000000523051c10 */ /* 0x000fca00097fe4ff */
[----:B------:R0:W5:Y:S01]  /*1780*/  @P1 LDG.E R26, desc[UR40][R4.64] ;  /* 0x00000028041a1981 */ /* 0x000162000c1e1900 */
[----:B------:R-:W-:Y:S01]  /*1790*/  IMAD.IADD R9, R30, 0x1, -R9 ;  /* 0x000000011e097824 */ /* 0x000fe200078e0a09 */
[----:B------:R-:W-:Y:S01]  /*17a0*/  LOP3.LUT R11, R8, 0xff, RZ, 0xc0, !PT ;  /* 0x000000ff080b7812 */ /* 0x000fe200078ec0ff */
[----:B------:R-:W-:Y:S01]  /*17b0*/  BSSY B0, `(.L_x_320) ;  /* 0x000002e000007945 */ /* 0x000fe20003800000 */
[----:B------:R-:W-:-:S03]  /*17c0*/  SHF.R.U32.HI R6, RZ, 0x10, R8 ;  /* 0x00000010ff067819 */ /* 0x000fc60000011608 */
[----:B------:R0:W-:Y:S04]  /*17d0*/  STL [R1+0x54], R11 ;  /* 0x0000540b01007387 */ /* 0x0001e80000100800 */
[----:B------:R0:W-:Y:S01]  /*17e0*/  STL [R1+0x38], R6 ;  /* 0x0000380601007387 */ /* 0x0001e20000100800 */
[----:B--2---:R-:W-:Y:S01]  /*17f0*/  LOP3.LUT R32, R32, 0xfffffffd, RZ, 0xc0, !PT ;  /* 0xfffffffd20207812 */ /* 0x004fe200078ec0ff */
[----:B---3--:R-:W-:-:S04]  /*1800*/  @P0 IMAD.IADD R28, R7, 0x1, -R0 ;  /* 0x00000001071c0824 */ /* 0x008fc800078e0a00 */
[----:B------:R-:W-:-:S04]  /*1810*/  IMAD.IADD R89, R9, 0x1, R28 ;  /* 0x0000000109597824 */ /* 0x000fc800078e021c */
[C---:B------:R-:W-:Y:S01]  /*1820*/  VIADD R0, R89.reuse, 0x7f ;  /* 0x0000007f59007836 */ /* 0x040fe20000000000 */
[----:B------:R-:W-:-:S04]  /*1830*/  ISETP.GE.AND P3, PT, R89, 0x1, PT ;  /* 0x000000015900780c */ /* 0x000fc80003f66270 */
[----:B------:R-:W-:-:S04]  /*1840*/  SHF.R.S32.HI R3, RZ, 0x1f, R0 ;  /* 0x0000001fff037819 */ /* 0x000fc80000011400 */
[----:B------:R-:W-:Y:S01]  /*1850*/  LEA.HI R3, R3, R0, RZ, 0x7 ;  /* 0x0000000003037211 */ /* 0x000fe200078f38ff */
[----:B------:R-:W-:-:S03]  /*1860*/  IMAD.MOV.U32 R0, RZ, RZ, RZ ;  /* 0x000000ffff007224 */ /* 0x000fc600078e00ff */
[----:B------:R-:W-:Y:S02]  /*1870*/  SHF.R.S32.HI R25, RZ, 0x7, R3 ;  /* 0x00000007ff197819 */ /* 0x000fe40000011403 */
[----:B------:R-:W-:-:S05]  /*1880*/  @P3 LOP3.LUT R32, R32, 0x2, RZ, 0xfc, !PT ;  /* 0x0000000220203812 */ /* 0x000fca00078efcff */
[----:B------:R0:W-:Y:S01]  /*1890*/  STL [R1+0x14], R32 ;  /* 0x0000142001007387 */ /* 0x0001e20000100800 */
[----:B------:R-:W-:Y:S05]  /*18a0*/  @!P3 BRA `(.L_x_321) ;  /* 0x000000000078b947 */ /* 0x000fea0003800000 */
[----:B------:R-:W-:Y:S01]  /*18b0*/  ISETP.NE.AND P0, PT, R6, RZ, PT ;  /* 0x000000ff0600720c */ /* 0x000fe20003f05270 */
[----:B------:R-:W-:-:S03]  /*18c0*/  ULDC UR4, c[0x0][0x9f0] ;  /* 0x00027c0000047ab9 */ /* 0x000fc60000000800 */
[----:B0-----:R-:W-:-:S04]  /*18d0*/  SEL R6, R6, UR4, P0 ;  /* 0x0000000406067c07 */ /* 0x001fc80008000000 */
[-C--:B------:R-:W-:Y:S02]  /*18e0*/  IABS R5, R6.reuse ;  /* 0x0000000600057213 */ /* 0x080fe40000000000 */
[----:B------:R-:W-:Y:S02]  /*18f0*/  IADD3 R0, R25, -0x1, R6 ;  /* 0xffffffff19007810 */ /* 0x000fe40007ffe006 */
[----:B------:R-:W0:Y:S01]  /*1900*/  I2F.RP R4, R5 ;  /* 0x0000000500047306 */ /* 0x000e220000209400 */
[----:B------:R-:W-:-:S05]  /*1910*/  IABS R10, R6 ;  /* 0x00000006000a7213 */ /* 0x000fca0000000000 */
[----:B------:R-:W-:Y:S02]  /*1920*/  IMAD.MOV R10, RZ, RZ, -R10 ;  /* 0x000000ffff0a7224 */ /* 0x000fe400078e0a0a */
[----:B0-----:R-:W0:Y:S02]  /*1930*/  MUFU.RCP R4, R4 ;  /* 0x0000000400047308 */ /* 0x001e240000001000 */
[----:B0-----:R-:W-:Y:S01]  /*1940*/  VIADD R2, R4, 0xffffffe ;  /* 0x0ffffffe04027836 */ /* 0x001fe20000000000 */
[----:B------:R-:W-:Y:S02]  /*1950*/  IABS R4, R0 ;  /* 0x0000000000047213 */ /* 0x000fe40000000000 */
[----:B------:R-:W-:-:S03]  /*1960*/  LOP3.LUT R0, R0, R6, RZ, 0x3c, !PT ;  /* 0x0000000600007212 */ /* 0x000fc600078e3cff */
[----:B------:R0:W1:Y:S01]  /*1970*/  F2I.FTZ.U32.TRUNC.NTZ R3, R2 ;  /* 0x0000000200037305 */ /* 0x000062000021f000 */
[----:B------:R-:W-:Y:S01]  /*1980*/  ISETP.GE.AND P2, PT, R0, RZ, PT ;  /* 0x000000ff0000720c */ /* 0x000fe20003f46270 */
[----:B0-----:R-:W-:Y:S02]  /*1990*/  IMAD.MOV.U32 R2, RZ, RZ, RZ ;  /* 0x000000ffff027224 */ /* 0x001fe400078e00ff */
[----:B-1----:R-:W-:-:S04]  /*19a0*/  IMAD.MOV R8, RZ, RZ, -R3 ;  /* 0x000000ffff087224 */ /* 0x002fc800078e0a03 */
[----:B------:R-:W-:-:S04]  /*19b0*/  IMAD R7, R8, R5, RZ ;  /* 0x0000000508077224 */ /* 0x000fc800078e02ff */
[----:B------:R-:W-:-:S04]  /*19c0*/  IMAD.HI.U32 R3, R3, R7, R2 ;  /* 0x0000000703037227 */ /* 0x000fc800078e0002 */
[----:B------:R-:W-:Y:S02]  /*19d0*/  IMAD.MOV.U32 R2, RZ, RZ, R10 ;  /* 0x000000ffff027224 */ /* 0x000fe400078e000a */
[----:B------:R-:W-:-:S04]  /*19e0*/  IMAD.HI.U32 R3, R3, R4, RZ ;  /* 0x0000000403037227 */ /* 0x000fc800078e00ff */
[----:B------:R-:W-:-:S05]  /*19f0*/  IMAD R2, R3, R2, R4 ;  /* 0x0000000203027224 */ /* 0x000fca00078e0204 */
[----:B------:R-:W-:-:S13]  /*1a00*/  ISETP.GT.U32.AND P1, PT, R5, R2, PT ;  /* 0x000000020500720c */ /* 0x000fda0003f24070 */
[----:B------:R-:W-:Y:S02]  /*1a10*/  @!P1 IMAD.IADD R2, R2, 0x1, -R5 ;  /* 0x0000000102029824 */ /* 0x000fe400078e0a05 */
[----:B------:R-:W-:Y:S01]  /*1a20*/  @!P1 VIADD R3, R3, 0x1 ;  /* 0x0000000103039836 */ /* 0x000fe20000000000 */
[----:B------:R-:W-:Y:S02]  /*1a30*/  ISETP.NE.AND P1, PT, R6, RZ, PT ;  /* 0x000000ff0600720c */ /* 0x000fe40003f25270 */
[----:B------:R-:W-:-:S13]  /*1a40*/  ISETP.GE.U32.AND P0, PT, R2, R5, PT ;  /* 0x000000050200720c */ /* 0x000fda0003f06070 */
[----:B------:R-:W-:-:S04]  /*1a50*/  @P0 VIADD R3, R3, 0x1 ;  /* 0x0000000103030836 */ /* 0x000fc80000000000 */
[----:B------:R-:W-:-:S04]  /*1a60*/  IMAD.MOV.U32 R0, RZ, RZ, R3 ;  /* 0x000000ffff007224 */ /* 0x000fc800078e0003 */
[----:B------:R-:W-:Y:S01]  /*1a70*/  @!P2 IMAD.MOV R0, RZ, RZ, -R0 ;  /* 0x000000ffff00a224 */ /* 0x000fe200078e0a00 */
[----:B------:R-:W-:-:S07]  /*1a80*/  @!P1 LOP3.LUT R0, RZ, R6, RZ, 0x33, !PT ;  /* 0x00000006ff009212 */ /* 0x000fce00078e33ff */
.L_x_321:
[----:B------:R-:W-:Y:S05]  /*1a90*/  BSYNC B0 ;  /* 0x0000000000007941 */ /* 0x000fea0003800000 */
.L_x_320:
[----:B------:R-:W-:Y:S01]  /*1aa0*/  IMAD R2, R11, R0, RZ ;  /* 0x000000000b027224 */ /* 0x000fe200078e02ff */
[----:B------:R-:W-:-:S04]  /*1ab0*/  PLOP3.LUT P3, PT, PT, PT, PT, 0x80, 0x0 ;  /* 0x000000000000781c */ /* 0x000fc80003f6f070 */
[C---:B------:R-:W-:Y:S01]  /*1ac0*/  VIADDMNMX R0, R2.reuse, R0, R25, PT ;  /* 0x0000000002007246 */ /* 0x040fe20003800119 */
[----:B------:R-:W-:-:S04]  /*1ad0*/  IMAD R2, R2, 0x80, -R9 ;  /* 0x0000008002027824 */ /* 0x000fc800078e0a09 */
[----:B------:R-:W-:Y:S01]  /*1ae0*/  IMAD R3, R0, 0x80, -R9 ;  /* 0x0000008000037824 */ /* 0x000fe200078e0a09 */
[----:B------:R-:W-:-:S04]  /*1af0*/  VIMNMX R2, RZ, R2, !PT ;  /* 0x00000002ff027248 */ /* 0x000fc80007fe0100 */
[----:B------:R-:W-:Y:S02]  /*1b00*/  VIMNMX R3, R3, R28, PT ;  /* 0x0000001c03037248 */ /* 0x000fe40003fe0100 */
[----:B------:R-:W-:Y:S02]  /*1b10*/  SHF.R.U32.HI R27, RZ, 0x7, R2 ;  /* 0x00000007ff1b7819 */ /* 0x000fe40000011602 */
[----:B------:R-:W-:-:S03]  /*1b20*/  ISETP.GT.AND P0, PT, R3, R2, PT ;  /* 0x000000020300720c */ /* 0x000fc60003f04270 */
[----:B------:R-:W-:-:S10]  /*1b30*/  IMAD.MOV.U32 R2, RZ, RZ, R27 ;  /* 0x000000ffff027224 */ /* 0x000fd400078e001b */
[----:B------:R-:W-:-:S05]  /*1b40*/  @P0 VIADD R0, R3, 0x7f ;  /* 0x0000007f03000836 */ /* 0x000fca0000000000 */
[----:B------:R-:W-:-:S04]  /*1b50*/  @P0 SHF.R.S32.HI R3, RZ, 0x1f, R0 ;  /* 0x0000001fff030819 */ /* 0x000fc80000011400 */
[----:B------:R-:W-:-:S04]  /*1b60*/  @P0 LEA.HI R3, R3, R0, RZ, 0x7 ;  /* 0x0000000003030211 */ /* 0x000fc800078f38ff */
[----:B------:R-:W-:-:S04]  /*1b70*/  @P0 SHF.R.S32.HI R2, RZ, 0x7, R3 ;  /* 0x00000007ff020819 */ /* 0x000fc80000011403 */
[----:B------:R-:W-:-:S13]  /*1b80*/  ISETP.GT.AND P0, PT, R2, R27, PT ;  /* 0x0000001b0200720c */ /* 0x000fda0003f04270 */
[----:B------:R-:W-:Y:S05]  /*1b90*/  @!P0 BRA `(.L_x_322) ;  /* 0x0000004c00408947 */ /* 0x000fea0003800000 */
[----:B------:R-:W-:Y:S01]  /*1ba0*/  VIADD R0, R16, 0x13800 ;  /* 0x0001380010007836 */ /* 0x000fe20000000000 */
[----:B------:R-:W-:Y:S04]  /*1bb0*/  BSSY B6, `(.L_x_323) ;  /* 0x0000013000067945 */ /* 0x000fe80003800000 */
[----:B------:R-:W-:-:S13]  /*1bc0*/  LOP3.LUT P0, RZ, R0, 0x9f, RZ, 0xc0, !PT ;  /* 0x0000009f00ff7812 */ /* 0x000fda000780c0ff */
[----:B------:R-:W-:Y:S05]  /*1bd0*/  @!P0 BRA `(.L_x_324) ;  /* 0x0000000000408947 */ /* 0x000fea0003800000 */
[----:B------:R-:W-:Y:S01]  /*1be0*/  MOV R0, 0x0 ;  /* 0x0000000000007802 */ /* 0x000fe20000000f00 */
[----:B------:R-:W-:Y:S01]  /*1bf0*/  ULDC.64 UR4, c[0x4][0x98] ;  /* 0x0100260000047ab9 */ /* 0x000fe20000000a00 */
[----:B------:R-:W-:Y:S01]  /*1c00*/  ULDC.64 UR6, c[0x4][0x20] ;  /* 0x0100080000067ab9 */ /* 0x000fe20000000a00 */
[----:B0-----:R-:W-:Y:S01]  /*1c10*/  IMAD.U32 R4, RZ, RZ, UR4 ;  /* 0x00000004ff047e24 */ /* 0x001fe2000f8e00ff */
        /* <DEDUP_REMOVED lines=11> */
[----:B-1---5:R-:W-:Y:S05]  /*1cd0*/  CALL.ABS.NOINC R14 ;  /* 0x000000000e007343 */ /* 0x022fea0003c00000 */
.L_x_324:
[----:B------:R-:W-:Y:S05]  /*1ce0*/  BSYNC B6 ;  /* 0x0000000000067941 */ /* 0x000fea0003800000 */
.L_x_323:
        /* <DEDUP_REMOVED lines=20> */
.L_x_326:
[----:B------:R-:W-:Y:S05]  /*1e30*/  BSYNC B6 ;  /* 0x0000000000067941 */ /* 0x000fea0003800000 */
.L_x_325:
[----:B------:R-:W-:Y:S01]  /*1e40*/  ULDC.64 UR4, c[0x0][0x9f8] ;  /* 0x00027e0000047ab9 */ /* 0x000fe20000000a00 */
[----:B------:R-:W-:Y:S01]  /*1e50*/  IMAD.MOV.U32 R0, RZ, RZ, R34 ;  /* 0x000000ffff007224 */ /* 0x000fe200078e0022 */
[----:B------:R-:W-:Y:S01]  /*1e60*/  ISETP.NE.U32.AND P0, PT, RZ, UR4, PT ;  /* 0x00000004ff007c0c */ /* 0x000fe2000bf05070 */
[----:B0-----:R-:W0:Y:S01]  /*1e70*/  LDC.64 R6, c[0x0][0x300] ;  /* 0x0000c000ff067b82 */ /* 0x001e220000000a00 */
[----:B------:R-:W-:Y:S01]  /*1e80*/  IMAD.IADD R31, R31, 0x1, R30 ;  /* 0x000000011f1f7824 */ /* 0x000fe200078e021e */
[----:B------:R-:W-:Y:S01]  /*1e90*/  ULDC.64 UR8, c[0x0][0xa08] ;  /* 0x0002820000087ab9 */ /* 0x000fe20000000a00 */
[----:B------:R-:W-:Y:S01]  /*1ea0*/  ISETP.NE.AND.EX P0, PT, RZ, UR5, PT, P0 ;  /* 0x00000005ff007c0c */ /* 0x000fe2000bf05300 */
[----:B------:R-:W-:-:S04]  /*1eb0*/  ULDC.64 UR6, c[0x0][0x330] ;  /* 0x0000cc0000067ab9 */ /* 0x000fc80000000a00 */
[----:B------:R-:W1:Y:S08]  /*1ec0*/  LDC R63, c[0x0][0x3f4] ;  /* 0x0000fd00ff3f7b82 */ /* 0x000e700000000800 */
[----:B------:R-:W-:Y:S01]  /*1ed0*/  @P0 IADD3 R4, P1, R36, UR4, RZ ;  /* 0x0000000424040c10 */ /* 0x000fe2000ff3e0ff */
[----:B------:R-:W2:Y:S03]  /*1ee0*/  LDC.64 R64, c[0x0][0x408] ;  /* 0x00010200ff407b82 */ /* 0x000ea60000000a00 */
[----:B------:R-:W-:Y:S01]  /*1ef0*/  @P0 IADD3.X R5, R35, UR5, RZ, P1, !PT ;  /* 0x0000000523050c10 */ /* 0x000fe20008ffe4ff */
[----:B------:R-:W-:-:S04]  /*1f00*/  ULDC.64 UR4, c[0x0][0x308] ;  /* 0x0000c20000047ab9 */ /* 0x000fc80000000a00 */
[----:B------:R3:W4:Y:S01]  /*1f10*/  @P0 LDG.E R0, desc[UR40][R4.64] ;  /* 0x0000002804000981 */ /* 0x000722000c1e1900 */
[----:B------:R-:W-:Y:S01]  /*1f20*/  SHF.R.S32.HI R20, RZ, 0x1f, R22 ;  /* 0x0000001fff147819 */ /* 0x000fe20000011416 */
[-C--:B0-----:R-:W-:Y:S01]  /*1f30*/  IMAD.WIDE.U32 R8, R31, R6.reuse, RZ ;  /* 0x000000061f087225 */ /* 0x081fe200078e00ff */
[----:B------:R-:W-:Y:S02]  /*1f40*/  SHF.R.S32.HI R3, RZ, 0x1f, R31 ;  /* 0x0000001fff037819 */ /* 0x000fe4000001141f */
[----:B------:R-:W-:Y:S01]  /*1f50*/  ISETP.NE.U32.AND P0, PT, RZ, UR8, PT ;  /* 0x00000008ff007c0c */ /* 0x000fe2000bf05070 */
[-C--:B------:R-:W-:Y:S01]  /*1f60*/  IMAD R14, R20, R6.reuse, RZ ;  /* 0x00000006140e7224 */ /* 0x080fe200078e02ff */
[----:B------:R-:W-:Y:S01]  /*1f70*/  SHF.R.S32.HI R19, RZ, 0x1f, R18 ;  /* 0x0000001fff137819 */ /* 0x000fe20000011412 */
[----:B------:R-:W-:Y:S01]  /*1f80*/  IMAD R10, R3, R6, RZ ;  /* 0x00000006030a7224 */ /* 0x000fe200078e02ff */
[----:B------:R-:W-:Y:S01]  /*1f90*/  ISETP.NE.AND.EX P0, PT, RZ, UR9, PT, P0 ;  /* 0x00000009ff007c0c */ /* 0x000fe2000bf05300 */
[-C--:B------:R-:W-:Y:S01]  /*1fa0*/  IMAD R75, R22, R7.reuse, R14 ;  /* 0x00000007164b7224 */ /* 0x080fe200078e020e */
[----:B------:R-:W-:Y:S01]  /*1fb0*/  SHF.R.S32.HI R153, RZ, 0x1f, R152 ;  /* 0x0000001fff997819 */ /* 0x000fe20000011498 */
[----:B------:R-:W4:Y:S01]  /*1fc0*/  LDL R14, [R1+0x10] ;  /* 0x00001000010e7983 */ /* 0x000f220000100800 */
[----:B------:R-:W-:-:S02]  /*1fd0*/  IMAD R11, R31, R7, R10 ;  /* 0x000000071f0b7224 */ /* 0x000fc400078e020a */
[----:B------:R-:W-:Y:S02]  /*1fe0*/  VIADD R82, R18, 0x20 ;  /* 0x0000002012527836 */ /* 0x000fe40000000000 */
[----:B------:R-:W-:Y:S02]  /*1ff0*/  IMAD.IADD R9, R9, 0x1, R11 ;  /* 0x0000000109097824 */ /* 0x000fe400078e020b */
[----:B------:R-:W-:Y:S01]  /*2000*/  IMAD.MOV.U32 R21, RZ, RZ, R32 ;  /* 0x000000ffff157224 */ /* 0x000fe200078e0020 */
[----:B-1----:R-:W-:Y:S01]  /*2010*/  ISETP.GE.AND P2, PT, R82, R63, PT ;  /* 0x0000003f5200720c */ /* 0x002fe20003f46270 */
[----:B---3--:R-:W-:-:S03]  /*2020*/  IMAD.WIDE.U32 R4, R33, UR4, R8 ;  /* 0x0000000421047c25 */ /* 0x008fc6000f8e0008 */
[----:B------:R-:W-:Y:S01]  /*2030*/  LOP3.LUT R21, R21, 0xfffffffe, RZ, 0xc0, !PT ;  /* 0xfffffffe15157812 */ /* 0x000fe200078ec0ff */
[----:B------:R-:W-:Y:S01]  /*2040*/  IMAD R59, R33, UR5, R5 ;  /* 0x00000005213b7c24 */ /* 0x000fe2000f8e0205 */
[----:B------:R-:W-:Y:S01]  /*2050*/  ULDC.64 UR4, c[0x0][0x310] ;  /* 0x0000c40000047ab9 */ /* 0x000fe20000000a00 */
[----:B------:R-:W-:Y:S02]  /*2060*/  IMAD.MOV.U32 R58, RZ, RZ, R4 ;  /* 0x000000ffff3a7224 */ /* 0x000fe400078e0004 */
[----:B------:R-:W-:-:S04]  /*2070*/  IMAD.WIDE.U32 R8, R22, R6, R18 ;  /* 0x0000000616087225 */ /* 0x000fc800078e0012 */
[----:B------:R-:W-:Y:S01]  /*2080*/  @P2 LOP3.LUT R21, R21, 0x1, RZ, 0xfc, !PT ;  /* 0x0000000115152812 */ /* 0x000fe200078efcff */
[----:B------:R-:W0:Y:S01]  /*2090*/  S2R R32, SR_TID.X ;  /* 0x0000000000207919 */ /* 0x000e220000002100 */
[----:B------:R-:W-:-:S03]  /*20a0*/  IMAD.WIDE.U32 R56, R33, UR6, R18 ;  /* 0x0000000621387c25 */ /* 0x000fc6000f8e0012 */
[----:B------:R1:W-:Y:S01]  /*20b0*/  STL [R1+0x14], R21 ;  /* 0x0000141501007387 */ /* 0x0003e20000100800 */
[----:B------:R-:W-:Y:S01]  /*20c0*/  IMAD R57, R33, UR7, R57 ;  /* 0x0000000721397c24 */ /* 0x000fe2000f8e0239 */
[----:B------:R-:W-:Y:S01]  /*20d0*/  ULDC.64 UR6, c[0x0][0x338] ;  /* 0x0000ce0000067ab9 */ /* 0x000fe20000000a00 */
[----:B------:R-:W-:Y:S01]  /*20e0*/  SHF.R.U32.HI R30, RZ, 0x3, R157 ;  /* 0x00000003ff1e7819 */ /* 0x000fe2000001169d */
[----:B--2---:R-:W-:-:S04]  /*20f0*/  IMAD.WIDE.U32 R50, R22, R64, R152 ;  /* 0x0000004016327225 */ /* 0x004fc800078e0098 */
[----:B------:R-:W-:Y:S01]  /*2100*/  IMAD.WIDE.U32 R48, R22, R64, R18 ;  /* 0x0000004016307225 */ /* 0x000fe200078e0012 */
[----:B------:R-:W-:-:S03]  /*2110*/  SHF.L.U64.HI R70, R6, 0x7, R7 ;  /* 0x0000000706467819 */ /* 0x000fc60000010207 */
[----:B------:R-:W-:Y:S02]  /*2120*/  VIADD R66, R18, 0x40 ;  /* 0x0000004012427836 */ /* 0x000fe40000000000 */
[----:B------:R-:W-:Y:S01]  /*2130*/  IMAD.SHL.U32 R69, R6, 0x80, RZ ;  /* 0x0000008006457824 */ /* 0x000fe200078e00ff */
[----:B----4-:R-:W-:Y:S02]  /*2140*/  SHF.R.S32.HI R5, RZ, 0x1f, R0 ;  /* 0x0000001fff057819 */ /* 0x010fe40000011400 */
[----:B------:R-:W-:Y:S02]  /*2150*/  SEL R11, R0, RZ, !P0 ;  /* 0x000000ff000b7207 */ /* 0x000fe40004000000 */
[----:B------:R-:W-:Y:S02]  /*2160*/  SEL R12, R5, RZ, !P0 ;  /* 0x000000ff050c7207 */ /* 0x000fe40004000000 */
[----:B------:R-:W2:Y:S01]  /*2170*/  LDC.64 R4, c[0x0][0x3f8] ;  /* 0x0000fe00ff047b82 */ /* 0x000ea20000000a00 */
[----:B------:R-:W-:-:S04]  /*2180*/  IMAD.WIDE.U32 R58, R11, UR4, R58 ;  /* 0x000000040b3a7c25 */ /* 0x000fc8000f8e003a */
[C---:B------:R-:W-:Y:S01]  /*2190*/  IMAD R0, R12.reuse, UR4, RZ ;  /* 0x000000040c007c24 */ /* 0x040fe2000f8e02ff */
[----:B------:R-:W-:Y:S01]  /*21a0*/  ULDC UR4, c[0x0][0x2f4] ;  /* 0x0000bd0000047ab9 */ /* 0x000fe20000000800 */
[----:B------:R-:W-:Y:S01]  /*21b0*/  IMAD R12, R12, UR6, RZ ;  /* 0x000000060c0c7c24 */ /* 0x000fe2000f8e02ff */
[----:B------:R-:W-:Y:S01]  /*21c0*/  ISETP.GE.AND P0, PT, R18, UR4, PT ;  /* 0x0000000412007c0c */ /* 0x000fe2000bf06270 */
[C---:B------:R-:W-:Y:S01]  /*21d0*/  IMAD R13, R11.reuse, UR5, R0 ;  /* 0x000000050b0d7c24 */ /* 0x040fe2000f8e0200 */
[----:B------:R-:W-:Y:S01]  /*21e0*/  ISETP.GE.AND P1, PT, R82, UR4, PT ;  /* 0x0000000452007c0c */ /* 0x000fe2000bf26270 */
[----:B------:R-:W-:Y:S01]  /*21f0*/  IMAD.WIDE.U32 R56, R11, UR6, R56 ;  /* 0x000000060b387c25 */ /* 0x000fe2000f8e0038 */
[----:B------:R-:W-:Y:S02]  /*2200*/  SEL R0, RZ, 0x1, P0 ;  /* 0x00000001ff007807 */ /* 0x000fe40000000000 */
[----:B------:R-:W-:Y:S01]  /*2210*/  IADD3 R81, P0, R58, R8, RZ ;  /* 0x000000083a517210 */ /* 0x000fe20007f1e0ff */
[----:B------:R-:W-:Y:S01]  /*2220*/  IMAD.IADD R80, R59, 0x1, R13 ;  /* 0x000000013b507824 */ /* 0x000fe200078e020d */
[----:B------:R-:W-:Y:S01]  /*2230*/  SEL R10, RZ, 0xffffffff, P1 ;  /* 0xffffffffff0a7807 */ /* 0x000fe20000800000 */
[----:B------:R-:W-:-:S03]  /*2240*/  IMAD R11, R11, UR7, R12 ;  /* 0x000000070b0b7c24 */ /* 0x000fc6000f8e020c */
[----:B------:R-:W-:Y:S01]  /*2250*/  IADD3.X R75, R80, R9, R75, P0, !PT ;  /* 0x00000009504b7210 */ /* 0x000fe200007fe44b */
[----:B------:R-:W-:Y:S01]  /*2260*/  IMAD R9, R20, R64, RZ ;  /* 0x0000004014097224 */ /* 0x000fe200078e02ff */
[----:B------:R-:W-:Y:S01]  /*2270*/  ISETP.GE.AND P0, PT, R18, R63, PT ;  /* 0x0000003f1200720c */ /* 0x000fe20003f06270 */
[----:B------:R-:W-:Y:S02]  /*2280*/  IMAD.SHL.U32 R15, R10, 0x2, RZ ;  /* 0x000000020a0f7824 */ /* 0x000fe400078e00ff */
[----:B-1----:R-:W-:Y:S01]  /*2290*/  IMAD R21, R22, R65, R9 ;  /* 0x0000004116157224 */ /* 0x002fe200078e0209 */
[C---:B------:R-:W-:Y:S01]  /*22a0*/  SEL R9, R63.reuse, RZ, P0 ;  /* 0x000000ff3f097207 */ /* 0x040fe20000000000 */
[-C--:B--2---:R-:W-:Y:S01]  /*22b0*/  IMAD R8, R20, R4.reuse, RZ ;  /* 0x0000000414087224 */ /* 0x084fe200078e02ff */
[----:B------:R-:W-:Y:S01]  /*22c0*/  SEL R13, R63, RZ, P2 ;  /* 0x000000ff3f0d7207 */ /* 0x000fe20001000000 */
[----:B------:R-:W-:Y:S01]  /*22d0*/  IMAD.WIDE.U32 R54, R22, R4, R152 ;  /* 0x0000000416367225 */ /* 0x000fe200078e0098 */
[----:B------:R-:W-:-:S03]  /*22e0*/  LOP3.LUT R0, R15, 0x2, R0, 0xe2, !PT ;  /* 0x000000020f007812 */ /* 0x000fc600078ee200 */
[----:B------:R-:W-:Y:S02]  /*22f0*/  IMAD.IADD R9, R18, 0x1, R9 ;  /* 0x0000000112097824 */ /* 0x000fe400078e0209 */
[----:B------:R-:W-:Y:S02]  /*2300*/  IMAD.IADD R13, R82, 0x1, R13 ;  /* 0x00000001520d7824 */ /* 0x000fe400078e020d */
[C---:B------:R-:W-:Y:S01]  /*2310*/  IMAD R15, R22.reuse, R5, R8 ;  /* 0x00000005160f7224 */ /* 0x040fe200078e0208 */
[----:B------:R-:W-:Y:S01]  /*2320*/  SHF.R.S32.HI R8, RZ, 0x1f, R9 ;  /* 0x0000001fff087819 */ /* 0x000fe20000011409 */
[----:B------:R-:W-:Y:S01]  /*2330*/  IMAD.WIDE.U32 R52, R22, R4, R18 ;  /* 0x0000000416347225 */ /* 0x000fe200078e0012 */
[----:B------:R-:W-:Y:S02]  /*2340*/  SHF.R.S32.HI R10, RZ, 0x1f, R13 ;  /* 0x0000001fff0a7819 */ /* 0x000fe4000001140d */
[CC--:B------:R-:W-:Y:S02]  /*2350*/  LEA.HI R74, R8.reuse, R9.reuse, RZ, 0x4 ;  /* 0x00000009084a7211 */ /* 0x0c0fe400078f20ff */
[----:B------:R-:W-:-:S02]  /*2360*/  LEA.HI R8, R8, R9, RZ, 0x5 ;  /* 0x0000000908087211 */ /* 0x000fc400078f28ff */
[CC--:B------:R-:W-:Y:S02]  /*2370*/  LEA.HI R73, R10.reuse, R13.reuse, RZ, 0x4 ;  /* 0x0000000d0a497211 */ /* 0x0c0fe400078f20ff */
[----:B------:R-:W-:Y:S01]  /*2380*/  LEA.HI R10, R10, R13, RZ, 0x5 ;  /* 0x0000000d0a0a7211 */ /* 0x000fe200078f28ff */
[----:B------:R-:W-:Y:S01]  /*2390*/  IMAD.SHL.U32 R9, R8, 0x80, RZ ;  /* 0x0000008008097824 */ /* 0x000fe200078e00ff */
[----:B------:R-:W-:-:S03]  /*23a0*/  LOP3.LUT R8, R157, 0x10, R74, 0xf8, !PT ;  /* 0x000000109d087812 */ /* 0x000fc600078ef84a */
[----:B------:R-:W-:Y:S01]  /*23b0*/  IMAD.SHL.U32 R12, R10, 0x80, RZ ;  /* 0x000000800a0c7824 */ /* 0x000fe200078e00ff */
[----:B------:R-:W-:Y:S02]  /*23c0*/  LOP3.LUT R10, R157, 0x10, R73, 0xf8, !PT ;  /* 0x000000109d0a7812 */ /* 0x000fe400078ef849 */
[----:B-----5:R-:W-:Y:S02]  /*23d0*/  SHF.R.S32.HI R13, RZ, 0x1f, R26 ;  /* 0x0000001fff0d7819 */ /* 0x020fe4000001141a */
[----:B------:R-:W-:Y:S02]  /*23e0*/  LOP3.LUT R9, R9, 0xfffff000, RZ, 0xc0, !PT ;  /* 0xfffff00009097812 */ /* 0x000fe400078ec0ff */
[-C--:B------:R-:W-:Y:S02]  /*23f0*/  LOP3.LUT R8, R8, R30.reuse, RZ, 0x3c, !PT ;  /* 0x0000001e08087212 */ /* 0x080fe400078e3cff */
[----:B------:R-:W-:Y:S01]  /*2400*/  LOP3.LUT R71, R10, R30, RZ, 0x3c, !PT ;  /* 0x0000001e0a477212 */ /* 0x000fe200078e3cff */
[----:B------:R-:W-:Y:S01]  /*2410*/  IMAD.IADD R55, R55, 0x1, R15 ;  /* 0x0000000137377824 */ /* 0x000fe200078e020f */
[----:B------:R-:W-:-:S02]  /*2420*/  LOP3.LUT R12, R12, 0xfffff000, RZ, 0xc0, !PT ;  /* 0xfffff0000c0c7812 */ /* 0x000fc400078ec0ff */
[--C-:B------:R-:W-:Y:S01]  /*2430*/  IADD3 R72, R8, R9, R14.reuse ;  /* 0x0000000908487210 */ /* 0x100fe20007ffe00e */
[----:B------:R-:W-:Y:S01]  /*2440*/  IMAD R8, R13, R4, RZ ;  /* 0x000000040d087224 */ /* 0x000fe200078e02ff */
[----:B------:R-:W-:Y:S01]  /*2450*/  IADD3 R30, P2, R22, R31, RZ ;  /* 0x0000001f161e7210 */ /* 0x000fe20007f5e0ff */
[----:B------:R-:W-:Y:S02]  /*2460*/  IMAD.IADD R53, R15, 0x1, R53 ;  /* 0x000000010f357824 */ /* 0x000fe400078e0235 */
[----:B------:R-:W-:Y:S02]  /*2470*/  IMAD.IADD R51, R51, 0x1, R21 ;  /* 0x0000000133337824 */ /* 0x000fe400078e0215 */
[----:B------:R-:W-:Y:S02]  /*2480*/  IMAD.IADD R49, R21, 0x1, R49 ;  /* 0x0000000115317824 */ /* 0x000fe400078e0231 */
[----:B------:R-:W-:Y:S01]  /*2490*/  IMAD R13, R13, R64, RZ ;  /* 0x000000400d0d7224 */ /* 0x000fe200078e02ff */
[----:B------:R-:W-:Y:S01]  /*24a0*/  IADD3 R71, R71, R12, R14 ;  /* 0x0000000c47477210 */ /* 0x000fe20007ffe00e */
[C---:B------:R-:W-:Y:S01]  /*24b0*/  IMAD R21, R26.reuse, R5, R8 ;  /* 0x000000051a157224 */ /* 0x040fe200078e0208 */
[----:B0-----:R-:W-:Y:S01]  /*24c0*/  SHF.R.U32.HI R14, RZ, 0x7, R32 ;  /* 0x00000007ff0e7819 */ /* 0x001fe20000011620 */
[----:B------:R-:W-:Y:S01]  /*24d0*/  IMAD.WIDE.U32 R54, R26, R4, R54 ;  /* 0x000000041a367225 */ /* 0x000fe200078e0036 */
[----:B------:R-:W-:-:S03]  /*24e0*/  LOP3.LUT R7, R73, 0xfffffff0, RZ, 0xc0, !PT ;  /* 0xfffffff049077812 */ /* 0x000fc600078ec0ff */
[----:B------:R-:W-:Y:S01]  /*24f0*/  IMAD.X R31, R20, 0x1, R3, P2 ;  /* 0x00000001141f7824 */ /* 0x000fe200010e0603 */
[----:B------:R-:W-:Y:S01]  /*2500*/  LOP3.LUT R20, R74, 0xfffffff0, RZ, 0xc0, !PT ;  /* 0xfffffff04a147812 */ /* 0x000fe200078ec0ff */
[----:B------:R-:W-:Y:S01]  /*2510*/  IMAD.WIDE.U32 R52, R26, R4, R52 ;  /* 0x000000041a347225 */ /* 0x000fe200078e0034 */
[----:B------:R-:W-:-:S03]  /*2520*/  SHF.L.U64.HI R68, R4, 0x7, R5 ;  /* 0x0000000704447819 */ /* 0x000fc60000010205 */
[C---:B------:R-:W-:Y:S02]  /*2530*/  IMAD R13, R26.reuse, R65, R13 ;  /* 0x000000411a0d7224 */ /* 0x040fe400078e020d */
[----:B------:R-:W-:Y:S01]  /*2540*/  IMAD.WIDE.U32 R50, R26, R64, R50 ;  /* 0x000000401a327225 */ /* 0x000fe200078e0032 */
[----:B------:R-:W-:-:S03]  /*2550*/  SHF.L.U64.HI R65, R64, 0x7, R65 ;  /* 0x0000000740417819 */ /* 0x000fc60000010241 */
[----:B------:R-:W-:Y:S01]  /*2560*/  IMAD.WIDE.U32 R48, R26, R64, R48 ;  /* 0x000000401a307225 */ /* 0x000fe200078e0030 */
[C---:B------:R-:W-:Y:S02]  /*2570*/  LOP3.LUT R62, R0.reuse, 0x1, RZ, 0xc0, !PT ;  /* 0x00000001003e7812 */ /* 0x040fe400078ec0ff */
[----:B------:R-:W-:Y:S01]  /*2580*/  LOP3.LUT R61, R0, 0x2, RZ, 0xc0, !PT ;  /* 0x00000002003d7812 */ /* 0x000fe200078ec0ff */
[----:B------:R-:W-:Y:S01]  /*2590*/  IMAD.SHL.U32 R67, R4, 0x80, RZ ;  /* 0x0000008004437824 */ /* 0x000fe200078e00ff */
[----:B------:R-:W-:Y:S01]  /*25a0*/  ISETP.GE.AND P1, PT, R66, UR4, PT ;  /* 0x0000000442007c0c */ /* 0x000fe2000bf26270 */
[----:B------:R-:W-:Y:S01]  /*25b0*/  IMAD.IADD R60, R55, 0x1, R21 ;  /* 0x00000001373c7824 */ /* 0x000fe200078e0215 */
[----:B------:R-:W-:Y:S01]  /*25c0*/  SHF.R.S32.HI R4, RZ, 0x1f, R20 ;  /* 0x0000001fff047819 */ /* 0x000fe20000011414 */
[----:B------:R-:W-:Y:S01]  /*25d0*/  IMAD.SHL.U32 R64, R64, 0x80, RZ ;  /* 0x0000008040407824 */ /* 0x000fe200078e00ff */
[----:B------:R-:W-:Y:S01]  /*25e0*/  SHF.R.S32.HI R3, RZ, 0x1f, R7 ;  /* 0x0000001fff037819 */ /* 0x000fe20000011407 */
[----:B------:R-:W-:-:S02]  /*25f0*/  VIADD R88, R14, 0x8 ;  /* 0x000000080e587836 */ /* 0x000fc40000000000 */
[----:B------:R-:W-:Y:S02]  /*2600*/  IMAD.SHL.U32 R63, R63, 0x2, RZ ;  /* 0x000000023f3f7824 */ /* 0x000fe400078e00ff */
[----:B------:R-:W-:Y:S02]  /*2610*/  IMAD.IADD R21, R21, 0x1, R53 ;  /* 0x0000000115157824 */ /* 0x000fe400078e0235 */
[----:B------:R-:W-:Y:S02]  /*2620*/  IMAD.IADD R6, R51, 0x1, R13 ;  /* 0x0000000133067824 */ /* 0x000fe400078e020d */
[----:B------:R-:W-:Y:S02]  /*2630*/  IMAD.IADD R5, R13, 0x1, R49 ;  /* 0x000000010d057824 */ /* 0x000fe400078e0231 */
[----:B------:R-:W-:-:S07]  /*2640*/  IMAD.IADD R0, R57, 0x1, R11 ;  /* 0x0000000139007824 */ /* 0x000fce00078e020b */
.L_x_366:
[----:B------:R-:W2:Y:S01]  /*2650*/  LDL R8, [R1+0x28] ;  /* 0x0000280001087983 */ /* 0x000ea20000100800 */
[----:B----4-:R-:W0:Y:S01]  /*2660*/  LDC.64 R76, c[0x0][0x2e8] ;  /* 0x0000ba00ff4c7b82 */ /* 0x010e220000000a00 */
[----:B------:R-:W-:Y:S01]  /*2670*/  VIADD R10, R2, 0xffffffff ;  /* 0xffffffff020a7836 */ /* 0x000fe20000000000 */
[----:B------:R-:W-:Y:S05]  /*2680*/  YIELD ;  /* 0x0000000000007946 */ /* 0x000fea0003800000 */
[----:B---3--:R-:W-:Y:S01]  /*2690*/  SHF.R.S32.HI R12, RZ, 0x1f, R10 ;  /* 0x0000001fff0c7819 */ /* 0x008fe2000001140a */
[----:B------:R-:W1:Y:S01]  /*26a0*/  LDC R87, c[0x0][0x3f4] ;  /* 0x0000fd00ff577b82 */ /* 0x000e620000000800 */
[-C--:B------:R-:W-:Y:S01]  /*26b0*/  IMAD R2, R70, R10.reuse, RZ ;  /* 0x0000000a46027224 */ /* 0x080fe200078e02ff */
[----:B------:R-:W-:Y:S01]  /*26c0*/  BSSY B0, `(.L_x_327) ;  /* 0x00003de000007945 */ /* 0x000fe20003800000 */
[----:B------:R-:W-:Y:S01]  /*26d0*/  IMAD.WIDE.U32 R40, R69, R10, RZ ;  /* 0x0000000a45287225 */ /* 0x000fe200078e00ff */
[----:B------:R-:W-:-:S03]  /*26e0*/  ISETP.GT.AND P2, PT, R10, R27, PT ;  /* 0x0000001b0a00720c */ /* 0x000fc60003f44270 */
[----:B------:R-:W-:Y:S02]  /*26f0*/  IMAD R79, R12, R69, R2 ;  /* 0x000000450c4f7224 */ /* 0x000fe400078e0202 */
[----:B------:R-:W-:Y:S02]  /*2700*/  IMAD.MOV.U32 R2, RZ, RZ, R10 ;  /* 0x000000ffff027224 */ /* 0x000fe400078e000a */
[----:B------:R-:W-:Y:S01]  /*2710*/  IMAD.IADD R79, R41, 0x1, R79 ;  /* 0x00000001294f7824 */ /* 0x000fe200078e024f */
[----:B0-----:R-:W-:-:S04]  /*2720*/  IADD3 R32, P3, P4, R40, R76, R81 ;  /* 0x0000004c28207210 */ /* 0x001fc80007c7e051 */
[----:B------:R-:W-:Y:S02]  /*2730*/  IADD3.X R33, R79, R77, R75, P3, P4 ;  /* 0x0000004d4f217210 */ /* 0x000fe40001fe844b */
[----:B-1----:R-:W-:Y:S01]  /*2740*/  ISETP.GE.AND P3, PT, R87, 0x1, PT ;  /* 0x000000015700780c */ /* 0x002fe20003f66270 */
[----:B--2---:R-:W-:-:S04]  /*2750*/  IMAD R9, R17, 0x3000, R8 ;  /* 0x0000300011097824 */ /* 0x004fc800078e0208 */
[----:B------:R-:W-:-:S08]  /*2760*/  IMAD.IADD R84, R16, 0x1, R9 ;  /* 0x0000000110547824 */ /* 0x000fd000078e0209 */
[----:B------:R-:W-:Y:S05]  /*2770*/  @!P3 BRA `(.L_x_328) ;  /* 0x0000003800f4b947 */ /* 0x000fea0003800000 */
[----:B------:R-:W-:Y:S01]  /*2780*/  ULDC.U8 UR4, c[0x0][0x410] ;  /* 0x0001040000047ab9 */ /* 0x000fe20000000000 */
[-C--:B------:R-:W-:Y:S01]  /*2790*/  IMAD R8, R68, R10.reuse, RZ ;  /* 0x0000000a44087224 */ /* 0x080fe200078e02ff */
[----:B------:R-:W-:Y:S01]  /*27a0*/  ISETP.NE.AND P3, PT, RZ, UR4, PT ;  /* 0x00000004ff007c0c */ /* 0x000fe2000bf65270 */
[----:B------:R-:W-:Y:S02]  /*27b0*/  IMAD R11, R65, R10, RZ ;  /* 0x0000000a410b7224 */ /* 0x000fe400078e02ff */
[----:B------:R-:W-:Y:S02]  /*27c0*/  IMAD R85, R2, -0x80, R28 ;  /* 0xffffff8002557824 */ /* 0x000fe400078e021c */
[C---:B------:R-:W-:Y:S02]  /*27d0*/  IMAD R9, R12.reuse, R67, R8 ;  /* 0x000000430c097224 */ /* 0x040fe400078e0208 */
[----:B------:R-:W-:Y:S01]  /*27e0*/  IMAD R11, R12, R64, R11 ;  /* 0x000000400c0b7224 */ /* 0x000fe200078e020b */
[----:B------:R-:W-:Y:S01]  /*27f0*/  VIMNMX R85, R85, 0x80, PT ;  /* 0x0000008055557848 */ /* 0x000fe20003fe0100 */
[----:B------:R-:W-:-:S04]  /*2800*/  IMAD.WIDE.U32 R44, R67, R10, RZ ;  /* 0x0000000a432c7225 */ /* 0x000fc800078e00ff */
[----:B------:R-:W-:-:S04]  /*2810*/  IMAD.WIDE.U32 R42, R64, R10, RZ ;  /* 0x0000000a402a7225 */ /* 0x000fc800078e00ff */
[----:B------:R-:W-:Y:S02]  /*2820*/  IMAD.IADD R47, R45, 0x1, R9 ;  /* 0x000000012d2f7824 */ /* 0x000fe400078e0209 */
[----:B------:R-:W-:Y:S01]  /*2830*/  IMAD.IADD R46, R43, 0x1, R11 ;  /* 0x000000012b2e7824 */ /* 0x000fe200078e020b */
[----:B------:R-:W-:Y:S06]  /*2840*/  @!P3 BRA `(.L_x_329) ;  /* 0x000000180014b947 */ /* 0x000fec0003800000 */
[----:B------:R-:W-:Y:S01]  /*2850*/  ISETP.GE.AND P4, PT, R22, R85, PT ;  /* 0x000000551600720c */ /* 0x000fe20003f86270 */
[----:B------:R-:W-:Y:S01]  /*2860*/  BSSY B1, `(.L_x_330) ;  /* 0x000001f000017945 */ /* 0x000fe20003800000 */
[----:B------:R-:W-:Y:S02]  /*2870*/  CS2R R12, SRZ ;  /* 0x00000000000c7805 */ /* 0x000fe4000001ff00 */
[----:B------:R-:W-:Y:S02]  /*2880*/  CS2R R34, SRZ ;  /* 0x0000000000227805 */ /* 0x000fe4000001ff00 */
[----:B------:R-:W-:Y:S02]  /*2890*/  CS2R R38, SRZ ;  /* 0x0000000000267805 */ /* 0x000fe4000001ff00 */
[----:B------:R-:W-:Y:S02]  /*28a0*/  CS2R R14, SRZ ;  /* 0x00000000000e7805 */ /* 0x000fe4000001ff00 */
[----:B------:R-:W-:-:S02]  /*28b0*/  CS2R R36, SRZ ;  /* 0x0000000000247805 */ /* 0x000fc4000001ff00 */
[----:B------:R-:W-:Y:S01]  /*28c0*/  CS2R R40, SRZ ;  /* 0x0000000000287805 */ /* 0x000fe2000001ff00 */
[----:B------:R-:W-:Y:S06]  /*28d0*/  @P4 BRA `(.L_x_331) ;  /* 0x00000000005c4947 */ /* 0x000fec0003800000 */
[----:B------:R-:W2:Y:S01]  /*28e0*/  LDL R83, [R1+0x8] ;  /* 0x0000080001537983 */ /* 0x000ea20000100800 */
[----:B------:R-:W-:-:S03]  /*28f0*/  ULDC.64 UR4, c[0x0][0x3e8] ;  /* 0x0000fa0000047ab9 */ /* 0x000fc60000000a00 */
[----:B------:R-:W3:Y:S01]  /*2900*/  LDL R78, [R1+0xc] ;  /* 0x00000c00014e7983 */ /* 0x000ee20000100800 */
[----:B------:R-:W-:Y:S02]  /*2910*/  IADD3 R44, P3, P5, R54, UR4, R44 ;  /* 0x00000004362c7c10 */ /* 0x000fe4000fd7e02c */
[----:B------:R-:W-:Y:S02]  /*2920*/  CS2R R38, SRZ ;  /* 0x0000000000267805 */ /* 0x000fe4000001ff00 */
[----:B------:R-:W-:Y:S02]  /*2930*/  CS2R R40, SRZ ;  /* 0x0000000000287805 */ /* 0x000fe4000001ff00 */
[----:B------:R-:W-:Y:S01]  /*2940*/  IADD3.X R45, R60, UR5, R47, P3, P5 ;  /* 0x000000053c2d7c10 */ /* 0x000fe20009fea42f */
[----:B------:R-:W-:Y:S02]  /*2950*/  ULDC.64 UR4, c[0x0][0x400] ;  /* 0x0001000000047ab9 */ /* 0x000fe40000000a00 */
[----:B------:R-:W-:-:S04]  /*2960*/  IADD3 R42, P3, P5, R50, UR4, R42 ;  /* 0x00000004322a7c10 */ /* 0x000fc8000fd7e02a */
[----:B------:R-:W-:Y:S02]  /*2970*/  IADD3.X R43, R6, UR5, R46, P3, P5 ;  /* 0x00000005062b7c10 */ /* 0x000fe40009fea42e */
[----:B------:R-:W-:Y:S02]  /*2980*/  ISETP.GE.AND P3, PT, R152, R87, PT ;  /* 0x000000579800720c */ /* 0x000fe40003f66270 */
[----:B------:R-:W-:Y:S02]  /*2990*/  CS2R R34, SRZ ;  /* 0x0000000000227805 */ /* 0x000fe4000001ff00 */
[----:B------:R-:W-:-:S09]  /*29a0*/  CS2R R36, SRZ ;  /* 0x0000000000247805 */ /* 0x000fd2000001ff00 */
[----:B------:R0:W5:Y:S04]  /*29b0*/  @!P3 LDG.E.64 R38, desc[UR40][R44.64] ;  /* 0x000000282c26b981 */ /* 0x000168000c1e1b00 */
[----:B------:R0:W5:Y:S01]  /*29c0*/  @!P3 LDG.E.64 R40, desc[UR40][R42.64] ;  /* 0x000000282a28b981 */ /* 0x000162000c1e1b00 */
[----:B------:R-:W-:Y:S02]  /*29d0*/  CS2R R12, SRZ ;  /* 0x00000000000c7805 */ /* 0x000fe4000001ff00 */
[----:B------:R-:W-:Y:S02]  /*29e0*/  CS2R R14, SRZ ;  /* 0x00000000000e7805 */ /* 0x000fe4000001ff00 */
[----:B--2---:R-:W-:-:S13]  /*29f0*/  ISETP.GE.AND P3, PT, R83, R87, PT ;  /* 0x000000575300720c */ /* 0x004fda0003f66270 */
[----:B------:R0:W5:Y:S04]  /*2a00*/  @!P3 LDG.E.64 R34, desc[UR40][R44.64+0x10] ;  /* 0x000010282c22b981 */ /* 0x000168000c1e1b00 */
[----:B------:R0:W5:Y:S01]  /*2a10*/  @!P3 LDG.E.64 R36, desc[UR40][R42.64+0x10] ;  /* 0x000010282a24b981 */ /* 0x000162000c1e1b00 */
[----:B---3--:R-:W-:-:S13]  /*2a20*/  ISETP.GE.AND P3, PT, R78, R87, PT ;  /* 0x000000574e00720c */ /* 0x008fda0003f66270 */
[----:B------:R0:W5:Y:S04]  /*2a30*/  @!P3 LDG.E.64 R12, desc[UR40][R44.64+0x20] ;  /* 0x000020282c0cb981 */ /* 0x000168000c1e1b00 */
[----:B------:R0:W5:Y:S02]  /*2a40*/  @!P3 LDG.E.64 R14, desc[UR40][R42.64+0x20] ;  /* 0x000020282a0eb981 */ /* 0x000164000c1e1b00 */
.L_x_331:
[----:B------:R-:W-:Y:S05]  /*2a50*/  BSYNC B1 ;  /* 0x0000000000017941 */ /* 0x000fea0003800000 */
.L_x_330:
[----:B------:R-:W-:Y:S01]  /*2a60*/  ISETP.NE.AND P3, PT, R155, 0x3, PT ;  /* 0x000000039b00780c */ /* 0x000fe20003f65270 */
[----:B0----5:R-:W-:Y:S02]  /*2a70*/  IMAD.MOV.U32 R42, RZ, RZ, R12 ;  /* 0x000000ffff2a7224 */ /* 0x021fe400078e000c */
[----:B------:R-:W-:Y:S02]  /*2a80*/  IMAD.MOV.U32 R44, RZ, RZ, R34 ;  /* 0x000000ffff2c7224 */ /* 0x000fe400078e0022 */
[----:B------:R-:W-:Y:S02]  /*2a90*/  IMAD.MOV.U32 R46, RZ, RZ, R38 ;  /* 0x000000ffff2e7224 */ /* 0x000fe400078e0026 */
[----:B------:R-:W-:Y:S02]  /*2aa0*/  IMAD.MOV.U32 R43, RZ, RZ, R14 ;  /* 0x000000ffff2b7224 */ /* 0x000fe400078e000e */
[----:B------:R-:W-:Y:S02]  /*2ab0*/  IMAD.MOV.U32 R45, RZ, RZ, R36 ;  /* 0x000000ffff2d7224 */ /* 0x000fe400078e0024 */
[----:B------:R-:W-:-:S02]  /*2ac0*/  IMAD.MOV.U32 R47, RZ, RZ, R40 ;  /* 0x000000ffff2f7224 */ /* 0x000fc400078e0028 */
[----:B------:R-:W-:Y:S05]  /*2ad0*/  @!P3 BRA `(.L_x_332) ;  /* 0x000000000004b947 */ /* 0x000fea0003800000 */
[----:B------:R-:W-:Y:S01]  /*2ae0*/  BPT.TRAP 0x1 ;  /* 0x000000040000795c */ /* 0x000fe20000300000 */
.L_x_332:
[----:B------:R-:W-:Y:S01]  /*2af0*/  IMAD R83, R17, 0x8, R16 ;  /* 0x0000000811537824 */ /* 0x000fe200078e0210 */
[----:B------:R-:W-:Y:S01]  /*2b00*/  SHF.L.U32 R86, R23, 0x1f, RZ ;  /* 0x0000001f17567819 */ /* 0x000fe200000006ff */
[----:B------:R-:W-:Y:S03]  /*2b10*/  BSSY B1, `(.L_x_333) ;  /* 0x0000003000017945 */ /* 0x000fe60003800000 */
[----:B------:R-:W0:Y:S02]  /*2b20*/  SYNCS.PHASECHK.TRANS64.TRYWAIT P5, [R83+URZ+0x19c90], R86 ;  /* 0x019c9056530075a7 */ /* 0x000e2400080a017f */
[----:B0-----:R-:W-:Y:S05]  /*2b30*/  @!P5 BRA `(.L_x_334) ;  /* 0x0000017400f8d947 */ /* 0x001fea0003800000 */
.L_x_579:
[----:B------:R-:W-:Y:S05]  /*2b40*/  BSYNC B1 ;  /* 0x0000000000017941 */ /* 0x000fea0003800000 */
.L_x_333:
[----:B------:R-:W-:Y:S05]  /*2b50*/  @P4 BRA `(.L_x_335) ;  /* 0x0000003800504947 */ /* 0x000fea0003800000 */
[----:B------:R-:W-:Y:S01]  /*2b60*/  ISETP.NE.AND P4, PT, R62, RZ, PT ;  /* 0x000000ff3e00720c */ /* 0x000fe20003f85270 */
[----:B------:R-:W-:-:S12]  /*2b70*/  BSSY B1, `(.L_x_336) ;  /* 0x000006f000017945 */ /* 0x000fd80003800000 */
[----:B------:R-:W-:Y:S05]  /*2b80*/  @!P4 BRA `(.L_x_337) ;  /* 0x0000000400b4c947 */ /* 0x000fea0003800000 */
[----:B------:R1:W2:Y:S01]  /*2b90*/  LDS.128 R8, [R84+0x13800] ;  /* 0x0138000054087984 */ /* 0x0002a20000000c00 */
[----:B------:R-:W-:Y:S01]  /*2ba0*/  ISETP.GE.AND P4, PT, R152, R87, PT ;  /* 0x000000579800720c */ /* 0x000fe20003f86270 */
[----:B------:R-:W-:-:S12]  /*2bb0*/  BSSY B2, `(.L_x_338) ;  /* 0x0000069000027945 */ /* 0x000fd80003800000 */
[----:B-1----:R-:W-:Y:S05]  /*2bc0*/  @P4 BRA `(.L_x_339) ;  /* 0x00000004009c4947 */ /* 0x002fea0003800000 */
[----:B------:R-:W-:Y:S02]  /*2bd0*/  SHF.R.U32.HI R38, RZ, 0x8, R39 ;  /* 0x00000008ff267819 */ /* 0x000fe40000011627 */
[----:B------:R-:W-:Y:S02]  /*2be0*/  SHF.R.U32.HI R40, RZ, 0x8, R41 ;  /* 0x00000008ff287819 */ /* 0x000fe40000011629 */
[----:B------:R-:W-:Y:S01]  /*2bf0*/  SHF.R.U32.HI R79, RZ, 0x10, R39 ;  /* 0x00000010ff4f7819 */ /* 0x000fe20000011627 */
[----:B------:R-:W-:Y:S01]  /*2c00*/  IMAD.SHL.U32 R38, R38, 0x100, RZ ;  /* 0x0000010026267824 */ /* 0x000fe200078e00ff */
[----:B------:R-:W-:Y:S02]  /*2c10*/  SHF.R.U32.HI R77, RZ, 0x10, R41 ;  /* 0x00000010ff4d7819 */ /* 0x000fe40000011629 */
[----:B------:R-:W-:Y:S01]  /*2c20*/  LOP3.LUT R76, R41, 0xff0000ff, RZ, 0xc0, !PT ;  /* 0xff0000ff294c7812 */ /* 0x000fe200078ec0ff */
[----:B------:R-:W-:Y:S01]  /*2c30*/  IMAD.SHL.U32 R41, R40, 0x100, RZ ;  /* 0x0000010028297824 */ /* 0x000fe200078e00ff */
[----:B------:R-:W-:Y:S01]  /*2c40*/  LOP3.LUT R39, R39, 0xff0000ff, RZ, 0xc0, !PT ;  /* 0xff0000ff27277812 */ /* 0x000fe200078ec0ff */
[----:B--2---:R-:W-:Y:S01]  /*2c50*/  IMAD.MOV.U32 R40, RZ, RZ, R8 ;  /* 0x000000ffff287224 */ /* 0x004fe200078e0008 */
[----:B------:R-:W-:-:S02]  /*2c60*/  F2FP.F16.E4M3.UNPACK_B R8, R9 ;  /* 0x00000009ff08723e */ /* 0x000fc400020006ff */
[----:B------:R-:W-:Y:S01]  /*2c70*/  LOP3.LUT R39, R39, 0xff00, R38, 0xf8, !PT ;  /* 0x0000ff0027277812 */ /* 0x000fe200078ef826 */
[----:B------:R-:W-:Y:S01]  /*2c80*/  IMAD.U32 R38, R79, 0x10000, RZ ;  /* 0x000100004f267824 */ /* 0x000fe200078e00ff */
[----:B------:R-:W-:Y:S01]  /*2c90*/  LOP3.LUT R78, R76, 0xff00, R41, 0xf8, !PT ;  /* 0x0000ff004c4e7812 */ /* 0x000fe200078ef829 */
[----:B------:R-:W-:Y:S01]  /*2ca0*/  IMAD.U32 R41, R77, 0x10000, RZ ;  /* 0x000100004d297824 */ /* 0x000fe200078e00ff */
[----:B------:R-:W-:Y:S02]  /*2cb0*/  F2FP.F16.E4M3.UNPACK_B R76, R47.H1 ;  /* 0x0000002fff4c723e */ /* 0x000fe400030006ff */
[----:B------:R-:W-:Y:S02]  /*2cc0*/  LOP3.LUT R38, R39, 0xff0000, R38, 0xf8, !PT ;  /* 0x00ff000027267812 */ /* 0x000fe400078ef826 */
[----:B------:R-:W-:Y:S01]  /*2cd0*/  LOP3.LUT R39, R78, 0xff0000, R41, 0xf8, !PT ;  /* 0x00ff00004e277812 */ /* 0x000fe200078ef829 */
[----:B------:R-:W-:Y:S01]  /*2ce0*/  HADD2.F32 R90, -RZ, R76.H0_H0 ;  /* 0x2000004cff5a7230 */ /* 0x000fe20000004100 */
[----:B------:R-:W-:Y:S01]  /*2cf0*/  F2FP.F16.E4M3.UNPACK_B R78, R46.H1 ;  /* 0x0000002eff4e723e */ /* 0x000fe200030006ff */
[--C-:B------:R-:W-:Y:S01]  /*2d00*/  HADD2.F32 R41, -RZ, R8.reuse.H1_H1 ;  /* 0x30000008ff297230 */ /* 0x100fe20000004100 */
[----:B------:R-:W-:Y:S01]  /*2d10*/  F2FP.F16.E4M3.UNPACK_B R9, R9.H1 ;  /* 0x00000009ff09723e */ /* 0x000fe200030006ff */
[----:B------:R-:W-:-:S02]  /*2d20*/  HADD2.F32 R8, -RZ, R8.H0_H0 ;  /* 0x20000008ff087230 */ /* 0x000fc40000004100 */
[----:B------:R-:W-:Y:S02]  /*2d30*/  HADD2.F32 R91, -RZ, R76.H1_H1 ;  /* 0x3000004cff5b7230 */ /* 0x000fe40000004100 */
[-C--:B------:R-:W-:Y:S01]  /*2d40*/  FMUL.FTZ R93, R41, R90.reuse ;  /* 0x0000005a295d7220 */ /* 0x080fe20000410000 */
[--C-:B------:R-:W-:Y:S02]  /*2d50*/  HADD2.F32 R79, -RZ, R78.reuse.H0_H0 ;  /* 0x2000004eff4f7230 */ /* 0x100fe40000004100 */
[C---:B------:R-:W-:Y:S01]  /*2d60*/  FMUL.FTZ R92, R8.reuse, R90 ;  /* 0x0000005a085c7220 */ /* 0x040fe20000410000 */
[--C-:B------:R-:W-:Y:S01]  /*2d70*/  HADD2.F32 R77, -RZ, R9.reuse.H1_H1 ;  /* 0x30000009ff4d7230 */ /* 0x100fe20000004100 */
[----:B------:R-:W-:Y:S01]  /*2d80*/  F2FP.F16.E4M3.UNPACK_B R90, R47 ;  /* 0x0000002fff5a723e */ /* 0x000fe200020006ff */
[----:B------:R-:W-:Y:S02]  /*2d90*/  HADD2.F32 R76, -RZ, R9.H0_H0 ;  /* 0x20000009ff4c7230 */ /* 0x000fe40000004100 */
[----:B------:R-:W-:Y:S01]  /*2da0*/  FFMA.FTZ R8, R8, R79, -R93 ;  /* 0x0000004f08087223 */ /* 0x000fe2000001085d */
[----:B------:R-:W-:-:S02]  /*2db0*/  HADD2.F32 R78, -RZ, R78.H1_H1 ;  /* 0x3000004eff4e7230 */ /* 0x000fc40000004100 */
[----:B------:R-:W-:Y:S01]  /*2dc0*/  FMUL.FTZ R93, R77, R91 ;  /* 0x0000005b4d5d7220 */ /* 0x000fe20000410000 */
[----:B------:R-:W-:Y:S01]  /*2dd0*/  FFMA.FTZ R9, R41, R79, R92 ;  /* 0x0000004f29097223 */ /* 0x000fe2000001005c */
[C---:B------:R-:W-:Y:S01]  /*2de0*/  FMUL.FTZ R94, R76.reuse, R91 ;  /* 0x0000005b4c5e7220 */ /* 0x040fe20000410000 */
[----:B------:R-:W-:Y:S01]  /*2df0*/  F2FP.F16.E4M3.UNPACK_B R41, R40.H1 ;  /* 0x00000028ff29723e */ /* 0x000fe200030006ff */
[----:B------:R-:W-:Y:S01]  /*2e00*/  FFMA.FTZ R47, R76, R78, -R93 ;  /* 0x0000004e4c2f7223 */ /* 0x000fe2000001085d */
[----:B------:R-:W-:Y:S01]  /*2e10*/  F2FP.F16.E4M3.UNPACK_B R40, R40 ;  /* 0x00000028ff28723e */ /* 0x000fe200020006ff */
[----:B------:R-:W-:Y:S01]  /*2e20*/  FFMA.FTZ R96, R77, R78, R94 ;  /* 0x0000004e4d607223 */ /* 0x000fe2000001005e */
[----:B------:R-:W-:Y:S01]  /*2e30*/  F2FP.F16.E4M3.UNPACK_B R78, R46 ;  /* 0x0000002eff4e723e */ /* 0x000fe200020006ff */
[----:B------:R-:W-:Y:S02]  /*2e40*/  HADD2.F32 R79, -RZ, R90.H1_H1 ;  /* 0x3000005aff4f7230 */ /* 0x000fe40000004100 */
[--C-:B------:R-:W-:Y:S01]  /*2e50*/  HADD2.F32 R76, -RZ, R41.reuse.H0_H0 ;  /* 0x20000029ff4c7230 */ /* 0x100fe20000004100 */
[----:B------:R-:W-:Y:S01]  /*2e60*/  F2FP.SATFINITE.E4M3.F32.PACK_AB_MERGE_C R47, R96, R47, RZ ;  /* 0x0000002f602f723e */ /* 0x000fe200048070ff */
[----:B------:R-:W-:-:S02]  /*2e70*/  HADD2.F32 R77, -RZ, R41.H1_H1 ;  /* 0x30000029ff4d7230 */ /* 0x000fc40000004100 */
[----:B------:R-:W-:Y:S02]  /*2e80*/  HADD2.F32 R90, -RZ, R90.H0_H0 ;  /* 0x2000005aff5a7230 */ /* 0x000fe40000004100 */
[-C--:B------:R-:W-:Y:S01]  /*2e90*/  FMUL.FTZ R94, R76, R79.reuse ;  /* 0x0000004f4c5e7220 */ /* 0x080fe20000410000 */
[--C-:B------:R-:W-:Y:S02]  /*2ea0*/  HADD2.F32 R46, -RZ, R40.reuse.H1_H1 ;  /* 0x30000028ff2e7230 */ /* 0x100fe40000004100 */
[----:B------:R-:W-:Y:S01]  /*2eb0*/  FMUL.FTZ R91, R77, R79 ;  /* 0x0000004f4d5b7220 */ /* 0x000fe20000410000 */
[----:B------:R-:W-:Y:S01]  /*2ec0*/  HADD2.F32 R41, -RZ, R40.H0_H0 ;  /* 0x20000028ff297230 */ /* 0x000fe20000004100 */
[----:B------:R-:W-:Y:S01]  /*2ed0*/  F2FP.SATFINITE.E4M3.F32.PACK_AB_MERGE_C R9, R9, R8, R47 ;  /* 0x000000080909723e */ /* 0x000fe2000480702f */
[--C-:B------:R-:W-:Y:S02]  /*2ee0*/  HADD2.F32 R40, -RZ, R78.reuse.H1_H1 ;  /* 0x3000004eff287230 */ /* 0x100fe40000004100 */
[----:B------:R-:W-:Y:S01]  /*2ef0*/  FMUL.FTZ R92, R46, R90 ;  /* 0x0000005a2e5c7220 */ /* 0x000fe20000410000 */
[----:B------:R-:W-:-:S02]  /*2f00*/  HADD2.F32 R78, -RZ, R78.H0_H0 ;  /* 0x2000004eff4e7230 */ /* 0x000fc40000004100 */
[----:B------:R-:W-:Y:S01]  /*2f10*/  FMUL.FTZ R79, R41, R90 ;  /* 0x0000005a294f7220 */ /* 0x000fe20000410000 */
[-C--:B------:R-:W-:Y:S01]  /*2f20*/  FFMA.FTZ R91, R76, R40.reuse, -R91 ;  /* 0x000000284c5b7223 */ /* 0x080fe2000001085b */
[----:B------:R-:W-:Y:S01]  /*2f30*/  FFMA.FTZ R94, R77, R40, R94 ;  /* 0x000000284d5e7223 */ /* 0x000fe2000001005e */
[-C--:B------:R-:W-:Y:S01]  /*2f40*/  FFMA.FTZ R40, R41, R78.reuse, -R92 ;  /* 0x0000004e29287223 */ /* 0x080fe2000001085c */
[----:B------:R-:W-:Y:S01]  /*2f50*/  F2FP.F16.E4M3.UNPACK_B R76, R11.H1 ;  /* 0x0000000bff4c723e */ /* 0x000fe200030006ff */
[----:B------:R-:W-:Y:S01]  /*2f60*/  FFMA.FTZ R41, R46, R78, R79 ;  /* 0x0000004e2e297223 */ /* 0x000fe2000001004f */
[-C--:B------:R-:W-:Y:S02]  /*2f70*/  F2FP.F16.E4M3.UNPACK_B R78, R39.reuse.H1 ;  /* 0x00000027ff4e723e */ /* 0x080fe400030006ff */
[----:B------:R-:W-:Y:S01]  /*2f80*/  F2FP.F16.E4M3.UNPACK_B R79, R10.H1 ;  /* 0x0000000aff4f723e */ /* 0x000fe200030006ff */
[--C-:B------:R-:W-:Y:S01]  /*2f90*/  HADD2.F32 R90, -RZ, R76.reuse.H0_H0 ;  /* 0x2000004cff5a7230 */ /* 0x100fe20000004100 */
[----:B------:R-:W-:Y:S01]  /*2fa0*/  F2FP.F16.E4M3.UNPACK_B R77, R39 ;  /* 0x00000027ff4d723e */ /* 0x000fe200020006ff */
[----:B------:R-:W-:Y:S01]  /*2fb0*/  HADD2.F32 R93, -RZ, R76.H1_H1 ;  /* 0x3000004cff5d7230 */ /* 0x000fe20000004100 */
[-C--:B------:R-:W-:Y:S01]  /*2fc0*/  F2FP.F16.E4M3.UNPACK_B R76, R38.reuse.H1 ;  /* 0x00000026ff4c723e */ /* 0x080fe200030006ff */
[----:B------:R-:W-:Y:S01]  /*2fd0*/  HADD2.F32 R92, -RZ, R78.H1_H1 ;  /* 0x3000004eff5c7230 */ /* 0x000fe20000004100 */
[----:B------:R-:W-:Y:S01]  /*2fe0*/  F2FP.SATFINITE.E4M3.F32.PACK_AB_MERGE_C R46, R94, R91, RZ ;  /* 0x0000005b5e2e723e */ /* 0x000fe200048070ff */
[----:B------:R-:W-:Y:S01]  /*2ff0*/  HADD2.F32 R91, -RZ, R79.H1_H1 ;  /* 0x3000004fff5b7230 */ /* 0x000fe20000004100 */
[----:B------:R-:W-:Y:S01]  /*3000*/  F2FP.F16.E4M3.UNPACK_B R38, R38 ;  /* 0x00000026ff26723e */ /* 0x000fe200020006ff */
[----:B------:R-:W-:-:S02]  /*3010*/  HADD2.F32 R96, -RZ, R77.H1_H1 ;  /* 0x3000004dff607230 */ /* 0x000fc40000004100 */
[-C--:B------:R-:W-:Y:S01]  /*3020*/  FMUL.FTZ R39, R93, R92.reuse ;  /* 0x0000005c5d277220 */ /* 0x080fe20000410000 */
[----:B------:R-:W-:Y:S02]  /*3030*/  HADD2.F32 R79, -RZ, R79.H0_H0 ;  /* 0x2000004fff4f7230 */ /* 0x000fe40000004100 */
[C---:B------:R-:W-:Y:S01]  /*3040*/  FMUL.FTZ R100, R90.reuse, R92 ;  /* 0x0000005c5a647220 */ /* 0x040fe20000410000 */
[----:B------:R-:W-:Y:S02]  /*3050*/  HADD2.F32 R95, -RZ, R76.H1_H1 ;  /* 0x3000004cff5f7230 */ /* 0x000fe40000004100 */
[-C--:B------:R-:W-:Y:S01]  /*3060*/  FMUL.FTZ R98, R91, R96.reuse ;  /* 0x000000605b627220 */ /* 0x080fe20000410000 */
[----:B------:R-:W-:Y:S01]  /*3070*/  HADD2.F32 R94, -RZ, R38.H1_H1 ;  /* 0x30000026ff5e7230 */ /* 0x000fe20000004100 */
[----:B------:R-:W-:Y:S01]  /*3080*/  F2FP.F16.E4M3.UNPACK_B R92, R11 ;  /* 0x0000000bff5c723e */ /* 0x000fe200020006ff */
[----:B------:R-:W-:Y:S01]  /*3090*/  FMUL.FTZ R96, R79, R96 ;  /* 0x000000604f607220 */ /* 0x000fe20000410000 */
[----:B------:R-:W-:Y:S01]  /*30a0*/  F2FP.F16.E4M3.UNPACK_B R10, R10 ;  /* 0x0000000aff0a723e */ /* 0x000fe200020006ff */
[-C--:B------:R-:W-:Y:S01]  /*30b0*/  FFMA.FTZ R39, R90, R95.reuse, -R39 ;  /* 0x0000005f5a277223 */ /* 0x080fe20000010827 */
[----:B------:R-:W-:Y:S01]  /*30c0*/  FFMA.FTZ R90, R93, R95, R100 ;  /* 0x0000005f5d5a7223 */ /* 0x000fe20000010064 */
[----:B------:R-:W-:Y:S01]  /*30d0*/  FFMA.FTZ R11, R79, R94, -R98 ;  /* 0x0000005e4f0b7223 */ /* 0x000fe20000010862 */
[----:B------:R-:W-:-:S02]  /*30e0*/  HADD2.F32 R79, -RZ, R92.H0_H0 ;  /* 0x2000005cff4f7230 */ /* 0x000fc40000004100 */
[----:B------:R-:W-:Y:S01]  /*30f0*/  FFMA.FTZ R96, R91, R94, R96 ;  /* 0x0000005e5b607223 */ /* 0x000fe20000010060 */
[----:B------:R-:W-:Y:S01]  /*3100*/  HADD2.F32 R93, -RZ, R78.H0_H0 ;  /* 0x2000004eff5d7230 */ /* 0x000fe20000004100 */
[----:B------:R-:W-:Y:S01]  /*3110*/  F2FP.SATFINITE.E4M3.F32.PACK_AB_MERGE_C R39, R90, R39, RZ ;  /* 0x000000275a27723e */ /* 0x000fe200048070ff */
[----:B------:R-:W-:Y:S01]  /*3120*/  HADD2.F32 R92, -RZ, R92.H1_H1 ;  /* 0x3000005cff5c7230 */ /* 0x000fe20000004100 */
[----:B------:R-:W-:Y:S01]  /*3130*/  F2FP.SATFINITE.E4M3.F32.PACK_AB_MERGE_C R8, R41, R40, R46 ;  /* 0x000000282908723e */ /* 0x000fe2000480702e */
[--C-:B------:R-:W-:Y:S02]  /*3140*/  HADD2.F32 R78, -RZ, R10.reuse.H0_H0 ;  /* 0x2000000aff4e7230 */ /* 0x100fe40000004100 */
[----:B------:R-:W-:Y:S01]  /*3150*/  FMUL.FTZ R95, R79, R93 ;  /* 0x0000005d4f5f7220 */ /* 0x000fe20000410000 */
[----:B------:R-:W-:Y:S01]  /*3160*/  HADD2.F32 R10, -RZ, R10.H1_H1 ;  /* 0x3000000aff0a7230 */ /* 0x000fe20000004100 */
[----:B------:R-:W-:Y:S01]  /*3170*/  F2FP.SATFINITE.E4M3.F32.PACK_AB_MERGE_C R11, R96, R11, RZ ;  /* 0x0000000b600b723e */ /* 0x000fe200048070ff */
[----:B------:R-:W-:-:S02]  /*3180*/  HADD2.F32 R91, -RZ, R77.H0_H0 ;  /* 0x2000004dff5b7230 */ /* 0x000fc40000004100 */
[----:B------:R-:W-:Y:S02]  /*3190*/  HADD2.F32 R77, -RZ, R38.H0_H0 ;  /* 0x20000026ff4d7230 */ /* 0x000fe40000004100 */
[----:B------:R-:W-:Y:S01]  /*31a0*/  FMUL.FTZ R38, R92, R93 ;  /* 0x0000005d5c267220 */ /* 0x000fe20000410000 */
[----:B------:R-:W-:Y:S02]  /*31b0*/  HADD2.F32 R76, -RZ, R76.H0_H0 ;  /* 0x2000004cff4c7230 */ /* 0x000fe40000004100 */
[-C--:B------:R-:W-:Y:S01]  /*31c0*/  FMUL.FTZ R93, R10, R91.reuse ;  /* 0x0000005b0a5d7220 */ /* 0x080fe20000410000 */
[----:B------:R-:W-:-:S03]  /*31d0*/  FMUL.FTZ R91, R78, R91 ;  /* 0x0000005b4e5b7220 */ /* 0x000fc60000410000 */
[-C--:B------:R-:W-:Y:S01]  /*31e0*/  FFMA.FTZ R93, R78, R77.reuse, -R93 ;  /* 0x0000004d4e5d7223 */ /* 0x080fe2000001085d */
[----:B------:R-:W-:Y:S01]  /*31f0*/  FFMA.FTZ R10, R10, R77, R91 ;  /* 0x0000004d0a0a7223 */ /* 0x000fe2000001005b */
[-C--:B------:R-:W-:Y:S01]  /*3200*/  FFMA.FTZ R38, R79, R76.reuse, -R38 ;  /* 0x0000004c4f267223 */ /* 0x080fe20000010826 */
[----:B------:R-:W-:-:S03]  /*3210*/  FFMA.FTZ R95, R92, R76, R95 ;  /* 0x0000004c5c5f7223 */ /* 0x000fc6000001005f */
[----:B------:R-:W-:Y:S02]  /*3220*/  F2FP.SATFINITE.E4M3.F32.PACK_AB_MERGE_C R10, R10, R93, R11 ;  /* 0x0000005d0a0a723e */ /* 0x000fe4000480700b */
[----:B------:R-:W-:-:S07]  /*3230*/  F2FP.SATFINITE.E4M3.F32.PACK_AB_MERGE_C R11, R95, R38, R39 ;  /* 0x000000265f0b723e */ /* 0x000fce0004807027 */
.L_x_339:
[----:B------:R-:W-:Y:S05]  /*3240*/  BSYNC B2 ;  /* 0x0000000000027941 */ /* 0x000fea0003800000 */
.L_x_338:
[----:B--2---:R1:W-:Y:S02]  /*3250*/  STG.E.128 desc[UR40][R32.64], R8 ;  /* 0x0000000820007986 */ /* 0x0043e4000c101d28 */
.L_x_337:
[----:B------:R-:W-:Y:S05]  /*3260*/  BSYNC B1 ;  /* 0x0000000000017941 */ /* 0x000fea0003800000 */
.L_x_336:
[----:B------:R-:W-:Y:S01]  /*3270*/  ISETP.NE.AND P4, PT, R61, RZ, PT ;  /* 0x000000ff3d00720c */ /* 0x000fe20003f85270 */
[----:B------:R-:W-:-:S12]  /*3280*/  BSSY B1, `(.L_x_340) ;  /* 0x0000070000017945 */ /* 0x000fd80003800000 */
[----:B------:R-:W-:Y:S05]  /*3290*/  @!P4 BRA `(.L_x_341) ;  /* 0x0000000400b8c947 */ /* 0x000fea0003800000 */
[----:B------:R-:W2:Y:S01]  /*32a0*/  LDL R38, [R1+0x8] ;  /* 0x0000080001267983 */ /* 0x000ea20000100800 */
[----:B------:R-:W-:Y:S03]  /*32b0*/  BSSY B2, `(.L_x_342) ;  /* 0x000006b000027945 */ /* 0x000fe60003800000 */
[----:B-1----:R1:W3:Y:S01]  /*32c0*/  LDS.128 R8, [R84+0x14800] ;  /* 0x0148000054087984 */ /* 0x0022e20000000c00 */
[----:B--2---:R-:W-:-:S13]  /*32d0*/  ISETP.GE.AND P4, PT, R38, R87, PT ;  /* 0x000000572600720c */ /* 0x004fda0003f86270 */
[----:B-1-3--:R-:W-:Y:S05]  /*32e0*/  @P4 BRA `(.L_x_343) ;  /* 0x00000004009c4947 */ /* 0x00afea0003800000 */
[----:B------:R-:W-:Y:S02]  /*32f0*/  SHF.R.U32.HI R41, RZ, 0x8, R35 ;  /* 0x00000008ff297819 */ /* 0x000fe40000011623 */
[----:B------:R-:W-:Y:S02]  /*3300*/  SHF.R.U32.HI R36, RZ, 0x8, R37 ;  /* 0x00000008ff247819 */ /* 0x000fe40000011625 */
[----:B------:R-:W-:Y:S02]  /*3310*/  LOP3.LUT R34, R35, 0xff0000ff, RZ, 0xc0, !PT ;  /* 0xff0000ff23227812 */ /* 0x000fe400078ec0ff */
[----:B------:R-:W-:Y:S01]  /*3320*/  SHF.R.U32.HI R39, RZ, 0x10, R35 ;  /* 0x00000010ff277819 */ /* 0x000fe20000011623 */
[----:B------:R-:W-:Y:S01]  /*3330*/  IMAD.SHL.U32 R35, R41, 0x100, RZ ;  /* 0x0000010029237824 */ /* 0x000fe200078e00ff */
[----:B------:R-:W-:Y:S02]  /*3340*/  LOP3.LUT R38, R37, 0xff0000ff, RZ, 0xc0, !PT ;  /* 0xff0000ff25267812 */ /* 0x000fe400078ec0ff */
[----:B------:R-:W-:Y:S01]  /*3350*/  SHF.R.U32.HI R40, RZ, 0x10, R37 ;  /* 0x00000010ff287819 */ /* 0x000fe20000011625 */
[----:B------:R-:W-:Y:S01]  /*3360*/  IMAD.SHL.U32 R37, R36, 0x100, RZ ;  /* 0x0000010024257824 */ /* 0x000fe200078e00ff */
[----:B------:R-:W-:Y:S01]  /*3370*/  LOP3.LUT R34, R34, 0xff00, R35, 0xf8, !PT ;  /* 0x0000ff0022227812 */ /* 0x000fe200078ef823 */
[----:B------:R-:W-:-:S02]  /*3380*/  IMAD.U32 R35, R39, 0x10000, RZ ;  /* 0x0001000027237824 */ /* 0x000fc400078e00ff */
[----:B------:R-:W-:Y:S01]  /*3390*/  IMAD.MOV.U32 R36, RZ, RZ, R8 ;  /* 0x000000ffff247224 */ /* 0x000fe200078e0008 */
[----:B------:R-:W-:Y:S01]  /*33a0*/  LOP3.LUT R37, R38, 0xff00, R37, 0xf8, !PT ;  /* 0x0000ff0026257812 */ /* 0x000fe200078ef825 */
[----:B------:R-:W-:Y:S01]  /*33b0*/  IMAD.U32 R40, R40, 0x10000, RZ ;  /* 0x0001000028287824 */ /* 0x000fe200078e00ff */
[----:B------:R-:W-:Y:S02]  /*33c0*/  F2FP.F16.E4M3.UNPACK_B R38, R45.H1 ;  /* 0x0000002dff26723e */ /* 0x000fe400030006ff */
[-C--:B------:R-:W-:Y:S02]  /*33d0*/  F2FP.F16.E4M3.UNPACK_B R8, R9.reuse ;  /* 0x00000009ff08723e */ /* 0x080fe400020006ff */
[----:B------:R-:W-:Y:S01]  /*33e0*/  LOP3.LUT R34, R34, 0xff0000, R35, 0xf8, !PT ;  /* 0x00ff000022227812 */ /* 0x000fe200078ef823 */
[----:B------:R-:W-:Y:S01]  /*33f0*/  HADD2.F32 R46, -RZ, R38.H0_H0 ;  /* 0x20000026ff2e7230 */ /* 0x000fe20000004100 */
[----:B------:R-:W-:Y:S01]  /*3400*/  LOP3.LUT R35, R37, 0xff0000, R40, 0xf8, !PT ;  /* 0x00ff000025237812 */ /* 0x000fe200078ef828 */
[--C-:B------:R-:W-:Y:S01]  /*3410*/  HADD2.F32 R37, -RZ, R8.reuse.H1_H1 ;  /* 0x30000008ff257230 */ /* 0x100fe20000004100 */
[----:B------:R-:W-:Y:S01]  /*3420*/  F2FP.F16.E4M3.UNPACK_B R40, R44.H1 ;  /* 0x0000002cff28723e */ /* 0x000fe200030006ff */
[----:B------:R-:W-:Y:S01]  /*3430*/  HADD2.F32 R8, -RZ, R8.H0_H0 ;  /* 0x20000008ff087230 */ /* 0x000fe20000004100 */
[----:B------:R-:W-:Y:S01]  /*3440*/  F2FP.F16.E4M3.UNPACK_B R9, R9.H1 ;  /* 0x00000009ff09723e */ /* 0x000fe200030006ff */
[----:B------:R-:W-:-:S02]  /*3450*/  HADD2.F32 R47, -RZ, R38.H1_H1 ;  /* 0x30000026ff2f7230 */ /* 0x000fc40000004100 */
[CC--:B------:R-:W-:Y:S01]  /*3460*/  FMUL.FTZ R77, R37.reuse, R46.reuse ;  /* 0x0000002e254d7220 */ /* 0x0c0fe20000410000 */
[--C-:B------:R-:W-:Y:S02]  /*3470*/  HADD2.F32 R41, -RZ, R40.reuse.H0_H0 ;  /* 0x20000028ff297230 */ /* 0x100fe40000004100 */
[C---:B------:R-:W-:Y:S01]  /*3480*/  FMUL.FTZ R46, R8.reuse, R46 ;  /* 0x0000002e082e7220 */ /* 0x040fe20000410000 */
[--C-:B------:R-:W-:Y:S01]  /*3490*/  HADD2.F32 R39, -RZ, R9.reuse.H1_H1 ;  /* 0x30000009ff277230 */ /* 0x100fe20000004100 */
[----:B------:R-:W-:Y:S01]  /*34a0*/  F2FP.F16.E4M3.UNPACK_B R45, R45 ;  /* 0x0000002dff2d723e */ /* 0x000fe200020006ff */
[----:B------:R-:W-:Y:S02]  /*34b0*/  HADD2.F32 R38, -RZ, R9.H0_H0 ;  /* 0x20000009ff267230 */ /* 0x000fe40000004100 */
[-C--:B------:R-:W-:Y:S01]  /*34c0*/  FFMA.FTZ R8, R8, R41.reuse, -R77 ;  /* 0x0000002908087223 */ /* 0x080fe2000001084d */
[----:B------:R-:W-:Y:S02]  /*34d0*/  HADD2.F32 R40, -RZ, R40.H1_H1 ;  /* 0x30000028ff287230 */ /* 0x000fe40000004100 */
[----:B------:R-:W-:Y:S01]  /*34e0*/  FFMA.FTZ R9, R37, R41, R46 ;  /* 0x0000002925097223 */ /* 0x000fe2000001002e */
[CC--:B------:R-:W-:Y:S01]  /*34f0*/  FMUL.FTZ R77, R39.reuse, R47.reuse ;  /* 0x0000002f274d7220 */ /* 0x0c0fe20000410000 */
[C---:B------:R-:W-:Y:S01]  /*3500*/  FMUL.FTZ R76, R38.reuse, R47 ;  /* 0x0000002f264c7220 */ /* 0x040fe20000410000 */
[-C--:B------:R-:W-:Y:S01]  /*3510*/  F2FP.F16.E4M3.UNPACK_B R37, R36.reuse.H1 ;  /* 0x00000024ff25723e */ /* 0x080fe200030006ff */
[----:B------:R-:W-:Y:S01]  /*3520*/  HADD2.F32 R41, -RZ, R45.H1_H1 ;  /* 0x3000002dff297230 */ /* 0x000fe20000004100 */
[----:B------:R-:W-:Y:S01]  /*3530*/  F2FP.F16.E4M3.UNPACK_B R36, R36 ;  /* 0x00000024ff24723e */ /* 0x000fe200020006ff */
[-C--:B------:R-:W-:Y:S01]  /*3540*/  FFMA.FTZ R77, R38, R40.reuse, -R77 ;  /* 0x00000028264d7223 */ /* 0x080fe2000001084d */
[----:B------:R-:W-:Y:S01]  /*3550*/  FFMA.FTZ R78, R39, R40, R76 ;  /* 0x00000028274e7223 */ /* 0x000fe2000001004c */
[----:B------:R-:W-:Y:S01]  /*3560*/  F2FP.F16.E4M3.UNPACK_B R44, R44 ;  /* 0x0000002cff2c723e */ /* 0x000fe200020006ff */
[----:B------:R-:W-:-:S02]  /*3570*/  HADD2.F32 R40, -RZ, R37.H1_H1 ;  /* 0x30000025ff287230 */ /* 0x000fc40000004100 */
[----:B------:R-:W-:Y:S02]  /*3580*/  HADD2.F32 R39, -RZ, R37.H0_H0 ;  /* 0x20000025ff277230 */ /* 0x000fe40000004100 */
[----:B------:R-:W-:Y:S02]  /*3590*/  HADD2.F32 R45, -RZ, R45.H0_H0 ;  /* 0x2000002dff2d7230 */ /* 0x000fe40000004100 */
[-C--:B------:R-:W-:Y:S01]  /*35a0*/  FMUL.FTZ R76, R40, R41.reuse ;  /* 0x00000029284c7220 */ /* 0x080fe20000410000 */
[--C-:B------:R-:W-:Y:S02]  /*35b0*/  HADD2.F32 R38, -RZ, R36.reuse.H1_H1 ;  /* 0x30000024ff267230 */ /* 0x100fe40000004100 */
[----:B------:R-:W-:Y:S01]  /*35c0*/  FMUL.FTZ R41, R39, R41 ;  /* 0x0000002927297220 */ /* 0x000fe20000410000 */
[----:B------:R-:W-:Y:S02]  /*35d0*/  HADD2.F32 R37, -RZ, R36.H0_H0 ;  /* 0x20000024ff257230 */ /* 0x000fe40000004100 */
[----:B------:R-:W-:-:S02]  /*35e0*/  HADD2.F32 R36, -RZ, R44.H1_H1 ;  /* 0x3000002cff247230 */ /* 0x000fc40000004100 */
[-C--:B------:R-:W-:Y:S01]  /*35f0*/  FMUL.FTZ R46, R38, R45.reuse ;  /* 0x0000002d262e7220 */ /* 0x080fe20000410000 */
[----:B------:R-:W-:Y:S02]  /*3600*/  HADD2.F32 R44, -RZ, R44.H0_H0 ;  /* 0x2000002cff2c7230 */ /* 0x000fe40000004100 */
[----:B------:R-:W-:Y:S01]  /*3610*/  FMUL.FTZ R45, R37, R45 ;  /* 0x0000002d252d7220 */ /* 0x000fe20000410000 */
[-C--:B------:R-:W-:Y:S01]  /*3620*/  FFMA.FTZ R39, R39, R36.reuse, -R76 ;  /* 0x0000002427277223 */ /* 0x080fe2000001084c */
[----:B------:R-:W-:Y:S01]  /*3630*/  FFMA.FTZ R76, R40, R36, R41 ;  /* 0x00000024284c7223 */ /* 0x000fe20000010029 */
[-C--:B------:R-:W-:Y:S01]  /*3640*/  FFMA.FTZ R36, R37, R44.reuse, -R46 ;  /* 0x0000002c25247223 */ /* 0x080fe2000001082e */
[----:B------:R-:W-:Y:S01]  /*3650*/  FFMA.FTZ R37, R38, R44, R45 ;  /* 0x0000002c26257223 */ /* 0x000fe2000001002d */
[----:B------:R-:W-:Y:S02]  /*3660*/  F2FP.F16.E4M3.UNPACK_B R40, R11.H1 ;  /* 0x0000000bff28723e */ /* 0x000fe400030006ff */
[----:B------:R-:W-:-:S02]  /*3670*/  F2FP.SATFINITE.E4M3.F32.PACK_AB_MERGE_C R38, R78, R77, RZ ;  /* 0x0000004d4e26723e */ /* 0x000fc400048070ff */
[-C--:B------:R-:W-:Y:S01]  /*3680*/  F2FP.F16.E4M3.UNPACK_B R78, R35.reuse.H1 ;  /* 0x00000023ff4e723e */ /* 0x080fe200030006ff */
[--C-:B------:R-:W-:Y:S01]  /*3690*/  HADD2.F32 R44, -RZ, R40.reuse.H0_H0 ;  /* 0x20000028ff2c7230 */ /* 0x100fe20000004100 */
[----:B------:R-:W-:Y:S01]  /*36a0*/  F2FP.F16.E4M3.UNPACK_B R41, R10.H1 ;  /* 0x0000000aff29723e */ /* 0x000fe200030006ff */
[----:B------:R-:W-:Y:S01]  /*36b0*/  HADD2.F32 R45, -RZ, R40.H1_H1 ;  /* 0x30000028ff2d7230 */ /* 0x000fe20000004100 */
[----:B------:R-:W-:Y:S02]  /*36c0*/  F2FP.F16.E4M3.UNPACK_B R77, R35 ;  /* 0x00000023ff4d723e */ /* 0x000fe400020006ff */
[----:B------:R-:W-:Y:S01]  /*36d0*/  F2FP.SATFINITE.E4M3.F32.PACK_AB_MERGE_C R39, R76, R39, RZ ;  /* 0x000000274c27723e */ /* 0x000fe200048070ff */
[----:B------:R-:W-:Y:S01]  /*36e0*/  HADD2.F32 R76, -RZ, R78.H1_H1 ;  /* 0x3000004eff4c7230 */ /* 0x000fe20000004100 */
[-C--:B------:R-:W-:Y:S01]  /*36f0*/  F2FP.F16.E4M3.UNPACK_B R40, R34.reuse.H1 ;  /* 0x00000022ff28723e */ /* 0x080fe200030006ff */
[----:B------:R-:W-:Y:S01]  /*3700*/  HADD2.F32 R35, -RZ, R41.H1_H1 ;  /* 0x30000029ff237230 */ /* 0x000fe20000004100 */
[----:B------:R-:W-:Y:S01]  /*3710*/  F2FP.F16.E4M3.UNPACK_B R46, R34 ;  /* 0x00000022ff2e723e */ /* 0x000fe200020006ff */
[----:B------:R-:W-:-:S02]  /*3720*/  HADD2.F32 R90, -RZ, R77.H1_H1 ;  /* 0x3000004dff5a7230 */ /* 0x000fc40000004100 */
[-C--:B------:R-:W-:Y:S01]  /*3730*/  FMUL.FTZ R79, R45, R76.reuse ;  /* 0x0000004c2d4f7220 */ /* 0x080fe20000410000 */
[----:B------:R-:W-:Y:S02]  /*3740*/  HADD2.F32 R47, -RZ, R40.H1_H1 ;  /* 0x30000028ff2f7230 */ /* 0x000fe40000004100 */
[C---:B------:R-:W-:Y:S01]  /*3750*/  FMUL.FTZ R94, R44.reuse, R76 ;  /* 0x0000004c2c5e7220 */ /* 0x040fe20000410000 */
[----:B------:R-:W-:Y:S02]  /*3760*/  HADD2.F32 R41, -RZ, R41.H0_H0 ;  /* 0x20000029ff297230 */ /* 0x000fe40000004100 */
[----:B------:R-:W-:Y:S01]  /*3770*/  FMUL.FTZ R92, R35, R90 ;  /* 0x0000005a235c7220 */ /* 0x000fe20000410000 */
[----:B------:R-:W-:Y:S02]  /*3780*/  HADD2.F32 R76, -RZ, R46.H1_H1 ;  /* 0x3000002eff4c7230 */ /* 0x000fe40000004100 */
[----:B------:R-:W-:Y:S01]  /*3790*/  FFMA.FTZ R34, R44, R47, -R79 ;  /* 0x0000002f2c227223 */ /* 0x000fe2000001084f */
[----:B------:R-:W-:Y:S01]  /*37a0*/  F2FP.F16.E4M3.UNPACK_B R10, R10 ;  /* 0x0000000aff0a723e */ /* 0x000fe200020006ff */
[----:B------:R-:W-:Y:S01]  /*37b0*/  FMUL.FTZ R90, R41, R90 ;  /* 0x0000005a295a7220 */ /* 0x000fe20000410000 */
[----:B------:R-:W-:Y:S01]  /*37c0*/  F2FP.F16.E4M3.UNPACK_B R44, R11 ;  /* 0x0000000bff2c723e */ /* 0x000fe200020006ff */
[----:B------:R-:W-:Y:S01]  /*37d0*/  FFMA.FTZ R11, R45, R47, R94 ;  /* 0x0000002f2d0b7223 */ /* 0x000fe2000001005e */
[-C--:B------:R-:W-:Y:S01]  /*37e0*/  FFMA.FTZ R92, R41, R76.reuse, -R92 ;  /* 0x0000004c295c7223 */ /* 0x080fe2000001085c */
[----:B------:R-:W-:Y:S01]  /*37f0*/  FFMA.FTZ R45, R35, R76, R90 ;  /* 0x0000004c232d7223 */ /* 0x000fe2000001005a */
[----:B------:R-:W-:Y:S01]  /*3800*/  HADD2.F32 R35, -RZ, R10.H0_H0 ;  /* 0x2000000aff237230 */ /* 0x000fe20000004100 */
[----:B------:R-:W-:Y:S01]  /*3810*/  F2FP.SATFINITE.E4M3.F32.PACK_AB_MERGE_C R9, R9, R8, R38 ;  /* 0x000000080909723e */ /* 0x000fe20004807026 */
[----:B------:R-:W-:Y:S01]  /*3820*/  HADD2.F32 R41, -RZ, R44.H0_H0 ;  /* 0x2000002cff297230 */ /* 0x000fe20000004100 */
[----:B------:R-:W-:Y:S01]  /*3830*/  F2FP.SATFINITE.E4M3.F32.PACK_AB_MERGE_C R11, R11, R34, RZ ;  /* 0x000000220b0b723e */ /* 0x000fe200048070ff */
[----:B------:R-:W-:Y:S01]  /*3840*/  HADD2.F32 R10, -RZ, R10.H1_H1 ;  /* 0x3000000aff0a7230 */ /* 0x000fe20000004100 */
[----:B------:R-:W-:Y:S01]  /*3850*/  F2FP.SATFINITE.E4M3.F32.PACK_AB_MERGE_C R45, R45, R92, RZ ;  /* 0x0000005c2d2d723e */ /* 0x000fe200048070ff */
[----:B------:R-:W-:Y:S01]  /*3860*/  HADD2.F32 R77, -RZ, R77.H0_H0 ;  /* 0x2000004dff4d7230 */ /* 0x000fe20000004100 */
[----:B------:R-:W-:Y:S01]  /*3870*/  F2FP.SATFINITE.E4M3.F32.PACK_AB_MERGE_C R8, R37, R36, R39 ;  /* 0x000000242508723e */ /* 0x000fe20004807027 */
[----:B------:R-:W-:-:S02]  /*3880*/  HADD2.F32 R44, -RZ, R44.H1_H1 ;  /* 0x3000002cff2c7230 */ /* 0x000fc40000004100 */
[----:B------:R-:W-:Y:S02]  /*3890*/  HADD2.F32 R78, -RZ, R78.H0_H0 ;  /* 0x2000004eff4e7230 */ /* 0x000fe40000004100 */
[-C--:B------:R-:W-:Y:S01]  /*38a0*/  FMUL.FTZ R76, R10, R77.reuse ;  /* 0x0000004d0a4c7220 */ /* 0x080fe20000410000 */
        /* <DEDUP_REMOVED lines=11> */
.L_x_343:
[----:B------:R-:W-:Y:S05]  /*3960*/  BSYNC B2 ;  /* 0x0000000000027941 */ /* 0x000fea0003800000 */
.L_x_342:
[----:B------:R2:W-:Y:S02]  /*3970*/  STG.E.128 desc[UR40][R32.64+0x20], R8 ;  /* 0x0000200820007986 */ /* 0x0005e4000c101d28 */
.L_x_341:
[----:B------:R-:W-:Y:S05]  /*3980*/  BSYNC B1 ;  /* 0x0000000000017941 */ /* 0x000fea0003800000 */
.L_x_340:
[----:B------:R-:W-:Y:S05]  /*3990*/  @P1 BRA `(.L_x_335) ;  /* 0x0000002800c01947 */ /* 0x000fea0003800000 */
[----:B------:R-:W3:Y:S01]  /*39a0*/  LDL R34, [R1+0xc] ;  /* 0x00000c0001227983 */ /* 0x000ee20000100800 */
[----:B------:R-:W-:Y:S03]  /*39b0*/  BSSY B1, `(.L_x_344) ;  /* 0x000006c000017945 */ /* 0x000fe60003800000 */
[----:B-12---:R1:W2:Y:S01]  /*39c0*/  LDS.128 R8, [R84+0x15800] ;  /* 0x0158000054087984 */ /* 0x0062a20000000c00 */
[----:B---3--:R-:W-:-:S13]  /*39d0*/  ISETP.GE.AND P4, PT, R34, R87, PT ;  /* 0x000000572200720c */ /* 0x008fda0003f86270 */
[----:B-12---:R-:W-:Y:S05]  /*39e0*/  @P4 BRA `(.L_x_345) ;  /* 0x0000000400a04947 */ /* 0x006fea0003800000 */
[--C-:B------:R-:W-:Y:S01]  /*39f0*/  SHF.R.U32.HI R38, RZ, 0x10, R13.reuse ;  /* 0x00000010ff267819 */ /* 0x100fe2000001160d */
[----:B------:R-:W-:Y:S01]  /*3a00*/  IMAD.MOV.U32 R14, RZ, RZ, R8 ;  /* 0x000000ffff0e7224 */ /* 0x000fe200078e0008 */
[----:B------:R-:W-:Y:S02]  /*3a10*/  SHF.R.U32.HI R12, RZ, 0x8, R13 ;  /* 0x00000008ff0c7819 */ /* 0x000fe4000001160d */
[----:B------:R-:W-:Y:S02]  /*3a20*/  LOP3.LUT R35, R13, 0xff0000ff, RZ, 0xc0, !PT ;  /* 0xff0000ff0d237812 */ /* 0x000fe400078ec0ff */
[--C-:B------:R-:W-:Y:S01]  /*3a30*/  SHF.R.U32.HI R13, RZ, 0x8, R15.reuse ;  /* 0x00000008ff0d7819 */ /* 0x100fe2000001160f */
[----:B------:R-:W-:Y:S01]  /*3a40*/  IMAD.SHL.U32 R12, R12, 0x100, RZ ;  /* 0x000001000c0c7824 */ /* 0x000fe200078e00ff */
[----:B------:R-:W-:Y:S02]  /*3a50*/  SHF.R.U32.HI R37, RZ, 0x10, R15 ;  /* 0x00000010ff257819 */ /* 0x000fe4000001160f */
[----:B------:R-:W-:Y:S01]  /*3a60*/  LOP3.LUT R34, R15, 0xff0000ff, RZ, 0xc0, !PT ;  /* 0xff0000ff0f227812 */ /* 0x000fe200078ec0ff */
[----:B------:R-:W-:Y:S01]  /*3a70*/  IMAD.SHL.U32 R15, R13, 0x100, RZ ;  /* 0x000001000d0f7824 */ /* 0x000fe200078e00ff */
[----:B------:R-:W-:Y:S01]  /*3a80*/  LOP3.LUT R12, R35, 0xff00, R12, 0xf8, !PT ;  /* 0x0000ff00230c7812 */ /* 0x000fe200078ef80c */
[----:B------:R-:W-:-:S02]  /*3a90*/  IMAD.MOV.U32 R13, RZ, RZ, R9 ;  /* 0x000000ffff0d7224 */ /* 0x000fc400078e0009 */
[----:B------:R-:W-:Y:S01]  /*3aa0*/  IMAD.U32 R9, R38, 0x10000, RZ ;  /* 0x0001000026097824 */ /* 0x000fe200078e00ff */
        /* <DEDUP_REMOVED lines=29> */
[--C-:B------:R-:W-:Y:S01]  /*3c80*/  HADD2.F32 R36, -RZ, R15.reuse.H1_H1 ;  /* 0x3000000fff247230 */ /* 0x100fe20000004100 */
[----:B------:R-:W-:Y:S01]  /*3c90*/  F2FP.F16.E4M3.UNPACK_B R39, R9 ;  /* 0x00000009ff27723e */ /* 0x000fe200020006ff */
[----:B------:R-:W-:-:S02]  /*3ca0*/  HADD2.F32 R35, -RZ, R15.H0_H0 ;  /* 0x2000000fff237230 */ /* 0x000fc40000004100 */
[----:B------:R-:W-:Y:S02]  /*3cb0*/  HADD2.F32 R43, -RZ, R43.H0_H0 ;  /* 0x2000002bff2b7230 */ /* 0x000fe40000004100 */
[-C--:B------:R-:W-:Y:S01]  /*3cc0*/  FMUL.FTZ R40, R36, R37.reuse ;  /* 0x0000002524287220 */ /* 0x080fe20000410000 */
[--C-:B------:R-:W-:Y:S02]  /*3cd0*/  HADD2.F32 R34, -RZ, R14.reuse.H1_H1 ;  /* 0x3000000eff227230 */ /* 0x100fe40000004100 */
[----:B------:R-:W-:Y:S01]  /*3ce0*/  FMUL.FTZ R37, R35, R37 ;  /* 0x0000002523257220 */ /* 0x000fe20000410000 */
[----:B------:R-:W-:Y:S02]  /*3cf0*/  HADD2.F32 R15, -RZ, R14.H0_H0 ;  /* 0x2000000eff0f7230 */ /* 0x000fe40000004100 */
[--C-:B------:R-:W-:Y:S02]  /*3d00*/  HADD2.F32 R14, -RZ, R42.reuse.H1_H1 ;  /* 0x3000002aff0e7230 */ /* 0x100fe40000004100 */
[----:B------:R-:W-:Y:S01]  /*3d10*/  FMUL.FTZ R38, R34, R43 ;  /* 0x0000002b22267220 */ /* 0x000fe20000410000 */
[----:B------:R-:W-:-:S02]  /*3d20*/  HADD2.F32 R42, -RZ, R42.H0_H0 ;  /* 0x2000002aff2a7230 */ /* 0x000fc40000004100 */
[----:B------:R-:W-:Y:S01]  /*3d30*/  FMUL.FTZ R43, R15, R43 ;  /* 0x0000002b0f2b7220 */ /* 0x000fe20000410000 */
[-C--:B------:R-:W-:Y:S01]  /*3d40*/  FFMA.FTZ R35, R35, R14.reuse, -R40 ;  /* 0x0000000e23237223 */ /* 0x080fe20000010828 */
[----:B------:R-:W-:Y:S01]  /*3d50*/  FFMA.FTZ R36, R36, R14, R37 ;  /* 0x0000000e24247223 */ /* 0x000fe20000010025 */
[-C--:B------:R-:W-:Y:S01]  /*3d60*/  FFMA.FTZ R14, R15, R42.reuse, -R38 ;  /* 0x0000002a0f0e7223 */ /* 0x080fe20000010826 */
[----:B------:R-:W-:Y:S01]  /*3d70*/  FFMA.FTZ R15, R34, R42, R43 ;  /* 0x0000002a220f7223 */ /* 0x000fe2000001002b */
[----:B------:R-:W-:Y:S02]  /*3d80*/  F2FP.F16.E4M3.UNPACK_B R37, R11.H1 ;  /* 0x0000000bff25723e */ /* 0x000fe400030006ff */
[----:B------:R-:W-:Y:S02]  /*3d90*/  F2FP.F16.E4M3.UNPACK_B R43, R12.H1 ;  /* 0x0000000cff2b723e */ /* 0x000fe400030006ff */
[----:B------:R-:W-:Y:S01]  /*3da0*/  F2FP.SATFINITE.E4M3.F32.PACK_AB_MERGE_C R34, R44, R41, RZ ;  /* 0x000000292c22723e */ /* 0x000fe200048070ff */
[--C-:B------:R-:W-:Y:S01]  /*3db0*/  HADD2.F32 R38, -RZ, R37.reuse.H0_H0 ;  /* 0x20000025ff267230 */ /* 0x100fe20000004100 */
[----:B------:R-:W-:Y:S01]  /*3dc0*/  F2FP.SATFINITE.E4M3.F32.PACK_AB_MERGE_C R35, R36, R35, RZ ;  /* 0x000000232423723e */ /* 0x000fe200048070ff */
[----:B------:R-:W-:Y:S01]  /*3dd0*/  HADD2.F32 R37, -RZ, R37.H1_H1 ;  /* 0x30000025ff257230 */ /* 0x000fe20000004100 */
[----:B------:R-:W-:Y:S01]  /*3de0*/  F2FP.F16.E4M3.UNPACK_B R40, R9.H1 ;  /* 0x00000009ff28723e */ /* 0x000fe200030006ff */
[--C-:B------:R-:W-:Y:S01]  /*3df0*/  HADD2.F32 R44, -RZ, R43.reuse.H1_H1 ;  /* 0x3000002bff2c7230 */ /* 0x100fe20000004100 */
[----:B------:R-:W-:Y:S01]  /*3e00*/  F2FP.F16.E4M3.UNPACK_B R36, R10.H1 ;  /* 0x0000000aff24723e */ /* 0x000fe200030006ff */
[----:B------:R-:W-:Y:S01]  /*3e10*/  HADD2.F32 R43, -RZ, R43.H0_H0 ;  /* 0x2000002bff2b7230 */ /* 0x000fe20000004100 */
[----:B------:R-:W-:Y:S01]  /*3e20*/  F2FP.F16.E4M3.UNPACK_B R42, R12 ;  /* 0x0000000cff2a723e */ /* 0x000fe200020006ff */
[----:B------:R-:W-:-:S02]  /*3e30*/  HADD2.F32 R41, -RZ, R40.H1_H1 ;  /* 0x30000028ff297230 */ /* 0x000fc40000004100 */
[----:B------:R-:W-:Y:S01]  /*3e40*/  FMUL.FTZ R9, R37, R44 ;  /* 0x0000002c25097220 */ /* 0x000fe20000410000 */
[----:B------:R-:W-:Y:S01]  /*3e50*/  HADD2.F32 R12, -RZ, R36.H1_H1 ;  /* 0x30000024ff0c7230 */ /* 0x000fe20000004100 */
[----:B------:R-:W-:Y:S01]  /*3e60*/  F2FP.F16.E4M3.UNPACK_B R11, R11 ;  /* 0x0000000bff0b723e */ /* 0x000fe200020006ff */
[----:B------:R-:W-:Y:S02]  /*3e70*/  HADD2.F32 R45, -RZ, R42.H1_H1 ;  /* 0x3000002aff2d7230 */ /* 0x000fe40000004100 */
[----:B------:R-:W-:Y:S01]  /*3e80*/  FFMA.FTZ R46, R38, R41, -R9 ;  /* 0x00000029262e7223 */ /* 0x000fe20000010809 */
[----:B------:R-:W-:Y:S01]  /*3e90*/  HADD2.F32 R36, -RZ, R36.H0_H0 ;  /* 0x20000024ff247230 */ /* 0x000fe20000004100 */
[----:B------:R-:W-:Y:S01]  /*3ea0*/  F2FP.F16.E4M3.UNPACK_B R10, R10 ;  /* 0x0000000aff0a723e */ /* 0x000fe200020006ff */
[----:B------:R-:W-:Y:S02]  /*3eb0*/  HADD2.F32 R9, -RZ, R39.H1_H1 ;  /* 0x30000027ff097230 */ /* 0x000fe40000004100 */
[-C--:B------:R-:W-:Y:S01]  /*3ec0*/  FMUL.FTZ R47, R12, R45.reuse ;  /* 0x0000002d0c2f7220 */ /* 0x080fe20000410000 */
[----:B------:R-:W-:Y:S01]  /*3ed0*/  FMUL.FTZ R44, R38, R44 ;  /* 0x0000002c262c7220 */ /* 0x000fe20000410000 */
[----:B------:R-:W-:Y:S01]  /*3ee0*/  FMUL.FTZ R45, R36, R45 ;  /* 0x0000002d242d7220 */ /* 0x000fe20000410000 */
[----:B------:R-:W-:-:S02]  /*3ef0*/  HADD2.F32 R42, -RZ, R42.H0_H0 ;  /* 0x2000002aff2a7230 */ /* 0x000fc40000004100 */
[----:B------:R-:W-:Y:S01]  /*3f00*/  FFMA.FTZ R47, R36, R9, -R47 ;  /* 0x00000009242f7223 */ /* 0x000fe2000001082f */
[----:B------:R-:W-:Y:S01]  /*3f10*/  FFMA.FTZ R77, R37, R41, R44 ;  /* 0x00000029254d7223 */ /* 0x000fe2000001002c */
[----:B------:R-:W-:Y:S01]  /*3f20*/  FFMA.FTZ R38, R12, R9, R45 ;  /* 0x000000090c267223 */ /* 0x000fe2000001002d */
[--C-:B------:R-:W-:Y:S02]  /*3f30*/  HADD2.F32 R12, -RZ, R11.reuse.H0_H0 ;  /* 0x2000000bff0c7230 */ /* 0x100fe40000004100 */
[--C-:B------:R-:W-:Y:S01]  /*3f40*/  HADD2.F32 R9, -RZ, R10.reuse.H0_H0 ;  /* 0x2000000aff097230 */ /* 0x100fe20000004100 */
[----:B------:R-:W-:Y:S01]  /*3f50*/  F2FP.SATFINITE.E4M3.F32.PACK_AB_MERGE_C R46, R77, R46, RZ ;  /* 0x0000002e4d2e723e */ /* 0x000fe200048070ff */
[----:B------:R-:W-:Y:S02]  /*3f60*/  HADD2.F32 R11, -RZ, R11.H1_H1 ;  /* 0x3000000bff0b7230 */ /* 0x000fe40000004100 */
[----:B------:R-:W-:Y:S01]  /*3f70*/  FMUL.FTZ R44, R12, R43 ;  /* 0x0000002b0c2c7220 */ /* 0x000fe20000410000 */
[----:B------:R-:W-:-:S02]  /*3f80*/  HADD2.F32 R10, -RZ, R10.H1_H1 ;  /* 0x3000000aff0a7230 */ /* 0x000fc40000004100 */
[-C--:B------:R-:W-:Y:S01]  /*3f90*/  FMUL.FTZ R37, R9, R42.reuse ;  /* 0x0000002a09257220 */ /* 0x080fe20000410000 */
[----:B------:R-:W-:Y:S02]  /*3fa0*/  HADD2.F32 R40, -RZ, R40.H0_H0 ;  /* 0x20000028ff287230 */ /* 0x000fe40000004100 */
[C---:B------:R-:W-:Y:S01]  /*3fb0*/  FMUL.FTZ R41, R11.reuse, R43 ;  /* 0x0000002b0b297220 */ /* 0x040fe20000410000 */
[----:B------:R-:W-:Y:S02]  /*3fc0*/  HADD2.F32 R39, -RZ, R39.H0_H0 ;  /* 0x20000027ff277230 */ /* 0x000fe40000004100 */
[----:B------:R-:W-:Y:S01]  /*3fd0*/  FMUL.FTZ R36, R10, R42 ;  /* 0x0000002a0a247220 */ /* 0x000fe20000410000 */
[----:B------:R-:W-:Y:S01]  /*3fe0*/  F2FP.SATFINITE.E4M3.F32.PACK_AB_MERGE_C R38, R38, R47, RZ ;  /* 0x0000002f2626723e */ /* 0x000fe200048070ff */
[-C--:B------:R-:W-:Y:S01]  /*3ff0*/  FFMA.FTZ R41, R12, R40.reuse, -R41 ;  /* 0x000000280c297223 */ /* 0x080fe20000010829 */
[----:B------:R-:W-:Y:S01]  /*4000*/  FFMA.FTZ R44, R11, R40, R44 ;  /* 0x000000280b2c7223 */ /* 0x000fe2000001002c */
[-C--:B------:R-:W-:Y:S01]  /*4010*/  FFMA.FTZ R36, R9, R39.reuse, -R36 ;  /* 0x0000002709247223 */ /* 0x080fe20000010824 */
[----:B------:R-:W-:Y:S01]  /*4020*/  FFMA.FTZ R37, R10, R39, R37 ;  /* 0x000000270a257223 */ /* 0x000fe20000010025 */
[----:B------:R-:W-:-:S02]  /*4030*/  F2FP.SATFINITE.E4M3.F32.PACK_AB_MERGE_C R9, R13, R8, R34 ;  /* 0x000000080d09723e */ /* 0x000fc40004807022 */
[----:B------:R-:W-:Y:S02]  /*4040*/  F2FP.SATFINITE.E4M3.F32.PACK_AB_MERGE_C R8, R15, R14, R35 ;  /* 0x0000000e0f08723e */ /* 0x000fe40004807023 */
[----:B------:R-:W-:Y:S02]  /*4050*/  F2FP.SATFINITE.E4M3.F32.PACK_AB_MERGE_C R10, R37, R36, R38 ;  /* 0x00000024250a723e */ /* 0x000fe40004807026 */
[----:B------:R-:W-:-:S07]  /*4060*/  F2FP.SATFINITE.E4M3.F32.PACK_AB_MERGE_C R11, R44, R41, R46 ;  /* 0x000000292c0b723e */ /* 0x000fce000480702e */
.L_x_345:
[----:B------:R-:W-:Y:S05]  /*4070*/  BSYNC B1 ;  /* 0x0000000000017941 */ /* 0x000fea0003800000 */
.L_x_344:
[----:B------:R1:W-:Y:S01]  /*4080*/  STG.E.128 desc[UR40][R32.64+0x40], R8 ;  /* 0x0000400820007986 */ /* 0x0003e2000c101d28 */
[----:B------:R-:W-:Y:S05]  /*4090*/  BRA `(.L_x_335) ;  /* 0x0000002400007947 */ /* 0x000fea0003800000 */
.L_x_329:
[----:B------:R-:W-:Y:S01]  /*40a0*/  ISETP.GE.AND P4, PT, R22, R85, PT ;  /* 0x000000551600720c */ /* 0x000fe20003f86270 */
[----:B------:R-:W-:Y:S01]  /*40b0*/  BSSY B1, `(.L_x_346) ;  /* 0x000001a000017945 */ /* 0x000fe20003800000 */
        /* <DEDUP_REMOVED lines=8> */
[----:B------:R-:W-:Y:S06]  /*4140*/  @P4 BRA `(.L_x_347) ;  /* 0x0000000000404947 */ /* 0x000fec0003800000 */
[----:B------:R-:W-:Y:S02]  /*4150*/  ULDC.64 UR4, c[0x0][0x3e8] ;  /* 0x0000fa0000047ab9 */ /* 0x000fe40000000a00 */
[----:B------:R-:W-:-:S04]  /*4160*/  IADD3 R44, P3, P5, R52, UR4, R44 ;  /* 0x00000004342c7c10 */ /* 0x000fc8000fd7e02c */
[----:B------:R-:W-:Y:S01]  /*4170*/  IADD3.X R45, R21, UR5, R47, P3, P5 ;  /* 0x00000005152d7c10 */ /* 0x000fe20009fea42f */
[----:B------:R-:W-:Y:S02]  /*4180*/  ULDC.64 UR4, c[0x0][0x400] ;  /* 0x0001000000047ab9 */ /* 0x000fe40000000a00 */
[----:B------:R-:W-:-:S04]  /*4190*/  IADD3 R42, P3, P5, R48, UR4, R42 ;  /* 0x00000004302a7c10 */ /* 0x000fc8000fd7e02a */
[----:B------:R-:W-:Y:S02]  /*41a0*/  IADD3.X R43, R5, UR5, R46, P3, P5 ;  /* 0x00000005052b7c10 */ /* 0x000fe40009fea42e */
[----:B------:R-:W-:Y:S02]  /*41b0*/  ISETP.GE.AND P3, PT, R18, R87, PT ;  /* 0x000000571200720c */ /* 0x000fe40003f66270 */
[----:B------:R-:W-:Y:S02]  /*41c0*/  CS2R R10, SRZ ;  /* 0x00000000000a7805 */ /* 0x000fe4000001ff00 */
[----:B------:R-:W-:Y:S02]  /*41d0*/  CS2R R8, SRZ ;  /* 0x0000000000087805 */ /* 0x000fe4000001ff00 */
[----:B------:R-:W-:Y:S02]  /*41e0*/  CS2R R34, SRZ ;  /* 0x0000000000227805 */ /* 0x000fe4000001ff00 */
[----:B------:R-:W-:-:S05]  /*41f0*/  CS2R R32, SRZ ;  /* 0x0000000000207805 */ /* 0x000fca000001ff00 */
[----:B------:R0:W5:Y:S04]  /*4200*/  @!P3 LDG.E.128 R12, desc[UR40][R44.64] ;  /* 0x000000282c0cb981 */ /* 0x000168000c1e1d00 */
[----:B------:R0:W5:Y:S01]  /*4210*/  @!P3 LDG.E.128 R36, desc[UR40][R42.64] ;  /* 0x000000282a24b981 */ /* 0x000162000c1e1d00 */
[----:B------:R-:W-:-:S13]  /*4220*/  ISETP.GE.AND P3, PT, R82, R87, PT ;  /* 0x000000575200720c */ /* 0x000fda0003f66270 */
[----:B------:R0:W5:Y:S04]  /*4230*/  @!P3 LDG.E.128 R8, desc[UR40][R44.64+0x20] ;  /* 0x000020282c08b981 */ /* 0x000168000c1e1d00 */
[----:B------:R0:W5:Y:S02]  /*4240*/  @!P3 LDG.E.128 R32, desc[UR40][R42.64+0x20] ;  /* 0x000020282a20b981 */ /* 0x000164000c1e1d00 */
.L_x_347:
[----:B------:R-:W-:Y:S05]  /*4250*/  BSYNC B1 ;  /* 0x0000000000017941 */ /* 0x000fea0003800000 */
.L_x_346:
[----:B------:R-:W-:Y:S01]  /*4260*/  ISETP.NE.AND P3, PT, R155, 0x3, PT ;  /* 0x000000039b00780c */ /* 0x000fe20003f65270 */
[----:B-----5:R-:W-:Y:S02]  /*4270*/  IMAD.MOV.U32 R91, RZ, RZ, R10 ;  /* 0x000000ffff5b7224 */ /* 0x020fe400078e000a */
[----:B------:R-:W-:Y:S02]  /*4280*/  IMAD.MOV.U32 R90, RZ, RZ, R8 ;  /* 0x000000ffff5a7224 */ /* 0x000fe400078e0008 */
[----:B------:R-:W-:Y:S02]  /*4290*/  IMAD.MOV.U32 R99, RZ, RZ, R14 ;  /* 0x000000ffff637224 */ /* 0x000fe400078e000e */
[----:B------:R-:W-:Y:S02]  /*42a0*/  IMAD.MOV.U32 R97, RZ, RZ, R12 ;  /* 0x000000ffff617224 */ /* 0x000fe400078e000c */
[----:B------:R-:W-:Y:S02]  /*42b0*/  IMAD.MOV.U32 R92, RZ, RZ, R34 ;  /* 0x000000ffff5c7224 */ /* 0x000fe400078e0022 */
[----:B------:R-:W-:-:S02]  /*42c0*/  IMAD.MOV.U32 R93, RZ, RZ, R32 ;  /* 0x000000ffff5d7224 */ /* 0x000fc400078e0020 */
[----:B------:R-:W-:Y:S02]  /*42d0*/  IMAD.MOV.U32 R98, RZ, RZ, R38 ;  /* 0x000000ffff627224 */ /* 0x000fe400078e0026 */
[----:B------:R-:W-:Y:S01]  /*42e0*/  IMAD.MOV.U32 R100, RZ, RZ, R36 ;  /* 0x000000ffff647224 */ /* 0x000fe200078e0024 */
[----:B------:R-:W-:Y:S06]  /*42f0*/  @!P3 BRA `(.L_x_348) ;  /* 0x000000000004b947 */ /* 0x000fec0003800000 */
[----:B------:R-:W-:Y:S01]  /*4300*/  BPT.TRAP 0x1 ;  /* 0x000000040000795c */ /* 0x000fe20000300000 */
.L_x_348:
[----:B------:R-:W-:Y:S01]  /*4310*/  IMAD R83, R17, 0x8, R16 ;  /* 0x0000000811537824 */ /* 0x000fe200078e0210 */
[----:B------:R-:W-:Y:S01]  /*4320*/  SHF.L.U32 R86, R23, 0x1f, RZ ;  /* 0x0000001f17567819 */ /* 0x000fe200000006ff */
[----:B------:R-:W-:Y:S03]  /*4330*/  BSSY B1, `(.L_x_349) ;  /* 0x0000003000017945 */ /* 0x000fe60003800000 */
[----:B------:R-:W1:Y:S02]  /*4340*/  SYNCS.PHASECHK.TRANS64.TRYWAIT P5, [R83+URZ+0x19c90], R86 ;  /* 0x019c9056530075a7 */ /* 0x000e6400080a017f */
[----:B-1----:R-:W-:Y:S05]  /*4350*/  @!P5 BRA `(.L_x_350) ;  /* 0x000001600004d947 */ /* 0x002fea0003800000 */
.L_x_580:
[----:B------:R-:W-:Y:S05]  /*4360*/  BSYNC B1 ;  /* 0x0000000000017941 */ /* 0x000fea0003800000 */
.L_x_349:
[----:B------:R-:W-:Y:S05]  /*4370*/  @P4 BRA `(.L_x_335) ;  /* 0x0000002000484947 */ /* 0x000fea0003800000 */
[----:B------:R-:W2:Y:S01]  /*4380*/  LDC R94, c[0x0][0x2f4] ;  /* 0x0000bd00ff5e7b82 */ /* 0x000ea20000000800 */
[----:B------:R-:W-:Y:S01]  /*4390*/  ISETP.NE.AND P4, PT, R62, RZ, PT ;  /* 0x000000ff3e00720c */ /* 0x000fe20003f85270 */
[----:B------:R-:W-:Y:S01]  /*43a0*/  ULDC.64 UR4, c[0x0][0x300] ;  /* 0x0000c00000047ab9 */ /* 0x000fe20000000a00 */
[----:B0-----:R-:W-:Y:S01]  /*43b0*/  SHF.R.S32.HI R42, RZ, 0x1f, R22 ;  /* 0x0000001fff2a7819 */ /* 0x001fe20000011416 */
[----:B------:R-:W-:Y:S01]  /*43c0*/  IMAD.MOV.U32 R78, RZ, RZ, R40 ;  /* 0x000000ffff4e7224 */ /* 0x000fe200078e0028 */
[----:B------:R-:W-:Y:S03]  /*43d0*/  BSSY B1, `(.L_x_351) ;  /* 0x00000fb000017945 */ /* 0x000fe60003800000 */
[----:B------:R-:W-:Y:S02]  /*43e0*/  IMAD R41, R42, UR4, RZ ;  /* 0x000000042a297c24 */ /* 0x000fe4000f8e02ff */
[----:B------:R-:W-:-:S04]  /*43f0*/  IMAD.WIDE.U32 R78, R22, UR4, R78 ;  /* 0x00000004164e7c25 */ /* 0x000fc8000f8e004e */
[----:B------:R-:W-:-:S04]  /*4400*/  IMAD R41, R22, UR5, R41 ;  /* 0x0000000516297c24 */ /* 0x000fc8000f8e0229 */
[----:B------:R-:W-:Y:S02]  /*4410*/  IMAD.IADD R95, R41, 0x1, R79 ;  /* 0x00000001295f7824 */ /* 0x000fe400078e024f */
[----:B--2---:R-:W-:Y:S01]  /*4420*/  IMAD.IADD R96, R94, 0x1, -R63 ;  /* 0x000000015e607824 */ /* 0x004fe200078e0a3f */
[----:B------:R-:W-:Y:S06]  /*4430*/  @!P4 BRA `(.L_x_352) ;  /* 0x0000000c00d0c947 */ /* 0x000fec0003800000 */
[----:B------:R-:W2:Y:S01]  /*4440*/  LDL R42, [R1+0x10] ;  /* 0x00001000012a7983 */ /* 0x000ea20000100800 */
[----:B------:R-:W-:Y:S01]  /*4450*/  SEL R40, R63, R96, !P0 ;  /* 0x000000603f287207 */ /* 0x000fe20004000000 */
[----:B------:R-:W-:Y:S01]  /*4460*/  BSSY B2, `(.L_x_353) ;  /* 0x00000e5000027945 */ /* 0x000fe20003800000 */
[----:B------:R-:W-:Y:S02]  /*4470*/  SHF.R.U32.HI R43, RZ, 0x3, R157 ;  /* 0x00000003ff2b7819 */ /* 0x000fe4000001169d */
[----:B------:R-:W-:Y:S02]  /*4480*/  SHF.R.S32.HI R41, RZ, 0x1f, R40 ;  /* 0x0000001fff297819 */ /* 0x000fe40000011428 */
[----:B------:R-:W-:Y:S02]  /*4490*/  ISETP.GE.AND P4, PT, R18, R87, PT ;  /* 0x000000571200720c */ /* 0x000fe40003f86270 */
[----:B------:R-:W-:-:S04]  /*44a0*/  LEA.HI R41, R41, R40, RZ, 0x5 ;  /* 0x0000002829297211 */ /* 0x000fc800078f28ff */
[----:B------:R-:W-:-:S04]  /*44b0*/  SHF.R.S32.HI R41, RZ, 0x5, R41 ;  /* 0x00000005ff297819 */ /* 0x000fc80000011429 */
[----:B------:R-:W-:-:S04]  /*44c0*/  LEA.HI.SX32 R41, R74, R41, 0x1c ;  /* 0x000000294a297211 */ /* 0x000fc800078fe2ff */
[C---:B------:R-:W-:Y:S01]  /*44d0*/  LEA.HI R40, R41.reuse, R41, RZ, 0x1 ;  /* 0x0000002929287211 */ /* 0x040fe200078f08ff */
[----:B------:R-:W-:-:S04]  /*44e0*/  IMAD.SHL.U32 R101, R41, 0x10, RZ ;  /* 0x0000001029657824 */ /* 0x000fc800078e00ff */
[----:B------:R-:W-:Y:S01]  /*44f0*/  IMAD.SHL.U32 R41, R40, 0x800, RZ ;  /* 0x0000080028297824 */ /* 0x000fe200078e00ff */
[----:B------:R-:W-:-:S04]  /*4500*/  LOP3.LUT R40, R157, 0x10, R101, 0xf8, !PT ;  /* 0x000000109d287812 */ /* 0x000fc800078ef865 */
[----:B------:R-:W-:Y:S02]  /*4510*/  LOP3.LUT R41, R41, 0xfffff000, RZ, 0xc0, !PT ;  /* 0xfffff00029297812 */ /* 0x000fe400078ec0ff */
[----:B------:R-:W-:-:S04]  /*4520*/  LOP3.LUT R40, R40, R43, RZ, 0x3c, !PT ;  /* 0x0000002b28287212 */ /* 0x000fc800078e3cff */
[----:B--2---:R-:W-:Y:S01]  /*4530*/  IADD3 R40, R40, R41, R42 ;  /* 0x0000002928287210 */ /* 0x004fe20007ffe02a */
[----:B------:R-:W-:-:S04]  /*4540*/  IMAD R41, R17, 0x3000, R72 ;  /* 0x0000300011297824 */ /* 0x000fc800078e0248 */
[----:B------:R-:W-:Y:S02]  /*4550*/  IMAD R43, R17, 0x3000, R40 ;  /* 0x00003000112b7824 */ /* 0x000fe400078e0228 */
[C---:B------:R-:W-:Y:S02]  /*4560*/  IMAD.IADD R41, R16.reuse, 0x1, R41 ;  /* 0x0000000110297824 */ /* 0x040fe400078e0229 */
[----:B------:R-:W-:-:S04]  /*4570*/  IMAD.IADD R44, R16, 0x1, R43 ;  /* 0x00000001102c7824 */ /* 0x000fc800078e022b */
[----:B------:R-:W0:Y:S04]  /*4580*/  LDS.128 R40, [R41+0x13800] ;  /* 0x0138000029287984 */ /* 0x000e280000000c00 */
[----:B------:R-:W2:Y:S01]  /*4590*/  LDS.128 R44, [R44+0x13800] ;  /* 0x013800002c2c7984 */ /* 0x000ea20000000c00 */
[----:B------:R-:W-:Y:S05]  /*45a0*/  @P4 BRA `(.L_x_354) ;  /* 0x0000000c00404947 */ /* 0x000fea0003800000 */
[----:B------:R-:W-:Y:S02]  /*45b0*/  SHF.R.U32.HI R102, RZ, 0x8, R15 ;  /* 0x00000008ff667819 */ /* 0x000fe4000001160f */
[----:B------:R-:W-:Y:S02]  /*45c0*/  SHF.R.U32.HI R104, RZ, 0x8, R37 ;  /* 0x00000008ff687819 */ /* 0x000fe40000011625 */
[----:B------:R-:W-:Y:S01]  /*45d0*/  SHF.R.U32.HI R14, RZ, 0x8, R13 ;  /* 0x00000008ff0e7819 */ /* 0x000fe2000001160d */
[----:B------:R-:W-:Y:S01]  /*45e0*/  IMAD.SHL.U32 R102, R102, 0x100, RZ ;  /* 0x0000010066667824 */ /* 0x000fe200078e00ff */
[----:B------:R-:W-:Y:S01]  /*45f0*/  LOP3.LUT R105, R15, 0xff0000ff, RZ, 0xc0, !PT ;  /* 0xff0000ff0f697812 */ /* 0x000fe200078ec0ff */
[----:B------:R-:W-:Y:S01]  /*4600*/  IMAD.SHL.U32 R104, R104, 0x100, RZ ;  /* 0x0000010068687824 */ /* 0x000fe200078e00ff */
[----:B------:R-:W-:Y:S01]  /*4610*/  SHF.R.U32.HI R103, RZ, 0x10, R37 ;  /* 0x00000010ff677819 */ /* 0x000fe20000011625 */
[----:B------:R-:W-:Y:S01]  /*4620*/  IMAD.SHL.U32 R107, R14, 0x100, RZ ;  /* 0x000001000e6b7824 */ /* 0x000fe200078e00ff */
[----:B------:R-:W-:-:S02]  /*4630*/  SHF.R.U32.HI R12, RZ, 0x10, R13 ;  /* 0x00000010ff0c7819 */ /* 0x000fc4000001160d */
[----:B------:R-:W-:Y:S02]  /*4640*/  LOP3.LUT R38, R13, 0xff0000ff, RZ, 0xc0, !PT ;  /* 0xff0000ff0d267812 */ /* 0x000fe400078ec0ff */
[----:B------:R-:W-:Y:S02]  /*4650*/  LOP3.LUT R37, R37, 0xff0000ff, RZ, 0xc0, !PT ;  /* 0xff0000ff25257812 */ /* 0x000fe400078ec0ff */
[----:B------:R-:W-:Y:S02]  /*4660*/  SHF.R.U32.HI R13, RZ, 0x10, R15 ;  /* 0x00000010ff0d7819 */ /* 0x000fe4000001160f */
[--C-:B------:R-:W-:Y:S02]  /*4670*/  SHF.R.U32.HI R14, RZ, 0x10, R39.reuse ;  /* 0x00000010ff0e7819 */ /* 0x100fe40000011627 */
[----:B------:R-:W-:Y:S02]  /*4680*/  SHF.R.U32.HI R15, RZ, 0x8, R39 ;  /* 0x00000008ff0f7819 */ /* 0x000fe40000011627 */
[----:B------:R-:W-:-:S02]  /*4690*/  LOP3.LUT R36, R39, 0xff0000ff, RZ, 0xc0, !PT ;  /* 0xff0000ff27247812 */ /* 0x000fc400078ec0ff */
[----:B------:R-:W-:Y:S01]  /*46a0*/  LOP3.LUT R39, R105, 0xff00, R102, 0xf8, !PT ;  /* 0x0000ff0069277812 */ /* 0x000fe200078ef866 */
[----:B------:R-:W-:Y:S01]  /*46b0*/  IMAD.SHL.U32 R15, R15, 0x100, RZ ;  /* 0x000001000f0f7824 */ /* 0x000fe200078e00ff */
[----:B------:R-:W-:Y:S01]  /*46c0*/  LOP3.LUT R105, R37, 0xff00, R104, 0xf8, !PT ;  /* 0x0000ff0025697812 */ /* 0x000fe200078ef868 */
[----:B------:R-:W-:Y:S01]  /*46d0*/  IMAD.U32 R37, R12, 0x10000, RZ ;  /* 0x000100000c257824 */ /* 0x000fe200078e00ff */
[----:B------:R-:W-:Y:S01]  /*46e0*/  LOP3.LUT R38, R38, 0xff00, R107, 0xf8, !PT ;  /* 0x0000ff0026267812 */ /* 0x000fe200078ef86b */
[----:B------:R-:W-:Y:S01]  /*46f0*/  IMAD.U32 R12, R103, 0x10000, RZ ;  /* 0x00010000670c7824 */ /* 0x000fe200078e00ff */
[----:B--2---:R-:W-:Y:S02]  /*4700*/  F2FP.F16.E4M3.UNPACK_B R103, R45 ;  /* 0x0000002dff67723e */ /* 0x004fe400020006ff */
[----:B------:R-:W-:Y:S02]  /*4710*/  LOP3.LUT R102, R38, 0xff0000, R37, 0xf8, !PT ;  /* 0x00ff000026667812 */ /* 0x000fe400078ef825 */
[----:B------:R-:W-:Y:S01]  /*4720*/  LOP3.LUT R12, R105, 0xff0000, R12, 0xf8, !PT ;  /* 0x00ff0000690c7812 */ /* 0x000fe200078ef80c */
[----:B------:R-:W-:Y:S01]  /*4730*/  HADD2.F32 R38, -RZ, R103.H0_H0 ;  /* 0x20000067ff267230 */ /* 0x000fe20000004100 */
[----:B0-----:R-:W-:-:S02]  /*4740*/  F2FP.F16.E4M3.UNPACK_B R37, R41 ;  /* 0x00000029ff25723e */ /* 0x001fc400020006ff */
[----:B------:R-:W-:Y:S02]  /*4750*/  F2FP.F16.E4M3.UNPACK_B R105, R12 ;  /* 0x0000000cff69723e */ /* 0x000fe400020006ff */
[-C--:B------:R-:W-:Y:S01]  /*4760*/  F2FP.F16.E4M3.UNPACK_B R106, R102.reuse ;  /* 0x00000066ff6a723e */ /* 0x080fe200020006ff */
[----:B------:R-:W-:Y:S01]  /*4770*/  HADD2.F32 R104, -RZ, R37.H0_H0 ;  /* 0x20000025ff687230 */ /* 0x000fe20000004100 */
[----:B------:R-:W-:Y:S01]  /*4780*/  F2FP.F16.E4M3.UNPACK_B R41, R41.H1 ;  /* 0x00000029ff29723e */ /* 0x000fe200030006ff */
[--C-:B------:R-:W-:Y:S01]  /*4790*/  HADD2.F32 R108, -RZ, R105.reuse.H0_H0 ;  /* 0x20000069ff6c7230 */ /* 0x100fe20000004100 */
[----:B------:R-:W-:Y:S01]  /*47a0*/  F2FP.F16.E4M3.UNPACK_B R102, R102.H1 ;  /* 0x00000066ff66723e */ /* 0x000fe200030006ff */
[----:B------:R-:W-:Y:S01]  /*47b0*/  HADD2.F32 R107, -RZ, R106.H0_H0 ;  /* 0x2000006aff6b7230 */ /* 0x000fe20000004100 */
[----:B------:R-:W-:Y:S01]  /*47c0*/  LOP3.LUT R36, R36, 0xff00, R15, 0xf8, !PT ;  /* 0x0000ff0024247812 */ /* 0x000fe200078ef80f */
[----:B------:R-:W-:Y:S02]  /*47d0*/  HADD2.F32 R105, -RZ, R105.H1_H1 ;  /* 0x30000069ff697230 */ /* 0x000fe40000004100 */
[-C--:B------:R-:W-:Y:S01]  /*47e0*/  FMUL.FTZ R109, R38, R108.reuse ;  /* 0x0000006c266d7220 */ /* 0x080fe20000410000 */
[----:B------:R-:W-:Y:S01]  /*47f0*/  FMUL.FTZ R108, R104, R108 ;  /* 0x0000006c686c7220 */ /* 0x000fe20000410000 */
[----:B------:R-:W-:-:S02]  /*4800*/  HADD2.F32 R37, -RZ, R37.H1_H1 ;  /* 0x30000025ff257230 */ /* 0x000fc40000004100 */
[-C--:B------:R-:W-:Y:S01]  /*4810*/  FFMA.FTZ R104, R104, R107.reuse, -R109 ;  /* 0x0000006b68687223 */ /* 0x080fe2000001086d */
[----:B------:R-:W-:Y:S01]  /*4820*/  FFMA.FTZ R38, R38, R107, R108 ;  /* 0x0000006b26267223 */ /* 0x000fe2000001006c */
[----:B------:R-:W-:Y:S02]  /*4830*/  HADD2.F32 R107, -RZ, R103.H1_H1 ;  /* 0x30000067ff6b7230 */ /* 0x000fe40000004100 */
[----:B------:R-:W-:Y:S02]  /*4840*/  HADD2.F32 R106, -RZ, R106.H1_H1 ;  /* 0x3000006aff6a7230 */ /* 0x000fe40000004100 */
[----:B------:R-:W-:Y:S02]  /*4850*/  IMAD.MOV.U32 R15, RZ, RZ, R47 ;  /* 0x000000ffff0f7224 */ /* 0x000fe400078e002f */
[-C--:B------:R-:W-:Y:S01]  /*4860*/  FMUL.FTZ R103, R107, R105.reuse ;  /* 0x000000696b677220 */ /* 0x080fe20000410000 */
[----:B------:R-:W-:-:S03]  /*4870*/  FMUL.FTZ R105, R37, R105 ;  /* 0x0000006925697220 */ /* 0x000fc60000410000 */
[-C--:B------:R-:W-:Y:S01]  /*4880*/  FFMA.FTZ R103, R37, R106.reuse, -R103 ;  /* 0x0000006a25677223 */ /* 0x080fe20000010867 */
[----:B------:R-:W-:Y:S01]  /*4890*/  FFMA.FTZ R37, R107, R106, R105 ;  /* 0x0000006a6b257223 */ /* 0x000fe20000010069 */
[----:B------:R-:W-:Y:S01]  /*48a0*/  F2FP.F16.E4M3.UNPACK_B R105, R45.H1 ;  /* 0x0000002dff69723e */ /* 0x000fe200030006ff */
[----:B------:R-:W-:Y:S01]  /*48b0*/  HADD2.F32 R45, -RZ, R41.H0_H0 ;  /* 0x20000029ff2d7230 */ /* 0x000fe20000004100 */
[----:B------:R-:W-:Y:S01]  /*48c0*/  F2FP.F16.E4M3.UNPACK_B R106, R12.H1 ;  /* 0x0000000cff6a723e */ /* 0x000fe200030006ff */
[----:B------:R-:W-:Y:S02]  /*48d0*/  HADD2.F32 R107, -RZ, R102.H0_H0 ;  /* 0x20000066ff6b7230 */ /* 0x000fe40000004100 */
[----:B------:R-:W-:Y:S02]  /*48e0*/  HADD2.F32 R12, -RZ, R105.H0_H0 ;  /* 0x20000069ff0c7230 */ /* 0x000fe40000004100 */
[--C-:B------:R-:W-:Y:S02]  /*48f0*/  HADD2.F32 R108, -RZ, R106.reuse.H0_H0 ;  /* 0x2000006aff6c7230 */ /* 0x100fe40000004100 */
[----:B------:R-:W-:-:S02]  /*4900*/  HADD2.F32 R106, -RZ, R106.H1_H1 ;  /* 0x3000006aff6a7230 */ /* 0x000fc40000004100 */
[----:B------:R-:W-:Y:S02]  /*4910*/  HADD2.F32 R41, -RZ, R41.H1_H1 ;  /* 0x30000029ff297230 */ /* 0x000fe40000004100 */
[CC--:B------:R-:W-:Y:S01]  /*4920*/  FMUL.FTZ R109, R12.reuse, R108.reuse ;  /* 0x0000006c0c6d7220 */ /* 0x0c0fe20000410000 */
[C---:B------:R-:W-:Y:S01]  /*4930*/  FMUL.FTZ R108, R45.reuse, R108 ;  /* 0x0000006c2d6c7220 */ /* 0x040fe20000410000 */
[----:B------:R-:W-:Y:S02]  /*4940*/  HADD2.F32 R102, -RZ, R102.H1_H1 ;  /* 0x30000066ff667230 */ /* 0x000fe40000004100 */
[-C--:B------:R-:W-:Y:S01]  /*4950*/  FFMA.FTZ R45, R45, R107.reuse, -R109 ;  /* 0x0000006b2d2d7223 */ /* 0x080fe2000001086d */
[----:B------:R-:W-:Y:S01]  /*4960*/  FFMA.FTZ R12, R12, R107, R108 ;  /* 0x0000006b0c0c7223 */ /* 0x000fe2000001006c */
[----:B------:R-:W-:-:S05]  /*4970*/  HADD2.F32 R107, -RZ, R105.H1_H1 ;  /* 0x30000069ff6b7230 */ /* 0x000fca0000004100 */
[-C--:B------:R-:W-:Y:S01]  /*4980*/  FMUL.FTZ R105, R107, R106.reuse ;  /* 0x0000006a6b697220 */ /* 0x080fe20000410000 */
[----:B------:R-:W-:-:S03]  /*4990*/  FMUL.FTZ R106, R41, R106 ;  /* 0x0000006a296a7220 */ /* 0x000fc60000410000 */
[-C--:B------:R-:W-:Y:S01]  /*49a0*/  FFMA.FTZ R105, R41, R102.reuse, -R105 ;  /* 0x0000006629697223 */ /* 0x080fe20000010869 */
[----:B------:R-:W-:Y:S01]  /*49b0*/  FFMA.FTZ R102, R107, R102, R106 ;  /* 0x000000666b667223 */ /* 0x000fe2000001006a */
[----:B------:R-:W-:Y:S02]  /*49c0*/  IMAD.U32 R106, R13, 0x10000, RZ ;  /* 0x000100000d6a7824 */ /* 0x000fe400078e00ff */
[----:B------:R-:W-:Y:S01]  /*49d0*/  IMAD.U32 R13, R14, 0x10000, RZ ;  /* 0x000100000e0d7824 */ /* 0x000fe200078e00ff */
[----:B------:R-:W-:Y:S02]  /*49e0*/  F2FP.SATFINITE.E4M3.F32.PACK_AB_MERGE_C R45, R105, R45, RZ ;  /* 0x0000002d692d723e */ /* 0x000fe400048070ff */
[----:B------:R-:W-:Y:S02]  /*49f0*/  LOP3.LUT R14, R39, 0xff0000, R106, 0xf8, !PT ;  /* 0x00ff0000270e7812 */ /* 0x000fe400078ef86a */
[----:B------:R-:W-:Y:S02]  /*4a00*/  LOP3.LUT R13, R36, 0xff0000, R13, 0xf8, !PT ;  /* 0x00ff0000240d7812 */ /* 0x000fe400078ef80d */
[----:B------:R-:W-:-:S02]  /*4a10*/  F2FP.F16.E4M3.UNPACK_B R36, R15 ;  /* 0x0000000fff24723e */ /* 0x000fc400020006ff */
[----:B------:R-:W-:Y:S02]  /*4a20*/  F2FP.F16.E4M3.UNPACK_B R47, R13 ;  /* 0x0000000dff2f723e */ /* 0x000fe400020006ff */
[----:B------:R-:W-:Y:S01]  /*4a30*/  F2FP.F16.E4M3.UNPACK_B R39, R43 ;  /* 0x0000002bff27723e */ /* 0x000fe200020006ff */
[----:B------:R-:W-:Y:S01]  /*4a40*/  HADD2.F32 R107, -RZ, R36.H0_H0 ;  /* 0x20000024ff6b7230 */ /* 0x000fe20000004100 */
[----:B------:R-:W-:Y:S01]  /*4a50*/  F2FP.F16.E4M3.UNPACK_B R106, R14 ;  /* 0x0000000eff6a723e */ /* 0x000fe200020006ff */
[----:B------:R-:W-:Y:S01]  /*4a60*/  HADD2.F32 R41, -RZ, R47.H0_H0 ;  /* 0x2000002fff297230 */ /* 0x000fe20000004100 */
[----:B------:R-:W-:Y:S01]  /*4a70*/  F2FP.F16.E4M3.UNPACK_B R15, R15.H1 ;  /* 0x0000000fff0f723e */ /* 0x000fe200030006ff */
[----:B------:R-:W-:Y:S01]  /*4a80*/  HADD2.F32 R109, -RZ, R39.H0_H0 ;  /* 0x20000027ff6d7230 */ /* 0x000fe20000004100 */
[----:B------:R-:W-:Y:S01]  /*4a90*/  F2FP.F16.E4M3.UNPACK_B R13, R13.H1 ;  /* 0x0000000dff0d723e */ /* 0x000fe200030006ff */
[----:B------:R-:W-:Y:S02]  /*4aa0*/  HADD2.F32 R108, -RZ, R106.H0_H0 ;  /* 0x2000006aff6c7230 */ /* 0x000fe40000004100 */
[----:B------:R-:W-:Y:S01]  /*4ab0*/  FMUL.FTZ R110, R107, R41 ;  /* 0x000000296b6e7220 */ /* 0x000fe20000410000 */
[----:B------:R-:W-:-:S02]  /*4ac0*/  HADD2.F32 R36, -RZ, R36.H1_H1 ;  /* 0x30000024ff247230 */ /* 0x000fc40000004100 */
[C---:B------:R-:W-:Y:S01]  /*4ad0*/  FMUL.FTZ R41, R109.reuse, R41 ;  /* 0x000000296d297220 */ /* 0x040fe20000410000 */
[----:B------:R-:W-:Y:S02]  /*4ae0*/  HADD2.F32 R47, -RZ, R47.H1_H1 ;  /* 0x3000002fff2f7230 */ /* 0x000fe40000004100 */
[-C--:B------:R-:W-:Y:S01]  /*4af0*/  FFMA.FTZ R110, R109, R108.reuse, -R110 ;  /* 0x0000006c6d6e7223 */ /* 0x080fe2000001086e */
[----:B------:R-:W-:Y:S02]  /*4b00*/  HADD2.F32 R106, -RZ, R106.H1_H1 ;  /* 0x3000006aff6a7230 */ /* 0x000fe40000004100 */
[----:B------:R-:W-:Y:S01]  /*4b10*/  FFMA.FTZ R107, R107, R108, R41 ;  /* 0x0000006c6b6b7223 */ /* 0x000fe20000010029 */
[----:B------:R-:W-:Y:S02]  /*4b20*/  HADD2.F32 R41, -RZ, R39.H1_H1 ;  /* 0x30000027ff297230 */ /* 0x000fe40000004100 */
[-C--:B------:R-:W-:Y:S01]  /*4b30*/  FMUL.FTZ R39, R36, R47.reuse ;  /* 0x0000002f24277220 */ /* 0x080fe20000410000 */
[----:B------:R-:W-:Y:S01]  /*4b40*/  F2FP.F16.E4M3.UNPACK_B R14, R14.H1 ;  /* 0x0000000eff0e723e */ /* 0x000fe200030006ff */
[--C-:B------:R-:W-:Y:S01]  /*4b50*/  HADD2.F32 R108, -RZ, R13.reuse.H0_H0 ;  /* 0x2000000dff6c7230 */ /* 0x100fe20000004100 */
[----:B------:R-:W-:Y:S01]  /*4b60*/  F2FP.SATFINITE.E4M3.F32.PACK_AB_MERGE_C R103, R103, R104, R45 ;  /* 0x000000686767723e */ /* 0x000fe2000480702d */
[C---:B------:R-:W-:Y:S01]  /*4b70*/  FFMA.FTZ R39, R41.reuse, R106, -R39 ;  /* 0x0000006a29277223 */ /* 0x040fe20000010827 */
[----:B------:R-:W-:Y:S01]  /*4b80*/  FMUL.FTZ R41, R41, R47 ;  /* 0x0000002f29297220 */ /* 0x000fe20000410000 */
[----:B------:R-:W-:Y:S01]  /*4b90*/  HADD2.F32 R47, -RZ, R14.H0_H0 ;  /* 0x2000000eff2f7230 */ /* 0x000fe20000004100 */
[----:B------:R-:W-:Y:S01]  /*4ba0*/  F2FP.F16.E4M3.UNPACK_B R45, R97.H1 ;  /* 0x00000061ff2d723e */ /* 0x000fe200030006ff */
[----:B------:R-:W-:-:S02]  /*4bb0*/  HADD2.F32 R13, -RZ, R13.H1_H1 ;  /* 0x3000000dff0d7230 */ /* 0x000fc40000004100 */
[----:B------:R-:W-:Y:S01]  /*4bc0*/  FFMA.FTZ R36, R36, R106, R41 ;  /* 0x0000006a24247223 */ /* 0x000fe20000010029 */
[----:B------:R-:W-:Y:S01]  /*4bd0*/  F2FP.F16.E4M3.UNPACK_B R41, R43.H1 ;  /* 0x0000002bff29723e */ /* 0x000fe200030006ff */
[--C-:B------:R-:W-:Y:S01]  /*4be0*/  HADD2.F32 R43, -RZ, R15.reuse.H0_H0 ;  /* 0x2000000fff2b7230 */ /* 0x100fe20000004100 */
[----:B------:R-:W-:Y:S01]  /*4bf0*/  F2FP.SATFINITE.E4M3.F32.PACK_AB_MERGE_C R12, R102, R12, RZ ;  /* 0x0000000c660c723e */ /* 0x000fe200048070ff */
[----:B------:R-:W-:Y:S01]  /*4c00*/  HADD2.F32 R15, -RZ, R15.H1_H1 ;  /* 0x3000000fff0f7230 */ /* 0x000fe20000004100 */
[----:B------:R-:W-:Y:S01]  /*4c10*/  F2FP.F16.E4M3.UNPACK_B R97, R97 ;  /* 0x00000061ff61723e */ /* 0x000fe200020006ff */
[--C-:B------:R-:W-:Y:S02]  /*4c20*/  HADD2.F32 R106, -RZ, R41.reuse.H0_H0 ;  /* 0x20000029ff6a7230 */ /* 0x100fe40000004100 */
[----:B------:R-:W-:Y:S01]  /*4c30*/  FMUL.FTZ R109, R43, R108 ;  /* 0x0000006c2b6d7220 */ /* 0x000fe20000410000 */
[----:B------:R-:W-:Y:S02]  /*4c40*/  HADD2.F32 R41, -RZ, R41.H1_H1 ;  /* 0x30000029ff297230 */ /* 0x000fe40000004100 */
[----:B------:R-:W-:-:S02]  /*4c50*/  HADD2.F32 R14, -RZ, R14.H1_H1 ;  /* 0x3000000eff0e7230 */ /* 0x000fc40000004100 */
[CC--:B------:R-:W-:Y:S01]  /*4c60*/  FFMA.FTZ R109, R106.reuse, R47.reuse, -R109 ;  /* 0x0000002f6a6d7223 */ /* 0x0c0fe2000001086d */
[----:B------:R-:W-:Y:S01]  /*4c70*/  FMUL.FTZ R106, R106, R108 ;  /* 0x0000006c6a6a7220 */ /* 0x000fe20000410000 */
[--C-:B------:R-:W-:Y:S02]  /*4c80*/  HADD2.F32 R102, -RZ, R45.reuse.H0_H0 ;  /* 0x2000002dff667230 */ /* 0x100fe40000004100 */
[----:B------:R-:W-:Y:S02]  /*4c90*/  HADD2.F32 R45, -RZ, R45.H1_H1 ;  /* 0x3000002dff2d7230 */ /* 0x000fe40000004100 */
[----:B------:R-:W-:Y:S01]  /*4ca0*/  FFMA.FTZ R106, R43, R47, R106 ;  /* 0x0000002f2b6a7223 */ /* 0x000fe2000001006a */
[-C--:B------:R-:W-:Y:S01]  /*4cb0*/  FMUL.FTZ R43, R15, R13.reuse ;  /* 0x0000000d0f2b7220 */ /* 0x080fe20000410000 */
[----:B------:R-:W-:-:S03]  /*4cc0*/  FMUL.FTZ R13, R41, R13 ;  /* 0x0000000d290d7220 */ /* 0x000fc60000410000 */
[-C--:B------:R-:W-:Y:S01]  /*4cd0*/  FFMA.FTZ R43, R41, R14.reuse, -R43 ;  /* 0x0000000e292b7223 */ /* 0x080fe2000001082b */
[----:B------:R-:W-:Y:S01]  /*4ce0*/  FFMA.FTZ R14, R15, R14, R13 ;  /* 0x0000000e0f0e7223 */ /* 0x000fe2000001000d */
[----:B------:R-:W-:Y:S01]  /*4cf0*/  IMAD.MOV.U32 R13, RZ, RZ, R40 ;  /* 0x000000ffff0d7224 */ /* 0x000fe200078e0028 */
[----:B------:R-:W-:Y:S02]  /*4d00*/  F2FP.F16.E4M3.UNPACK_B R15, R100.H1 ;  /* 0x00000064ff0f723e */ /* 0x000fe400030006ff */
[----:B------:R-:W-:Y:S02]  /*4d10*/  F2FP.F16.E4M3.UNPACK_B R40, R44.H1 ;  /* 0x0000002cff28723e */ /* 0x000fe400030006ff */
[-C--:B------:R-:W-:Y:S01]  /*4d20*/  F2FP.F16.E4M3.UNPACK_B R41, R13.reuse.H1 ;  /* 0x0000000dff29723e */ /* 0x080fe200030006ff */
[----:B------:R-:W-:Y:S01]  /*4d30*/  HADD2.F32 R104, -RZ, R15.H0_H0 ;  /* 0x2000000fff687230 */ /* 0x000fe20000004100 */
[----:B------:R-:W-:Y:S01]  /*4d40*/  F2FP.F16.E4M3.UNPACK_B R100, R100 ;  /* 0x00000064ff64723e */ /* 0x000fe200020006ff */
[----:B------:R-:W-:Y:S01]  /*4d50*/  HADD2.F32 R47, -RZ, R40.H0_H0 ;  /* 0x20000028ff2f7230 */ /* 0x000fe20000004100 */
[----:B------:R-:W-:Y:S01]  /*4d60*/  F2FP.F16.E4M3.UNPACK_B R44, R44 ;  /* 0x0000002cff2c723e */ /* 0x000fe200020006ff */
[----:B------:R-:W-:Y:S01]  /*4d70*/  HADD2.F32 R105, -RZ, R41.H0_H0 ;  /* 0x20000029ff697230 */ /* 0x000fe20000004100 */
[----:B------:R-:W-:Y:S01]  /*4d80*/  F2FP.F16.E4M3.UNPACK_B R13, R13 ;  /* 0x0000000dff0d723e */ /* 0x000fe200020006ff */
[----:B------:R-:W-:-:S02]  /*4d90*/  HADD2.F32 R15, -RZ, R15.H1_H1 ;  /* 0x3000000fff0f7230 */ /* 0x000fc40000004100 */
[-C--:B------:R-:W-:Y:S01]  /*4da0*/  FMUL.FTZ R108, R47, R104.reuse ;  /* 0x000000682f6c7220 */ /* 0x080fe20000410000 */
[----:B------:R-:W-:Y:S02]  /*4db0*/  HADD2.F32 R41, -RZ, R41.H1_H1 ;  /* 0x30000029ff297230 */ /* 0x000fe40000004100 */
[----:B------:R-:W-:Y:S01]  /*4dc0*/  FMUL.FTZ R104, R105, R104 ;  /* 0x0000006869687220 */ /* 0x000fe20000410000 */
[----:B------:R-:W-:Y:S01]  /*4dd0*/  F2FP.SATFINITE.E4M3.F32.PACK_AB_MERGE_C R43, R43, R109, RZ ;  /* 0x0000006d2b2b723e */ /* 0x000fe200048070ff */
[----:B------:R-:W-:Y:S01]  /*4de0*/  FFMA.FTZ R108, R105, R102, -R108 ;  /* 0x00000066696c7223 */ /* 0x000fe2000001086c */
[----:B------:R-:W-:Y:S01]  /*4df0*/  F2FP.SATFINITE.E4M3.F32.PACK_AB_MERGE_C R14, R14, R106, RZ ;  /* 0x0000006a0e0e723e */ /* 0x000fe200048070ff */
[----:B------:R-:W-:Y:S01]  /*4e00*/  FFMA.FTZ R104, R47, R102, R104 ;  /* 0x000000662f687223 */ /* 0x000fe20000010068 */
[----:B------:R-:W-:Y:S01]  /*4e10*/  HADD2.F32 R47, -RZ, R40.H1_H1 ;  /* 0x30000028ff2f7230 */ /* 0x000fe20000004100 */
[----:B------:R-:W-:Y:S01]  /*4e20*/  F2FP.SATFINITE.E4M3.F32.PACK_AB_MERGE_C R43, R39, R110, R43 ;  /* 0x0000006e272b723e */ /* 0x000fe2000480702b */
[----:B------:R-:W-:-:S02]  /*4e30*/  HADD2.F32 R102, -RZ, R13.H0_H0 ;  /* 0x2000000dff667230 */ /* 0x000fc40000004100 */
[----:B------:R-:W-:Y:S02]  /*4e40*/  HADD2.F32 R13, -RZ, R13.H1_H1 ;  /* 0x3000000dff0d7230 */ /* 0x000fe40000004100 */
[-C--:B------:R-:W-:Y:S01]  /*4e50*/  FMUL.FTZ R40, R47, R15.reuse ;  /* 0x0000000f2f287220 */ /* 0x080fe20000410000 */
[----:B------:R-:W-:-:S03]  /*4e60*/  FMUL.FTZ R15, R41, R15 ;  /* 0x0000000f290f7220 */ /* 0x000fc60000410000 */
[-C--:B------:R-:W-:Y:S01]  /*4e70*/  FFMA.FTZ R40, R41, R45.reuse, -R40 ;  /* 0x0000002d29287223 */ /* 0x080fe20000010828 */
[----:B------:R-:W-:Y:S01]  /*4e80*/  FFMA.FTZ R15, R47, R45, R15 ;  /* 0x0000002d2f0f7223 */ /* 0x000fe2000001000f */
[----:B------:R-:W-:Y:S02]  /*4e90*/  HADD2.F32 R47, -RZ, R100.H0_H0 ;  /* 0x20000064ff2f7230 */ /* 0x000fe40000004100 */
[----:B------:R-:W-:Y:S01]  /*4ea0*/  HADD2.F32 R41, -RZ, R44.H0_H0 ;  /* 0x2000002cff297230 */ /* 0x000fe20000004100 */
[----:B------:R-:W-:Y:S01]  /*4eb0*/  F2FP.SATFINITE.E4M3.F32.PACK_AB_MERGE_C R40, R40, R108, RZ ;  /* 0x0000006c2828723e */ /* 0x000fe200048070ff */
[--C-:B------:R-:W-:Y:S01]  /*4ec0*/  HADD2.F32 R45, -RZ, R97.reuse.H0_H0 ;  /* 0x20000061ff2d7230 */ /* 0x100fe20000004100 */
[----:B------:R-:W-:Y:S01]  /*4ed0*/  F2FP.SATFINITE.E4M3.F32.PACK_AB_MERGE_C R104, R15, R104, RZ ;  /* 0x000000680f68723e */ /* 0x000fe200048070ff */
[----:B------:R-:W-:Y:S02]  /*4ee0*/  HADD2.F32 R100, -RZ, R100.H1_H1 ;  /* 0x30000064ff647230 */ /* 0x000fe40000004100 */
[-C--:B------:R-:W-:Y:S01]  /*4ef0*/  FMUL.FTZ R105, R41, R47.reuse ;  /* 0x0000002f29697220 */ /* 0x080fe20000410000 */
[----:B------:R-:W-:Y:S01]  /*4f00*/  FMUL.FTZ R47, R102, R47 ;  /* 0x0000002f662f7220 */ /* 0x000fe20000410000 */
[----:B------:R-:W-:Y:S01]  /*4f10*/  HADD2.F32 R44, -RZ, R44.H1_H1 ;  /* 0x3000002cff2c7230 */ /* 0x000fe20000004100 */
[----:B------:R-:W-:Y:S01]  /*4f20*/  F2FP.F16.E4M3.UNPACK_B R15, R98.H1 ;  /* 0x00000062ff0f723e */ /* 0x000fe200030006ff */
[----:B------:R-:W-:-:S02]  /*4f30*/  HADD2.F32 R97, -RZ, R97.H1_H1 ;  /* 0x30000061ff617230 */ /* 0x000fc40000004100 */
[-C--:B------:R-:W-:Y:S01]  /*4f40*/  FFMA.FTZ R47, R41, R45.reuse, R47 ;  /* 0x0000002d292f7223 */ /* 0x080fe2000001002f */
[----:B------:R-:W-:Y:S01]  /*4f50*/  FFMA.FTZ R105, R102, R45, -R105 ;  /* 0x0000002d66697223 */ /* 0x000fe20000010869 */
[CC--:B------:R-:W-:Y:S01]  /*4f60*/  FMUL.FTZ R41, R44.reuse, R100.reuse ;  /* 0x000000642c297220 */ /* 0x0c0fe20000410000 */
[C---:B------:R-:W-:Y:S01]  /*4f70*/  FMUL.FTZ R100, R13.reuse, R100 ;  /* 0x000000640d647220 */ /* 0x040fe20000410000 */
[----:B------:R-:W-:Y:S01]  /*4f80*/  F2FP.F16.E4M3.UNPACK_B R45, R46.H1 ;  /* 0x0000002eff2d723e */ /* 0x000fe200030006ff */
[----:B------:R-:W-:Y:S02]  /*4f90*/  HADD2.F32 R111, -RZ, R15.H0_H0 ;  /* 0x2000000fff6f7230 */ /* 0x000fe40000004100 */
[-C--:B------:R-:W-:Y:S01]  /*4fa0*/  FFMA.FTZ R41, R13, R97.reuse, -R41 ;  /* 0x000000610d297223 */ /* 0x080fe20000010829 */
[----:B------:R-:W-:Y:S01]  /*4fb0*/  FFMA.FTZ R13, R44, R97, R100 ;  /* 0x000000612c0d7223 */ /* 0x000fe20000010064 */
[----:B------:R-:W-:Y:S01]  /*4fc0*/  F2FP.F16.E4M3.UNPACK_B R44, R42.H1 ;  /* 0x0000002aff2c723e */ /* 0x000fe200030006ff */
[----:B------:R-:W-:Y:S01]  /*4fd0*/  HADD2.F32 R97, -RZ, R45.H0_H0 ;  /* 0x2000002dff617230 */ /* 0x000fe20000004100 */
[----:B------:R-:W-:Y:S01]  /*4fe0*/  F2FP.F16.E4M3.UNPACK_B R100, R99.H1 ;  /* 0x00000063ff64723e */ /* 0x000fe200030006ff */
[----:B------:R-:W-:Y:S01]  /*4ff0*/  HADD2.F32 R15, -RZ, R15.H1_H1 ;  /* 0x3000000fff0f7230 */ /* 0x000fe20000004100 */
[----:B------:R-:W-:Y:S01]  /*5000*/  F2FP.F16.E4M3.UNPACK_B R98, R98 ;  /* 0x00000062ff62723e */ /* 0x000fe200020006ff */
[----:B------:R-:W-:-:S02]  /*5010*/  HADD2.F32 R102, -RZ, R44.H0_H0 ;  /* 0x2000002cff667230 */ /* 0x000fc40000004100 */
[CC--:B------:R-:W-:Y:S01]  /*5020*/  FMUL.FTZ R109, R97.reuse, R111.reuse ;  /* 0x0000006f616d7220 */ /* 0x0c0fe20000410000 */
[----:B------:R-:W-:Y:S01]  /*5030*/  HADD2.F32 R108, -RZ, R100.H0_H0 ;  /* 0x20000064ff6c7230 */ /* 0x000fe20000004100 */
[----:B------:R-:W-:Y:S01]  /*5040*/  F2FP.F16.E4M3.UNPACK_B R46, R46 ;  /* 0x0000002eff2e723e */ /* 0x000fe200020006ff */
[----:B------:R-:W-:Y:S02]  /*5050*/  HADD2.F32 R45, -RZ, R45.H1_H1 ;  /* 0x3000002dff2d7230 */ /* 0x000fe40000004100 */
[----:B------:R-:W-:Y:S01]  /*5060*/  FMUL.FTZ R111, R102, R111 ;  /* 0x0000006f666f7220 */ /* 0x000fe20000410000 */
[----:B------:R-:W-:Y:S01]  /*5070*/  HADD2.F32 R44, -RZ, R44.H1_H1 ;  /* 0x3000002cff2c7230 */ /* 0x000fe20000004100 */
[----:B------:R-:W-:Y:S01]  /*5080*/  F2FP.F16.E4M3.UNPACK_B R42, R42 ;  /* 0x0000002aff2a723e */ /* 0x000fe200020006ff */
[----:B------:R-:W-:Y:S02]  /*5090*/  HADD2.F32 R100, -RZ, R100.H1_H1 ;  /* 0x30000064ff647230 */ /* 0x000fe40000004100 */
[-C--:B------:R-:W-:Y:S01]  /*50a0*/  FFMA.FTZ R111, R97, R108.reuse, R111 ;  /* 0x0000006c616f7223 */ /* 0x080fe2000001006f */
[CC--:B------:R-:W-:Y:S01]  /*50b0*/  FMUL.FTZ R97, R45.reuse, R15.reuse ;  /* 0x0000000f2d617220 */ /* 0x0c0fe20000410000 */
[----:B------:R-:W-:Y:S01]  /*50c0*/  FMUL.FTZ R15, R44, R15 ;  /* 0x0000000f2c0f7220 */ /* 0x000fe20000410000 */
[----:B------:R-:W-:Y:S01]  /*50d0*/  FFMA.FTZ R109, R102, R108, -R109 ;  /* 0x0000006c666d7223 */ /* 0x000fe2000001086d */
[----:B------:R-:W-:Y:S01]  /*50e0*/  F2FP.F16.E4M3.UNPACK_B R99, R99 ;  /* 0x00000063ff63723e */ /* 0x000fe200020006ff */
[-C--:B------:R-:W-:Y:S01]  /*50f0*/  FFMA.FTZ R44, R44, R100.reuse, -R97 ;  /* 0x000000642c2c7223 */ /* 0x080fe20000010861 */
[----:B------:R-:W-:Y:S01]  /*5100*/  FFMA.FTZ R15, R45, R100, R15 ;  /* 0x000000642d0f7223 */ /* 0x000fe2000001000f */
[----:B------:R-:W-:Y:S01]  /*5110*/  HADD2.F32 R108, -RZ, R98.H0_H0 ;  /* 0x20000062ff6c7230 */ /* 0x000fe20000004100 */
[----:B------:R-:W-:Y:S01]  /*5120*/  F2FP.SATFINITE.E4M3.F32.PACK_AB_MERGE_C R13, R13, R47, R104 ;  /* 0x0000002f0d0d723e */ /* 0x000fe20004807068 */
[----:B------:R-:W-:Y:S01]  /*5130*/  HADD2.F32 R45, -RZ, R46.H0_H0 ;  /* 0x2000002eff2d7230 */ /* 0x000fe20000004100 */
[----:B------:R-:W-:Y:S01]  /*5140*/  F2FP.SATFINITE.E4M3.F32.PACK_AB_MERGE_C R44, R44, R109, RZ ;  /* 0x0000006d2c2c723e */ /* 0x000fe200048070ff */
[----:B------:R-:W-:Y:S01]  /*5150*/  HADD2.F32 R100, -RZ, R42.H0_H0 ;  /* 0x2000002aff647230 */ /* 0x000fe20000004100 */
[----:B------:R-:W-:Y:S01]  /*5160*/  F2FP.SATFINITE.E4M3.F32.PACK_AB_MERGE_C R15, R15, R111, RZ ;  /* 0x0000006f0f0f723e */ /* 0x000fe200048070ff */
[----:B------:R-:W-:-:S02]  /*5170*/  HADD2.F32 R97, -RZ, R99.H0_H0 ;  /* 0x20000063ff617230 */ /* 0x000fc40000004100 */
[CC--:B------:R-:W-:Y:S01]  /*5180*/  FMUL.FTZ R102, R45.reuse, R108.reuse ;  /* 0x0000006c2d667220 */ /* 0x0c0fe20000410000 */
[----:B------:R-:W-:Y:S02]  /*5190*/  HADD2.F32 R98, -RZ, R98.H1_H1 ;  /* 0x30000062ff627230 */ /* 0x000fe40000004100 */
[C---:B------:R-:W-:Y:S01]  /*51a0*/  FMUL.FTZ R108, R100.reuse, R108 ;  /* 0x0000006c646c7220 */ /* 0x040fe20000410000 */
[----:B------:R-:W-:Y:S02]  /*51b0*/  HADD2.F32 R46, -RZ, R46.H1_H1 ;  /* 0x3000002eff2e7230 */ /* 0x000fe40000004100 */
[-C--:B------:R-:W-:Y:S01]  /*51c0*/  FFMA.FTZ R102, R100, R97.reuse, -R102 ;  /* 0x0000006164667223 */ /* 0x080fe20000010866 */
[----:B------:R-:W-:Y:S02]  /*51d0*/  HADD2.F32 R42, -RZ, R42.H1_H1 ;  /* 0x3000002aff2a7230 */ /* 0x000fe40000004100 */
[----:B------:R-:W-:Y:S01]  /*51e0*/  FFMA.FTZ R108, R45, R97, R108 ;  /* 0x000000612d6c7223 */ /* 0x000fe2000001006c */
[----:B------:R-:W-:-:S02]  /*51f0*/  HADD2.F32 R99, -RZ, R99.H1_H1 ;  /* 0x30000063ff637230 */ /* 0x000fc40000004100 */
[-C--:B------:R-:W-:Y:S01]  /*5200*/  FMUL.FTZ R45, R46, R98.reuse ;  /* 0x000000622e2d7220 */ /* 0x080fe20000410000 */
[----:B------:R-:W-:Y:S01]  /*5210*/  F2FP.SATFINITE.E4M3.F32.PACK_AB_MERGE_C R40, R41, R105, R40 ;  /* 0x000000692928723e */ /* 0x000fe20004807028 */
[----:B------:R-:W-:Y:S01]  /*5220*/  FMUL.FTZ R98, R42, R98 ;  /* 0x000000622a627220 */ /* 0x000fe20000410000 */
[----:B------:R-:W-:Y:S01]  /*5230*/  F2FP.SATFINITE.E4M3.F32.PACK_AB_MERGE_C R47, R36, R107, R14 ;  /* 0x0000006b242f723e */ /* 0x000fe2000480700e */
[-C--:B------:R-:W-:Y:S01]  /*5240*/  FFMA.FTZ R45, R42, R99.reuse, -R45 ;  /* 0x000000632a2d7223 */ /* 0x080fe2000001082d */
[----:B------:R-:W-:Y:S02]  /*5250*/  IMAD.MOV.U32 R41, RZ, RZ, R103 ;  /* 0x000000ffff297224 */ /* 0x000fe400078e0067 */
[----:B------:R-:W-:Y:S02]  /*5260*/  FFMA.FTZ R99, R46, R99, R98 ;  /* 0x000000632e637223 */ /* 0x000fe40000010062 */
[----:B------:R-:W-:Y:S01]  /*5270*/  F2FP.SATFINITE.E4M3.F32.PACK_AB_MERGE_C R42, R45, R102, R44 ;  /* 0x000000662d2a723e */ /* 0x000fe2000480702c */
[----:B------:R-:W-:-:S02]  /*5280*/  IMAD.MOV.U32 R44, RZ, RZ, R13 ;  /* 0x000000ffff2c7224 */ /* 0x000fc400078e000d */
[----:B------:R-:W-:Y:S02]  /*5290*/  F2FP.SATFINITE.E4M3.F32.PACK_AB_MERGE_C R46, R99, R108, R15 ;  /* 0x0000006c632e723e */ /* 0x000fe4000480700f */
[----:B------:R-:W-:-:S07]  /*52a0*/  F2FP.SATFINITE.E4M3.F32.PACK_AB_MERGE_C R45, R37, R38, R12 ;  /* 0x00000026252d723e */ /* 0x000fce000480700c */
.L_x_354:
[----:B------:R-:W-:Y:S05]  /*52b0*/  BSYNC B2 ;  /* 0x0000000000027941 */ /* 0x000fea0003800000 */
.L_x_353:
[----:B------:R-:W-:-:S04]  /*52c0*/  IADD3 R13, P4, P5, R58, R78, R20 ;  /* 0x0000004e3a0d7210 */ /* 0x000fc80007d9e014 */
[----:B------:R-:W-:Y:S02]  /*52d0*/  IADD3.X R14, R80, R95, R4, P4, P5 ;  /* 0x0000005f500e7210 */ /* 0x000fe400027ea404 */
[----:B------:R-:W-:-:S13]  /*52e0*/  ISETP.GE.AND P4, PT, R101, R94, PT ;  /* 0x0000005e6500720c */ /* 0x000fda0003f86270 */
[--C-:B------:R-:W-:Y:S02]  /*52f0*/  @!P4 SHF.R.S32.HI R12, RZ, 0x1f, R101.reuse ;  /* 0x0000001fff0cc819 */ /* 0x100fe40000011465 */
[----:B------:R-:W-:-:S04]  /*5300*/  @!P4 IADD3 R15, P5, P6, R58, R78, R101 ;  /* 0x0000004e3a0fc210 */ /* 0x000fc80007ebe065 */
[----:B------:R-:W-:Y:S02]  /*5310*/  @!P4 IADD3.X R36, R80, R95, R12, P5, P6 ;  /* 0x0000005f5024c210 */ /* 0x000fe40002fec40c */
[----:B------:R-:W-:-:S05]  /*5320*/  IADD3 R12, P5, R13, R76, RZ ;  /* 0x0000004c0d0c7210 */ /* 0x000fca0007fbe0ff */
[----:B------:R-:W-:Y:S01]  /*5330*/  IMAD.X R13, R14, 0x1, R77, P5 ;  /* 0x000000010e0d7824 */ /* 0x000fe200028e064d */
[----:B------:R-:W-:-:S04]  /*5340*/  @!P4 IADD3 R14, P5, R15, R76, RZ ;  /* 0x0000004c0f0ec210 */ /* 0x000fc80007fbe0ff */
[----:B0-----:R0:W-:Y:S01]  /*5350*/  STG.E.128 desc[UR40][R12.64], R40 ;  /* 0x000000280c007986 */ /* 0x0011e2000c101d28 */
[----:B------:R-:W-:-:S05]  /*5360*/  @!P4 IMAD.X R15, R36, 0x1, R77, P5 ;  /* 0x00000001240fc824 */ /* 0x000fca00028e064d */
[----:B--2---:R0:W-:Y:S03]  /*5370*/  @!P4 STG.E.128 desc[UR40][R14.64], R44 ;  /* 0x0000002c0e00c986 */ /* 0x0041e6000c101d28 */
.L_x_352:
[----:B------:R-:W-:Y:S05]  /*5380*/  BSYNC B1 ;  /* 0x0000000000017941 */ /* 0x000fea0003800000 */
.L_x_351:
[----:B------:R-:W-:-:S13]  /*5390*/  ISETP.NE.AND P4, PT, R61, RZ, PT ;  /* 0x000000ff3d00720c */ /* 0x000fda0003f85270 */
[----:B------:R-:W-:Y:S05]  /*53a0*/  @!P4 BRA `(.L_x_335) ;  /* 0x00000010003cc947 */ /* 0x000fea0003800000 */
[----:B0-----:R-:W2:Y:S04]  /*53b0*/  LDL R12, [R1+0x14] ;  /* 0x00001400010c7983 */ /* 0x001ea80000100800 */
[----:B------:R-:W3:Y:S01]  /*53c0*/  LDL R13, [R1+0x10] ;  /* 0x00001000010d7983 */ /* 0x000ee20000100800 */
[----:B------:R-:W-:Y:S02]  /*53d0*/  SHF.R.U32.HI R36, RZ, 0x3, R157 ;  /* 0x00000003ff247819 */ /* 0x000fe4000001169d */
[----:B------:R-:W-:-:S04]  /*53e0*/  IADD3 R41, P4, P5, R58, R78, R7 ;  /* 0x0000004e3a297210 */ /* 0x000fc80007d9e007 */
[----:B------:R-:W-:Y:S02]  /*53f0*/  IADD3.X R14, R80, R95, R3, P4, P5 ;  /* 0x0000005f500e7210 */ /* 0x000fe400027ea403 */
[----:B------:R-:W-:-:S05]  /*5400*/  IADD3 R40, P4, R41, R76, RZ ;  /* 0x0000004c29287210 */ /* 0x000fca0007f9e0ff */
[----:B------:R-:W-:Y:S01]  /*5410*/  IMAD.X R41, R14, 0x1, R77, P4 ;  /* 0x000000010e297824 */ /* 0x000fe200020e064d */
[----:B------:R-:W-:Y:S01]  /*5420*/  ISETP.GE.AND P4, PT, R82, R87, PT ;  /* 0x000000575200720c */ /* 0x000fe20003f86270 */
[----:B------:R-:W-:Y:S01]  /*5430*/  BSSY B1, `(.L_x_355) ;  /* 0x00000e7000017945 */ /* 0x000fe20003800000 */
[----:B--2---:R-:W-:-:S04]  /*5440*/  LOP3.LUT P6, RZ, R12, 0x1, RZ, 0xc0, !PT ;  /* 0x000000010cff7812 */ /* 0x004fc800078cc0ff */
[----:B------:R-:W-:Y:S01]  /*5450*/  SEL R96, R63, R96, !P6 ;  /* 0x000000603f607207 */ /* 0x000fe20007000000 */
[----:B---3--:R-:W-:-:S03]  /*5460*/  IMAD.MOV.U32 R15, RZ, RZ, R13 ;  /* 0x000000ffff0f7224 */ /* 0x008fc600078e000d */
[----:B------:R-:W-:-:S04]  /*5470*/  SHF.R.S32.HI R13, RZ, 0x1f, R96 ;  /* 0x0000001fff0d7819 */ /* 0x000fc80000011460 */
        /* <DEDUP_REMOVED lines=9> */
[----:B------:R-:W-:Y:S01]  /*5510*/  IADD3 R12, R12, R13, R15 ;  /* 0x0000000d0c0c7210 */ /* 0x000fe20007ffe00f */
[----:B------:R-:W-:-:S04]  /*5520*/  IMAD R13, R17, 0x3000, R71 ;  /* 0x00003000110d7824 */ /* 0x000fc800078e0247 */
[----:B------:R-:W-:Y:S02]  /*5530*/  IMAD R15, R17, 0x3000, R12 ;  /* 0x00003000110f7824 */ /* 0x000fe400078e020c */
[C---:B------:R-:W-:Y:S02]  /*5540*/  IMAD.IADD R13, R16.reuse, 0x1, R13 ;  /* 0x00000001100d7824 */ /* 0x040fe400078e020d */
[----:B------:R-:W-:-:S04]  /*5550*/  IMAD.IADD R36, R16, 0x1, R15 ;  /* 0x0000000110247824 */ /* 0x000fc800078e020f */
[----:B------:R-:W0:Y:S04]  /*5560*/  LDS.128 R12, [R13+0x13800] ;  /* 0x013800000d0c7984 */ /* 0x000e280000000c00 */
[----:B------:R-:W2:Y:S01]  /*5570*/  LDS.128 R36, [R36+0x13800] ;  /* 0x0138000024247984 */ /* 0x000ea20000000c00 */
[----:B------:R-:W-:Y:S05]  /*5580*/  @P4 BRA `(.L_x_356) ;  /* 0x0000000c00444947 */ /* 0x000fea0003800000 */
[----:B0-----:R-:W-:Y:S01]  /*5590*/  IMAD.MOV.U32 R32, RZ, RZ, R12 ;  /* 0x000000ffff207224 */ /* 0x001fe200078e000c */
[----:B------:R-:W-:Y:S01]  /*55a0*/  F2FP.F16.E4M3.UNPACK_B R44, R93.H1 ;  /* 0x0000005dff2c723e */ /* 0x000fe200030006ff */
[----:B--2---:R-:W-:Y:S01]  /*55b0*/  IMAD.MOV.U32 R99, RZ, RZ, R38 ;  /* 0x000000ffff637224 */ /* 0x004fe200078e0026 */
[----:B------:R-:W-:Y:S02]  /*55c0*/  F2FP.F16.E4M3.UNPACK_B R10, R36.H1 ;  /* 0x00000024ff0a723e */ /* 0x000fe400030006ff */
[----:B------:R-:W-:Y:S01]  /*55d0*/  F2FP.F16.E4M3.UNPACK_B R12, R32.H1 ;  /* 0x00000020ff0c723e */ /* 0x000fe200030006ff */
[----:B------:R-:W-:Y:S01]  /*55e0*/  HADD2.F32 R45, -RZ, R44.H0_H0 ;  /* 0x2000002cff2d7230 */ /* 0x000fe20000004100 */
[----:B------:R-:W-:Y:S01]  /*55f0*/  F2FP.F16.E4M3.UNPACK_B R43, R90.H1 ;  /* 0x0000005aff2b723e */ /* 0x000fe200030006ff */
[----:B------:R-:W-:Y:S01]  /*5600*/  HADD2.F32 R34, -RZ, R10.H0_H0 ;  /* 0x2000000aff227230 */ /* 0x000fe20000004100 */
[----:B------:R-:W-:Y:S01]  /*5610*/  F2FP.F16.E4M3.UNPACK_B R38, R92.H1 ;  /* 0x0000005cff26723e */ /* 0x000fe200030006ff */
[----:B------:R-:W-:Y:S01]  /*5620*/  HADD2.F32 R8, -RZ, R12.H0_H0 ;  /* 0x2000000cff087230 */ /* 0x000fe20000004100 */
[----:B------:R-:W-:Y:S01]  /*5630*/  F2FP.F16.E4M3.UNPACK_B R98, R99.H1 ;  /* 0x00000063ff62723e */ /* 0x000fe200030006ff */
[----:B------:R-:W-:-:S02]  /*5640*/  HADD2.F32 R44, -RZ, R44.H1_H1 ;  /* 0x3000002cff2c7230 */ /* 0x000fc40000004100 */
[-C--:B------:R-:W-:Y:S01]  /*5650*/  FMUL.FTZ R87, R34, R45.reuse ;  /* 0x0000002d22577220 */ /* 0x080fe20000410000 */
[----:B------:R-:W-:Y:S02]  /*5660*/  HADD2.F32 R12, -RZ, R12.H1_H1 ;  /* 0x3000000cff0c7230 */ /* 0x000fe40000004100 */
[----:B------:R-:W-:Y:S01]  /*5670*/  FMUL.FTZ R97, R8, R45 ;  /* 0x0000002d08617220 */ /* 0x000fe20000410000 */
[----:B------:R-:W-:Y:S01]  /*5680*/  HADD2.F32 R45, -RZ, R10.H1_H1 ;  /* 0x3000000aff2d7230 */ /* 0x000fe20000004100 */
[----:B------:R-:W-:Y:S01]  /*5690*/  F2FP.F16.E4M3.UNPACK_B R100, R14.H1 ;  /* 0x0000000eff64723e */ /* 0x000fe200030006ff */
[--C-:B------:R-:W-:Y:S02]  /*56a0*/  HADD2.F32 R47, -RZ, R43.reuse.H0_H0 ;  /* 0x2000002bff2f7230 */ /* 0x100fe40000004100 */
[-C--:B------:R-:W-:Y:S01]  /*56b0*/  FMUL.FTZ R96, R12, R44.reuse ;  /* 0x0000002c0c607220 */ /* 0x080fe20000410000 */
[----:B------:R-:W-:Y:S02]  /*56c0*/  HADD2.F32 R46, -RZ, R43.H1_H1 ;  /* 0x3000002bff2e7230 */ /* 0x000fe40000004100 */
[C---:B------:R-:W-:Y:S01]  /*56d0*/  FMUL.FTZ R43, R45.reuse, R44 ;  /* 0x0000002c2d2b7220 */ /* 0x040fe20000410000 */
[----:B------:R-:W-:Y:S01]  /*56e0*/  F2FP.F16.E4M3.UNPACK_B R44, R32 ;  /* 0x00000020ff2c723e */ /* 0x000fe200020006ff */
[----:B------:R-:W-:Y:S01]  /*56f0*/  FFMA.FTZ R10, R34, R47, R97 ;  /* 0x0000002f220a7223 */ /* 0x000fe20000010061 */
[----:B------:R-:W-:Y:S01]  /*5700*/  F2FP.F16.E4M3.UNPACK_B R34, R36 ;  /* 0x00000024ff22723e */ /* 0x000fe200020006ff */
[-C--:B------:R-:W-:Y:S01]  /*5710*/  FFMA.FTZ R12, R12, R46.reuse, -R43 ;  /* 0x0000002e0c0c7223 */ /* 0x080fe2000001082b */
[----:B------:R-:W-:Y:S01]  /*5720*/  F2FP.F16.E4M3.UNPACK_B R43, R93 ;  /* 0x0000005dff2b723e */ /* 0x000fe200020006ff */
[----:B------:R-:W-:Y:S01]  /*5730*/  FFMA.FTZ R32, R45, R46, R96 ;  /* 0x0000002e2d207223 */ /* 0x000fe20000010060 */
[----:B------:R-:W-:Y:S01]  /*5740*/  FFMA.FTZ R8, R8, R47, -R87 ;  /* 0x0000002f08087223 */ /* 0x000fe20000010857 */
[----:B------:R-:W-:Y:S01]  /*5750*/  F2FP.F16.E4M3.UNPACK_B R46, R90 ;  /* 0x0000005aff2e723e */ /* 0x000fe200020006ff */
[----:B------:R-:W-:Y:S01]  /*5760*/  HADD2.F32 R45, -RZ, R34.H0_H0 ;  /* 0x20000022ff2d7230 */ /* 0x000fe20000004100 */
[----:B------:R-:W-:Y:S01]  /*5770*/  F2FP.F16.E4M3.UNPACK_B R101, R91.H1 ;  /* 0x0000005bff65723e */ /* 0x000fe200030006ff */
[----:B------:R-:W-:Y:S01]  /*5780*/  HADD2.F32 R87, -RZ, R43.H0_H0 ;  /* 0x2000002bff577230 */ /* 0x000fe20000004100 */
[----:B------:R-:W-:Y:S01]  /*5790*/  SHF.R.U32.HI R96, RZ, 0x8, R35 ;  /* 0x00000008ff607819 */ /* 0x000fe20000011623 */
[----:B------:R-:W-:Y:S01]  /*57a0*/  HADD2.F32 R36, -RZ, R44.H0_H0 ;  /* 0x2000002cff247230 */ /* 0x000fe20000004100 */
[----:B------:R-:W-:Y:S01]  /*57b0*/  LOP3.LUT R97, R35, 0xff0000ff, RZ, 0xc0, !PT ;  /* 0xff0000ff23617812 */ /* 0x000fe200078ec0ff */
[----:B------:R-:W-:-:S02]  /*57c0*/  HADD2.F32 R47, -RZ, R46.H0_H0 ;  /* 0x2000002eff2f7230 */ /* 0x000fc40000004100 */
[CC--:B------:R-:W-:Y:S01]  /*57d0*/  FMUL.FTZ R93, R45.reuse, R87.reuse ;  /* 0x000000572d5d7220 */ /* 0x0c0fe20000410000 */
[----:B------:R-:W-:Y:S02]  /*57e0*/  HADD2.F32 R106, -RZ, R38.H0_H0 ;  /* 0x20000026ff6a7230 */ /* 0x000fe40000004100 */
[C---:B------:R-:W-:Y:S01]  /*57f0*/  FMUL.FTZ R90, R36.reuse, R87 ;  /* 0x00000057245a7220 */ /* 0x040fe20000410000 */
[----:B------:R-:W-:Y:S02]  /*5800*/  HADD2.F32 R102, -RZ, R98.H0_H0 ;  /* 0x20000062ff667230 */ /* 0x000fe40000004100 */
[-C--:B------:R-:W-:Y:S01]  /*5810*/  FFMA.FTZ R36, R36, R47.reuse, -R93 ;  /* 0x0000002f24247223 */ /* 0x080fe2000001085d */
[----:B------:R-:W-:Y:S02]  /*5820*/  HADD2.F32 R34, -RZ, R34.H1_H1 ;  /* 0x30000022ff227230 */ /* 0x000fe40000004100 */
[----:B------:R-:W-:Y:S01]  /*5830*/  FFMA.FTZ R45, R45, R47, R90 ;  /* 0x0000002f2d2d7223 */ /* 0x000fe2000001005a */
[----:B------:R-:W-:-:S02]  /*5840*/  HADD2.F32 R47, -RZ, R43.H1_H1 ;  /* 0x3000002bff2f7230 */ /* 0x000fc40000004100 */
[-C--:B------:R-:W-:Y:S01]  /*5850*/  FMUL.FTZ R105, R102, R106.reuse ;  /* 0x0000006a66697220 */ /* 0x080fe20000410000 */
[----:B------:R-:W-:Y:S01]  /*5860*/  HADD2.F32 R104, -RZ, R100.H0_H0 ;  /* 0x20000064ff687230 */ /* 0x000fe20000004100 */
[----:B------:R-:W-:Y:S01]  /*5870*/  SHF.R.U32.HI R90, RZ, 0x10, R11 ;  /* 0x00000010ff5a7819 */ /* 0x000fe2000001160b */
[----:B------:R-:W-:Y:S02]  /*5880*/  HADD2.F32 R44, -RZ, R44.H1_H1 ;  /* 0x3000002cff2c7230 */ /* 0x000fe40000004100 */
[-C--:B------:R-:W-:Y:S01]  /*5890*/  FMUL.FTZ R87, R34, R47.reuse ;  /* 0x0000002f22577220 */ /* 0x080fe20000410000 */
[----:B------:R-:W-:Y:S02]  /*58a0*/  HADD2.F32 R43, -RZ, R46.H1_H1 ;  /* 0x3000002eff2b7230 */ /* 0x000fe40000004100 */
[----:B------:R-:W-:Y:S01]  /*58b0*/  FMUL.FTZ R106, R104, R106 ;  /* 0x0000006a686a7220 */ /* 0x000fe20000410000 */
[----:B------:R-:W-:Y:S02]  /*58c0*/  HADD2.F32 R103, -RZ, R101.H0_H0 ;  /* 0x20000065ff677230 */ /* 0x000fe40000004100 */
[----:B------:R-:W-:Y:S01]  /*58d0*/  FMUL.FTZ R47, R44, R47 ;  /* 0x0000002f2c2f7220 */ /* 0x000fe20000410000 */
[----:B------:R-:W-:-:S02]  /*58e0*/  HADD2.F32 R38, -RZ, R38.H1_H1 ;  /* 0x30000026ff267230 */ /* 0x000fc40000004100 */
[----:B------:R-:W-:Y:S01]  /*58f0*/  FFMA.FTZ R44, R44, R43, -R87 ;  /* 0x0000002b2c2c7223 */ /* 0x000fe20000010857 */
[----:B------:R-:W-:Y:S02]  /*5900*/  HADD2.F32 R107, -RZ, R100.H1_H1 ;  /* 0x30000064ff6b7230 */ /* 0x000fe40000004100 */
[-C--:B------:R-:W-:Y:S01]  /*5910*/  FFMA.FTZ R105, R104, R103.reuse, -R105 ;  /* 0x0000006768697223 */ /* 0x080fe20000010869 */
[----:B------:R-:W-:Y:S01]  /*5920*/  FFMA.FTZ R106, R102, R103, R106 ;  /* 0x00000067666a7223 */ /* 0x000fe2000001006a */
[----:B------:R-:W-:Y:S01]  /*5930*/  FFMA.FTZ R43, R34, R43, R47 ;  /* 0x0000002b222b7223 */ /* 0x000fe2000001002f */
[----:B------:R-:W-:Y:S01]  /*5940*/  HADD2.F32 R103, -RZ, R98.H1_H1 ;  /* 0x30000062ff677230 */ /* 0x000fe20000004100 */
[----:B------:R-:W-:Y:S01]  /*5950*/  SHF.R.U32.HI R34, RZ, 0x8, R9 ;  /* 0x00000008ff227819 */ /* 0x000fe20000011609 */
[----:B------:R-:W-:Y:S01]  /*5960*/  HADD2.F32 R98, -RZ, R101.H1_H1 ;  /* 0x30000065ff627230 */ /* 0x000fe20000004100 */
[----:B------:R-:W-:Y:S01]  /*5970*/  SHF.R.U32.HI R87, RZ, 0x8, R11 ;  /* 0x00000008ff577819 */ /* 0x000fe2000001160b */
[----:B------:R-:W-:Y:S01]  /*5980*/  IMAD.U32 R90, R90, 0x10000, RZ ;  /* 0x000100005a5a7824 */ /* 0x000fe200078e00ff */
[----:B------:R-:W-:Y:S01]  /*5990*/  LOP3.LUT R46, R9, 0xff0000ff, RZ, 0xc0, !PT ;  /* 0xff0000ff092e7812 */ /* 0x000fe200078ec0ff */
[-C--:B------:R-:W-:Y:S01]  /*59a0*/  FMUL.FTZ R100, R103, R38.reuse ;  /* 0x0000002667647220 */ /* 0x080fe20000410000 */
[----:B------:R-:W-:Y:S01]  /*59b0*/  SHF.R.U32.HI R47, RZ, 0x10, R9 ;  /* 0x00000010ff2f7819 */ /* 0x000fe20000011609 */
[----:B------:R-:W-:Y:S01]  /*59c0*/  FMUL.FTZ R38, R107, R38 ;  /* 0x000000266b267220 */ /* 0x000fe20000410000 */
[----:B------:R-:W-:Y:S01]  /*59d0*/  LOP3.LUT R9, R11, 0xff0000ff, RZ, 0xc0, !PT ;  /* 0xff0000ff0b097812 */ /* 0x000fe200078ec0ff */
[----:B------:R-:W-:Y:S01]  /*59e0*/  IMAD.SHL.U32 R101, R34, 0x100, RZ ;  /* 0x0000010022657824 */ /* 0x000fe200078e00ff */
[----:B------:R-:W-:Y:S01]  /*59f0*/  SHF.R.U32.HI R11, RZ, 0x8, R33 ;  /* 0x00000008ff0b7819 */ /* 0x000fe20000011621 */
[----:B------:R-:W-:-:S02]  /*5a00*/  IMAD.SHL.U32 R34, R87, 0x100, RZ ;  /* 0x0000010057227824 */ /* 0x000fc400078e00ff */
[-C--:B------:R-:W-:Y:S01]  /*5a10*/  FFMA.FTZ R103, R103, R98.reuse, R38 ;  /* 0x0000006267677223 */ /* 0x080fe20000010026 */
[----:B------:R-:W-:Y:S01]  /*5a20*/  SHF.R.U32.HI R35, RZ, 0x10, R35 ;  /* 0x00000010ff237819 */ /* 0x000fe20000011623 */
[----:B------:R-:W-:Y:S01]  /*5a30*/  FFMA.FTZ R100, R107, R98, -R100 ;  /* 0x000000626b647223 */ /* 0x000fe20000010864 */
[----:B------:R-:W-:Y:S01]  /*5a40*/  IMAD.SHL.U32 R38, R11, 0x100, RZ ;  /* 0x000001000b267824 */ /* 0x000fe200078e00ff */
[----:B------:R-:W-:Y:S01]  /*5a50*/  LOP3.LUT R11, R9, 0xff00, R34, 0xf8, !PT ;  /* 0x0000ff00090b7812 */ /* 0x000fe200078ef822 */
[----:B------:R-:W-:Y:S01]  /*5a60*/  IMAD.U32 R9, R47, 0x10000, RZ ;  /* 0x000100002f097824 */ /* 0x000fe200078e00ff */
[----:B------:R-:W-:Y:S01]  /*5a70*/  LOP3.LUT R46, R46, 0xff00, R101, 0xf8, !PT ;  /* 0x0000ff002e2e7812 */ /* 0x000fe200078ef865 */
[----:B------:R-:W-:Y:S01]  /*5a80*/  IMAD.SHL.U32 R34, R96, 0x100, RZ ;  /* 0x0000010060227824 */ /* 0x000fe200078e00ff */
[----:B------:R-:W-:Y:S01]  /*5a90*/  LOP3.LUT R93, R33, 0xff0000ff, RZ, 0xc0, !PT ;  /* 0xff0000ff215d7812 */ /* 0x000fe200078ec0ff */
[----:B------:R-:W-:Y:S01]  /*5aa0*/  IMAD.U32 R35, R35, 0x10000, RZ ;  /* 0x0001000023237824 */ /* 0x000fe200078e00ff */
[----:B------:R-:W-:-:S02]  /*5ab0*/  SHF.R.U32.HI R33, RZ, 0x10, R33 ;  /* 0x00000010ff217819 */ /* 0x000fc40000011621 */
[----:B------:R-:W-:Y:S02]  /*5ac0*/  LOP3.LUT R9, R46, 0xff0000, R9, 0xf8, !PT ;  /* 0x00ff00002e097812 */ /* 0x000fe400078ef809 */
[----:B------:R-:W-:Y:S02]  /*5ad0*/  F2FP.F16.E4M3.UNPACK_B R92, R92 ;  /* 0x0000005cff5c723e */ /* 0x000fe400020006ff */
[----:B------:R-:W-:Y:S02]  /*5ae0*/  F2FP.F16.E4M3.UNPACK_B R99, R99 ;  /* 0x00000063ff63723e */ /* 0x000fe400020006ff */
[----:B------:R-:W-:Y:S01]  /*5af0*/  F2FP.F16.E4M3.UNPACK_B R46, R14 ;  /* 0x0000000eff2e723e */ /* 0x000fe200020006ff */
[----:B------:R-:W-:Y:S01]  /*5b00*/  HADD2.F32 R87, -RZ, R92.H0_H0 ;  /* 0x2000005cff577230 */ /* 0x000fe20000004100 */
[----:B------:R-:W-:Y:S01]  /*5b10*/  LOP3.LUT R34, R97, 0xff00, R34, 0xf8, !PT ;  /* 0x0000ff0061227812 */ /* 0x000fe200078ef822 */
[--C-:B------:R-:W-:Y:S01]  /*5b20*/  HADD2.F32 R14, -RZ, R99.reuse.H0_H0 ;  /* 0x20000063ff0e7230 */ /* 0x100fe20000004100 */
[----:B------:R-:W-:Y:S01]  /*5b30*/  LOP3.LUT R11, R11, 0xff0000, R90, 0xf8, !PT ;  /* 0x00ff00000b0b7812 */ /* 0x000fe200078ef85a */
[----:B------:R-:W-:Y:S01]  /*5b40*/  IMAD.U32 R90, R33, 0x10000, RZ ;  /* 0x00010000215a7824 */ /* 0x000fe200078e00ff */
[----:B------:R-:W-:Y:S01]  /*5b50*/  LOP3.LUT R93, R93, 0xff00, R38, 0xf8, !PT ;  /* 0x0000ff005d5d7812 */ /* 0x000fe200078ef826 */
[----:B------:R-:W-:Y:S01]  /*5b60*/  HADD2.F32 R38, -RZ, R46.H0_H0 ;  /* 0x2000002eff267230 */ /* 0x000fe20000004100 */
[----:B------:R-:W-:Y:S01]  /*5b70*/  F2FP.F16.E4M3.UNPACK_B R91, R91 ;  /* 0x0000005bff5b723e */ /* 0x000fe200020006ff */
[----:B------:R-:W-:Y:S01]  /*5b80*/  HADD2.F32 R92, -RZ, R92.H1_H1 ;  /* 0x3000005cff5c7230 */ /* 0x000fe20000004100 */
[----:B------:R-:W-:Y:S01]  /*5b90*/  LOP3.LUT R34, R34, 0xff0000, R35, 0xf8, !PT ;  /* 0x00ff000022227812 */ /* 0x000fe200078ef823 */
[----:B------:R-:W-:Y:S01]  /*5ba0*/  HADD2.F32 R99, -RZ, R99.H1_H1 ;  /* 0x30000063ff637230 */ /* 0x000fe20000004100 */
[----:B------:R-:W-:Y:S01]  /*5bb0*/  F2FP.SATFINITE.E4M3.F32.PACK_AB_MERGE_C R35, R12, R8, RZ ;  /* 0x000000080c23723e */ /* 0x000fe200048070ff */
[----:B------:R-:W-:Y:S01]  /*5bc0*/  HADD2.F32 R47, -RZ, R91.H0_H0 ;  /* 0x2000005bff2f7230 */ /* 0x000fe20000004100 */
[----:B------:R-:W-:Y:S01]  /*5bd0*/  F2FP.SATFINITE.E4M3.F32.PACK_AB_MERGE_C R10, R32, R10, RZ ;  /* 0x0000000a200a723e */ /* 0x000fe200048070ff */
[-C--:B------:R-:W-:Y:S01]  /*5be0*/  FMUL.FTZ R97, R14, R87.reuse ;  /* 0x000000570e617220 */ /* 0x080fe20000410000 */
[----:B------:R-:W-:Y:S01]  /*5bf0*/  LOP3.LUT R93, R93, 0xff0000, R90, 0xf8, !PT ;  /* 0x00ff00005d5d7812 */ /* 0x000fe200078ef85a */
[----:B------:R-:W-:Y:S01]  /*5c00*/  FMUL.FTZ R87, R38, R87 ;  /* 0x0000005726577220 */ /* 0x000fe20000410000 */
[----:B------:R-:W-:-:S02]  /*5c10*/  HADD2.F32 R46, -RZ, R46.H1_H1 ;  /* 0x3000002eff2e7230 */ /* 0x000fc40000004100 */
[----:B------:R-:W-:Y:S01]  /*5c20*/  FMUL.FTZ R33, R99, R92 ;  /* 0x0000005c63217220 */ /* 0x000fe20000410000 */
[----:B------:R-:W-:Y:S01]  /*5c30*/  HADD2.F32 R91, -RZ, R91.H1_H1 ;  /* 0x3000005bff5b7230 */ /* 0x000fe20000004100 */
[----:B------:R-:W-:Y:S01]  /*5c40*/  F2FP.SATFINITE.E4M3.F32.PACK_AB_MERGE_C R12, R44, R36, R35 ;  /* 0x000000242c0c723e */ /* 0x000fe20004807023 */
[----:B------:R-:W-:Y:S01]  /*5c50*/  FFMA.FTZ R38, R38, R47, -R97 ;  /* 0x0000002f26267223 */ /* 0x000fe20000010861 */
[----:B------:R-:W-:Y:S01]  /*5c60*/  F2FP.F16.E4M3.UNPACK_B R32, R37 ;  /* 0x00000025ff20723e */ /* 0x000fe200020006ff */
[----:B------:R-:W-:Y:S01]  /*5c70*/  FFMA.FTZ R14, R14, R47, R87 ;  /* 0x0000002f0e0e7223 */ /* 0x000fe20000010057 */
[----:B------:R-:W-:Y:S01]  /*5c80*/  F2FP.SATFINITE.E4M3.F32.PACK_AB_MERGE_C R36, R43, R45, R10 ;  /* 0x0000002d2b24723e */ /* 0x000fe2000480700a */
[C---:B------:R-:W-:Y:S01]  /*5c90*/  FFMA.FTZ R47, R46.reuse, R91, -R33 ;  /* 0x0000005b2e2f7223 */ /* 0x040fe20000010821 */
[----:B------:R-:W-:Y:S01]  /*5ca0*/  F2FP.F16.E4M3.UNPACK_B R35, R93 ;  /* 0x0000005dff23723e */ /* 0x000fe200020006ff */
[----:B------:R-:W-:Y:S01]  /*5cb0*/  FMUL.FTZ R92, R46, R92 ;  /* 0x0000005c2e5c7220 */ /* 0x000fe20000410000 */
[----:B------:R-:W-:Y:S01]  /*5cc0*/  F2FP.F16.E4M3.UNPACK_B R10, R13 ;  /* 0x0000000dff0a723e */ /* 0x000fe200020006ff */
[--C-:B------:R-:W-:Y:S01]  /*5cd0*/  HADD2.F32 R43, -RZ, R32.reuse.H0_H0 ;  /* 0x20000020ff2b7230 */ /* 0x100fe20000004100 */
[----:B------:R-:W-:Y:S01]  /*5ce0*/  F2FP.SATFINITE.E4M3.F32.PACK_AB_MERGE_C R8, R100, R105, RZ ;  /* 0x000000696408723e */ /* 0x000fe200048070ff */
[----:B------:R-:W-:Y:S01]  /*5cf0*/  HADD2.F32 R44, -RZ, R32.H1_H1 ;  /* 0x30000020ff2c7230 */ /* 0x000fe20000004100 */
[----:B------:R-:W-:Y:S01]  /*5d00*/  F2FP.F16.E4M3.UNPACK_B R45, R9 ;  /* 0x00000009ff2d723e */ /* 0x000fe200020006ff */
[--C-:B------:R-:W-:Y:S01]  /*5d10*/  HADD2.F32 R46, -RZ, R35.reuse.H0_H0 ;  /* 0x20000023ff2e7230 */ /* 0x100fe20000004100 */
[----:B------:R-:W-:Y:S01]  /*5d20*/  F2FP.SATFINITE.E4M3.F32.PACK_AB_MERGE_C R8, R47, R38, R8 ;  /* 0x000000262f08723e */ /* 0x000fe20004807008 */
[----:B------:R-:W-:Y:S01]  /*5d30*/  HADD2.F32 R32, -RZ, R10.H0_H0 ;  /* 0x2000000aff207230 */ /* 0x000fe20000004100 */
[----:B------:R-:W-:Y:S01]  /*5d40*/  F2FP.F16.E4M3.UNPACK_B R93, R93.H1 ;  /* 0x0000005dff5d723e */ /* 0x000fe200030006ff */
[----:B------:R-:W-:-:S02]  /*5d50*/  HADD2.F32 R47, -RZ, R35.H1_H1 ;  /* 0x30000023ff2f7230 */ /* 0x000fc40000004100 */
[-C--:B------:R-:W-:Y:S01]  /*5d60*/  FMUL.FTZ R87, R43, R46.reuse ;  /* 0x0000002e2b577220 */ /* 0x080fe20000410000 */
[--C-:B------:R-:W-:Y:S02]  /*5d70*/  HADD2.F32 R38, -RZ, R45.reuse.H0_H0 ;  /* 0x2000002dff267230 */ /* 0x100fe40000004100 */
[----:B------:R-:W-:Y:S01]  /*5d80*/  FFMA.FTZ R33, R99, R91, R92 ;  /* 0x0000005b63217223 */ /* 0x000fe2000001005c */
[----:B------:R-:W-:Y:S02]  /*5d90*/  HADD2.F32 R35, -RZ, R10.H1_H1 ;  /* 0x3000000aff237230 */ /* 0x000fe40000004100 */
[----:B------:R-:W-:Y:S01]  /*5da0*/  FMUL.FTZ R10, R32, R46 ;  /* 0x0000002e200a7220 */ /* 0x000fe20000410000 */
[----:B------:R-:W-:Y:S02]  /*5db0*/  HADD2.F32 R45, -RZ, R45.H1_H1 ;  /* 0x3000002dff2d7230 */ /* 0x000fe40000004100 */
[-C--:B------:R-:W-:Y:S01]  /*5dc0*/  FMUL.FTZ R46, R44, R47.reuse ;  /* 0x0000002f2c2e7220 */ /* 0x080fe20000410000 */
[-C--:B------:R-:W-:Y:S01]  /*5dd0*/  FFMA.FTZ R32, R32, R38.reuse, -R87 ;  /* 0x0000002620207223 */ /* 0x080fe20000010857 */
[----:B------:R-:W-:Y:S01]  /*5de0*/  FMUL.FTZ R47, R35, R47 ;  /* 0x0000002f232f7220 */ /* 0x000fe20000410000 */
[----:B------:R-:W-:Y:S01]  /*5df0*/  FFMA.FTZ R10, R43, R38, R10 ;  /* 0x000000262b0a7223 */ /* 0x000fe2000001000a */
[----:B------:R-:W-:Y:S01]  /*5e00*/  F2FP.F16.E4M3.UNPACK_B R43, R37.H1 ;  /* 0x00000025ff2b723e */ /* 0x000fe200030006ff */
[----:B------:R-:W-:Y:S01]  /*5e10*/  HADD2.F32 R90, -RZ, R93.H0_H0 ;  /* 0x2000005dff5a7230 */ /* 0x000fe20000004100 */
[----:B------:R-:W-:Y:S01]  /*5e20*/  F2FP.F16.E4M3.UNPACK_B R38, R13.H1 ;  /* 0x0000000dff26723e */ /* 0x000fe200030006ff */
[----:B------:R-:W-:Y:S01]  /*5e30*/  FFMA.FTZ R13, R44, R45, R47 ;  /* 0x0000002d2c0d7223 */ /* 0x000fe2000001002f */
[----:B------:R-:W-:Y:S01]  /*5e40*/  F2FP.F16.E4M3.UNPACK_B R44, R9.H1 ;  /* 0x00000009ff2c723e */ /* 0x000fe200030006ff */
[----:B------:R-:W-:-:S02]  /*5e50*/  HADD2.F32 R9, -RZ, R43.H0_H0 ;  /* 0x2000002bff097230 */ /* 0x000fc40000004100 */
[----:B------:R-:W-:Y:S01]  /*5e60*/  FFMA.FTZ R35, R35, R45, -R46 ;  /* 0x0000002d23237223 */ /* 0x000fe2000001082e */
[--C-:B------:R-:W-:Y:S01]  /*5e70*/  HADD2.F32 R37, -RZ, R38.reuse.H0_H0 ;  /* 0x20000026ff257230 */ /* 0x100fe20000004100 */
[----:B------:R-:W-:Y:S01]  /*5e80*/  F2FP.F16.E4M3.UNPACK_B R91, R34.H1 ;  /* 0x00000022ff5b723e */ /* 0x000fe200030006ff */
[----:B------:R-:W-:Y:S01]  /*5e90*/  HADD2.F32 R43, -RZ, R43.H1_H1 ;  /* 0x3000002bff2b7230 */ /* 0x000fe20000004100 */
[----:B------:R-:W-:Y:S01]  /*5ea0*/  F2FP.SATFINITE.E4M3.F32.PACK_AB_MERGE_C R103, R103, R106, RZ ;  /* 0x0000006a6767723e */ /* 0x000fe200048070ff */
[----:B------:R-:W-:Y:S02]  /*5eb0*/  HADD2.F32 R93, -RZ, R93.H1_H1 ;  /* 0x3000005dff5d7230 */ /* 0x000fe40000004100 */
[----:B------:R-:W-:Y:S01]  /*5ec0*/  HADD2.F32 R38, -RZ, R38.H1_H1 ;  /* 0x30000026ff267230 */ /* 0x000fe20000004100 */
[----:B------:R-:W-:Y:S01]  /*5ed0*/  F2FP.SATFINITE.E4M3.F32.PACK_AB_MERGE_C R33, R33, R14, R103 ;  /* 0x0000000e2121723e */ /* 0x000fe20004807067 */
[--C-:B------:R-:W-:Y:S02]  /*5ee0*/  HADD2.F32 R46, -RZ, R44.reuse.H0_H0 ;  /* 0x2000002cff2e7230 */ /* 0x100fe40000004100 */
[----:B------:R-:W-:Y:S01]  /*5ef0*/  FMUL.FTZ R47, R43, R93 ;  /* 0x0000005d2b2f7220 */ /* 0x000fe20000410000 */
[----:B------:R-:W-:-:S02]  /*5f00*/  HADD2.F32 R45, -RZ, R44.H1_H1 ;  /* 0x3000002cff2d7230 */ /* 0x000fc40000004100 */
[-C--:B------:R-:W-:Y:S01]  /*5f10*/  FMUL.FTZ R44, R9, R90.reuse ;  /* 0x0000005a092c7220 */ /* 0x080fe20000410000 */
[C---:B------:R-:W-:Y:S01]  /*5f20*/  FMUL.FTZ R90, R37.reuse, R90 ;  /* 0x0000005a255a7220 */ /* 0x040fe20000410000 */
[C---:B------:R-:W-:Y:S01]  /*5f30*/  FMUL.FTZ R92, R38.reuse, R93 ;  /* 0x0000005d265c7220 */ /* 0x040fe20000410000 */
[--C-:B------:R-:W-:Y:S02]  /*5f40*/  HADD2.F32 R98, -RZ, R91.reuse.H0_H0 ;  /* 0x2000005bff627230 */ /* 0x100fe40000004100 */
[-C--:B------:R-:W-:Y:S01]  /*5f50*/  FFMA.FTZ R37, R37, R46.reuse, -R44 ;  /* 0x0000002e25257223 */ /* 0x080fe2000001082c */
[-C--:B------:R-:W-:Y:S01]  /*5f60*/  FFMA.FTZ R44, R38, R45.reuse, -R47 ;  /* 0x0000002d262c7223 */ /* 0x080fe2000001082f */
[----:B------:R-:W-:Y:S01]  /*5f70*/  FFMA.FTZ R9, R9, R46, R90 ;  /* 0x0000002e09097223 */ /* 0x000fe2000001005a */
[----:B------:R-:W-:Y:S01]  /*5f80*/  FFMA.FTZ R38, R43, R45, R92 ;  /* 0x0000002d2b267223 */ /* 0x000fe2000001005c */
[----:B------:R-:W-:Y:S01]  /*5f90*/  F2FP.F16.E4M3.UNPACK_B R46, R39 ;  /* 0x00000027ff2e723e */ /* 0x000fe200020006ff */
[----:B------:R-:W-:Y:S01]  /*5fa0*/  HADD2.F32 R91, -RZ, R91.H1_H1 ;  /* 0x3000005bff5b7230 */ /* 0x000fe20000004100 */
[----:B------:R-:W-:Y:S01]  /*5fb0*/  F2FP.F16.E4M3.UNPACK_B R45, R34 ;  /* 0x00000022ff2d723e */ /* 0x000fe200020006ff */
[----:B------:R-:W-:Y:S01]  /*5fc0*/  IMAD.MOV.U32 R14, RZ, RZ, R8 ;  /* 0x000000ffff0e7224 */ /* 0x000fe200078e0008 */
[-C--:B------:R-:W-:Y:S01]  /*5fd0*/  F2FP.F16.E4M3.UNPACK_B R43, R15.reuse ;  /* 0x0000000fff2b723e */ /* 0x080fe200020006ff */
[--C-:B------:R-:W-:Y:S01]  /*5fe0*/  HADD2.F32 R93, -RZ, R46.reuse.H0_H0 ;  /* 0x2000002eff5d7230 */ /* 0x100fe20000004100 */
[----:B------:R-:W-:Y:S01]  /*5ff0*/  F2FP.F16.E4M3.UNPACK_B R47, R15.H1 ;  /* 0x0000000fff2f723e */ /* 0x000fe200030006ff */
[----:B------:R-:W-:Y:S01]  /*6000*/  HADD2.F32 R92, -RZ, R45.H0_H0 ;  /* 0x2000002dff5c7230 */ /* 0x000fe20000004100 */
[----:B------:R-:W-:Y:S01]  /*6010*/  F2FP.F16.E4M3.UNPACK_B R15, R11 ;  /* 0x0000000bff0f723e */ /* 0x000fe200020006ff */
[----:B------:R-:W-:Y:S01]  /*6020*/  HADD2.F32 R46, -RZ, R46.H1_H1 ;  /* 0x3000002eff2e7230 */ /* 0x000fe20000004100 */
[----:B------:R-:W-:Y:S01]  /*6030*/  F2FP.F16.E4M3.UNPACK_B R90, R39.H1 ;  /* 0x00000027ff5a723e */ /* 0x000fe200030006ff */
[----:B------:R-:W-:Y:S01]  /*6040*/  HADD2.F32 R39, -RZ, R43.H0_H0 ;  /* 0x2000002bff277230 */ /* 0x000fe20000004100 */
[----:B------:R-:W-:Y:S01]  /*6050*/  F2FP.F16.E4M3.UNPACK_B R34, R11.H1 ;  /* 0x0000000bff22723e */ /* 0x000fe200030006ff */
[----:B------:R-:W-:-:S02]  /*6060*/  HADD2.F32 R96, -RZ, R15.H0_H0 ;  /* 0x2000000fff607230 */ /* 0x000fc40000004100 */
[-C--:B------:R-:W-:Y:S01]  /*6070*/  FMUL.FTZ R100, R93, R92.reuse ;  /* 0x0000005c5d647220 */ /* 0x080fe20000410000 */
[--C-:B------:R-:W-:Y:S02]  /*6080*/  HADD2.F32 R87, -RZ, R90.reuse.H0_H0 ;  /* 0x2000005aff577230 */ /* 0x100fe40000004100 */
[C---:B------:R-:W-:Y:S01]  /*6090*/  FMUL.FTZ R102, R39.reuse, R92 ;  /* 0x0000005c27667220 */ /* 0x040fe20000410000 */
[----:B------:R-:W-:Y:S02]  /*60a0*/  HADD2.F32 R90, -RZ, R90.H1_H1 ;  /* 0x3000005aff5a7230 */ /* 0x000fe40000004100 */
[-C--:B------:R-:W-:Y:S01]  /*60b0*/  FFMA.FTZ R11, R39, R96.reuse, -R100 ;  /* 0x00000060270b7223 */ /* 0x080fe20000010864 */
[--C-:B------:R-:W-:Y:S02]  /*60c0*/  HADD2.F32 R92, -RZ, R47.reuse.H0_H0 ;  /* 0x2000002fff5c7230 */ /* 0x100fe40000004100 */
[----:B------:R-:W-:Y:S01]  /*60d0*/  FFMA.FTZ R39, R93, R96, R102 ;  /* 0x000000605d277223 */ /* 0x000fe20000010066 */
[----:B------:R-:W-:-:S02]  /*60e0*/  HADD2.F32 R47, -RZ, R47.H1_H1 ;  /* 0x3000002fff2f7230 */ /* 0x000fc40000004100 */
[-C--:B------:R-:W-:Y:S01]  /*60f0*/  FMUL.FTZ R96, R90, R91.reuse ;  /* 0x0000005b5a607220 */ /* 0x080fe20000410000 */
[--C-:B------:R-:W-:Y:S02]  /*6100*/  HADD2.F32 R97, -RZ, R34.reuse.H0_H0 ;  /* 0x20000022ff617230 */ /* 0x100fe40000004100 */
[-C--:B------:R-:W-:Y:S01]  /*6110*/  FMUL.FTZ R99, R87, R98.reuse ;  /* 0x0000006257637220 */ /* 0x080fe20000410000 */
[----:B------:R-:W-:Y:S02]  /*6120*/  HADD2.F32 R34, -RZ, R34.H1_H1 ;  /* 0x30000022ff227230 */ /* 0x000fe40000004100 */
[----:B------:R-:W-:Y:S01]  /*6130*/  FMUL.FTZ R98, R92, R98 ;  /* 0x000000625c627220 */ /* 0x000fe20000410000 */
[----:B------:R-:W-:Y:S02]  /*6140*/  HADD2.F32 R45, -RZ, R45.H1_H1 ;  /* 0x3000002dff2d7230 */ /* 0x000fe40000004100 */
[----:B------:R-:W-:Y:S01]  /*6150*/  FMUL.FTZ R91, R47, R91 ;  /* 0x0000005b2f5b7220 */ /* 0x000fe20000410000 */
[----:B------:R-:W-:-:S02]  /*6160*/  HADD2.F32 R43, -RZ, R43.H1_H1 ;  /* 0x3000002bff2b7230 */ /* 0x000fc40000004100 */
[-C--:B------:R-:W-:Y:S01]  /*6170*/  FFMA.FTZ R47, R47, R34.reuse, -R96 ;  /* 0x000000222f2f7223 */ /* 0x080fe20000010860 */
[----:B------:R-:W-:Y:S02]  /*6180*/  HADD2.F32 R15, -RZ, R15.H1_H1 ;  /* 0x3000000fff0f7230 */ /* 0x000fe40000004100 */
[----:B------:R-:W-:Y:S01]  /*6190*/  FMUL.FTZ R96, R46, R45 ;  /* 0x0000002d2e607220 */ /* 0x000fe20000410000 */
[-C--:B------:R-:W-:Y:S01]  /*61a0*/  FFMA.FTZ R92, R92, R97.reuse, -R99 ;  /* 0x000000615c5c7223 */ /* 0x080fe20000010863 */
[----:B------:R-:W-:Y:S01]  /*61b0*/  FFMA.FTZ R87, R87, R97, R98 ;  /* 0x0000006157577223 */ /* 0x000fe20000010062 */
[C---:B------:R-:W-:Y:S01]  /*61c0*/  FMUL.FTZ R45, R43.reuse, R45 ;  /* 0x0000002d2b2d7220 */ /* 0x040fe20000410000 */
[----:B------:R-:W-:Y:S01]  /*61d0*/  FFMA.FTZ R34, R90, R34, R91 ;  /* 0x000000225a227223 */ /* 0x000fe2000001005b */
[----:B------:R-:W-:Y:S01]  /*61e0*/  F2FP.SATFINITE.E4M3.F32.PACK_AB_MERGE_C R37, R44, R37, RZ ;  /* 0x000000252c25723e */ /* 0x000fe200048070ff */
[-C--:B------:R-:W-:Y:S01]  /*61f0*/  FFMA.FTZ R96, R43, R15.reuse, -R96 ;  /* 0x0000000f2b607223 */ /* 0x080fe20000010860 */
[----:B------:R-:W-:Y:S01]  /*6200*/  FFMA.FTZ R46, R46, R15, R45 ;  /* 0x0000000f2e2e7223 */ /* 0x000fe2000001002d */
[----:B------:R-:W-:Y:S01]  /*6210*/  F2FP.SATFINITE.E4M3.F32.PACK_AB_MERGE_C R9, R38, R9, RZ ;  /* 0x000000092609723e */ /* 0x000fe200048070ff */
[----:B------:R-:W-:Y:S01]  /*6220*/  IMAD.MOV.U32 R38, RZ, RZ, R33 ;  /* 0x000000ffff267224 */ /* 0x000fe200078e0021 */
[----:B------:R-:W-:-:S02]  /*6230*/  F2FP.SATFINITE.E4M3.F32.PACK_AB_MERGE_C R35, R35, R32, R37 ;  /* 0x000000202323723e */ /* 0x000fc40004807025 */
[----:B------:R-:W-:Y:S02]  /*6240*/  F2FP.SATFINITE.E4M3.F32.PACK_AB_MERGE_C R47, R47, R92, RZ ;  /* 0x0000005c2f2f723e */ /* 0x000fe400048070ff */
[----:B------:R-:W-:Y:S02]  /*6250*/  F2FP.SATFINITE.E4M3.F32.PACK_AB_MERGE_C R34, R34, R87, RZ ;  /* 0x000000572222723e */ /* 0x000fe400048070ff */
[----:B------:R-:W-:Y:S01]  /*6260*/  F2FP.SATFINITE.E4M3.F32.PACK_AB_MERGE_C R37, R13, R10, R9 ;  /* 0x0000000a0d25723e */ /* 0x000fe20004807009 */
[----:B------:R-:W-:Y:S01]  /*6270*/  IMAD.MOV.U32 R13, RZ, RZ, R35 ;  /* 0x000000ffff0d7224 */ /* 0x000fe200078e0023 */
[----:B------:R-:W-:Y:S02]  /*6280*/  F2FP.SATFINITE.E4M3.F32.PACK_AB_MERGE_C R15, R96, R11, R47 ;  /* 0x0000000b600f723e */ /* 0x000fe4000480702f */
[----:B------:R-:W-:-:S07]  /*6290*/  F2FP.SATFINITE.E4M3.F32.PACK_AB_MERGE_C R39, R46, R39, R34 ;  /* 0x000000272e27723e */ /* 0x000fce0004807022 */
.L_x_356:
[----:B------:R-:W-:Y:S05]  /*62a0*/  BSYNC B1 ;  /* 0x0000000000017941 */ /* 0x000fea0003800000 */
.L_x_355:
[----:B0-----:R3:W-:Y:S01]  /*62b0*/  STG.E.128 desc[UR40][R40.64], R12 ;  /* 0x0000000c28007986 */ /* 0x0017e2000c101d28 */
[----:B------:R-:W-:-:S13]  /*62c0*/  ISETP.GE.AND P4, PT, R42, R94, PT ;  /* 0x0000005e2a00720c */ /* 0x000fda0003f86270 */
[----:B------:R-:W-:Y:S05]  /*62d0*/  @P4 BRA `(.L_x_335) ;  /* 0x0000000000704947 */ /* 0x000fea0003800000 */
[--C-:B------:R-:W-:Y:S02]  /*62e0*/  SHF.R.S32.HI R8, RZ, 0x1f, R42.reuse ;  /* 0x0000001fff087819 */ /* 0x100fe4000001142a */
[----:B------:R-:W-:-:S04]  /*62f0*/  IADD3 R79, P4, P5, R58, R78, R42 ;  /* 0x0000004e3a4f7210 */ /* 0x000fc80007d9e02a */
[----:B------:R-:W-:Y:S02]  /*6300*/  IADD3.X R8, R80, R95, R8, P4, P5 ;  /* 0x0000005f50087210 */ /* 0x000fe400027ea408 */
[----:B------:R-:W-:-:S05]  /*6310*/  IADD3 R76, P4, R79, R76, RZ ;  /* 0x0000004c4f4c7210 */ /* 0x000fca0007f9e0ff */
[----:B------:R-:W-:-:S05]  /*6320*/  IMAD.X R77, R8, 0x1, R77, P4 ;  /* 0x00000001084d7824 */ /* 0x000fca00020e064d */
[----:B--2---:R4:W-:Y:S01]  /*6330*/  STG.E.128 desc[UR40][R76.64], R36 ;  /* 0x000000244c007986 */ /* 0x0049e2000c101d28 */
[----:B------:R-:W-:Y:S05]  /*6340*/  BRA `(.L_x_335) ;  /* 0x0000000000547947 */ /* 0x000fea0003800000 */
.L_x_328:
[----:B------:R-:W-:-:S13]  /*6350*/  ISETP.NE.AND P3, PT, R155, 0x3, PT ;  /* 0x000000039b00780c */ /* 0x000fda0003f65270 */
[----:B------:R-:W-:Y:S05]  /*6360*/  @!P3 BRA `(.L_x_357) ;  /* 0x000000000004b947 */ /* 0x000fea0003800000 */
[----:B------:R-:W-:Y:S01]  /*6370*/  BPT.TRAP 0x1 ;  /* 0x000000040000795c */ /* 0x000fe20000300000 */
.L_x_357:
[----:B------:R-:W-:Y:S01]  /*6380*/  IMAD R83, R17, 0x8, R16 ;  /* 0x0000000811537824 */ /* 0x000fe200078e0210 */
[----:B------:R-:W-:Y:S01]  /*6390*/  SHF.L.U32 R86, R23, 0x1f, RZ ;  /* 0x0000001f17567819 */ /* 0x000fe200000006ff */
[----:B------:R-:W-:Y:S01]  /*63a0*/  IMAD R85, R2, -0x80, R28 ;  /* 0xffffff8002557824 */ /* 0x000fe200078e021c */
[----:B------:R-:W-:Y:S02]  /*63b0*/  BSSY B1, `(.L_x_358) ;  /* 0x0000004000017945 */ /* 0x000fe40003800000 */
[----:B------:R-:W0:Y:S02]  /*63c0*/  SYNCS.PHASECHK.TRANS64.TRYWAIT P4, [R83+URZ+0x19c90], R86 ;  /* 0x019c9056530075a7 */ /* 0x000e24000808017f */
[----:B------:R-:W-:Y:S01]  /*63d0*/  VIMNMX R85, R85, 0x80, PT ;  /* 0x0000008055557848 */ /* 0x000fe20003fe0100 */
[----:B0-----:R-:W-:Y:S06]  /*63e0*/  @!P4 BRA `(.L_x_359) ;  /* 0x0000013c00f4c947 */ /* 0x001fec0003800000 */
.L_x_581:
[----:B------:R-:W-:Y:S05]  /*63f0*/  BSYNC B1 ;  /* 0x0000000000017941 */ /* 0x000fea0003800000 */
.L_x_358:
[----:B------:R-:W-:-:S13]  /*6400*/  ISETP.GE.AND P4, PT, R22, R85, PT ;  /* 0x000000551600720c */ /* 0x000fda0003f86270 */
[----:B------:R-:W-:Y:S05]  /*6410*/  @P4 BRA `(.L_x_335) ;  /* 0x0000000000204947 */ /* 0x000fea0003800000 */
[----:B------:R-:W-:-:S13]  /*6420*/  ISETP.NE.AND P4, PT, R62, RZ, PT ;  /* 0x000000ff3e00720c */ /* 0x000fda0003f85270 */
[----:B------:R-:W1:Y:S04]  /*6430*/  @P4 LDS.128 R8, [R84+0x13800] ;  /* 0x0138000054084984 */ /* 0x000e680000000c00 */
[----:B-1----:R-:W-:Y:S01]  /*6440*/  @P4 STG.E.128 desc[UR40][R32.64], R8 ;  /* 0x0000000820004986 */ /* 0x002fe2000c101d28 */
[----:B------:R-:W-:-:S03]  /*6450*/  ISETP.NE.AND P4, PT, R61, RZ, PT ;  /* 0x000000ff3d00720c */ /* 0x000fc60003f85270 */
[----:B------:R-:W1:Y:S10]  /*6460*/  @!P1 LDS.128 R8, [R84+0x15800] ;  /* 0x0158000054089984 */ /* 0x000e740000000c00 */
[----:B------:R-:W2:Y:S04]  /*6470*/  @P4 LDS.128 R12, [R84+0x14800] ;  /* 0x01480000540c4984 */ /* 0x000ea80000000c00 */
[----:B-1----:R1:W-:Y:S04]  /*6480*/  @!P1 STG.E.128 desc[UR40][R32.64+0x40], R8 ;  /* 0x0000400820009986 */ /* 0x0023e8000c101d28 */
[----:B--2---:R1:W-:Y:S02]  /*6490*/  @P4 STG.E.128 desc[UR40][R32.64+0x20], R12 ;  /* 0x0000200c20004986 */ /* 0x0043e4000c101d28 */
.L_x_335:
[----:B------:R-:W-:Y:S05]  /*64a0*/  BSYNC B0 ;  /* 0x0000000000007941 */ /* 0x000fea0003800000 */
.L_x_327:
[----:B-12---:R-:W1:Y:S01]  /*64b0*/  S2R R8, SR_TID.X ;  /* 0x0000000000087919 */ /* 0x006e620000002100 */
[----:B------:R-:W-:Y:S01]  /*64c0*/  @!PT LDS RZ, [RZ] ;  /* 0x00000000fffff984 */ /* 0x000fe20000000800 */
[----:B------:R-:W-:Y:S01]  /*64d0*/  @!PT LDS RZ, [RZ] ;  /* 0x00000000fffff984 */ /* 0x000fe20000000800 */
[----:B------:R-:W-:Y:S01]  /*64e0*/  @!PT LDS RZ, [RZ] ;  /* 0x00000000fffff984 */ /* 0x000fe20000000800 */
[----:B------:R-:W-:Y:S01]  /*64f0*/  @!PT LDS RZ, [RZ] ;  /* 0x00000000fffff984 */ /* 0x000fe20000000800 */
[----:B------:R2:W-:Y:S06]  /*6500*/  MEMBAR.ALL.CTA ;  /* 0x0000000000007992 */ /* 0x0005ec0000008000 */
[----:B--2---:R-:W2:Y:S01]  /*6510*/  FENCE.VIEW.ASYNC.S ;  /* 0x00000000000073c6 */ /* 0x004ea20000000000 */
[----:B------:R-:W-:Y:S05]  /*6520*/  WARPSYNC.ALL ;  /* 0x0000000000007948 */ /* 0x000fea0003800000 */
[----:B------:R-:W-:Y:S01]  /*6530*/  BSSY B0, `(.L_x_360) ;  /* 0x0000009000007945 */ /* 0x000fe20003800000 */
[----:B-1----:R-:W-:Y:S01]  /*6540*/  LOP3.LUT R8, R8, 0x7f, RZ, 0xc0, !PT ;  /* 0x0000007f08087812 */ /* 0x002fe200078ec0ff */
[----:B--2---:R1:W-:Y:S03]  /*6550*/  BAR.SYNC.DEFER_BLOCKING R88, 0x80 ;  /* 0x000200580000751d */ /* 0x0043e60000010000 */
[----:B------:R-:W-:-:S13]  /*6560*/  ISETP.NE.AND P4, PT, R8, RZ, PT ;  /* 0x000000ff0800720c */ /* 0x000fda0003f85270 */
[----:B------:R-:W-:-:S05]  /*6570*/  @!P4 VIADD R8, R83, 0x19ca0 ;  /* 0x00019ca05308c836 */ /* 0x000fca0000000000 */
[----:B------:R-:W-:-:S04]  /*6580*/  @!P4 PRMT R8, RZ, 0x654, R8 ;  /* 0x00000654ff08c816 */ /* 0x000fc80000000008 */
[----:B------:R1:W-:Y:S01]  /*6590*/  @!P4 SYNCS.ARRIVE.TRANS64.RED.A1T0 RZ, [R8+URZ], RZ ;  /* 0x000000ff08ffc9a7 */ /* 0x0003e2000810043f */
[----:B------:R-:W-:Y:S05]  /*65a0*/  @!P3 BRA `(.L_x_361) ;  /* 0x000000000004b947 */ /* 0x000fea0003800000 */
[----:B------:R-:W-:Y:S01]  /*65b0*/  BPT.TRAP 0x1 ;  /* 0x000000040000795c */ /* 0x000fe20000300000 */
.L_x_361:
[----:B------:R-:W-:Y:S05]  /*65c0*/  BSYNC B0 ;  /* 0x0000000000007941 */ /* 0x000fea0003800000 */
.L_x_360:
[----:B------:R-:W2:Y:S01]  /*65d0*/  SYNCS.PHASECHK.TRANS64.TRYWAIT P3, [R83+URZ+0x19cb0], R86 ;  /* 0x019cb056530075a7 */ /* 0x000ea2000806017f */
[----:B------:R-:W-:Y:S04]  /*65e0*/  BSSY B0, `(.L_x_362) ;  /* 0x0000002000007945 */ /* 0x000fe80003800000 */
[----:B--2---:R-:W-:Y:S05]  /*65f0*/  @!P3 BRA `(.L_x_363) ;  /* 0x0000013c0084b947 */ /* 0x004fea0003800000 */
.L_x_582:
[----:B------:R-:W-:Y:S05]  /*6600*/  BSYNC B0 ;  /* 0x0000000000007941 */ /* 0x000fea0003800000 */
.L_x_362:
[----:B------:R-:W-:Y:S01]  /*6610*/  ISETP.GE.AND P3, PT, R22, R85, PT ;  /* 0x000000551600720c */ /* 0x000fe20003f66270 */
[----:B------:R-:W-:-:S12]  /*6620*/  BSSY B0, `(.L_x_364) ;  /* 0x0000016000007945 */ /* 0x000fd80003800000 */
[----:B------:R-:W-:Y:S05]  /*6630*/  @P3 BRA `(.L_x_365) ;  /* 0x0000000000503947 */ /* 0x000fea0003800000 */
[----:B-1----:R-:W-:Y:S01]  /*6640*/  IMAD.WIDE R8, R2, 0x80, R30 ;  /* 0x0000008002087825 */ /* 0x002fe200078e021e */
[----:B------:R-:W-:Y:S01]  /*6650*/  ULDC.64 UR4, c[0x0][0x328] ;  /* 0x0000ca0000047ab9 */ /* 0x000fe20000000a00 */
[----:B------:R-:W-:Y:S02]  /*6660*/  ULDC.64 UR6, c[0x0][0x318] ;  /* 0x0000c60000067ab9 */ /* 0x000fe40000000a00 */
[----:B------:R-:W-:Y:S02]  /*6670*/  IMAD.MOV.U32 R10, RZ, RZ, R56 ;  /* 0x000000ffff0a7224 */ /* 0x000fe400078e0038 */
[----:B------:R-:W-:Y:S02]  /*6680*/  IMAD.MOV.U32 R11, RZ, RZ, R0 ;  /* 0x000000ffff0b7224 */ /* 0x000fe400078e0000 */
[----:B------:R-:W-:Y:S02]  /*6690*/  IMAD R9, R9, UR4, RZ ;  /* 0x0000000409097c24 */ /* 0x000fe4000f8e02ff */
[----:B------:R-:W-:Y:S01]  /*66a0*/  IMAD.WIDE.U32 R10, R8, UR4, R10 ;  /* 0x00000004080a7c25 */ /* 0x000fe2000f8e000a */
[----:B------:R-:W-:-:S03]  /*66b0*/  ULDC UR4, c[0x0][0x2f4] ;  /* 0x0000bd0000047ab9 */ /* 0x000fc60000000800 */
[----:B------:R-:W-:Y:S01]  /*66c0*/  IMAD R9, R8, UR5, R9 ;  /* 0x0000000508097c24 */ /* 0x000fe2000f8e0209 */
[----:B0--3--:R-:W-:-:S04]  /*66d0*/  IADD3 R12, P3, R10, UR6, RZ ;  /* 0x000000060a0c7c10 */ /* 0x009fc8000ff7e0ff */
[----:B------:R-:W-:Y:S02]  /*66e0*/  IADD3.X R13, R11, UR7, R9, P3, !PT ;  /* 0x000000070b0d7c10 */ /* 0x000fe40009ffe409 */
[----:B------:R-:W-:-:S13]  /*66f0*/  ISETP.GE.AND P3, PT, R18, UR4, PT ;  /* 0x0000000412007c0c */ /* 0x000fda000bf66270 */
[----:B------:R-:W0:Y:S04]  /*6700*/  @!P3 LDS.128 R8, [R84+0x9000] ;  /* 0x009000005408b984 */ /* 0x000e280000000c00 */
[----:B0-----:R-:W-:Y:S01]  /*6710*/  @!P3 STG.E.128 desc[UR40][R12.64], R8 ;  /* 0x000000080c00b986 */ /* 0x001fe2000c101d28 */
[----:B------:R-:W-:-:S13]  /*6720*/  ISETP.GE.AND P3, PT, R82, UR4, PT ;  /* 0x0000000452007c0c */ /* 0x000fda000bf66270 */
[----:B------:R-:W0:Y:S04]  /*6730*/  @!P3 LDS.128 R8, [R84+0xa000] ;  /* 0x00a000005408b984 */ /* 0x000e280000000c00 */
[----:B0-----:R-:W-:Y:S01]  /*6740*/  @!P3 STG.E.128 desc[UR40][R12.64+0x20], R8 ;  /* 0x000020080c00b986 */ /* 0x001fe2000c101d28 */
[----:B------:R-:W-:-:S13]  /*6750*/  ISETP.GE.AND P3, PT, R66, UR4, PT ;  /* 0x0000000442007c0c */ /* 0x000fda000bf66270 */
[----:B------:R-:W0:Y:S04]  /*6760*/  @!P3 LDS.128 R8, [R84+0xb000] ;  /* 0x00b000005408b984 */ /* 0x000e280000000c00 */
[----:B0-----:R0:W-:Y:S02]  /*6770*/  @!P3 STG.E.128 desc[UR40][R12.64+0x40], R8 ;  /* 0x000040080c00b986 */ /* 0x0011e4000c101d28 */
.L_x_365:
[----:B------:R-:W-:Y:S05]  /*6780*/  BSYNC B0 ;  /* 0x0000000000007941 */ /* 0x000fea0003800000 */
.L_x_364:
[----:B------:R-:W-:Y:S01]  /*6790*/  @!PT LDS RZ, [RZ] ;  /* 0x00000000fffff984 */ /* 0x000fe20000000800 */
[----:B------:R-:W-:Y:S01]  /*67a0*/  @!PT LDS RZ, [RZ] ;  /* 0x00000000fffff984 */ /* 0x000fe20000000800 */
[----:B------:R-:W-:Y:S01]  /*67b0*/  @!PT LDS RZ, [RZ] ;  /* 0x00000000fffff984 */ /* 0x000fe20000000800 */
[----:B------:R-:W-:Y:S01]  /*67c0*/  @!PT LDS RZ, [RZ] ;  /* 0x00000000fffff984 */ /* 0x000fe20000000800 */
[----:B------:R5:W-:Y:S06]  /*67d0*/  MEMBAR.ALL.CTA ;  /* 0x0000000000007992 */ /* 0x000bec0000008000 */
[----:B-----5:R-:W5:Y:S01]  /*67e0*/  FENCE.VIEW.ASYNC.S ;  /* 0x00000000000073c6 */ /* 0x020f620000000000 */
[----:B0-2---:R-:W-:Y:S01]  /*67f0*/  @!P4 VIADD R83, R83, 0x19cc0 ;  /* 0x00019cc05353c836 */ /* 0x005fe20000000000 */
[----:B-----5:R2:W-:Y:S04]  /*6800*/  BAR.SYNC.DEFER_BLOCKING R88, 0x80 ;  /* 0x000200580000751d */ /* 0x0205e80000010000 */
[----:B------:R-:W-:Y:S01]  /*6810*/  @!P4 PRMT R83, RZ, 0x654, R83 ;  /* 0x00000654ff53c816 */ /* 0x000fe20000000053 */
[----:B------:R-:W-:Y:S01]  /*6820*/  VIADD R17, R17, 0x1 ;  /* 0x0000000111117836 */ /* 0x000fe20000000000 */
[----:B------:R-:W-:-:S02]  /*6830*/  PLOP3.LUT P3, PT, PT, PT, PT, 0x8, 0x0 ;  /* 0x000000000000781c */ /* 0x000fc40003f6e170 */
[----:B------:R2:W-:Y:S02]  /*6840*/  @!P4 SYNCS.ARRIVE.TRANS64.RED.A1T0 RZ, [R83+URZ], RZ ;  /* 0x000000ff53ffc9a7 */ /* 0x0005e4000810043f */
[----:B------:R-:W-:-:S04]  /*6850*/  ISETP.NE.AND P4, PT, R17, 0x2, PT ;  /* 0x000000021100780c */ /* 0x000fc80003f85270 */
[----:B-1----:R-:W-:Y:S02]  /*6860*/  SEL R8, RZ, 0x1, P4 ;  /* 0x00000001ff087807 */ /* 0x002fe40002000000 */
[----:B------:R-:W-:Y:S02]  /*6870*/  SEL R17, R17, RZ, P4 ;  /* 0x000000ff11117207 */ /* 0x000fe40002000000 */
[----:B------:R-:W-:Y:S01]  /*6880*/  LOP3.LUT R23, R23, R8, RZ, 0x3c, !PT ;  /* 0x0000000817177212 */ /* 0x000fe200078e3cff */
[----:B--2---:R-:W-:Y:S06]  /*6890*/  @P2 BRA `(.L_x_366) ;  /* 0xffffffbc006c2947 */ /* 0x004fec000383ffff */
.L_x_322:
[----:B------:R-:W-:Y:S04]  /*68a0*/  BSSY B0, `(.L_x_367) ;  /* 0x0000004000007945 */ /* 0x000fe80003800000 */
[----:B------:R-:W-:Y:S05]  /*68b0*/  @P3 BRA `(.L_x_368) ;  /* 0x0000000000083947 */ /* 0x000fea0003800000 */
[----:B------:R-:W1:Y:S02]  /*68c0*/  FENCE.VIEW.ASYNC.G ;  /* 0x00000000000073c6 */ /* 0x000e640000000100 */
[----:B-1----:R-:W-:Y:S06]  /*68d0*/  BAR.ARV 0xc, 0x200 ;  /* 0x0308000000007b1d */ /* 0x002fec0000002000 */
.L_x_368:
[----:B------:R-:W-:Y:S05]  /*68e0*/  BSYNC B0 ;  /* 0x0000000000007941 */ /* 0x000fea0003800000 */
.L_x_367:
[----:B------:R-:W2:Y:S01]  /*68f0*/  LDL R0, [R1+0x14] ;  /* 0x0000140001007983 */ /* 0x000ea20000100800 */
[----:B------:R-:W-:Y:S01]  /*6900*/  ULDC.64 UR4, c[0x0][0x990] ;  /* 0x0002640000047ab9 */ /* 0x000fe20000000a00 */
[----:B------:R-:W-:Y:S02]  /*6910*/  ULDC.64 UR6, c[0x0][0x998] ;  /* 0x0002660000067ab9 */ /* 0x000fe40000000a00 */
[----:B------:R-:W4:Y:S04]  /*6920*/  LDL R2, [R1+0x48] ;  /* 0x0000480001027983 */ /* 0x000f280000100800 */
[----:B0-----:R-:W4:Y:S04]  /*6930*/  LDL R4, [R1+0x2c] ;  /* 0x00002c0001047983 */ /* 0x001f280000100800 */
[----:B---3--:R-:W3:Y:S01]  /*6940*/  LDL R14, [R1+0x18] ;  /* 0x00001800010e7983 */ /* 0x008ee20000100800 */
[----:B------:R-:W-:-:S02]  /*6950*/  ISETP.NE.U32.AND P0, PT, RZ, UR4, PT ;  /* 0x00000004ff007c0c */ /* 0x000fc4000bf05070 */
[----:B------:R-:W-:Y:S02]  /*6960*/  ISETP.NE.U32.AND P1, PT, RZ, UR6, PT ;  /* 0x00000006ff007c0c */ /* 0x000fe4000bf25070 */
[----:B------:R-:W-:Y:S02]  /*6970*/  ISETP.NE.AND.EX P0, PT, RZ, UR5, PT, P0 ;  /* 0x00000005ff007c0c */ /* 0x000fe4000bf05300 */
[----:B------:R-:W-:-:S11]  /*6980*/  ISETP.NE.AND.EX P1, PT, RZ, UR7, PT, P1 ;  /* 0x00000007ff007c0c */ /* 0x000fd6000bf25310 */
[----:B------:R-:W4:Y:S08]  /*6990*/  @P0 LDC.64 R6, c[0x0][0x9a8] ;  /* 0x00026a00ff060b82 */ /* 0x000f300000000a00 */
[----:B------:R-:W0:Y:S08]  /*69a0*/  @P1 LDC.64 R8, c[0x0][0x9b8] ;  /* 0x00026e00ff081b82 */ /* 0x000e300000000a00 */
[----:B------:R-:W3:Y:S08]  /*69b0*/  @P0 LDC.64 R10, c[0x0][0x9b0] ;  /* 0x00026c00ff0a0b82 */ /* 0x000ef00000000a00 */
[----:B------:R-:W1:Y:S01]  /*69c0*/  @P1 LDC.64 R12, c[0x0][0x9c0] ;  /* 0x00027000ff0c1b82 */ /* 0x000e620000000a00 */
[----:B--2---:R-:W-:Y:S01]  /*69d0*/  LOP3.LUT P4, RZ, R0, 0x2, RZ, 0xc0, !PT ;  /* 0x0000000200ff7812 */ /* 0x004fe2000788c0ff */
[----:B----4-:R-:W-:-:S02]  /*69e0*/  @P0 IMAD R0, R2, R6, RZ ;  /* 0x0000000602000224 */ /* 0x010fc400078e02ff */
[----:B0-----:R-:W-:Y:S02]  /*69f0*/  @P1 IMAD R2, R2, R8, RZ ;  /* 0x0000000802021224 */ /* 0x001fe400078e02ff */
[C---:B------:R-:W-:Y:S02]  /*6a00*/  @P0 IMAD R7, R4.reuse, R7, R0 ;  /* 0x0000000704070224 */ /* 0x040fe400078e0200 */
[C---:B------:R-:W-:Y:S02]  /*6a10*/  @P1 IMAD R9, R4.reuse, R9, R2 ;  /* 0x0000000904091224 */ /* 0x040fe400078e0202 */
[----:B------:R-:W-:-:S04]  /*6a20*/  @P0 IMAD.WIDE.U32 R2, R4, R6, RZ ;  /* 0x0000000604020225 */ /* 0x000fc800078e00ff */
[----:B------:R-:W-:-:S04]  /*6a30*/  @P1 IMAD.WIDE.U32 R4, R4, R8, RZ ;  /* 0x0000000804041225 */ /* 0x000fc800078e00ff */
[----:B------:R-:W-:Y:S02]  /*6a40*/  @P0 IMAD.IADD R3, R3, 0x1, R7 ;  /* 0x0000000103030824 */ /* 0x000fe400078e0207 */
[----:B------:R-:W-:Y:S02]  /*6a50*/  @P1 IMAD.IADD R5, R5, 0x1, R9 ;  /* 0x0000000105051824 */ /* 0x000fe400078e0209 */
[----:B---3--:R-:W-:-:S04]  /*6a60*/  @P0 IMAD.WIDE.U32 R2, R14, R10, R2 ;  /* 0x0000000a0e020225 */ /* 0x008fc800078e0002 */
[----:B-1----:R-:W-:Y:S01]  /*6a70*/  @P1 IMAD.WIDE.U32 R6, R14, R12, R4 ;  /* 0x0000000c0e061225 */ /* 0x002fe200078e0004 */
[----:B------:R-:W-:Y:S01]  /*6a80*/  @P0 LEA R4, P2, R2, UR4, 0x2 ;  /* 0x0000000402040c11 */ /* 0x000fe2000f8410ff */
[----:B------:R-:W-:Y:S02]  /*6a90*/  ULDC UR4, c[0x0][0x988] ;  /* 0x0002620000047ab9 */ /* 0x000fe40000000800 */
[----:B------:R-:W-:Y:S01]  /*6aa0*/  @P0 IMAD R5, R14, R11, R3 ;  /* 0x0000000b0e050224 */ /* 0x000fe200078e0203 */
[----:B------:R-:W-:Y:S01]  /*6ab0*/  @P1 LEA R8, P3, R6, UR6, 0x2 ;  /* 0x0000000606081c11 */ /* 0x000fe2000f8610ff */
[----:B------:R-:W-:Y:S02]  /*6ac0*/  @P1 IMAD R3, R14, R13, R7 ;  /* 0x0000000d0e031224 */ /* 0x000fe400078e0207 */
[----:B------:R-:W-:Y:S01]  /*6ad0*/  IMAD.MOV.U32 R0, RZ, RZ, 0x3f800000 ;  /* 0x3f800000ff007424 */ /* 0x000fe200078e00ff */
[----:B------:R-:W-:Y:S02]  /*6ae0*/  @P0 LEA.HI.X R5, R2, UR5, R5, 0x2, P2 ;  /* 0x0000000502050c11 */ /* 0x000fe400090f1405 */
[----:B------:R-:W-:Y:S01]  /*6af0*/  @P1 LEA.HI.X R9, R6, UR7, R3, 0x2, P3 ;  /* 0x0000000706091c11 */ /* 0x000fe200098f1403 */
[----:B------:R-:W-:-:S04]  /*6b00*/  IMAD.MOV.U32 R3, RZ, RZ, 0x3f800000 ;  /* 0x3f800000ff037424 */ /* 0x000fc800078e00ff */
[----:B------:R-:W2:Y:S04]  /*6b10*/  @P1 LDG.E R0, desc[UR40][R8.64] ;  /* 0x0000002808001981 */ /* 0x000ea8000c1e1900 */
[----:B------:R-:W2:Y:S01]  /*6b20*/  @P0 LDG.E R3, desc[UR40][R4.64] ;  /* 0x0000002804030981 */ /* 0x000ea2000c1e1900 */
[----:B------:R-:W-:Y:S01]  /*6b30*/  BSSY B0, `(.L_x_369) ;  /* 0x0000023000007945 */ /* 0x000fe20003800000 */
[----:B------:R-:W-:Y:S02]  /*6b40*/  IMAD.MOV.U32 R88, RZ, RZ, RZ ;  /* 0x000000ffff587224 */ /* 0x000fe400078e00ff */
[----:B--2---:R-:W-:-:S04]  /*6b50*/  FMUL.FTZ R0, R3, R0 ;  /* 0x0000000003007220 */ /* 0x004fc80000410000 */
[----:B------:R-:W-:Y:S01]  /*6b60*/  FMUL.FTZ R2, R0, UR4 ;  /* 0x0000000400027c20 */ /* 0x000fe20008410000 */
[----:B------:R-:W-:Y:S06]  /*6b70*/  @!P4 BRA `(.L_x_370) ;  /* 0x000000000078c947 */ /* 0x000fec0003800000 */
[----:B------:R-:W2:Y:S01]  /*6b80*/  LDL R14, [R1+0x38] ;  /* 0x00003800010e7983 */ /* 0x000ea20000100800 */
[----:B------:R-:W-:Y:S01]  /*6b90*/  ULDC UR4, c[0x0][0x9f0] ;  /* 0x00027c0000047ab9 */ /* 0x000fe20000000800 */
[----:B--2---:R-:W-:-:S04]  /*6ba0*/  ISETP.NE.AND P0, PT, R14, RZ, PT ;  /* 0x000000ff0e00720c */ /* 0x004fc80003f05270 */
[----:B------:R-:W-:-:S04]  /*6bb0*/  SEL R9, R14, UR4, P0 ;  /* 0x000000040e097c07 */ /* 0x000fc80008000000 */
[-C--:B------:R-:W-:Y:S02]  /*6bc0*/  IABS R6, R9.reuse ;  /* 0x0000000900067213 */ /* 0x080fe40000000000 */
[----:B------:R-:W-:Y:S02]  /*6bd0*/  IADD3 R0, R25, -0x1, R9 ;  /* 0xffffffff19007810 */ /* 0x000fe40007ffe009 */
[----:B------:R-:W0:Y:S01]  /*6be0*/  I2F.RP R3, R6 ;  /* 0x0000000600037306 */ /* 0x000e220000209400 */
[-C--:B------:R-:W-:Y:S02]  /*6bf0*/  IABS R10, R9.reuse ;  /* 0x00000009000a7213 */ /* 0x080fe40000000000 */
[----:B------:R-:W-:Y:S02]  /*6c00*/  IABS R8, R0 ;  /* 0x0000000000087213 */ /* 0x000fe40000000000 */
[----:B------:R-:W-:-:S04]  /*6c10*/  LOP3.LUT R0, R0, R9, RZ, 0x3c, !PT ;  /* 0x0000000900007212 */ /* 0x000fc800078e3cff */
[----:B------:R-:W-:Y:S01]  /*6c20*/  ISETP.GE.AND P2, PT, R0, RZ, PT ;  /* 0x000000ff0000720c */ /* 0x000fe20003f46270 */
[----:B0-----:R-:W0:Y:S02]  /*6c30*/  MUFU.RCP R3, R3 ;  /* 0x0000000300037308 */ /* 0x001e240000001000 */
[----:B0-----:R-:W-:Y:S02]  /*6c40*/  VIADD R4, R3, 0xffffffe ;  /* 0x0ffffffe03047836 */ /* 0x001fe40000000000 */
[----:B------:R-:W-:-:S04]  /*6c50*/  IMAD.MOV R3, RZ, RZ, -R10 ;  /* 0x000000ffff037224 */ /* 0x000fc800078e0a0a */
[----:B------:R0:W1:Y:S02]  /*6c60*/  F2I.FTZ.U32.TRUNC.NTZ R5, R4 ;  /* 0x0000000400057305 */ /* 0x000064000021f000 */
[----:B0-----:R-:W-:Y:S02]  /*6c70*/  IMAD.MOV.U32 R4, RZ, RZ, RZ ;  /* 0x000000ffff047224 */ /* 0x001fe400078e00ff */
[----:B-1----:R-:W-:-:S04]  /*6c80*/  IMAD.MOV R7, RZ, RZ, -R5 ;  /* 0x000000ffff077224 */ /* 0x002fc800078e0a05 */
[----:B------:R-:W-:-:S04]  /*6c90*/  IMAD R7, R7, R6, RZ ;  /* 0x0000000607077224 */ /* 0x000fc800078e02ff */
[----:B------:R-:W-:-:S06]  /*6ca0*/  IMAD.HI.U32 R5, R5, R7, R4 ;  /* 0x0000000705057227 */ /* 0x000fcc00078e0004 */
        /* <DEDUP_REMOVED lines=9> */
[----:B------:R-:W-:-:S05]  /*6d40*/  @!P1 LOP3.LUT R5, RZ, R9, RZ, 0x33, !PT ;  /* 0x00000009ff059212 */ /* 0x000fca00078e33ff */
[----:B------:R-:W-:-:S07]  /*6d50*/  IMAD.MOV.U32 R88, RZ, RZ, R5 ;  /* 0x000000ffff587224 */ /* 0x000fce00078e0005 */
.L_x_370:
[----:B------:R-:W-:Y:S05]  /*6d60*/  BSYNC B0 ;  /* 0x0000000000007941 */ /* 0x000fea0003800000 */
.L_x_369:
[----:B------:R-:W2:Y:S01]  /*6d70*/  LDL R0, [R1+0x54] ;  /* 0x0000540001007983 */ /* 0x000ea20000100800 */
[----:B------:R-:W-:Y:S02]  /*6d80*/  PLOP3.LUT P0, PT, PT, PT, PT, 0x80, 0x0 ;  /* 0x000000000000781c */ /* 0x000fe40003f0f070 */
[----:B------:R-:W-:Y:S02]  /*6d90*/  CS2R R34, SRZ ;  /* 0x0000000000227805 */ /* 0x000fe4000001ff00 */
[----:B------:R-:W-:Y:S01]  /*6da0*/  CS2R R20, SRZ ;  /* 0x0000000000147805 */ /* 0x000fe2000001ff00 */
[----:B------:R-:W-:Y:S01]  /*6db0*/  IMAD.MOV.U32 R3, RZ, RZ, RZ ;  /* 0x000000ffff037224 */ /* 0x000fe200078e00ff */
[----:B------:R-:W-:Y:S02]  /*6dc0*/  CS2R R94, SRZ ;  /* 0x00000000005e7805 */ /* 0x000fe4000001ff00 */
[----:B------:R-:W-:Y:S02]  /*6dd0*/  CS2R R90, SRZ ;  /* 0x00000000005a7805 */ /* 0x000fe4000001ff00 */
[----:B------:R-:W-:Y:S01]  /*6de0*/  CS2R R14, SRZ ;  /* 0x00000000000e7805 */ /* 0x000fe2000001ff00 */
[----:B------:R-:W-:Y:S01]  /*6df0*/  IMAD.MOV.U32 R36, RZ, RZ, RZ ;  /* 0x000000ffff247224 */ /* 0x000fe200078e00ff */
[----:B------:R-:W-:Y:S01]  /*6e00*/  CS2R R32, SRZ ;  /* 0x0000000000207805 */ /* 0x000fe2000001ff00 */
[----:B------:R-:W-:Y:S01]  /*6e10*/  IMAD.MOV.U32 R27, RZ, RZ, RZ ;  /* 0x000000ffff1b7224 */ /* 0x000fe200078e00ff */
        /* <DEDUP_REMOVED lines=8> */
[----:B------:R-:W-:Y:S01]  /*6ea0*/  CS2R R114, SRZ ;  /* 0x0000000000727805 */ /* 0x000fe2000001ff00 */
[----:B------:R-:W-:Y:S01]  /*6eb0*/  IMAD.MOV.U32 R38, RZ, RZ, RZ ;  /* 0x000000ffff267224 */ /* 0x000fe200078e00ff */
[----:B------:R-:W-:Y:S01]  /*6ec0*/  CS2R R126, SRZ ;  /* 0x00000000007e7805 */ /* 0x000fe2000001ff00 */
[----:B------:R-:W-:Y:S01]  /*6ed0*/  IMAD.MOV.U32 R124, RZ, RZ, RZ ;  /* 0x000000ffff7c7224 */ /* 0x000fe200078e00ff */
[----:B------:R-:W-:Y:S02]  /*6ee0*/  CS2R R122, SRZ ;  /* 0x00000000007a7805 */ /* 0x000fe4000001ff00 */
[----:B------:R-:W-:Y:S01]  /*6ef0*/  CS2R R6, SRZ ;  /* 0x0000000000067805 */ /* 0x000fe2000001ff00 */
[----:B------:R-:W-:Y:S01]  /*6f00*/  IMAD.MOV.U32 R121, RZ, RZ, RZ ;  /* 0x000000ffff797224 */ /* 0x000fe200078e00ff */
[----:B------:R-:W-:Y:S01]  /*6f10*/  CS2R R134, SRZ ;  /* 0x0000000000867805 */ /* 0x000fe2000001ff00 */
[----:B------:R-:W-:Y:S01]  /*6f20*/  IMAD.MOV.U32 R132, RZ, RZ, RZ ;  /* 0x000000ffff847224 */ /* 0x000fe200078e00ff */
[----:B------:R-:W-:Y:S01]  /*6f30*/  CS2R R130, SRZ ;  /* 0x0000000000827805 */ /* 0x000fe2000001ff00 */
[----:B------:R-:W-:-:S02]  /*6f40*/  IMAD.MOV.U32 R129, RZ, RZ, RZ ;  /* 0x000000ffff817224 */ /* 0x000fc400078e00ff */
[----:B--2---:R-:W-:Y:S02]  /*6f50*/  IMAD R4, R0, R88, RZ ;  /* 0x0000005800047224 */ /* 0x004fe400078e02ff */
[----:B------:R-:W-:-:S03]  /*6f60*/  IMAD.MOV.U32 R0, RZ, RZ, RZ ;  /* 0x000000ffff007224 */ /* 0x000fc600078e00ff */
[----:B------:R0:W-:Y:S01]  /*6f70*/  STL [R1+0x1c], R4 ;  /* 0x00001c0401007387 */ /* 0x0001e20000100800 */
[----:B------:R-:W-:Y:S01]  /*6f80*/  VIADDMNMX R88, R4, R88, R25, PT ;  /* 0x0000005804587246 */ /* 0x000fe20003800119 */
[----:B------:R-:W-:-:S03]  /*6f90*/  IMAD.MOV.U32 R25, RZ, RZ, RZ ;  /* 0x000000ffff197224 */ /* 0x000fc600078e00ff */
[----:B------:R-:W-:-:S13]  /*6fa0*/  ISETP.GT.AND P1, PT, R88, R4, PT ;  /* 0x000000045800720c */ /* 0x000fda0003f24270 */
[----:B0-----:R-:W-:Y:S05]  /*6fb0*/  @!P1 BRA `(.L_x_371) ;  /* 0x0000008c00dc9947 */ /* 0x001fea0003800000 */
[----:B------:R-:W0:Y:S01]  /*6fc0*/  S2R R4, SR_TID.X ;  /* 0x0000000000047919 */ /* 0x000e220000002100 */
[----:B------:R-:W-:Y:S01]  /*6fd0*/  VIADD R28, R16, 0xf000 ;  /* 0x0000f000101c7836 */ /* 0x000fe20000000000 */
[----:B------:R-:W-:Y:S04]  /*6fe0*/  BSSY B6, `(.L_x_372) ;  /* 0x000001e000067945 */ /* 0x000fe80003800000 */
[----:B------:R-:W-:Y:S01]  /*6ff0*/  LOP3.LUT P0, RZ, R28, 0x3ff, RZ, 0xc0, !PT ;  /* 0x000003ff1cff7812 */ /* 0x000fe2000780c0ff */
[----:B0-----:R-:W-:-:S05]  /*7000*/  VIADD R5, R4, 0xffffff80 ;  /* 0xffffff8004057836 */ /* 0x001fca0000000000 */
[----:B------:R-:W-:-:S04]  /*7010*/  SHF.R.S32.HI R4, RZ, 0x1f, R5 ;  /* 0x0000001fff047819 */ /* 0x000fc80000011405 */
[----:B------:R-:W-:-:S04]  /*7020*/  LEA.HI R4, R4, R5, RZ, 0x7 ;  /* 0x0000000504047211 */ /* 0x000fc800078f38ff */
[----:B------:R-:W-:-:S05]  /*7030*/  SHF.R.S32.HI R4, RZ, 0x7, R4 ;  /* 0x00000007ff047819 */ /* 0x000fca0000011404 */
[----:B------:R-:W0:Y:S02]  /*7040*/  SHFL.IDX PT, R0, R4, RZ, 0x1f ;  /* 0x00001fff04007589 */ /* 0x000e2400000e0000 */
[----:B0-----:R-:W-:-:S05]  /*7050*/  IMAD.HI R3, R0, 0x55555556, RZ ;  /* 0x5555555600037827 */ /* 0x001fca00078e02ff */
[----:B------:R-:W-:-:S05]  /*7060*/  LEA.HI R3, R3, R3, RZ, 0x1 ;  /* 0x0000000303037211 */ /* 0x000fca00078f08ff */
[----:B------:R-:W-:-:S04]  /*7070*/  IMAD R3, R3, -0x3, R0 ;  /* 0xfffffffd03037824 */ /* 0x000fc800078e0200 */
[----:B------:R-:W-:-:S05]  /*7080*/  IMAD R3, R3, 0x800, R28 ;  /* 0x0000080003037824 */ /* 0x000fca00078e021c */
[----:B------:R-:W-:-:S04]  /*7090*/  SHF.R.U32.HI R3, RZ, 0x4, R3 ;  /* 0x00000004ff037819 */ /* 0x000fc80000011603 */
[----:B------:R-:W-:Y:S01]  /*70a0*/  LOP3.LUT R36, R3, 0x3fff, RZ, 0xc0, !PT ;  /* 0x00003fff03247812 */ /* 0x000fe200078ec0ff */
[----:B------:R-:W-:Y:S06]  /*70b0*/  @!P0 BRA `(.L_x_373) ;  /* 0x0000000000408947 */ /* 0x000fec0003800000 */
        /* <DEDUP_REMOVED lines=16> */
.L_x_373:
[----:B------:R-:W-:Y:S05]  /*71c0*/  BSYNC B6 ;  /* 0x0000000000067941 */ /* 0x000fea0003800000 */
.L_x_372:
[----:B------:R-:W-:Y:S02]  /*71d0*/  ULDC UR4, c[0x0][0x3f4] ;  /* 0x0000fd0000047ab9 */ /* 0x000fe40000000800 */
[----:B------:R-:W-:-:S13]  /*71e0*/  ISETP.LT.AND P0, PT, RZ, UR4, PT ;  /* 0x00000004ff007c0c */ /* 0x000fda000bf01270 */
[----:B------:R-:W-:Y:S05]  /*71f0*/  @P0 BRA `(.L_x_374) ;  /* 0x0000000000400947 */ /* 0x000fea0003800000 */
[----:B------:R-:W2:Y:S02]  /*7200*/  LDL R20, [R1+0x44] ;  /* 0x0000440001147983 */ /* 0x000ea40000100800 */
[----:B--2---:R-:W-:-:S04]  /*7210*/  LEA.HI R0, R20, R20, RZ, 0x1 ;  /* 0x0000001414007211 */ /* 0x004fc800078f08ff */
[----:B------:R-:W-:-:S05]  /*7220*/  LOP3.LUT R0, R0, 0xfffffffe, RZ, 0xc0, !PT ;  /* 0xfffffffe00007812 */ /* 0x000fca00078ec0ff */
[----:B------:R-:W-:-:S05]  /*7230*/  IMAD.IADD R0, R20, 0x1, -R0 ;  /* 0x0000000114007824 */ /* 0x000fca00078e0a00 */
[----:B------:R-:W-:-:S04]  /*7240*/  SHF.L.U32 R3, R0, 0x1f, RZ ;  /* 0x0000001f00037819 */ /* 0x000fc800000006ff */
[----:B------:R0:W1:Y:S03]  /*7250*/  SYNCS.PHASECHK.TRANS64.TRYWAIT P0, [R16+URZ+0x19c00], R3 ;  /* 0x019c0003100075a7 */ /* 0x000066000800017f */
[----:B-1----:R-:W-:Y:S05]  /*7260*/  @!P0 NANOSLEEP.SYNCS 0x989680 ;  /* 0x009896800000895d */ /* 0x002fea0003900000 */
[----:B------:R-:W1:Y:S01]  /*7270*/  @!P0 SYNCS.PHASECHK.TRANS64 P0, [R16+URZ+0x19c00], R3 ;  /* 0x019c0003100085a7 */ /* 0x000e62000800007f */
[----:B------:R-:W-:Y:S04]  /*7280*/  BSSY B0, `(.L_x_375) ;  /* 0x0000006000007945 */ /* 0x000fe80003800000 */
[----:B-1----:R-:W-:Y:S05]  /*7290*/  @P0 BRA `(.L_x_376) ;  /* 0x0000000000100947 */ /* 0x002fea0003800000 */
.L_x_377:
[----:B-1----:R1:W2:Y:S02]  /*72a0*/  SYNCS.PHASECHK.TRANS64.TRYWAIT P0, [R16+URZ+0x19c00], R3 ;  /* 0x019c0003100075a7 */ /* 0x0022a4000800017f */
[----:B--2---:R-:W-:Y:S05]  /*72b0*/  @!P0 NANOSLEEP.SYNCS 0x989680 ;  /* 0x009896800000895d */ /* 0x004fea0003900000 */
[----:B------:R-:W2:Y:S02]  /*72c0*/  @!P0 SYNCS.PHASECHK.TRANS64 P0, [R16+URZ+0x19c00], R3 ;  /* 0x019c0003100085a7 */ /* 0x000ea4000800007f */
[----:B--2---:R-:W-:Y:S05]  /*72d0*/  @!P0 BRA `(.L_x_377) ;  /* 0xfffffffc00f08947 */ /* 0x004fea000383ffff */
.L_x_376:
[----:B------:R-:W-:Y:S05]  /*72e0*/  BSYNC B0 ;  /* 0x0000000000007941 */ /* 0x000fea0003800000 */
.L_x_375:
[----:B------:R-:W-:Y:S05]  /*72f0*/  BRA `(.L_x_378) ;  /* 0x00000040008c7947 */ /* 0x000fea0003800000 */
.L_x_374:
[----:B------:R-:W0:Y:S01]  /*7300*/  LDC.64 R30, c[0x0][0x3e8] ;  /* 0x0000fa00ff1e7b82 */ /* 0x000e220000000a00 */
[----:B------:R-:W-:Y:S01]  /*7310*/  LOP3.LUT P0, RZ, R28, 0x9f, RZ, 0xc0, !PT ;  /* 0x0000009f1cff7812 */ /* 0x000fe2000780c0ff */
[----:B------:R-:W-:Y:S01]  /*7320*/  ULDC.64 UR4, c[0x0][0x3f8] ;  /* 0x0000fe0000047ab9 */ /* 0x000fe20000000a00 */
[----:B-----5:R-:W-:Y:S01]  /*7330*/  SHF.R.S32.HI R0, RZ, 0x1f, R26 ;  /* 0x0000001fff007819 */ /* 0x020fe2000001141a */
[----:B------:R-:W-:Y:S01]  /*7340*/  ULDC.64 UR6, c[0x0][0x408] ;  /* 0x0001020000067ab9 */ /* 0x000fe20000000a00 */
[----:B------:R-:W-:Y:S03]  /*7350*/  BSSY B6, `(.L_x_379) ;  /* 0x000001b000067945 */ /* 0x000fe60003800000 */
[----:B------:R-:W1:Y:S01]  /*7360*/  LDC.64 R4, c[0x0][0x400] ;  /* 0x00010000ff047b82 */ /* 0x000e620000000a00 */
[C---:B------:R-:W-:Y:S02]  /*7370*/  IMAD R3, R0.reuse, UR4, RZ ;  /* 0x0000000400037c24 */ /* 0x040fe4000f8e02ff */
[----:B------:R-:W-:-:S02]  /*7380*/  IMAD R7, R0, UR6, RZ ;  /* 0x0000000600077c24 */ /* 0x000fc4000f8e02ff */
[C---:B------:R-:W-:Y:S02]  /*7390*/  IMAD R3, R26.reuse, UR5, R3 ;  /* 0x000000051a037c24 */ /* 0x040fe4000f8e0203 */
[C---:B------:R-:W-:Y:S02]  /*73a0*/  IMAD R7, R26.reuse, UR7, R7 ;  /* 0x000000071a077c24 */ /* 0x040fe4000f8e0207 */
[----:B0-----:R-:W-:-:S04]  /*73b0*/  IMAD.WIDE.U32 R30, R26, UR4, R30 ;  /* 0x000000041a1e7c25 */ /* 0x001fc8000f8e001e */
[----:B------:R-:W-:Y:S02]  /*73c0*/  IMAD.IADD R25, R3, 0x1, R31 ;  /* 0x0000000103197824 */ /* 0x000fe400078e021f */
[----:B-1----:R-:W-:-:S04]  /*73d0*/  IMAD.WIDE.U32 R26, R26, UR6, R4 ;  /* 0x000000061a1a7c25 */ /* 0x002fc8000f8e0004 */
[----:B------:R-:W-:Y:S01]  /*73e0*/  IMAD.IADD R28, R7, 0x1, R27 ;  /* 0x00000001071c7824 */ /* 0x000fe200078e021b */
        /* <DEDUP_REMOVED lines=17> */
.L_x_380:
[----:B------:R-:W-:Y:S05]  /*7500*/  BSYNC B6 ;  /* 0x0000000000067941 */ /* 0x000fea0003800000 */
.L_x_379:
[----:B------:R-:W2:Y:S01]  /*7510*/  LDL R20, [R1+0x28] ;  /* 0x0000280001147983 */ /* 0x000ea20000100800 */
[----:B------:R-:W-:Y:S01]  /*7520*/  ULDC.U8 UR4, c[0x0][0x410] ;  /* 0x0001040000047ab9 */ /* 0x000fe20000000000 */
[----:B------:R-:W-:Y:S01]  /*7530*/  BSSY B0, `(.L_x_381) ;  /* 0x00003f7000007945 */ /* 0x000fe20003800000 */
[----:B------:R-:W-:Y:S01]  /*7540*/  ISETP.NE.AND P0, PT, RZ, UR4, PT ;  /* 0x00000004ff007c0c */ /* 0x000fe2000bf05270 */
[----:B------:R-:W-:Y:S02]  /*7550*/  IMAD R4, R29, 0xc0, R22 ;  /* 0x000000c01d047824 */ /* 0x000fe400078e0216 */
[----:B--2---:R-:W-:-:S10]  /*7560*/  IMAD.IADD R20, R16, 0x1, R20 ;  /* 0x0000000110147824 */ /* 0x004fd400078e0214 */
[----:B------:R-:W-:Y:S05]  /*7570*/  @!P0 BRA `(.L_x_382) ;  /* 0x0000001800d08947 */ /* 0x000fea0003800000 */
[----:B------:R-:W-:-:S03]  /*7580*/  UMOV UR4, 0xffffffff ;  /* 0xffffffff00047882 */ /* 0x000fc60000000000 */
[----:B------:R-:W-:Y:S05]  /*7590*/  BRA.DIV UR4, `(.L_x_383) ;  /* 0x0000012e04b07947 */ /* 0x000fea000b800000 */
[----:B------:R0:W1:Y:S04]  /*75a0*/  SHFL.IDX PT, R31, R30, RZ, 0x1e1f ;  /* 0x001e1fff1e1f7589 */ /* 0x00006800000e0000 */
[----:B------:R0:W2:Y:S04]  /*75b0*/  SHFL.IDX PT, R14, R26, RZ, 0x1e1f ;  /* 0x001e1fff1a0e7589 */ /* 0x0000a800000e0000 */
[----:B------:R0:W3:Y:S04]  /*75c0*/  SHFL.IDX PT, R0, R25, RZ, 0x1e1f ;  /* 0x001e1fff19007589 */ /* 0x0000e800000e0000 */
[----:B------:R0:W4:Y:S02]  /*75d0*/  SHFL.IDX PT, R3, R28, RZ, 0x1e1f ;  /* 0x001e1fff1c037589 */ /* 0x00012400000e0000 */
.L_x_588:
[----:B------:R-:W5:Y:S01]  /*75e0*/  LDL R6, [R1+0x44] ;  /* 0x0000440001067983 */ /* 0x000f620000100800 */
[----:B------:R-:W-:Y:S01]  /*75f0*/  ULDC UR4, c[0x0][0x448] ;  /* 0x0001120000047ab9 */ /* 0x000fe20000000800 */
[----:B------:R-:W-:Y:S01]  /*7600*/  BSSY B1, `(.L_x_384) ;  /* 0x000002f000017945 */ /* 0x000fe20003800000 */
[----:B0-----:R-:W-:Y:S01]  /*7610*/  IMAD R28, R24, UR4, RZ ;  /* 0x00000004181c7c24 */ /* 0x001fe2000f8e02ff */
[----:B------:R-:W-:Y:S02]  /*7620*/  CS2R R32, SRZ ;  /* 0x0000000000207805 */ /* 0x000fe4000001ff00 */
[----:B------:R-:W-:Y:S02]  /*7630*/  CS2R R12, SRZ ;  /* 0x00000000000c7805 */ /* 0x000fe4000001ff00 */
[----:B------:R-:W-:Y:S02]  /*7640*/  CS2R R8, SRZ ;  /* 0x0000000000087805 */ /* 0x000fe4000001ff00 */
[----:B------:R-:W-:-:S02]  /*7650*/  CS2R R26, SRZ ;  /* 0x00000000001a7805 */ /* 0x000fc4000001ff00 */
[----:B------:R-:W-:Y:S02]  /*7660*/  ISETP.GE.AND P0, PT, R4, R28, PT ;  /* 0x0000001c0400720c */ /* 0x000fe40003f06270 */
[----:B------:R-:W-:Y:S02]  /*7670*/  CS2R R24, SRZ ;  /* 0x0000000000187805 */ /* 0x000fe4000001ff00 */
[----:B------:R-:W-:Y:S02]  /*7680*/  CS2R R10, SRZ ;  /* 0x00000000000a7805 */ /* 0x000fe4000001ff00 */
[----:B-----5:R-:W-:-:S04]  /*7690*/  LEA.HI R5, R6, R6, RZ, 0x1 ;  /* 0x0000000606057211 */ /* 0x020fc800078f08ff */
[----:B------:R-:W-:-:S05]  /*76a0*/  LOP3.LUT R5, R5, 0xfffffffe, RZ, 0xc0, !PT ;  /* 0xfffffffe05057812 */ /* 0x000fca00078ec0ff */
[----:B------:R-:W-:-:S05]  /*76b0*/  IMAD.IADD R5, R6, 0x1, -R5 ;  /* 0x0000000106057824 */ /* 0x000fca00078e0a05 */
[----:B------:R-:W-:Y:S01]  /*76c0*/  SHF.L.U32 R21, R5, 0x1f, RZ ;  /* 0x0000001f05157819 */ /* 0x000fe200000006ff */
[----:B------:R-:W-:Y:S06]  /*76d0*/  @P0 BRA `(.L_x_385) ;  /* 0x0000000000840947 */ /* 0x000fec0003800000 */
[----:B------:R-:W2:Y:S01]  /*76e0*/  LDL R6, [R1+0x8] ;  /* 0x0000080001067983 */ /* 0x000ea20000100800 */
[----:B------:R-:W-:-:S03]  /*76f0*/  ULDC UR4, c[0x0][0x3f4] ;  /* 0x0000fd0000047ab9 */ /* 0x000fc60000000800 */
[----:B------:R-:W3:Y:S01]  /*7700*/  LDL R15, [R1+0xc] ;  /* 0x00000c00010f7983 */ /* 0x000ee20000100800 */
[----:B------:R-:W-:Y:S02]  /*7710*/  ISETP.GE.AND P1, PT, R152, UR4, PT ;  /* 0x0000000498007c0c */ /* 0x000fe4000bf26270 */
[----:B------:R-:W-:Y:S02]  /*7720*/  CS2R R24, SRZ ;  /* 0x0000000000187805 */ /* 0x000fe4000001ff00 */
[----:B------:R-:W-:Y:S02]  /*7730*/  CS2R R12, SRZ ;  /* 0x00000000000c7805 */ /* 0x000fe4000001ff00 */
[----:B------:R-:W-:Y:S02]  /*7740*/  CS2R R26, SRZ ;  /* 0x00000000001a7805 */ /* 0x000fe4000001ff00 */
[----:B------:R-:W-:Y:S02]  /*7750*/  CS2R R32, SRZ ;  /* 0x0000000000207805 */ /* 0x000fe4000001ff00 */
[----:B------:R-:W-:-:S03]  /*7760*/  CS2R R10, SRZ ;  /* 0x00000000000a7805 */ /* 0x000fc6000001ff00 */
[----:B-1----:R-:W-:Y:S02]  /*7770*/  @!P1 IADD3 R30, P3, R152, R31, RZ ;  /* 0x0000001f981e9210 */ /* 0x002fe40007f7e0ff */
[----:B------:R-:W-:Y:S02]  /*7780*/  @!P1 SHF.R.S32.HI R5, RZ, 0x1f, R152 ;  /* 0x0000001fff059819 */ /* 0x000fe40000011498 */
[----:B--2---:R-:W-:Y:S02]  /*7790*/  ISETP.GE.AND P2, PT, R6, UR4, PT ;  /* 0x0000000406007c0c */ /* 0x004fe4000bf46270 */
[----:B------:R-:W-:Y:S02]  /*77a0*/  SHF.R.S32.HI R7, RZ, 0x1f, R6 ;  /* 0x0000001fff077819 */ /* 0x000fe40000011406 */
[----:B---3--:R-:W-:Y:S02]  /*77b0*/  ISETP.GE.AND P0, PT, R15, UR4, PT ;  /* 0x000000040f007c0c */ /* 0x008fe4000bf06270 */
[----:B------:R-:W-:-:S07]  /*77c0*/  SHF.R.S32.HI R8, RZ, 0x1f, R15 ;  /* 0x0000001fff087819 */ /* 0x000fce000001140f */
[CC--:B------:R-:W-:Y:S02]  /*77d0*/  @!P2 IADD3 R34, P6, R6.reuse, R31.reuse, RZ ;  /* 0x0000001f0622a210 */ /* 0x0c0fe40007fde0ff */
[-C--:B------:R-:W-:Y:S02]  /*77e0*/  @!P2 IADD3 R38, P5, R6, R14.reuse, RZ ;  /* 0x0000000e0626a210 */ /* 0x080fe40007fbe0ff */
[----:B------:R-:W-:Y:S01]  /*77f0*/  @!P0 IADD3 R4, P4, R15, R31, RZ ;  /* 0x0000001f0f048210 */ /* 0x000fe20007f9e0ff */
[--C-:B------:R-:W-:Y:S01]  /*7800*/  @!P2 IMAD.X R35, R0, 0x1, R7.reuse, P6 ;  /* 0x000000010023a824 */ /* 0x100fe200030e0607 */
[-C--:B------:R-:W-:Y:S01]  /*7810*/  @!P1 IADD3 R6, P6, R152, R14.reuse, RZ ;  /* 0x0000000e98069210 */ /* 0x080fe20007fde0ff */
[----:B----4-:R-:W-:Y:S01]  /*7820*/  @!P2 IMAD.X R39, R3, 0x1, R7, P5 ;  /* 0x000000010327a824 */ /* 0x010fe200028e0607 */
[----:B------:R-:W-:Y:S01]  /*7830*/  @!P0 IADD3 R14, P5, R15, R14, RZ ;  /* 0x0000000e0f0e8210 */ /* 0x000fe20007fbe0ff */
[--C-:B------:R-:W-:Y:S01]  /*7840*/  @!P1 IMAD.X R31, R0, 0x1, R5.reuse, P3 ;  /* 0x00000001001f9824 */ /* 0x100fe200018e0605 */
[----:B------:R0:W5:Y:S01]  /*7850*/  @!P2 LD.E.64 R24, desc[UR40][R34.64] ;  /* 0x000000282218a980 */ /* 0x000162000c101b00 */
[----:B------:R-:W-:-:S02]  /*7860*/  @!P1 IMAD.X R7, R3, 0x1, R5, P6 ;  /* 0x0000000103079824 */ /* 0x000fc400030e0605 */
[--C-:B------:R-:W-:Y:S01]  /*7870*/  @!P0 IMAD.X R5, R0, 0x1, R8.reuse, P4 ;  /* 0x0000000100058824 */ /* 0x100fe200020e0608 */
[----:B------:R0:W5:Y:S01]  /*7880*/  @!P2 LD.E.64 R12, desc[UR40][R38.64] ;  /* 0x00000028260ca980 */ /* 0x000162000c101b00 */
[----:B------:R-:W-:Y:S01]  /*7890*/  @!P0 IMAD.X R15, R3, 0x1, R8, P5 ;  /* 0x00000001030f8824 */ /* 0x000fe200028e0608 */
[----:B------:R-:W-:Y:S02]  /*78a0*/  CS2R R8, SRZ ;  /* 0x0000000000087805 */ /* 0x000fe4000001ff00 */
[----:B------:R0:W5:Y:S04]  /*78b0*/  @!P1 LD.E.64 R26, desc[UR40][R30.64] ;  /* 0x000000281e1a9980 */ /* 0x000168000c101b00 */
[----:B------:R0:W5:Y:S04]  /*78c0*/  @!P1 LD.E.64 R32, desc[UR40][R6.64] ;  /* 0x0000002806209980 */ /* 0x000168000c101b00 */
[----:B------:R0:W5:Y:S04]  /*78d0*/  @!P0 LD.E.64 R10, desc[UR40][R4.64] ;  /* 0x00000028040a8980 */ /* 0x000168000c101b00 */
[----:B------:R0:W5:Y:S02]  /*78e0*/  @!P0 LD.E.64 R8, desc[UR40][R14.64] ;  /* 0x000000280e088980 */ /* 0x000164000c101b00 */
.L_x_385:
[----:B------:R-:W-:Y:S05]  /*78f0*/  BSYNC B1 ;  /* 0x0000000000017941 */ /* 0x000fea0003800000 */
.L_x_384:
[----:B------:R-:W1:Y:S01]  /*7900*/  SYNCS.PHASECHK.TRANS64.TRYWAIT P0, [R16+URZ+0x19c00], R21 ;  /* 0x019c0015100075a7 */ /* 0x000e62000800017f */
[----:B---3--:R-:W-:Y:S01]  /*7910*/  IMAD R0, R29, -0xc0, R28 ;  /* 0xffffff401d007824 */ /* 0x008fe200078e021c */
[----:B------:R-:W-:Y:S04]  /*7920*/  BSSY B1, `(.L_x_386) ;  /* 0x0000004000017945 */ /* 0x000fe80003800000 */
[----:B----4-:R-:W-:-:S04]  /*7930*/  VIMNMX R3, R0, 0xc0, PT ;  /* 0x000000c000037848 */ /* 0x010fc80003fe0100 */
[----:B------:R-:W-:Y:S01]  /*7940*/  ISETP.GE.AND P1, PT, R22, R3, PT ;  /* 0x000000031600720c */ /* 0x000fe20003f26270 */
[----:B-1----:R-:W-:-:S12]  /*7950*/  @!P0 BRA `(.L_x_387) ;  /* 0x0000012c00308947 */ /* 0x002fd80003800000 */
.L_x_589:
[----:B------:R-:W-:Y:S05]  /*7960*/  BSYNC B1 ;  /* 0x0000000000017941 */ /* 0x000fea0003800000 */
.L_x_386:
[----:B------:R-:W-:Y:S05]  /*7970*/  @P1 BRA `(.L_x_388) ;  /* 0x0000003800c81947 */ /* 0x000fea0003800000 */
[----:B0-----:R-:W3:Y:S01]  /*7980*/  LDL R4, [R1+0x8] ;  /* 0x0000080001047983 */ /* 0x001ee20000100800 */
[----:B------:R-:W0:Y:S03]  /*7990*/  LDC R3, c[0x0][0x3f4] ;  /* 0x0000fd00ff037b82 */ /* 0x000e260000000800 */
[----:B------:R-:W4:Y:S01]  /*79a0*/  LDL R0, [R1+0xc] ;  /* 0x00000c0001007983 */ /* 0x000f220000100800 */
[----:B------:R-:W-:Y:S01]  /*79b0*/  BSSY B1, `(.L_x_389) ;  /* 0x000007b000017945 */ /* 0x000fe20003800000 */
[-C--:B0-----:R-:W-:Y:S02]  /*79c0*/  ISETP.GE.AND P0, PT, R152, R3.reuse, PT ;  /* 0x000000039800720c */ /* 0x081fe40003f06270 */
[-C--:B---3--:R-:W-:Y:S02]  /*79d0*/  ISETP.GE.AND P1, PT, R4, R3.reuse, PT ;  /* 0x000000030400720c */ /* 0x088fe40003f26270 */
[----:B----4-:R-:W-:-:S09]  /*79e0*/  ISETP.GE.AND P2, PT, R0, R3, PT ;  /* 0x000000030000720c */ /* 0x010fd20003f46270 */
[----:B------:R-:W-:Y:S05]  /*79f0*/  @P0 BRA `(.L_x_390) ;  /* 0x0000000400d80947 */ /* 0x000fea0003800000 */
[----:B------:R-:W0:Y:S01]  /*7a00*/  LDS.128 R4, [R20+0xf000] ;  /* 0x00f0000014047984 */ /* 0x000e220000000c00 */
[----:B-----5:R-:W-:Y:S02]  /*7a10*/  SHF.R.U32.HI R15, RZ, 0x8, R27 ;  /* 0x00000008ff0f7819 */ /* 0x020fe4000001161b */
[----:B--2---:R-:W-:Y:S02]  /*7a20*/  LOP3.LUT R14, R27, 0xff, RZ, 0xc0, !PT ;  /* 0x000000ff1b0e7812 */ /* 0x004fe400078ec0ff */
[----:B------:R-:W-:Y:S02]  /*7a30*/  LOP3.LUT R15, R15, 0xff, RZ, 0xc0, !PT ;  /* 0x000000ff0f0f7812 */ /* 0x000fe400078ec0ff */
[----:B------:R-:W-:Y:S02]  /*7a40*/  SHF.R.U32.HI R29, RZ, 0x8, R33 ;  /* 0x00000008ff1d7819 */ /* 0x000fe40000011621 */
[----:B------:R-:W-:Y:S02]  /*7a50*/  PRMT R14, R15, 0x7604, R14 ;  /* 0x000076040f0e7816 */ /* 0x000fe4000000000e */
[----:B------:R-:W-:-:S02]  /*7a60*/  LOP3.LUT R28, R33, 0xff, RZ, 0xc0, !PT ;  /* 0x000000ff211c7812 */ /* 0x000fc400078ec0ff */
[----:B------:R-:W-:Y:S02]  /*7a70*/  LOP3.LUT R29, R29, 0xff, RZ, 0xc0, !PT ;  /* 0x000000ff1d1d7812 */ /* 0x000fe400078ec0ff */
[----:B------:R-:W-:Y:S02]  /*7a80*/  SHF.R.U32.HI R30, RZ, 0x10, R33 ;  /* 0x00000010ff1e7819 */ /* 0x000fe40000011621 */
[----:B------:R-:W-:Y:S02]  /*7a90*/  SHF.R.U32.HI R31, RZ, 0x10, R27 ;  /* 0x00000010ff1f7819 */ /* 0x000fe4000001161b */
[----:B------:R-:W-:Y:S02]  /*7aa0*/  SHF.R.U32.HI R15, RZ, 0x8, R32 ;  /* 0x00000008ff0f7819 */ /* 0x000fe40000011620 */
[----:B------:R-:W-:Y:S02]  /*7ab0*/  SHF.R.U32.HI R3, RZ, 0x8, R26 ;  /* 0x00000008ff037819 */ /* 0x000fe4000001161a */
[----:B------:R-:W-:Y:S01]  /*7ac0*/  PRMT R28, R29, 0x7604, R28 ;  /* 0x000076041d1c7816 */ /* 0x000fe2000000001c */
[----:B------:R-:W-:Y:S01]  /*7ad0*/  IMAD.U32 R29, R30, 0x10000, RZ ;  /* 0x000100001e1d7824 */ /* 0x000fe200078e00ff */
[----:B-1----:R-:W-:Y:S01]  /*7ae0*/  LOP3.LUT R21, R15, 0xff, RZ, 0xc0, !PT ;  /* 0x000000ff0f157812 */ /* 0x002fe200078ec0ff */
[----:B------:R-:W-:Y:S01]  /*7af0*/  IMAD.U32 R15, R31, 0x10000, RZ ;  /* 0x000100001f0f7824 */ /* 0x000fe200078e00ff */
[----:B------:R-:W-:-:S02]  /*7b00*/  LOP3.LUT R0, R26, 0xff, RZ, 0xc0, !PT ;  /* 0x000000ff1a007812 */ /* 0x000fc400078ec0ff */
[----:B------:R-:W-:Y:S02]  /*7b10*/  LOP3.LUT R3, R3, 0xff, RZ, 0xc0, !PT ;  /* 0x000000ff03037812 */ /* 0x000fe400078ec0ff */
[----:B------:R-:W-:Y:S02]  /*7b20*/  LOP3.LUT R29, R28, 0xff0000, R29, 0xf8, !PT ;  /* 0x00ff00001c1d7812 */ /* 0x000fe400078ef81d */
[----:B------:R-:W-:Y:S02]  /*7b30*/  LOP3.LUT R15, R14, 0xff0000, R15, 0xf8, !PT ;  /* 0x00ff00000e0f7812 */ /* 0x000fe400078ef80f */
[----:B------:R-:W-:Y:S02]  /*7b40*/  PRMT R3, R3, 0x7604, R0 ;  /* 0x0000760403037816 */ /* 0x000fe40000000000 */
[----:B------:R-:W-:Y:S02]  /*7b50*/  LOP3.LUT R0, R32, 0xff, RZ, 0xc0, !PT ;  /* 0x000000ff20007812 */ /* 0x000fe400078ec0ff */
[----:B------:R-:W-:-:S02]  /*7b60*/  LOP3.LUT R31, R29, 0xff000000, R33, 0xf8, !PT ;  /* 0xff0000001d1f7812 */ /* 0x000fc400078ef821 */
[----:B------:R-:W-:Y:S02]  /*7b70*/  LOP3.LUT R27, R15, 0xff000000, R27, 0xf8, !PT ;  /* 0xff0000000f1b7812 */ /* 0x000fe400078ef81b */
[----:B------:R-:W-:Y:S02]  /*7b80*/  PRMT R21, R21, 0x7604, R0 ;  /* 0x0000760415157816 */ /* 0x000fe40000000000 */
[-C--:B0-----:R-:W-:Y:S02]  /*7b90*/  F2FP.F16.E4M3.UNPACK_B R0, R6.reuse.H1 ;  /* 0x00000006ff00723e */ /* 0x081fe400030006ff */
[----:B------:R-:W-:Y:S02]  /*7ba0*/  F2FP.F16.E4M3.UNPACK_B R33, R31 ;  /* 0x0000001fff21723e */ /* 0x000fe400020006ff */
[----:B------:R-:W-:Y:S01]  /*7bb0*/  F2FP.F16.E4M3.UNPACK_B R29, R27 ;  /* 0x0000001bff1d723e */ /* 0x000fe200020006ff */
[--C-:B------:R-:W-:Y:S01]  /*7bc0*/  HADD2.F32 R15, -RZ, R0.reuse.H1_H1 ;  /* 0x30000000ff0f7230 */ /* 0x100fe20000004100 */
[----:B------:R-:W-:Y:S01]  /*7bd0*/  LOP3.LUT R3, R3, 0xff0000, R26, 0xf8, !PT ;  /* 0x00ff000003037812 */ /* 0x000fe200078ef81a */
[----:B------:R-:W-:Y:S01]  /*7be0*/  HADD2.F32 R34, -RZ, R33.H1_H1 ;  /* 0x30000021ff227230 */ /* 0x000fe20000004100 */
[----:B------:R-:W-:Y:S01]  /*7bf0*/  LOP3.LUT R21, R21, 0xff0000, R32, 0xf8, !PT ;  /* 0x00ff000015157812 */ /* 0x000fe200078ef820 */
[----:B------:R-:W-:Y:S01]  /*7c00*/  HADD2.F32 R30, -RZ, R29.H1_H1 ;  /* 0x3000001dff1e7230 */ /* 0x000fe20000004100 */
[----:B------:R-:W-:Y:S01]  /*7c10*/  LOP3.LUT R28, R3, 0xff000000, R26, 0xf8, !PT ;  /* 0xff000000031c7812 */ /* 0x000fe200078ef81a */
[----:B------:R-:W-:Y:S01]  /*7c20*/  HADD2.F32 R14, -RZ, R0.H0_H0 ;  /* 0x20000000ff0e7230 */ /* 0x000fe20000004100 */
[----:B------:R-:W-:Y:S01]  /*7c30*/  F2FP.F16.E4M3.UNPACK_B R3, R6 ;  /* 0x00000006ff03723e */ /* 0x000fe200020006ff */
[C---:B------:R-:W-:Y:S01]  /*7c40*/  FMUL.FTZ R35, R15.reuse, R34 ;  /* 0x000000220f237220 */ /* 0x040fe20000410000 */
[----:B------:R-:W-:Y:S01]  /*7c50*/  FMUL.FTZ R15, R15, R30 ;  /* 0x0000001e0f0f7220 */ /* 0x000fe20000410000 */
[----:B------:R-:W-:-:S02]  /*7c60*/  LOP3.LUT R32, R21, 0xff000000, R32, 0xf8, !PT ;  /* 0xff00000015207812 */ /* 0x000fc400078ef820 */
[-C--:B------:R-:W-:Y:S01]  /*7c70*/  F2FP.F16.E4M3.UNPACK_B R21, R7.reuse ;  /* 0x00000007ff15723e */ /* 0x080fe200020006ff */
[C---:B------:R-:W-:Y:S01]  /*7c80*/  FFMA.FTZ R35, R14.reuse, R30, -R35 ;  /* 0x0000001e0e237223 */ /* 0x040fe20000010823 */
[----:B------:R-:W-:Y:S01]  /*7c90*/  F2FP.F16.E4M3.UNPACK_B R26, R7.H1 ;  /* 0x00000007ff1a723e */ /* 0x000fe200030006ff */
[----:B------:R-:W-:Y:S01]  /*7ca0*/  FFMA.FTZ R40, R14, R34, R15 ;  /* 0x000000220e287223 */ /* 0x000fe2000001000f */
[-C--:B------:R-:W-:Y:S01]  /*7cb0*/  F2FP.F16.E4M3.UNPACK_B R6, R5.reuse ;  /* 0x00000005ff06723e */ /* 0x080fe200020006ff */
[----:B------:R-:W-:Y:S01]  /*7cc0*/  HADD2.F32 R30, -RZ, R33.H0_H0 ;  /* 0x20000021ff1e7230 */ /* 0x000fe20000004100 */
[----:B------:R-:W-:Y:S01]  /*7cd0*/  F2FP.F16.E4M3.UNPACK_B R7, R5.H1 ;  /* 0x00000005ff07723e */ /* 0x000fe200030006ff */
[----:B------:R-:W-:Y:S01]  /*7ce0*/  HADD2.F32 R5, -RZ, R3.H1_H1 ;  /* 0x30000003ff057230 */ /* 0x000fe20000004100 */
[----:B------:R-:W-:Y:S01]  /*7cf0*/  F2FP.F16.E4M3.UNPACK_B R31, R31.H1 ;  /* 0x0000001fff1f723e */ /* 0x000fe200030006ff */
[----:B------:R-:W-:Y:S01]  /*7d00*/  HADD2.F32 R14, -RZ, R29.H0_H0 ;  /* 0x2000001dff0e7230 */ /* 0x000fe20000004100 */
[----:B------:R-:W-:Y:S01]  /*7d10*/  F2FP.F16.E4M3.UNPACK_B R27, R27.H1 ;  /* 0x0000001bff1b723e */ /* 0x000fe200030006ff */
[----:B------:R-:W-:-:S02]  /*7d20*/  HADD2.F32 R3, -RZ, R3.H0_H0 ;  /* 0x20000003ff037230 */ /* 0x000fc40000004100 */
[C---:B------:R-:W-:Y:S01]  /*7d30*/  FMUL.FTZ R38, R5.reuse, R30 ;  /* 0x0000001e05267220 */ /* 0x040fe20000410000 */
[----:B------:R-:W-:Y:S02]  /*7d40*/  HADD2.F32 R34, -RZ, R31.H0_H0 ;  /* 0x2000001fff227230 */ /* 0x000fe40000004100 */
[-C--:B------:R-:W-:Y:S01]  /*7d50*/  FMUL.FTZ R15, R5, R14.reuse ;  /* 0x0000000e050f7220 */ /* 0x080fe20000410000 */
[----:B------:R-:W-:Y:S02]  /*7d60*/  HADD2.F32 R5, -RZ, R21.H1_H1 ;  /* 0x30000015ff057230 */ /* 0x000fe40000004100 */
[C---:B------:R-:W-:Y:S01]  /*7d70*/  FFMA.FTZ R38, R3.reuse, R14, -R38 ;  /* 0x0000000e03267223 */ /* 0x040fe20000010826 */
[----:B------:R-:W-:Y:S02]  /*7d80*/  HADD2.F32 R14, -RZ, R27.H0_H0 ;  /* 0x2000001bff0e7230 */ /* 0x000fe40000004100 */
[----:B------:R-:W-:Y:S01]  /*7d90*/  FFMA.FTZ R33, R3, R30, R15 ;  /* 0x0000001e03217223 */ /* 0x000fe2000001000f */
[----:B------:R-:W-:-:S02]  /*7da0*/  HADD2.F32 R21, -RZ, R21.H0_H0 ;  /* 0x20000015ff157230 */ /* 0x000fc40000004100 */
[C---:B------:R-:W-:Y:S01]  /*7db0*/  FMUL.FTZ R30, R5.reuse, R34 ;  /* 0x00000022051e7220 */ /* 0x040fe20000410000 */
[----:B------:R-:W-:Y:S02]  /*7dc0*/  HADD2.F32 R31, -RZ, R31.H1_H1 ;  /* 0x3000001fff1f7230 */ /* 0x000fe40000004100 */
[----:B------:R-:W-:Y:S01]  /*7dd0*/  FMUL.FTZ R42, R5, R14 ;  /* 0x0000000e052a7220 */ /* 0x000fe20000410000 */
[--C-:B------:R-:W-:Y:S01]  /*7de0*/  HADD2.F32 R3, -RZ, R26.reuse.H1_H1 ;  /* 0x3000001aff037230 */ /* 0x100fe20000004100 */
[----:B------:R-:W-:Y:S01]  /*7df0*/  F2FP.F16.E4M3.UNPACK_B R0, R4 ;  /* 0x00000004ff00723e */ /* 0x000fe200020006ff */
[----:B------:R-:W-:Y:S02]  /*7e00*/  HADD2.F32 R27, -RZ, R27.H1_H1 ;  /* 0x3000001bff1b7230 */ /* 0x000fe40000004100 */
[----:B------:R-:W-:Y:S01]  /*7e10*/  FFMA.FTZ R37, R21, R14, -R30 ;  /* 0x0000000e15257223 */ /* 0x000fe2000001081e */
[----:B------:R-:W-:Y:S02]  /*7e20*/  HADD2.F32 R26, -RZ, R26.H0_H0 ;  /* 0x2000001aff1a7230 */ /* 0x000fe40000004100 */
[C---:B------:R-:W-:Y:S01]  /*7e30*/  FMUL.FTZ R5, R3.reuse, R31 ;  /* 0x0000001f03057220 */ /* 0x040fe20000410000 */
[----:B------:R-:W-:Y:S01]  /*7e40*/  F2FP.F16.E4M3.UNPACK_B R15, R32 ;  /* 0x00000020ff0f723e */ /* 0x000fe200020006ff */
[-C--:B------:R-:W-:Y:S01]  /*7e50*/  FMUL.FTZ R3, R3, R27.reuse ;  /* 0x0000001b03037220 */ /* 0x080fe20000410000 */
[----:B------:R-:W-:Y:S01]  /*7e60*/  F2FP.F16.E4M3.UNPACK_B R4, R4.H1 ;  /* 0x00000004ff04723e */ /* 0x000fe200030006ff */
[----:B------:R-:W-:Y:S01]  /*7e70*/  FFMA.FTZ R42, R21, R34, R42 ;  /* 0x00000022152a7223 */ /* 0x000fe2000001002a */
[----:B------:R-:W-:Y:S01]  /*7e80*/  F2FP.F16.E4M3.UNPACK_B R14, R28 ;  /* 0x0000001cff0e723e */ /* 0x000fe200020006ff */
[----:B------:R-:W-:Y:S01]  /*7e90*/  FFMA.FTZ R39, R26, R27, -R5 ;  /* 0x0000001b1a277223 */ /* 0x000fe20000010805 */
[----:B------:R-:W-:-:S02]  /*7ea0*/  HADD2.F32 R27, -RZ, R15.H1_H1 ;  /* 0x3000000fff1b7230 */ /* 0x000fc40000004100 */
[----:B------:R-:W-:Y:S01]  /*7eb0*/  FFMA.FTZ R44, R26, R31, R3 ;  /* 0x0000001f1a2c7223 */ /* 0x000fe20000010003 */
[----:B------:R-:W-:Y:S01]  /*7ec0*/  HADD2.F32 R21, -RZ, R15.H0_H0 ;  /* 0x2000000fff157230 */ /* 0x000fe20000004100 */
[----:B------:R-:W-:Y:S01]  /*7ed0*/  F2FP.F16.E4M3.UNPACK_B R28, R28.H1 ;  /* 0x0000001cff1c723e */ /* 0x000fe200030006ff */
[----:B------:R-:W-:Y:S01]  /*7ee0*/  HADD2.F32 R5, -RZ, R4.H1_H1 ;  /* 0x30000004ff057230 */ /* 0x000fe20000004100 */
[----:B------:R-:W-:Y:S01]  /*7ef0*/  F2FP.F16.E4M3.UNPACK_B R32, R32.H1 ;  /* 0x00000020ff20723e */ /* 0x000fe200030006ff */
[----:B------:R-:W-:Y:S02]  /*7f00*/  HADD2.F32 R15, -RZ, R14.H1_H1 ;  /* 0x3000000eff0f7230 */ /* 0x000fe40000004100 */
[----:B------:R-:W-:Y:S02]  /*7f10*/  HADD2.F32 R3, -RZ, R0.H1_H1 ;  /* 0x30000000ff037230 */ /* 0x000fe40000004100 */
[----:B------:R-:W-:Y:S01]  /*7f20*/  FMUL.FTZ R29, R5, R27 ;  /* 0x0000001b051d7220 */ /* 0x000fe20000410000 */
[----:B------:R-:W-:-:S02]  /*7f30*/  HADD2.F32 R14, -RZ, R14.H0_H0 ;  /* 0x2000000eff0e7230 */ /* 0x000fc40000004100 */
[----:B------:R-:W-:Y:S01]  /*7f40*/  FMUL.FTZ R31, R5, R15 ;  /* 0x0000000f051f7220 */ /* 0x000fe20000410000 */
[----:B------:R-:W-:Y:S02]  /*7f50*/  HADD2.F32 R4, -RZ, R4.H0_H0 ;  /* 0x20000004ff047230 */ /* 0x000fe40000004100 */
[C---:B------:R-:W-:Y:S01]  /*7f60*/  FMUL.FTZ R5, R3.reuse, R21 ;  /* 0x0000001503057220 */ /* 0x040fe20000410000 */
[----:B------:R-:W-:Y:S02]  /*7f70*/  HADD2.F32 R0, -RZ, R0.H0_H0 ;  /* 0x20000000ff007230 */ /* 0x000fe40000004100 */
[-C--:B------:R-:W-:Y:S01]  /*7f80*/  FMUL.FTZ R30, R3, R14.reuse ;  /* 0x0000000e031e7220 */ /* 0x080fe20000410000 */
[----:B------:R-:W-:Y:S02]  /*7f90*/  HADD2.F32 R3, -RZ, R7.H1_H1 ;  /* 0x30000007ff037230 */ /* 0x000fe40000004100 */
[C---:B------:R-:W-:Y:S01]  /*7fa0*/  FFMA.FTZ R29, R4.reuse, R15, -R29 ;  /* 0x0000000f041d7223 */ /* 0x040fe2000001081d */
[----:B------:R-:W-:Y:S01]  /*7fb0*/  FFMA.FTZ R34, R4, R27, R31 ;  /* 0x0000001b04227223 */ /* 0x000fe2000001001f */
[----:B------:R-:W-:Y:S01]  /*7fc0*/  FFMA.FTZ R26, R0, R14, -R5 ;  /* 0x0000000e001a7223 */ /* 0x000fe20000010805 */
[----:B------:R-:W-:-:S02]  /*7fd0*/  HADD2.F32 R4, -RZ, R28.H1_H1 ;  /* 0x3000001cff047230 */ /* 0x000fc40000004100 */
[----:B------:R-:W-:Y:S01]  /*7fe0*/  FFMA.FTZ R21, R0, R21, R30 ;  /* 0x0000001500157223 */ /* 0x000fe2000001001e */
[--C-:B------:R-:W-:Y:S02]  /*7ff0*/  HADD2.F32 R14, -RZ, R32.reuse.H1_H1 ;  /* 0x30000020ff0e7230 */ /* 0x100fe40000004100 */
[----:B------:R-:W-:Y:S02]  /*8000*/  HADD2.F32 R15, -RZ, R32.H0_H0 ;  /* 0x20000020ff0f7230 */ /* 0x000fe40000004100 */
[C---:B------:R-:W-:Y:S01]  /*8010*/  FMUL.FTZ R27, R3.reuse, R4 ;  /* 0x00000004031b7220 */ /* 0x040fe20000410000 */
[----:B------:R-:W-:Y:S02]  /*8020*/  HADD2.F32 R0, -RZ, R6.H1_H1 ;  /* 0x30000006ff007230 */ /* 0x000fe40000004100 */
[----:B------:R-:W-:Y:S02]  /*8030*/  HADD2.F32 R5, -RZ, R28.H0_H0 ;  /* 0x2000001cff057230 */ /* 0x000fe40000004100 */
[----:B------:R-:W-:Y:S01]  /*8040*/  FMUL.FTZ R28, R3, R14 ;  /* 0x0000000e031c7220 */ /* 0x000fe20000410000 */
[----:B------:R-:W-:-:S02]  /*8050*/  HADD2.F32 R7, -RZ, R7.H0_H0 ;  /* 0x20000007ff077230 */ /* 0x000fc40000004100 */
[C---:B------:R-:W-:Y:S01]  /*8060*/  FMUL.FTZ R3, R0.reuse, R15 ;  /* 0x0000000f00037220 */ /* 0x040fe20000410000 */
[----:B------:R-:W-:Y:S02]  /*8070*/  HADD2.F32 R6, -RZ, R6.H0_H0 ;  /* 0x20000006ff067230 */ /* 0x000fe40000004100 */
[-C--:B------:R-:W-:Y:S01]  /*8080*/  FMUL.FTZ R0, R0, R5.reuse ;  /* 0x0000000500007220 */ /* 0x080fe20000410000 */
[C---:B------:R-:W-:Y:S01]  /*8090*/  FFMA.FTZ R28, R7.reuse, R4, -R28 ;  /* 0x00000004071c7223 */ /* 0x040fe2000001081c */
[----:B------:R-:W-:Y:S01]  /*80a0*/  FFMA.FTZ R27, R7, R14, R27 ;  /* 0x0000000e071b7223 */ /* 0x000fe2000001001b */
[C---:B------:R-:W-:Y:S01]  /*80b0*/  FFMA.FTZ R5, R6.reuse, R5, -R3 ;  /* 0x0000000506057223 */ /* 0x040fe20000010803 */
[----:B------:R-:W-:Y:S01]  /*80c0*/  FFMA.FTZ R0, R6, R15, R0 ;  /* 0x0000000f06007223 */ /* 0x000fe20000010000 */
[----:B------:R-:W-:Y:S02]  /*80d0*/  F2FP.SATFINITE.E4M3.F32.PACK_AB_MERGE_C R6, R40, R35, RZ ;  /* 0x000000232806723e */ /* 0x000fe400048070ff */
[----:B------:R-:W-:-:S02]  /*80e0*/  F2FP.SATFINITE.E4M3.F32.PACK_AB_MERGE_C R7, R44, R39, RZ ;  /* 0x000000272c07723e */ /* 0x000fc400048070ff */
[----:B------:R-:W-:Y:S02]  /*80f0*/  F2FP.SATFINITE.E4M3.F32.PACK_AB_MERGE_C R4, R34, R29, RZ ;  /* 0x0000001d2204723e */ /* 0x000fe400048070ff */
[----:B------:R-:W-:Y:S02]  /*8100*/  F2FP.SATFINITE.E4M3.F32.PACK_AB_MERGE_C R27, R27, R28, RZ ;  /* 0x0000001c1b1b723e */ /* 0x000fe400048070ff */
[----:B------:R-:W-:Y:S02]  /*8110*/  F2FP.SATFINITE.E4M3.F32.PACK_AB_MERGE_C R6, R33, R38, R6 ;  /* 0x000000262106723e */ /* 0x000fe40004807006 */
[----:B------:R-:W-:Y:S02]  /*8120*/  F2FP.SATFINITE.E4M3.F32.PACK_AB_MERGE_C R7, R42, R37, R7 ;  /* 0x000000252a07723e */ /* 0x000fe40004807007 */
[----:B------:R-:W-:Y:S02]  /*8130*/  F2FP.SATFINITE.E4M3.F32.PACK_AB_MERGE_C R4, R21, R26, R4 ;  /* 0x0000001a1504723e */ /* 0x000fe40004807004 */
[----:B------:R-:W-:-:S05]  /*8140*/  F2FP.SATFINITE.E4M3.F32.PACK_AB_MERGE_C R5, R0, R5, R27 ;  /* 0x000000050005723e */ /* 0x000fca000480701b */
[----:B------:R0:W-:Y:S02]  /*8150*/  STS.128 [R20+0xf000], R4 ;  /* 0x00f0000414007388 */ /* 0x0001e40000000c00 */
.L_x_390:
[----:B------:R-:W-:Y:S05]  /*8160*/  BSYNC B1 ;  /* 0x0000000000017941 */ /* 0x000fea0003800000 */
.L_x_389:
[----:B------:R-:W-:Y:S04]  /*8170*/  BSSY B1, `(.L_x_391) ;  /* 0x000007c000017945 */ /* 0x000fe80003800000 */
[----:B------:R-:W-:Y:S05]  /*8180*/  @P1 BRA `(.L_x_392) ;  /* 0x0000000400e81947 */ /* 0x000fea0003800000 */
[----:B0-----:R-:W0:Y:S01]  /*8190*/  LDS.128 R4, [R20+0x10800] ;  /* 0x0108000014047984 */ /* 0x001e220000000c00 */
[----:B-----5:R-:W-:Y:S02]  /*81a0*/  SHF.R.U32.HI R0, RZ, 0x8, R24 ;  /* 0x00000008ff007819 */ /* 0x020fe40000011618 */
[----:B------:R-:W-:Y:S02]  /*81b0*/  SHF.R.U32.HI R27, RZ, 0x8, R13 ;  /* 0x00000008ff1b7819 */ /* 0x000fe4000001160d */
[----:B--2---:R-:W-:Y:S02]  /*81c0*/  SHF.R.U32.HI R14, RZ, 0x8, R25 ;  /* 0x00000008ff0e7819 */ /* 0x004fe40000011619 */
[----:B-1----:R-:W-:Y:S02]  /*81d0*/  SHF.R.U32.HI R21, RZ, 0x8, R12 ;  /* 0x00000008ff157819 */ /* 0x002fe4000001160c */
[----:B------:R-:W-:Y:S02]  /*81e0*/  LOP3.LUT R3, R24, 0xff, RZ, 0xc0, !PT ;  /* 0x000000ff18037812 */ /* 0x000fe400078ec0ff */
[----:B------:R-:W-:-:S02]  /*81f0*/  LOP3.LUT R28, R13, 0xff, RZ, 0xc0, !PT ;  /* 0x000000ff0d1c7812 */ /* 0x000fc400078ec0ff */
[----:B------:R-:W-:Y:S02]  /*8200*/  LOP3.LUT R0, R0, 0xff, RZ, 0xc0, !PT ;  /* 0x000000ff00007812 */ /* 0x000fe400078ec0ff */
[----:B------:R-:W-:Y:S02]  /*8210*/  LOP3.LUT R27, R27, 0xff, RZ, 0xc0, !PT ;  /* 0x000000ff1b1b7812 */ /* 0x000fe400078ec0ff */
[----:B------:R-:W-:Y:S02]  /*8220*/  LOP3.LUT R15, R25, 0xff, RZ, 0xc0, !PT ;  /* 0x000000ff190f7812 */ /* 0x000fe400078ec0ff */
[----:B------:R-:W-:Y:S02]  /*8230*/  LOP3.LUT R14, R14, 0xff, RZ, 0xc0, !PT ;  /* 0x000000ff0e0e7812 */ /* 0x000fe400078ec0ff */
[----:B------:R-:W-:Y:S02]  /*8240*/  LOP3.LUT R26, R12, 0xff, RZ, 0xc0, !PT ;  /* 0x000000ff0c1a7812 */ /* 0x000fe400078ec0ff */
[----:B------:R-:W-:-:S02]  /*8250*/  LOP3.LUT R21, R21, 0xff, RZ, 0xc0, !PT ;  /* 0x000000ff15157812 */ /* 0x000fc400078ec0ff */
[----:B------:R-:W-:Y:S02]  /*8260*/  PRMT R3, R0, 0x7604, R3 ;  /* 0x0000760400037816 */ /* 0x000fe40000000003 */
[----:B------:R-:W-:Y:S02]  /*8270*/  PRMT R28, R27, 0x7604, R28 ;  /* 0x000076041b1c7816 */ /* 0x000fe4000000001c */
[----:B------:R-:W-:Y:S02]  /*8280*/  PRMT R15, R14, 0x7604, R15 ;  /* 0x000076040e0f7816 */ /* 0x000fe4000000000f */
[----:B------:R-:W-:Y:S02]  /*8290*/  SHF.R.U32.HI R0, RZ, 0x10, R24 ;  /* 0x00000010ff007819 */ /* 0x000fe40000011618 */
[----:B------:R-:W-:Y:S02]  /*82a0*/  SHF.R.U32.HI R27, RZ, 0x10, R13 ;  /* 0x00000010ff1b7819 */ /* 0x000fe4000001160d */
[----:B------:R-:W-:-:S02]  /*82b0*/  SHF.R.U32.HI R14, RZ, 0x10, R25 ;  /* 0x00000010ff0e7819 */ /* 0x000fc40000011619 */
[----:B------:R-:W-:Y:S02]  /*82c0*/  PRMT R26, R21, 0x7604, R26 ;  /* 0x00007604151a7816 */ /* 0x000fe4000000001a */
[----:B------:R-:W-:Y:S02]  /*82d0*/  SHF.R.U32.HI R21, RZ, 0x10, R12 ;  /* 0x00000010ff157819 */ /* 0x000fe4000001160c */
[----:B------:R-:W-:Y:S02]  /*82e0*/  LOP3.LUT R0, R0, 0xff, RZ, 0xc0, !PT ;  /* 0x000000ff00007812 */ /* 0x000fe400078ec0ff */
[----:B------:R-:W-:Y:S02]  /*82f0*/  LOP3.LUT R27, R27, 0xff, RZ, 0xc0, !PT ;  /* 0x000000ff1b1b7812 */ /* 0x000fe400078ec0ff */
[----:B------:R-:W-:Y:S02]  /*8300*/  LOP3.LUT R14, R14, 0xff, RZ, 0xc0, !PT ;  /* 0x000000ff0e0e7812 */ /* 0x000fe400078ec0ff */
[----:B------:R-:W-:-:S02]  /*8310*/  LOP3.LUT R21, R21, 0xff, RZ, 0xc0, !PT ;  /* 0x000000ff15157812 */ /* 0x000fc400078ec0ff */
[----:B------:R-:W-:Y:S02]  /*8320*/  PRMT R3, R0, 0x7054, R3 ;  /* 0x0000705400037816 */ /* 0x000fe40000000003 */
[----:B------:R-:W-:Y:S02]  /*8330*/  PRMT R29, R27, 0x7054, R28 ;  /* 0x000070541b1d7816 */ /* 0x000fe4000000001c */
[----:B------:R-:W-:Y:S02]  /*8340*/  PRMT R15, R14, 0x7054, R15 ;  /* 0x000070540e0f7816 */ /* 0x000fe4000000000f */
[----:B------:R-:W-:Y:S02]  /*8350*/  PRMT R27, R21, 0x7054, R26 ;  /* 0x00007054151b7816 */ /* 0x000fe4000000001a */
[----:B------:R-:W-:Y:S02]  /*8360*/  LOP3.LUT R21, R3, 0xff000000, R24, 0xf8, !PT ;  /* 0xff00000003157812 */ /* 0x000fe400078ef818 */
[----:B------:R-:W-:-:S02]  /*8370*/  LOP3.LUT R29, R29, 0xff000000, R13, 0xf8, !PT ;  /* 0xff0000001d1d7812 */ /* 0x000fc400078ef80d */
[----:B------:R-:W-:Y:S02]  /*8380*/  LOP3.LUT R24, R15, 0xff000000, R25, 0xf8, !PT ;  /* 0xff0000000f187812 */ /* 0x000fe400078ef819 */
[----:B0-----:R-:W-:Y:S02]  /*8390*/  F2FP.F16.E4M3.UNPACK_B R0, R6.H1 ;  /* 0x00000006ff00723e */ /* 0x001fe400030006ff */
[----:B------:R-:W-:Y:S02]  /*83a0*/  F2FP.F16.E4M3.UNPACK_B R28, R29 ;  /* 0x0000001dff1c723e */ /* 0x000fe400020006ff */
[----:B------:R-:W-:Y:S01]  /*83b0*/  F2FP.F16.E4M3.UNPACK_B R25, R24 ;  /* 0x00000018ff19723e */ /* 0x000fe200020006ff */
[----:B------:R-:W-:Y:S01]  /*83c0*/  HADD2.F32 R13, -RZ, R0.H1_H1 ;  /* 0x30000000ff0d7230 */ /* 0x000fe20000004100 */
[----:B------:R-:W-:Y:S01]  /*83d0*/  LOP3.LUT R27, R27, 0xff000000, R12, 0xf8, !PT ;  /* 0xff0000001b1b7812 */ /* 0x000fe200078ef80c */
[----:B------:R-:W-:Y:S01]  /*83e0*/  HADD2.F32 R30, -RZ, R28.H1_H1 ;  /* 0x3000001cff1e7230 */ /* 0x000fe20000004100 */
[----:B------:R-:W-:Y:S01]  /*83f0*/  F2FP.F16.E4M3.UNPACK_B R3, R6 ;  /* 0x00000006ff03723e */ /* 0x000fe200020006ff */
[----:B------:R-:W-:Y:S01]  /*8400*/  HADD2.F32 R26, -RZ, R25.H1_H1 ;  /* 0x30000019ff1a7230 */ /* 0x000fe20000004100 */
[----:B------:R-:W-:Y:S01]  /*8410*/  F2FP.F16.E4M3.UNPACK_B R14, R7 ;  /* 0x00000007ff0e723e */ /* 0x000fe200020006ff */
[----:B------:R-:W-:-:S02]  /*8420*/  HADD2.F32 R12, -RZ, R0.H0_H0 ;  /* 0x20000000ff0c7230 */ /* 0x000fc40000004100 */
[C---:B------:R-:W-:Y:S01]  /*8430*/  FMUL.FTZ R31, R13.reuse, R30 ;  /* 0x0000001e0d1f7220 */ /* 0x040fe20000410000 */
[----:B------:R-:W-:Y:S01]  /*8440*/  F2FP.F16.E4M3.UNPACK_B R15, R7.H1 ;  /* 0x00000007ff0f723e */ /* 0x000fe200030006ff */
[-C--:B------:R-:W-:Y:S01]  /*8450*/  FMUL.FTZ R13, R13, R26.reuse ;  /* 0x0000001a0d0d7220 */ /* 0x080fe20000410000 */
[-C--:B------:R-:W-:Y:S01]  /*8460*/  F2FP.F16.E4M3.UNPACK_B R6, R5.reuse ;  /* 0x00000005ff06723e */ /* 0x080fe200020006ff */
[C---:B------:R-:W-:Y:S01]  /*8470*/  FFMA.FTZ R32, R12.reuse, R26, -R31 ;  /* 0x0000001a0c207223 */ /* 0x040fe2000001081f */
[----:B------:R-:W-:Y:S01]  /*8480*/  F2FP.F16.E4M3.UNPACK_B R7, R5.H1 ;  /* 0x00000005ff07723e */ /* 0x000fe200030006ff */
[----:B------:R-:W-:Y:S01]  /*8490*/  FFMA.FTZ R33, R12, R30, R13 ;  /* 0x0000001e0c217223 */ /* 0x000fe2000001000d */
[----:B------:R-:W-:Y:S01]  /*84a0*/  HADD2.F32 R28, -RZ, R28.H0_H0 ;  /* 0x2000001cff1c7230 */ /* 0x000fe20000004100 */
[----:B------:R-:W-:Y:S01]  /*84b0*/  F2FP.F16.E4M3.UNPACK_B R29, R29.H1 ;  /* 0x0000001dff1d723e */ /* 0x000fe200030006ff */
[----:B------:R-:W-:Y:S01]  /*84c0*/  HADD2.F32 R5, -RZ, R3.H1_H1 ;  /* 0x30000003ff057230 */ /* 0x000fe20000004100 */
[----:B------:R-:W-:Y:S01]  /*84d0*/  F2FP.F16.E4M3.UNPACK_B R24, R24.H1 ;  /* 0x00000018ff18723e */ /* 0x000fe200030006ff */
[----:B------:R-:W-:Y:S01]  /*84e0*/  HADD2.F32 R12, -RZ, R25.H0_H0 ;  /* 0x20000019ff0c7230 */ /* 0x000fe20000004100 */
[----:B------:R-:W-:Y:S01]  /*84f0*/  F2FP.F16.E4M3.UNPACK_B R0, R4 ;  /* 0x00000004ff00723e */ /* 0x000fe200020006ff */
        /* <DEDUP_REMOVED lines=9> */
[CC--:B------:R-:W-:Y:S01]  /*8590*/  FMUL.FTZ R25, R5.reuse, R13.reuse ;  /* 0x0000000d05197220 */ /* 0x0c0fe20000410000 */
[----:B------:R-:W-:Y:S02]  /*85a0*/  HADD2.F32 R26, -RZ, R29.H1_H1 ;  /* 0x3000001dff1a7230 */ /* 0x000fe40000004100 */
[-C--:B------:R-:W-:Y:S01]  /*85b0*/  FMUL.FTZ R5, R5, R12.reuse ;  /* 0x0000000c05057220 */ /* 0x080fe20000410000 */
[--C-:B------:R-:W-:Y:S02]  /*85c0*/  HADD2.F32 R3, -RZ, R15.reuse.H1_H1 ;  /* 0x3000000fff037230 */ /* 0x100fe40000004100 */
[C---:B------:R-:W-:Y:S01]  /*85d0*/  FFMA.FTZ R28, R14.reuse, R12, -R25 ;  /* 0x0000000c0e1c7223 */ /* 0x040fe20000010819 */
[----:B------:R-:W-:Y:S02]  /*85e0*/  HADD2.F32 R24, -RZ, R24.H1_H1 ;  /* 0x30000018ff187230 */ /* 0x000fe40000004100 */
[----:B------:R-:W-:Y:S01]  /*85f0*/  FFMA.FTZ R29, R14, R13, R5 ;  /* 0x0000000d0e1d7223 */ /* 0x000fe20000010005 */
[----:B------:R-:W-:-:S02]  /*8600*/  HADD2.F32 R15, -RZ, R15.H0_H0 ;  /* 0x2000000fff0f7230 */ /* 0x000fc40000004100 */
[C---:B------:R-:W-:Y:S01]  /*8610*/  FMUL.FTZ R12, R3.reuse, R26 ;  /* 0x0000001a030c7220 */ /* 0x040fe20000410000 */
[----:B------:R-:W-:Y:S01]  /*8620*/  F2FP.F16.E4M3.UNPACK_B R13, R27 ;  /* 0x0000001bff0d723e */ /* 0x000fe200020006ff */
[----:B------:R-:W-:Y:S01]  /*8630*/  FMUL.FTZ R14, R3, R24 ;  /* 0x00000018030e7220 */ /* 0x000fe20000410000 */
[----:B------:R-:W-:Y:S01]  /*8640*/  F2FP.F16.E4M3.UNPACK_B R4, R4.H1 ;  /* 0x00000004ff04723e */ /* 0x000fe200030006ff */
[C---:B------:R-:W-:Y:S01]  /*8650*/  FFMA.FTZ R34, R15.reuse, R24, -R12 ;  /* 0x000000180f227223 */ /* 0x040fe2000001080c */
[-C--:B------:R-:W-:Y:S01]  /*8660*/  F2FP.F16.E4M3.UNPACK_B R12, R21.reuse ;  /* 0x00000015ff0c723e */ /* 0x080fe200020006ff */
[----:B------:R-:W-:Y:S01]  /*8670*/  FFMA.FTZ R35, R15, R26, R14 ;  /* 0x0000001a0f237223 */ /* 0x000fe2000001000e */
[--C-:B------:R-:W-:Y:S01]  /*8680*/  HADD2.F32 R24, -RZ, R13.reuse.H1_H1 ;  /* 0x3000000dff187230 */ /* 0x100fe20000004100 */
[----:B------:R-:W-:Y:S01]  /*8690*/  F2FP.F16.E4M3.UNPACK_B R21, R21.H1 ;  /* 0x00000015ff15723e */ /* 0x000fe200030006ff */
[----:B------:R-:W-:Y:S01]  /*86a0*/  HADD2.F32 R14, -RZ, R13.H0_H0 ;  /* 0x2000000dff0e7230 */ /* 0x000fe20000004100 */
[----:B------:R-:W-:Y:S01]  /*86b0*/  F2FP.F16.E4M3.UNPACK_B R27, R27.H1 ;  /* 0x0000001bff1b723e */ /* 0x000fe200030006ff */
[----:B------:R-:W-:-:S02]  /*86c0*/  HADD2.F32 R5, -RZ, R4.H1_H1 ;  /* 0x30000004ff057230 */ /* 0x000fc40000004100 */
[----:B------:R-:W-:Y:S02]  /*86d0*/  HADD2.F32 R13, -RZ, R12.H1_H1 ;  /* 0x3000000cff0d7230 */ /* 0x000fe40000004100 */
[----:B------:R-:W-:Y:S02]  /*86e0*/  HADD2.F32 R3, -RZ, R0.H1_H1 ;  /* 0x30000000ff037230 */ /* 0x000fe40000004100 */
[C---:B------:R-:W-:Y:S01]  /*86f0*/  FMUL.FTZ R15, R5.reuse, R24 ;  /* 0x00000018050f7220 */ /* 0x040fe20000410000 */
[----:B------:R-:W-:Y:S02]  /*8700*/  HADD2.F32 R12, -RZ, R12.H0_H0 ;  /* 0x2000000cff0c7230 */ /* 0x000fe40000004100 */
[----:B------:R-:W-:Y:S01]  /*8710*/  FMUL.FTZ R25, R5, R13 ;  /* 0x0000000d05197220 */ /* 0x000fe20000410000 */
[----:B------:R-:W-:Y:S02]  /*8720*/  HADD2.F32 R4, -RZ, R4.H0_H0 ;  /* 0x20000004ff047230 */ /* 0x000fe40000004100 */
[----:B------:R-:W-:Y:S01]  /*8730*/  FMUL.FTZ R5, R3, R14 ;  /* 0x0000000e03057220 */ /* 0x000fe20000410000 */
[----:B------:R-:W-:-:S02]  /*8740*/  HADD2.F32 R0, -RZ, R0.H0_H0 ;  /* 0x20000000ff007230 */ /* 0x000fc40000004100 */
[----:B------:R-:W-:Y:S01]  /*8750*/  FMUL.FTZ R3, R3, R12 ;  /* 0x0000000c03037220 */ /* 0x000fe20000410000 */
[C---:B------:R-:W-:Y:S01]  /*8760*/  FFMA.FTZ R15, R4.reuse, R13, -R15 ;  /* 0x0000000d040f7223 */ /* 0x040fe2000001080f */
[----:B------:R-:W-:Y:S01]  /*8770*/  FFMA.FTZ R24, R4, R24, R25 ;  /* 0x0000001804187223 */ /* 0x000fe20000010019 */
[C---:B------:R-:W-:Y:S01]  /*8780*/  FFMA.FTZ R5, R0.reuse, R12, -R5 ;  /* 0x0000000c00057223 */ /* 0x040fe20000010805 */
[----:B------:R-:W-:Y:S01]  /*8790*/  FFMA.FTZ R14, R0, R14, R3 ;  /* 0x0000000e000e7223 */ /* 0x000fe20000010003 */
[----:B------:R-:W-:Y:S02]  /*87a0*/  HADD2.F32 R4, -RZ, R21.H1_H1 ;  /* 0x30000015ff047230 */ /* 0x000fe40000004100 */
[----:B------:R-:W-:Y:S02]  /*87b0*/  HADD2.F32 R3, -RZ, R7.H1_H1 ;  /* 0x30000007ff037230 */ /* 0x000fe40000004100 */
[--C-:B------:R-:W-:Y:S02]  /*87c0*/  HADD2.F32 R12, -RZ, R27.reuse.H1_H1 ;  /* 0x3000001bff0c7230 */ /* 0x100fe40000004100 */
[----:B------:R-:W-:-:S02]  /*87d0*/  HADD2.F32 R27, -RZ, R27.H0_H0 ;  /* 0x2000001bff1b7230 */ /* 0x000fc40000004100 */
[C---:B------:R-:W-:Y:S01]  /*87e0*/  FMUL.FTZ R13, R3.reuse, R4 ;  /* 0x00000004030d7220 */ /* 0x040fe20000410000 */
[--C-:B------:R-:W-:Y:S02]  /*87f0*/  HADD2.F32 R0, -RZ, R6.reuse.H1_H1 ;  /* 0x30000006ff007230 */ /* 0x100fe40000004100 */
[----:B------:R-:W-:Y:S01]  /*8800*/  FMUL.FTZ R26, R3, R12 ;  /* 0x0000000c031a7220 */ /* 0x000fe20000410000 */
[----:B------:R-:W-:Y:S02]  /*8810*/  HADD2.F32 R21, -RZ, R21.H0_H0 ;  /* 0x20000015ff157230 */ /* 0x000fe40000004100 */
[----:B------:R-:W-:Y:S02]  /*8820*/  HADD2.F32 R7, -RZ, R7.H0_H0 ;  /* 0x20000007ff077230 */ /* 0x000fe40000004100 */
[C---:B------:R-:W-:Y:S01]  /*8830*/  FMUL.FTZ R3, R0.reuse, R27 ;  /* 0x0000001b00037220 */ /* 0x040fe20000410000 */
[----:B------:R-:W-:Y:S02]  /*8840*/  HADD2.F32 R6, -RZ, R6.H0_H0 ;  /* 0x20000006ff067230 */ /* 0x000fe40000004100 */
[-C--:B------:R-:W-:Y:S01]  /*8850*/  FMUL.FTZ R0, R0, R21.reuse ;  /* 0x0000001500007220 */ /* 0x080fe20000410000 */
[C---:B------:R-:W-:Y:S01]  /*8860*/  FFMA.FTZ R26, R7.reuse, R4, -R26 ;  /* 0x00000004071a7223 */ /* 0x040fe2000001081a */
[----:B------:R-:W-:Y:S01]  /*8870*/  FFMA.FTZ R13, R7, R12, R13 ;  /* 0x0000000c070d7223 */ /* 0x000fe2000001000d */
[C---:B------:R-:W-:Y:S01]  /*8880*/  FFMA.FTZ R3, R6.reuse, R21, -R3 ;  /* 0x0000001506037223 */ /* 0x040fe20000010803 */
[----:B------:R-:W-:Y:S01]  /*8890*/  FFMA.FTZ R0, R6, R27, R0 ;  /* 0x0000001b06007223 */ /* 0x000fe20000010000 */
[----:B------:R-:W-:-:S02]  /*88a0*/  F2FP.SATFINITE.E4M3.F32.PACK_AB_MERGE_C R4, R24, R15, RZ ;  /* 0x0000000f1804723e */ /* 0x000fc400048070ff */
[----:B------:R-:W-:Y:S02]  /*88b0*/  F2FP.SATFINITE.E4M3.F32.PACK_AB_MERGE_C R6, R33, R32, RZ ;  /* 0x000000202106723e */ /* 0x000fe400048070ff */
[----:B------:R-:W-:Y:S02]  /*88c0*/  F2FP.SATFINITE.E4M3.F32.PACK_AB_MERGE_C R7, R35, R34, RZ ;  /* 0x000000222307723e */ /* 0x000fe400048070ff */
[----:B------:R-:W-:Y:S02]  /*88d0*/  F2FP.SATFINITE.E4M3.F32.PACK_AB_MERGE_C R13, R13, R26, RZ ;  /* 0x0000001a0d0d723e */ /* 0x000fe400048070ff */
[----:B------:R-:W-:Y:S02]  /*88e0*/  F2FP.SATFINITE.E4M3.F32.PACK_AB_MERGE_C R4, R14, R5, R4 ;  /* 0x000000050e04723e */ /* 0x000fe40004807004 */
[----:B------:R-:W-:Y:S02]  /*88f0*/  F2FP.SATFINITE.E4M3.F32.PACK_AB_MERGE_C R6, R31, R30, R6 ;  /* 0x0000001e1f06723e */ /* 0x000fe40004807006 */
[----:B------:R-:W-:-:S02]  /*8900*/  F2FP.SATFINITE.E4M3.F32.PACK_AB_MERGE_C R7, R29, R28, R7 ;  /* 0x0000001c1d07723e */ /* 0x000fc40004807007 */
[----:B------:R-:W-:-:S05]  /*8910*/  F2FP.SATFINITE.E4M3.F32.PACK_AB_MERGE_C R5, R0, R3, R13 ;  /* 0x000000030005723e */ /* 0x000fca000480700d */
[----:B------:R3:W-:Y:S02]  /*8920*/  STS.128 [R20+0x10800], R4 ;  /* 0x0108000414007388 */ /* 0x0007e40000000c00 */
.L_x_392:
[----:B------:R-:W-:Y:S05]  /*8930*/  BSYNC B1 ;  /* 0x0000000000017941 */ /* 0x000fea0003800000 */
.L_x_391:
[----:B------:R-:W-:Y:S05]  /*8940*/  @P2 BRA `(.L_x_388) ;  /* 0x0000002800d42947 */ /* 0x000fea0003800000 */
[----:B0--3--:R-:W0:Y:S01]  /*8950*/  LDS.128 R4, [R20+0x12000] ;  /* 0x0120000014047984 */ /* 0x009e220000000c00 */
[----:B-----5:R-:W-:Y:S02]  /*8960*/  SHF.R.U32.HI R13, RZ, 0x8, R11 ;  /* 0x00000008ff0d7819 */ /* 0x020fe4000001160b */
[----:B------:R-:W-:Y:S02]  /*8970*/  LOP3.LUT R12, R11, 0xff, RZ, 0xc0, !PT ;  /* 0x000000ff0b0c7812 */ /* 0x000fe400078ec0ff */
[----:B------:R-:W-:Y:S02]  /*8980*/  LOP3.LUT R13, R13, 0xff, RZ, 0xc0, !PT ;  /* 0x000000ff0d0d7812 */ /* 0x000fe400078ec0ff */
[----:B-1----:R-:W-:Y:S02]  /*8990*/  SHF.R.U32.HI R21, RZ, 0x8, R9 ;  /* 0x00000008ff157819 */ /* 0x002fe40000011609 */
[----:B------:R-:W-:Y:S02]  /*89a0*/  PRMT R12, R13, 0x7604, R12 ;  /* 0x000076040d0c7816 */ /* 0x000fe4000000000c */
[----:B--2---:R-:W-:-:S02]  /*89b0*/  LOP3.LUT R14, R9, 0xff, RZ, 0xc0, !PT ;  /* 0x000000ff090e7812 */ /* 0x004fc400078ec0ff */
[----:B------:R-:W-:Y:S02]  /*89c0*/  LOP3.LUT R21, R21, 0xff, RZ, 0xc0, !PT ;  /* 0x000000ff15157812 */ /* 0x000fe400078ec0ff */
[----:B------:R-:W-:Y:S02]  /*89d0*/  SHF.R.U32.HI R24, RZ, 0x10, R9 ;  /* 0x00000010ff187819 */ /* 0x000fe40000011609 */
[----:B------:R-:W-:Y:S02]  /*89e0*/  SHF.R.U32.HI R25, RZ, 0x10, R11 ;  /* 0x00000010ff197819 */ /* 0x000fe4000001160b */
[----:B------:R-:W-:Y:S02]  /*89f0*/  SHF.R.U32.HI R13, RZ, 0x8, R8 ;  /* 0x00000008ff0d7819 */ /* 0x000fe40000011608 */
[----:B------:R-:W-:Y:S02]  /*8a00*/  SHF.R.U32.HI R3, RZ, 0x8, R10 ;  /* 0x00000008ff037819 */ /* 0x000fe4000001160a */
[----:B------:R-:W-:Y:S01]  /*8a10*/  PRMT R14, R21, 0x7604, R14 ;  /* 0x00007604150e7816 */ /* 0x000fe2000000000e */
[----:B------:R-:W-:Y:S01]  /*8a20*/  IMAD.U32 R21, R24, 0x10000, RZ ;  /* 0x0001000018157824 */ /* 0x000fe200078e00ff */
[----:B------:R-:W-:Y:S01]  /*8a30*/  LOP3.LUT R15, R13, 0xff, RZ, 0xc0, !PT ;  /* 0x000000ff0d0f7812 */ /* 0x000fe200078ec0ff */
[----:B------:R-:W-:Y:S01]  /*8a40*/  IMAD.U32 R13, R25, 0x10000, RZ ;  /* 0x00010000190d7824 */ /* 0x000fe200078e00ff */
[----:B------:R-:W-:-:S02]  /*8a50*/  LOP3.LUT R0, R10, 0xff, RZ, 0xc0, !PT ;  /* 0x000000ff0a007812 */ /* 0x000fc400078ec0ff */
[----:B------:R-:W-:Y:S02]  /*8a60*/  LOP3.LUT R3, R3, 0xff, RZ, 0xc0, !PT ;  /* 0x000000ff03037812 */ /* 0x000fe400078ec0ff */
[----:B------:R-:W-:Y:S02]  /*8a70*/  LOP3.LUT R21, R14, 0xff0000, R21, 0xf8, !PT ;  /* 0x00ff00000e157812 */ /* 0x000fe400078ef815 */
[----:B------:R-:W-:Y:S02]  /*8a80*/  PRMT R3, R3, 0x7604, R0 ;  /* 0x0000760403037816 */ /* 0x000fe40000000000 */
[----:B------:R-:W-:Y:S02]  /*8a90*/  LOP3.LUT R0, R8, 0xff, RZ, 0xc0, !PT ;  /* 0x000000ff08007812 */ /* 0x000fe400078ec0ff */
[----:B------:R-:W-:Y:S02]  /*8aa0*/  LOP3.LUT R13, R12, 0xff0000, R13, 0xf8, !PT ;  /* 0x00ff00000c0d7812 */ /* 0x000fe400078ef80d */
[----:B------:R-:W-:-:S02]  /*8ab0*/  LOP3.LUT R24, R21, 0xff000000, R9, 0xf8, !PT ;  /* 0xff00000015187812 */ /* 0x000fc400078ef809 */
[----:B------:R-:W-:Y:S02]  /*8ac0*/  PRMT R15, R15, 0x7604, R0 ;  /* 0x000076040f0f7816 */ /* 0x000fe40000000000 */
[----:B------:R-:W-:Y:S02]  /*8ad0*/  LOP3.LUT R13, R13, 0xff000000, R11, 0xf8, !PT ;  /* 0xff0000000d0d7812 */ /* 0x000fe400078ef80b */
[----:B0-----:R-:W-:Y:S02]  /*8ae0*/  F2FP.F16.E4M3.UNPACK_B R0, R6.H1 ;  /* 0x00000006ff00723e */ /* 0x001fe400030006ff */
[----:B------:R-:W-:Y:S02]  /*8af0*/  F2FP.F16.E4M3.UNPACK_B R25, R24 ;  /* 0x00000018ff19723e */ /* 0x000fe400020006ff */
[--C-:B------:R-:W-:Y:S01]  /*8b00*/  LOP3.LUT R15, R15, 0xff0000, R8.reuse, 0xf8, !PT ;  /* 0x00ff00000f0f7812 */ /* 0x100fe200078ef808 */
[--C-:B------:R-:W-:Y:S01]  /*8b10*/  HADD2.F32 R9, -RZ, R0.reuse.H1_H1 ;  /* 0x30000000ff097230 */ /* 0x100fe20000004100 */
[----:B------:R-:W-:Y:S01]  /*8b20*/  F2FP.F16.E4M3.UNPACK_B R14, R13 ;  /* 0x0000000dff0e723e */ /* 0x000fe200020006ff */
[----:B------:R-:W-:Y:S01]  /*8b30*/  HADD2.F32 R26, -RZ, R25.H1_H1 ;  /* 0x30000019ff1a7230 */ /* 0x000fe20000004100 */
[----:B------:R-:W-:Y:S01]  /*8b40*/  LOP3.LUT R21, R15, 0xff000000, R8, 0xf8, !PT ;  /* 0xff0000000f157812 */ /* 0x000fe200078ef808 */
[----:B------:R-:W-:Y:S01]  /*8b50*/  HADD2.F32 R8, -RZ, R0.H0_H0 ;  /* 0x20000000ff087230 */ /* 0x000fe20000004100 */
[----:B------:R-:W-:Y:S01]  /*8b60*/  LOP3.LUT R3, R3, 0xff0000, R10, 0xf8, !PT ;  /* 0x00ff000003037812 */ /* 0x000fe200078ef80a */
[----:B------:R-:W-:-:S02]  /*8b70*/  HADD2.F32 R15, -RZ, R14.H1_H1 ;  /* 0x3000000eff0f7230 */ /* 0x000fc40000004100 */
[----:B------:R-:W-:Y:S01]  /*8b80*/  FMUL.FTZ R27, R9, R26 ;  /* 0x0000001a091b7220 */ /* 0x000fe20000410000 */
[----:B------:R-:W-:Y:S01]  /*8b90*/  F2FP.F16.E4M3.UNPACK_B R11, R7.H1 ;  /* 0x00000007ff0b723e */ /* 0x000fe200030006ff */
[----:B------:R-:W-:Y:S01]  /*8ba0*/  HADD2.F32 R14, -RZ, R14.H0_H0 ;  /* 0x2000000eff0e7230 */ /* 0x000fe20000004100 */
[----:B------:R-:W-:Y:S01]  /*8bb0*/  LOP3.LUT R12, R3, 0xff000000, R10, 0xf8, !PT ;  /* 0xff000000030c7812 */ /* 0x000fe200078ef80a */
[-C--:B------:R-:W-:Y:S01]  /*8bc0*/  FMUL.FTZ R9, R9, R15.reuse ;  /* 0x0000000f09097220 */ /* 0x080fe20000410000 */
[----:B------:R-:W-:Y:S01]  /*8bd0*/  F2FP.F16.E4M3.UNPACK_B R3, R6 ;  /* 0x00000006ff03723e */ /* 0x000fe200020006ff */
[C---:B------:R-:W-:Y:S01]  /*8be0*/  FFMA.FTZ R27, R8.reuse, R15, -R27 ;  /* 0x0000000f081b7223 */ /* 0x040fe2000001081b */
[----:B------:R-:W-:Y:S01]  /*8bf0*/  F2FP.F16.E4M3.UNPACK_B R10, R7 ;  /* 0x00000007ff0a723e */ /* 0x000fe200020006ff */
[----:B------:R-:W-:Y:S01]  /*8c00*/  FFMA.FTZ R28, R8, R26, R9 ;  /* 0x0000001a081c7223 */ /* 0x000fe20000010009 */
[-C--:B------:R-:W-:Y:S01]  /*8c10*/  F2FP.F16.E4M3.UNPACK_B R6, R5.reuse ;  /* 0x00000005ff06723e */ /* 0x080fe200020006ff */
[----:B------:R-:W-:Y:S01]  /*8c20*/  HADD2.F32 R8, -RZ, R25.H0_H0 ;  /* 0x20000019ff087230 */ /* 0x000fe20000004100 */
[----:B------:R-:W-:Y:S01]  /*8c30*/  F2FP.F16.E4M3.UNPACK_B R7, R5.H1 ;  /* 0x00000005ff07723e */ /* 0x000fe200030006ff */
[--C-:B------:R-:W-:Y:S01]  /*8c40*/  HADD2.F32 R5, -RZ, R3.reuse.H1_H1 ;  /* 0x30000003ff057230 */ /* 0x100fe20000004100 */
[----:B------:R-:W-:Y:S01]  /*8c50*/  F2FP.F16.E4M3.UNPACK_B R24, R24.H1 ;  /* 0x00000018ff18723e */ /* 0x000fe200030006ff */
[----:B------:R-:W-:Y:S01]  /*8c60*/  HADD2.F32 R3, -RZ, R3.H0_H0 ;  /* 0x20000003ff037230 */ /* 0x000fe20000004100 */
[----:B------:R-:W-:-:S02]  /*8c70*/  F2FP.F16.E4M3.UNPACK_B R13, R13.H1 ;  /* 0x0000000dff0d723e */ /* 0x000fc400030006ff */
[C---:B------:R-:W-:Y:S01]  /*8c80*/  FMUL.FTZ R26, R5.reuse, R8 ;  /* 0x00000008051a7220 */ /* 0x040fe20000410000 */
[----:B------:R-:W-:Y:S01]  /*8c90*/  FMUL.FTZ R15, R5, R14 ;  /* 0x0000000e050f7220 */ /* 0x000fe20000410000 */
[----:B------:R-:W-:Y:S01]  /*8ca0*/  HADD2.F32 R5, -RZ, R10.H1_H1 ;  /* 0x3000000aff057230 */ /* 0x000fe20000004100 */
[----:B------:R-:W-:Y:S01]  /*8cb0*/  F2FP.F16.E4M3.UNPACK_B R0, R4 ;  /* 0x00000004ff00723e */ /* 0x000fe200020006ff */
[----:B------:R-:W-:Y:S02]  /*8cc0*/  HADD2.F32 R9, -RZ, R24.H0_H0 ;  /* 0x20000018ff097230 */ /* 0x000fe40000004100 */
[C---:B------:R-:W-:Y:S01]  /*8cd0*/  FFMA.FTZ R25, R3.reuse, R8, R15 ;  /* 0x0000000803197223 */ /* 0x040fe2000001000f */
[----:B------:R-:W-:Y:S02]  /*8ce0*/  HADD2.F32 R8, -RZ, R13.H0_H0 ;  /* 0x2000000dff087230 */ /* 0x000fe40000004100 */
[----:B------:R-:W-:Y:S01]  /*8cf0*/  FFMA.FTZ R26, R3, R14, -R26 ;  /* 0x0000000e031a7223 */ /* 0x000fe2000001081a */
[----:B------:R-:W-:-:S02]  /*8d00*/  HADD2.F32 R10, -RZ, R10.H0_H0 ;  /* 0x2000000aff0a7230 */ /* 0x000fc40000004100 */
[CC--:B------:R-:W-:Y:S01]  /*8d10*/  FMUL.FTZ R15, R5.reuse, R9.reuse ;  /* 0x00000009050f7220 */ /* 0x0c0fe20000410000 */
[----:B------:R-:W-:Y:S02]  /*8d20*/  HADD2.F32 R24, -RZ, R24.H1_H1 ;  /* 0x30000018ff187230 */ /* 0x000fe40000004100 */
[-C--:B------:R-:W-:Y:S01]  /*8d30*/  FMUL.FTZ R5, R5, R8.reuse ;  /* 0x0000000805057220 */ /* 0x080fe20000410000 */
[----:B------:R-:W-:Y:S02]  /*8d40*/  HADD2.F32 R3, -RZ, R11.H1_H1 ;  /* 0x3000000bff037230 */ /* 0x000fe40000004100 */
[C---:B------:R-:W-:Y:S01]  /*8d50*/  FFMA.FTZ R29, R10.reuse, R8, -R15 ;  /* 0x000000080a1d7223 */ /* 0x040fe2000001080f */
[----:B------:R-:W-:Y:S02]  /*8d60*/  HADD2.F32 R8, -RZ, R13.H1_H1 ;  /* 0x3000000dff087230 */ /* 0x000fe40000004100 */
[----:B------:R-:W-:Y:S01]  /*8d70*/  FFMA.FTZ R30, R10, R9, R5 ;  /* 0x000000090a1e7223 */ /* 0x000fe20000010005 */
[----:B------:R-:W-:-:S02]  /*8d80*/  HADD2.F32 R11, -RZ, R11.H0_H0 ;  /* 0x2000000bff0b7230 */ /* 0x000fc40000004100 */
[C---:B------:R-:W-:Y:S01]  /*8d90*/  FMUL.FTZ R14, R3.reuse, R24 ;  /* 0x00000018030e7220 */ /* 0x040fe20000410000 */
[-C--:B------:R-:W-:Y:S01]  /*8da0*/  F2FP.F16.E4M3.UNPACK_B R9, R21.reuse ;  /* 0x00000015ff09723e */ /* 0x080fe200020006ff */
[----:B------:R-:W-:Y:S01]  /*8db0*/  FMUL.FTZ R10, R3, R8 ;  /* 0x00000008030a7220 */ /* 0x000fe20000410000 */
[----:B------:R-:W-:Y:S01]  /*8dc0*/  F2FP.F16.E4M3.UNPACK_B R4, R4.H1 ;  /* 0x00000004ff04723e */ /* 0x000fe200030006ff */
[C---:B------:R-:W-:Y:S01]  /*8dd0*/  FFMA.FTZ R31, R11.reuse, R8, -R14 ;  /* 0x000000080b1f7223 */ /* 0x040fe2000001080e */
[----:B------:R-:W-:Y:S01]  /*8de0*/  F2FP.F16.E4M3.UNPACK_B R8, R12 ;  /* 0x0000000cff08723e */ /* 0x000fe200020006ff */
        /* <DEDUP_REMOVED lines=14> */
[-C--:B------:R-:W-:Y:S01]  /*8ed0*/  FMUL.FTZ R3, R3, R8.reuse ;  /* 0x0000000803037220 */ /* 0x080fe20000410000 */
        /* <DEDUP_REMOVED lines=9> */
[----:B------:R-:W-:Y:S02]  /*8f70*/  HADD2.F32 R0, -RZ, R6.H1_H1 ;  /* 0x30000006ff007230 */ /* 0x000fe40000004100 */
[----:B------:R-:W-:Y:S02]  /*8f80*/  HADD2.F32 R5, -RZ, R12.H0_H0 ;  /* 0x2000000cff057230 */ /* 0x000fe40000004100 */
[----:B------:R-:W-:Y:S01]  /*8f90*/  FMUL.FTZ R12, R3, R8 ;  /* 0x00000008030c7220 */ /* 0x000fe20000410000 */
        /* <DEDUP_REMOVED lines=16> */
[----:B------:R0:W-:Y:S01]  /*90a0*/  STS.128 [R20+0x12000], R4 ;  /* 0x0120000414007388 */ /* 0x0001e20000000c00 */
[----:B------:R-:W-:Y:S05]  /*90b0*/  BRA `(.L_x_388) ;  /* 0x0000002000f87947 */ /* 0x000fea0003800000 */
.L_x_382:
[----:B------:R-:W-:-:S03]  /*90c0*/  UMOV UR4, 0xffffffff ;  /* 0xffffffff00047882 */ /* 0x000fc60000000000 */
[----:B------:R-:W-:Y:S05]  /*90d0*/  BRA.DIV UR4, `(.L_x_393) ;  /* 0x0000011604647947 */ /* 0x000fea000b800000 */
[----:B------:R0:W1:Y:S04]  /*90e0*/  SHFL.IDX PT, R31, R30, RZ, 0x1e1f ;  /* 0x001e1fff1e1f7589 */ /* 0x00006800000e0000 */
[----:B------:R0:W2:Y:S04]  /*90f0*/  SHFL.IDX PT, R21, R26, RZ, 0x1e1f ;  /* 0x001e1fff1a157589 */ /* 0x0000a800000e0000 */
[----:B------:R0:W3:Y:S04]  /*9100*/  SHFL.IDX PT, R0, R25, RZ, 0x1e1f ;  /* 0x001e1fff19007589 */ /* 0x0000e800000e0000 */
[----:B------:R0:W4:Y:S02]  /*9110*/  SHFL.IDX PT, R3, R28, RZ, 0x1e1f ;  /* 0x001e1fff1c037589 */ /* 0x00012400000e0000 */
.L_x_595:
        /* <DEDUP_REMOVED lines=12> */
[----:B------:R-:W-:Y:S02]  /*91e0*/  LOP3.LUT R8, R5, 0xfffffffe, RZ, 0xc0, !PT ;  /* 0xfffffffe05087812 */ /* 0x000fe400078ec0ff */
[----:B------:R-:W-:-:S03]  /*91f0*/  CS2R R4, SRZ ;  /* 0x0000000000047805 */ /* 0x000fc6000001ff00 */
[----:B------:R-:W-:Y:S01]  /*9200*/  IMAD.IADD R37, R9, 0x1, -R8 ;  /* 0x0000000109257824 */ /* 0x000fe200078e0a08 */
[----:B------:R-:W-:-:S04]  /*9210*/  CS2R R8, SRZ ;  /* 0x0000000000087805 */ /* 0x000fc8000001ff00 */
[----:B------:R-:W-:Y:S01]  /*9220*/  SHF.L.U32 R37, R37, 0x1f, RZ ;  /* 0x0000001f25257819 */ /* 0x000fe200000006ff */
[----:B------:R-:W-:Y:S06]  /*9230*/  @P0 BRA `(.L_x_395) ;  /* 0x0000000000700947 */ /* 0x000fec0003800000 */
[----:B------:R-:W2:Y:S01]  /*9240*/  LDL R30, [R1+0x6c] ;  /* 0x00006c00011e7983 */ /* 0x000ea20000100800 */
[C---:B------:R-:W-:Y:S01]  /*9250*/  VIADD R4, R18.reuse, 0x20 ;  /* 0x0000002012047836 */ /* 0x040fe20000000000 */
[----:B------:R-:W-:Y:S01]  /*9260*/  ULDC UR4, c[0x0][0x3f4] ;  /* 0x0000fd0000047ab9 */ /* 0x000fe20000000800 */
[----:B------:R-:W-:Y:S02]  /*9270*/  CS2R R24, SRZ ;  /* 0x0000000000187805 */ /* 0x000fe4000001ff00 */
[----:B------:R-:W-:Y:S02]  /*9280*/  ISETP.GE.AND P4, PT, R18, UR4, PT ;  /* 0x0000000412007c0c */ /* 0x000fe4000bf86270 */
[----:B------:R-:W-:Y:S02]  /*9290*/  CS2R R26, SRZ ;  /* 0x00000000001a7805 */ /* 0x000fe4000001ff00 */
[----:B------:R-:W-:Y:S02]  /*92a0*/  ISETP.GE.AND P5, PT, R4, UR4, PT ;  /* 0x0000000404007c0c */ /* 0x000fe4000bfa6270 */
[----:B------:R-:W-:-:S02]  /*92b0*/  CS2R R12, SRZ ;  /* 0x00000000000c7805 */ /* 0x000fc4000001ff00 */
[----:B------:R-:W-:Y:S02]  /*92c0*/  CS2R R14, SRZ ;  /* 0x00000000000e7805 */ /* 0x000fe4000001ff00 */
[----:B------:R-:W-:Y:S02]  /*92d0*/  CS2R R8, SRZ ;  /* 0x0000000000087805 */ /* 0x000fe4000001ff00 */
[----:B------:R-:W-:Y:S02]  /*92e0*/  CS2R R10, SRZ ;  /* 0x00000000000a7805 */ /* 0x000fe4000001ff00 */
[----:B------:R-:W-:Y:S02]  /*92f0*/  CS2R R6, SRZ ;  /* 0x0000000000067805 */ /* 0x000fe4000001ff00 */
[----:B------:R-:W-:Y:S02]  /*9300*/  @!P4 SHF.R.S32.HI R5, RZ, 0x1f, R18 ;  /* 0x0000001fff05c819 */ /* 0x000fe40000011412 */
[----:B-1----:R-:W-:-:S05]  /*9310*/  @!P4 IADD3 R38, P0, R18, R31, RZ ;  /* 0x0000001f1226c210 */ /* 0x002fca0007f1e0ff */
[----:B---3--:R-:W-:-:S05]  /*9320*/  @!P4 IMAD.X R39, R0, 0x1, R5, P0 ;  /* 0x000000010027c824 */ /* 0x008fca00000e0605 */
[----:B------:R0:W5:Y:S01]  /*9330*/  @!P4 LD.E.128 R24, desc[UR40][R38.64] ;  /* 0x000000282618c980 */ /* 0x000162000c101d00 */
[----:B--2---:R-:W-:Y:S01]  /*9340*/  @!P5 IMAD.SHL.U32 R4, R30, 0x10, RZ ;  /* 0x000000101e04d824 */ /* 0x004fe200078e00ff */
[----:B------:R-:W-:-:S04]  /*9350*/  @!P4 IADD3 R30, P1, R18, R21, RZ ;  /* 0x00000015121ec210 */ /* 0x000fc80007f3e0ff */
[-C--:B------:R-:W-:Y:S01]  /*9360*/  @!P5 IADD3 R32, P2, R31, R4.reuse, RZ ;  /* 0x000000041f20d210 */ /* 0x080fe20007f5e0ff */
[----:B----4-:R-:W-:Y:S01]  /*9370*/  @!P4 IMAD.X R31, R3, 0x1, R5, P1 ;  /* 0x00000001031fc824 */ /* 0x010fe200008e0605 */
[----:B------:R-:W-:Y:S02]  /*9380*/  @!P5 IADD3 R34, P3, R21, R4, RZ ;  /* 0x000000041522d210 */ /* 0x000fe40007f7e0ff */
[----:B------:R-:W-:Y:S02]  /*9390*/  @!P5 SHF.R.S32.HI R4, RZ, 0x1f, R4 ;  /* 0x0000001fff04d819 */ /* 0x000fe40000011404 */
[----:B------:R0:W5:Y:S03]  /*93a0*/  @!P4 LD.E.128 R12, desc[UR40][R30.64] ;  /* 0x000000281e0cc980 */ /* 0x000166000c101d00 */
[--C-:B------:R-:W-:Y:S02]  /*93b0*/  @!P5 IMAD.X R33, R0, 0x1, R4.reuse, P2 ;  /* 0x000000010021d824 */ /* 0x100fe400010e0604 */
[----:B------:R-:W-:Y:S01]  /*93c0*/  @!P5 IMAD.X R35, R3, 0x1, R4, P3 ;  /* 0x000000010323d824 */ /* 0x000fe200018e0604 */
[----:B------:R-:W-:-:S02]  /*93d0*/  CS2R R4, SRZ ;  /* 0x0000000000047805 */ /* 0x000fc4000001ff00 */
[----:B------:R0:W5:Y:S04]  /*93e0*/  @!P5 LD.E.128 R8, desc[UR40][R32.64] ;  /* 0x000000282008d980 */ /* 0x000168000c101d00 */
[----:B------:R0:W5:Y:S02]  /*93f0*/  @!P5 LD.E.128 R4, desc[UR40][R34.64] ;  /* 0x000000282204d980 */ /* 0x000164000c101d00 */
.L_x_395:
[----:B------:R-:W-:Y:S05]  /*9400*/  BSYNC B1 ;  /* 0x0000000000017941 */ /* 0x000fea0003800000 */
.L_x_394:
[----:B------:R-:W1:Y:S01]  /*9410*/  SYNCS.PHASECHK.TRANS64.TRYWAIT P0, [R16+URZ+0x19c00], R37 ;  /* 0x019c0025100075a7 */ /* 0x000e62000800017f */
[----:B---3--:R-:W-:Y:S01]  /*9420*/  IMAD R0, R29, -0xc0, R28 ;  /* 0xffffff401d007824 */ /* 0x008fe200078e021c */
[----:B------:R-:W-:Y:S04]  /*9430*/  BSSY B1, `(.L_x_396) ;  /* 0x0000004000017945 */ /* 0x000fe80003800000 */
[----:B----4-:R-:W-:-:S04]  /*9440*/  VIMNMX R3, R0, 0xc0, PT ;  /* 0x000000c000037848 */ /* 0x010fc80003fe0100 */
[----:B------:R-:W-:Y:S01]  /*9450*/  ISETP.GE.AND P1, PT, R22, R3, PT ;  /* 0x000000031600720c */ /* 0x000fe20003f26270 */
[----:B-1----:R-:W-:-:S12]  /*9460*/  @!P0 BRA `(.L_x_397) ;  /* 0x0000011000f48947 */ /* 0x002fd80003800000 */
.L_x_596:
[----:B------:R-:W-:Y:S05]  /*9470*/  BSYNC B1 ;  /* 0x0000000000017941 */ /* 0x000fea0003800000 */
.L_x_396:
[----:B------:R-:W-:Y:S05]  /*9480*/  @P1 BRA `(.L_x_388) ;  /* 0x0000002000041947 */ /* 0x000fea0003800000 */
[----:B------:R3:W5:Y:S01]  /*9490*/  LDL R61, [R1+0x10] ;  /* 0x00001000013d7983 */ /* 0x0007620000100800 */
[----:B------:R-:W4:Y:S01]  /*94a0*/  LDC R3, c[0x0][0x3f4] ;  /* 0x0000fd00ff037b82 */ /* 0x000f220000000800 */
[C---:B------:R-:W-:Y:S01]  /*94b0*/  VIADD R0, R18.reuse, 0x20 ;  /* 0x0000002012007836 */ /* 0x040fe20000000000 */
[----:B------:R-:W-:Y:S01]  /*94c0*/  BSSY B1, `(.L_x_398) ;  /* 0x00000fe000017945 */ /* 0x000fe20003800000 */
[----:B------:R-:W-:Y:S02]  /*94d0*/  SHF.R.U32.HI R60, RZ, 0x3, R157 ;  /* 0x00000003ff3c7819 */ /* 0x000fe4000001169d */
[-C--:B----4-:R-:W-:Y:S02]  /*94e0*/  ISETP.GE.AND P0, PT, R18, R3.reuse, PT ;  /* 0x000000031200720c */ /* 0x090fe40003f06270 */
[----:B------:R-:W-:-:S11]  /*94f0*/  ISETP.GE.AND P1, PT, R0, R3, PT ;  /* 0x000000030000720c */ /* 0x000fd60003f26270 */
[----:B---3--:R-:W-:Y:S05]  /*9500*/  @P0 BRA `(.L_x_399) ;  /* 0x0000000c00e40947 */ /* 0x008fea0003800000 */
[----:B0-----:R-:W0:Y:S01]  /*9510*/  S2R R30, SR_TID.X ;  /* 0x00000000001e7919 */ /* 0x001e220000002100 */
[----:B--2--5:R-:W-:Y:S02]  /*9520*/  SHF.R.U32.HI R21, RZ, 0x8, R24 ;  /* 0x00000008ff157819 */ /* 0x024fe40000011618 */
[----:B------:R-:W-:Y:S02]  /*9530*/  LOP3.LUT R0, R24, 0xff, RZ, 0xc0, !PT ;  /* 0x000000ff18007812 */ /* 0x000fe400078ec0ff */
[----:B------:R-:W-:Y:S02]  /*9540*/  LOP3.LUT R21, R21, 0xff, RZ, 0xc0, !PT ;  /* 0x000000ff15157812 */ /* 0x000fe400078ec0ff */
[----:B------:R-:W-:Y:S02]  /*9550*/  SHF.R.U32.HI R29, RZ, 0x8, R25 ;  /* 0x00000008ff1d7819 */ /* 0x000fe40000011619 */
[----:B-1----:R-:W-:Y:S02]  /*9560*/  PRMT R37, R21, 0x7604, R0 ;  /* 0x0000760415257816 */ /* 0x002fe40000000000 */
[----:B------:R-:W-:-:S02]  /*9570*/  SHF.R.U32.HI R31, RZ, 0x8, R26 ;  /* 0x00000008ff1f7819 */ /* 0x000fc4000001161a */
[----:B------:R-:W-:Y:S02]  /*9580*/  LOP3.LUT R28, R25, 0xff, RZ, 0xc0, !PT ;  /* 0x000000ff191c7812 */ /* 0x000fe400078ec0ff */
[----:B------:R-:W-:Y:S02]  /*9590*/  LOP3.LUT R29, R29, 0xff, RZ, 0xc0, !PT ;  /* 0x000000ff1d1d7812 */ /* 0x000fe400078ec0ff */
[----:B------:R-:W-:Y:S02]  /*95a0*/  LOP3.LUT R31, R31, 0xff, RZ, 0xc0, !PT ;  /* 0x000000ff1f1f7812 */ /* 0x000fe400078ec0ff */
[----:B------:R-:W-:Y:S02]  /*95b0*/  PRMT R38, R29, 0x7604, R28 ;  /* 0x000076041d267816 */ /* 0x000fe4000000001c */
[----:B------:R-:W-:Y:S02]  /*95c0*/  SHF.R.U32.HI R29, RZ, 0x8, R27 ;  /* 0x00000008ff1d7819 */ /* 0x000fe4000001161b */
[----:B------:R-:W-:-:S02]  /*95d0*/  LOP3.LUT R28, R27, 0xff, RZ, 0xc0, !PT ;  /* 0x000000ff1b1c7812 */ /* 0x000fc400078ec0ff */
[----:B------:R-:W-:Y:S02]  /*95e0*/  LOP3.LUT R29, R29, 0xff, RZ, 0xc0, !PT ;  /* 0x000000ff1d1d7812 */ /* 0x000fe400078ec0ff */
[----:B------:R-:W-:Y:S02]  /*95f0*/  SHF.R.U32.HI R46, RZ, 0x8, R15 ;  /* 0x00000008ff2e7819 */ /* 0x000fe4000001160f */
[----:B------:R-:W-:Y:S02]  /*9600*/  PRMT R40, R29, 0x7604, R28 ;  /* 0x000076041d287816 */ /* 0x000fe4000000001c */
[----:B------:R-:W-:Y:S01]  /*9610*/  SHF.R.U32.HI R42, RZ, 0x8, R13 ;  /* 0x00000008ff2a7819 */ /* 0x000fe2000001160d */
[----:B0-----:R-:W-:Y:S01]  /*9620*/  VIADD R33, R30, 0xffffff80 ;  /* 0xffffff801e217836 */ /* 0x001fe20000000000 */
[----:B------:R-:W-:Y:S02]  /*9630*/  LOP3.LUT R30, R26, 0xff, RZ, 0xc0, !PT ;  /* 0x000000ff1a1e7812 */ /* 0x000fe400078ec0ff */
[----:B------:R-:W-:-:S02]  /*9640*/  SHF.R.U32.HI R44, RZ, 0x8, R14 ;  /* 0x00000008ff2c7819 */ /* 0x000fc4000001160e */
[----:B------:R-:W-:Y:S02]  /*9650*/  LEA.HI R32, R33, R33, RZ, 0x1 ;  /* 0x0000002121207211 */ /* 0x000fe400078f08ff */
[----:B------:R-:W-:Y:S02]  /*9660*/  PRMT R39, R31, 0x7604, R30 ;  /* 0x000076041f277816 */ /* 0x000fe4000000001e */
[----:B------:R-:W-:Y:S02]  /*9670*/  LOP3.LUT R32, R32, 0xfffffffe, RZ, 0xc0, !PT ;  /* 0xfffffffe20207812 */ /* 0x000fe400078ec0ff */
[----:B------:R-:W-:Y:S02]  /*9680*/  SHF.R.U32.HI R30, RZ, 0x8, R12 ;  /* 0x00000008ff1e7819 */ /* 0x000fe4000001160c */
[----:B------:R-:W-:Y:S01]  /*9690*/  LOP3.LUT R45, R15, 0xff, RZ, 0xc0, !PT ;  /* 0x000000ff0f2d7812 */ /* 0x000fe200078ec0ff */
[----:B------:R-:W-:Y:S01]  /*96a0*/  IMAD.IADD R32, R33, 0x1, -R32 ;  /* 0x0000000121207824 */ /* 0x000fe200078e0a20 */
[----:B------:R-:W-:-:S02]  /*96b0*/  LOP3.LUT R33, R30, 0xff, RZ, 0xc0, !PT ;  /* 0x000000ff1e217812 */ /* 0x000fc400078ec0ff */
[----:B------:R-:W0:Y:S01]  /*96c0*/  LDS.128 R28, [R20+0xf000] ;  /* 0x00f00000141c7984 */ /* 0x000e220000000c00 */
[----:B------:R-:W-:Y:S02]  /*96d0*/  LOP3.LUT R46, R46, 0xff, RZ, 0xc0, !PT ;  /* 0x000000ff2e2e7812 */ /* 0x000fe400078ec0ff */
[----:B------:R-:W-:Y:S02]  /*96e0*/  LEA.HI R0, R3, R32, RZ, 0x1c ;  /* 0x0000002003007211 */ /* 0x000fe400078fe0ff */
[----:B------:R-:W-:Y:S02]  /*96f0*/  LOP3.LUT R32, R12, 0xff, RZ, 0xc0, !PT ;  /* 0x000000ff0c207812 */ /* 0x000fe400078ec0ff */
[C---:B------:R-:W-:Y:S01]  /*9700*/  LEA.HI R21, R0.reuse, R0, RZ, 0x1 ;  /* 0x0000000000157211 */ /* 0x040fe200078f08ff */
[----:B------:R-:W-:Y:S01]  /*9710*/  IMAD.SHL.U32 R0, R0, 0x10, RZ ;  /* 0x0000001000007824 */ /* 0x000fe200078e00ff */
[----:B------:R-:W-:Y:S02]  /*9720*/  PRMT R43, R33, 0x7604, R32 ;  /* 0x00007604212b7816 */ /* 0x000fe40000000020 */
[----:B------:R-:W-:-:S02]  /*9730*/  SHF.R.S32.HI R21, RZ, 0x1, R21 ;  /* 0x00000001ff157819 */ /* 0x000fc40000011415 */
[----:B------:R-:W-:Y:S02]  /*9740*/  LOP3.LUT R0, R157, 0x10, R0, 0xf8, !PT ;  /* 0x000000109d007812 */ /* 0x000fe400078ef800 */
[----:B------:R-:W-:Y:S01]  /*9750*/  LOP3.LUT R42, R42, 0xff, RZ, 0xc0, !PT ;  /* 0x000000ff2a2a7812 */ /* 0x000fe200078ec0ff */
[----:B------:R-:W-:Y:S01]  /*9760*/  IMAD R21, R21, 0x1800, R61 ;  /* 0x0000180015157824 */ /* 0x000fe200078e023d */
[----:B------:R-:W-:Y:S02]  /*9770*/  LOP3.LUT R0, R0, R60, RZ, 0x3c, !PT ;  /* 0x0000003c00007212 */ /* 0x000fe400078e3cff */
[----:B------:R-:W-:Y:S02]  /*9780*/  LOP3.LUT R41, R14, 0xff, RZ, 0xc0, !PT ;  /* 0x000000ff0e297812 */ /* 0x000fe400078ec0ff */
[----:B------:R-:W-:Y:S02]  /*9790*/  IADD3 R0, R16, R21, R0 ;  /* 0x0000001510007210 */ /* 0x000fe40007ffe000 */
[----:B------:R-:W-:-:S02]  /*97a0*/  LOP3.LUT R21, R13, 0xff, RZ, 0xc0, !PT ;  /* 0x000000ff0d157812 */ /* 0x000fc400078ec0ff */
[----:B------:R-:W-:Y:S01]  /*97b0*/  LOP3.LUT R44, R44, 0xff, RZ, 0xc0, !PT ;  /* 0x000000ff2c2c7812 */ /* 0x000fe200078ec0ff */
[----:B------:R-:W1:Y:S01]  /*97c0*/  LDS.128 R32, [R0+0xf000] ;  /* 0x00f0000000207984 */ /* 0x000e620000000c00 */
[----:B------:R-:W-:Y:S02]  /*97d0*/  PRMT R46, R46, 0x7604, R45 ;  /* 0x000076042e2e7816 */ /* 0x000fe4000000002d */
[----:B------:R-:W-:Y:S02]  /*97e0*/  PRMT R42, R42, 0x7604, R21 ;  /* 0x000076042a2a7816 */ /* 0x000fe40000000015 */
[----:B------:R-:W-:Y:S02]  /*97f0*/  SHF.R.U32.HI R45, RZ, 0x10, R13 ;  /* 0x00000010ff2d7819 */ /* 0x000fe4000001160d */
[----:B------:R-:W-:Y:S02]  /*9800*/  SHF.R.U32.HI R21, RZ, 0x10, R25 ;  /* 0x00000010ff157819 */ /* 0x000fe40000011619 */
[----:B------:R-:W-:Y:S01]  /*9810*/  PRMT R49, R44, 0x7604, R41 ;  /* 0x000076042c317816 */ /* 0x000fe20000000029 */
[----:B------:R-:W-:Y:S01]  /*9820*/  IMAD.U32 R45, R45, 0x10000, RZ ;  /* 0x000100002d2d7824 */ /* 0x000fe200078e00ff */
[----:B------:R-:W-:Y:S01]  /*9830*/  SHF.R.U32.HI R41, RZ, 0x10, R27 ;  /* 0x00000010ff297819 */ /* 0x000fe2000001161b */
[----:B------:R-:W-:Y:S01]  /*9840*/  IMAD.U32 R21, R21, 0x10000, RZ ;  /* 0x0001000015157824 */ /* 0x000fe200078e00ff */
[----:B------:R-:W-:-:S02]  /*9850*/  LOP3.LUT R37, R37, 0xff0000, R24, 0xf8, !PT ;  /* 0x00ff000025257812 */ /* 0x000fc400078ef818 */
[----:B------:R-:W-:Y:S01]  /*9860*/  LOP3.LUT R47, R42, 0xff0000, R45, 0xf8, !PT ;  /* 0x00ff00002a2f7812 */ /* 0x000fe200078ef82d */
[----:B------:R-:W-:Y:S01]  /*9870*/  IMAD.U32 R41, R41, 0x10000, RZ ;  /* 0x0001000029297824 */ /* 0x000fe200078e00ff */
[----:B------:R-:W-:Y:S02]  /*9880*/  LOP3.LUT R21, R38, 0xff0000, R21, 0xf8, !PT ;  /* 0x00ff000026157812 */ /* 0x000fe400078ef815 */
[----:B------:R-:W-:Y:S02]  /*9890*/  LOP3.LUT R24, R37, 0xff000000, R24, 0xf8, !PT ;  /* 0xff00000025187812 */ /* 0x000fe400078ef818 */
[----:B------:R-:W-:Y:S02]  /*98a0*/  SHF.R.U32.HI R51, RZ, 0x10, R15 ;  /* 0x00000010ff337819 */ /* 0x000fe4000001160f */
[----:B------:R-:W-:Y:S02]  /*98b0*/  LOP3.LUT R41, R40, 0xff0000, R41, 0xf8, !PT ;  /* 0x00ff000028297812 */ /* 0x000fe400078ef829 */
[----:B------:R-:W-:Y:S01]  /*98c0*/  LOP3.LUT R37, R43, 0xff0000, R12, 0xf8, !PT ;  /* 0x00ff00002b257812 */ /* 0x000fe200078ef80c */
[----:B------:R-:W-:Y:S01]  /*98d0*/  IMAD.U32 R51, R51, 0x10000, RZ ;  /* 0x0001000033337824 */ /* 0x000fe200078e00ff */
[----:B------:R-:W-:-:S02]  /*98e0*/  LOP3.LUT R39, R39, 0xff0000, R26, 0xf8, !PT ;  /* 0x00ff000027277812 */ /* 0x000fc400078ef81a */
[----:B------:R-:W-:Y:S02]  /*98f0*/  LOP3.LUT R49, R49, 0xff0000, R14, 0xf8, !PT ;  /* 0x00ff000031317812 */ /* 0x000fe400078ef80e */
[----:B------:R-:W-:Y:S02]  /*9900*/  LOP3.LUT R48, R47, 0xff000000, R13, 0xf8, !PT ;  /* 0xff0000002f307812 */ /* 0x000fe400078ef80d */
[----:B------:R-:W-:Y:S02]  /*9910*/  LOP3.LUT R45, R21, 0xff000000, R25, 0xf8, !PT ;  /* 0xff000000152d7812 */ /* 0x000fe400078ef819 */
[----:B------:R-:W-:Y:S02]  /*9920*/  LOP3.LUT R42, R41, 0xff000000, R27, 0xf8, !PT ;  /* 0xff000000292a7812 */ /* 0x000fe400078ef81b */
[----:B------:R-:W-:Y:S02]  /*9930*/  LOP3.LUT R37, R37, 0xff000000, R12, 0xf8, !PT ;  /* 0xff00000025257812 */ /* 0x000fe400078ef80c */
[----:B------:R-:W-:-:S02]  /*9940*/  LOP3.LUT R21, R39, 0xff000000, R26, 0xf8, !PT ;  /* 0xff00000027157812 */ /* 0x000fc400078ef81a */
[----:B------:R-:W-:Y:S02]  /*9950*/  LOP3.LUT R12, R49, 0xff000000, R14, 0xf8, !PT ;  /* 0xff000000310c7812 */ /* 0x000fe400078ef80e */
[-C--:B0-----:R-:W-:Y:S02]  /*9960*/  F2FP.F16.E4M3.UNPACK_B R27, R28.reuse ;  /* 0x0000001cff1b723e */ /* 0x081fe400020006ff */
[----:B------:R-:W-:Y:S02]  /*9970*/  F2FP.F16.E4M3.UNPACK_B R38, R28.H1 ;  /* 0x0000001cff26723e */ /* 0x000fe400030006ff */
[-C--:B------:R-:W-:Y:S02]  /*9980*/  F2FP.F16.E4M3.UNPACK_B R26, R29.reuse ;  /* 0x0000001dff1a723e */ /* 0x080fe400020006ff */
[----:B------:R-:W-:Y:S02]  /*9990*/  F2FP.F16.E4M3.UNPACK_B R39, R29.H1 ;  /* 0x0000001dff27723e */ /* 0x000fe400030006ff */
[----:B------:R-:W-:Y:S01]  /*99a0*/  F2FP.F16.E4M3.UNPACK_B R49, R48 ;  /* 0x00000030ff31723e */ /* 0x000fe200020006ff */
[--C-:B------:R-:W-:Y:S01]  /*99b0*/  HADD2.F32 R25, -RZ, R26.reuse.H0_H0 ;  /* 0x2000001aff197230 */ /* 0x100fe20000004100 */
[----:B-1----:R-:W-:Y:S01]  /*99c0*/  F2FP.F16.E4M3.UNPACK_B R28, R33 ;  /* 0x00000021ff1c723e */ /* 0x002fe200020006ff */
[----:B------:R-:W-:Y:S01]  /*99d0*/  HADD2.F32 R26, -RZ, R26.H1_H1 ;  /* 0x3000001aff1a7230 */ /* 0x000fe20000004100 */
[----:B------:R-:W-:Y:S01]  /*99e0*/  F2FP.F16.E4M3.UNPACK_B R29, R45 ;  /* 0x0000002dff1d723e */ /* 0x000fe200020006ff */
[--C-:B------:R-:W-:Y:S01]  /*99f0*/  HADD2.F32 R50, -RZ, R49.reuse.H0_H0 ;  /* 0x20000031ff327230 */ /* 0x100fe20000004100 */
[----:B------:R-:W-:Y:S01]  /*9a00*/  LOP3.LUT R51, R46, 0xff0000, R51, 0xf8, !PT ;  /* 0x00ff00002e337812 */ /* 0x000fe200078ef833 */
[--C-:B------:R-:W-:Y:S01]  /*9a10*/  HADD2.F32 R14, -RZ, R28.reuse.H0_H0 ;  /* 0x2000001cff0e7230 */ /* 0x100fe20000004100 */
[-C--:B------:R-:W-:Y:S01]  /*9a20*/  F2FP.F16.E4M3.UNPACK_B R43, R31.reuse ;  /* 0x0000001fff2b723e */ /* 0x080fe200020006ff */
[----:B------:R-:W-:Y:S01]  /*9a30*/  HADD2.F32 R49, -RZ, R49.H1_H1 ;  /* 0x30000031ff317230 */ /* 0x000fe20000004100 */
[----:B------:R-:W-:Y:S01]  /*9a40*/  F2FP.F16.E4M3.UNPACK_B R46, R31.H1 ;  /* 0x0000001fff2e723e */ /* 0x000fe200030006ff */
[----:B------:R-:W-:Y:S01]  /*9a50*/  HADD2.F32 R31, -RZ, R29.H0_H0 ;  /* 0x2000001dff1f7230 */ /* 0x000fe20000004100 */
[----:B------:R-:W-:Y:S01]  /*9a60*/  F2FP.F16.E4M3.UNPACK_B R40, R33.H1 ;  /* 0x00000021ff28723e */ /* 0x000fe200030006ff */
[----:B------:R-:W-:Y:S01]  /*9a70*/  HADD2.F32 R28, -RZ, R28.H1_H1 ;  /* 0x3000001cff1c7230 */ /* 0x000fe20000004100 */
[----:B------:R-:W-:-:S02]  /*9a80*/  F2FP.F16.E4M3.UNPACK_B R33, R32 ;  /* 0x00000020ff21723e */ /* 0x000fc400020006ff */
[----:B------:R-:W-:Y:S01]  /*9a90*/  F2FP.F16.E4M3.UNPACK_B R41, R32.H1 ;  /* 0x00000020ff29723e */ /* 0x000fe200030006ff */
[----:B------:R-:W-:Y:S01]  /*9aa0*/  FMUL.FTZ R32, R14, R50 ;  /* 0x000000320e207220 */ /* 0x000fe20000410000 */
[----:B------:R-:W-:Y:S01]  /*9ab0*/  F2FP.F16.E4M3.UNPACK_B R44, R35 ;  /* 0x00000023ff2c723e */ /* 0x000fe200020006ff */
[----:B------:R-:W-:Y:S01]  /*9ac0*/  FMUL.FTZ R53, R28, R49 ;  /* 0x000000311c357220 */ /* 0x000fe20000410000 */
[----:B------:R-:W-:Y:S01]  /*9ad0*/  F2FP.F16.E4M3.UNPACK_B R47, R35.H1 ;  /* 0x00000023ff2f723e */ /* 0x000fe200030006ff */
[-C--:B------:R-:W-:Y:S01]  /*9ae0*/  FMUL.FTZ R35, R14, R31.reuse ;  /* 0x0000001f0e237220 */ /* 0x080fe20000410000 */
[----:B------:R-:W-:Y:S01]  /*9af0*/  F2FP.F16.E4M3.UNPACK_B R48, R48.H1 ;  /* 0x00000030ff30723e */ /* 0x000fe200030006ff */
[C---:B------:R-:W-:Y:S01]  /*9b00*/  FFMA.FTZ R14, R25.reuse, R31, -R32 ;  /* 0x0000001f190e7223 */ /* 0x040fe20000010820 */
[----:B------:R-:W-:Y:S01]  /*9b10*/  F2FP.F16.E4M3.UNPACK_B R45, R45.H1 ;  /* 0x0000002dff2d723e */ /* 0x000fe200030006ff */
[----:B------:R-:W-:Y:S01]  /*9b20*/  FFMA.FTZ R25, R25, R50, R35 ;  /* 0x0000003219197223 */ /* 0x000fe20000010023 */
[----:B------:R-:W-:Y:S01]  /*9b30*/  HADD2.F32 R35, -RZ, R29.H1_H1 ;  /* 0x3000001dff237230 */ /* 0x000fe20000004100 */
[----:B------:R-:W-:Y:S01]  /*9b40*/  LOP3.LUT R51, R51, 0xff000000, R15, 0xf8, !PT ;  /* 0xff00000033337812 */ /* 0x000fe200078ef80f */
[----:B------:R-:W-:Y:S01]  /*9b50*/  HADD2.F32 R50, -RZ, R48.H0_H0 ;  /* 0x20000030ff327230 */ /* 0x000fe20000004100 */
[----:B------:R-:W-:Y:S01]  /*9b60*/  F2FP.F16.E4M3.UNPACK_B R15, R34 ;  /* 0x00000022ff0f723e */ /* 0x000fe200020006ff */
[----:B------:R-:W-:-:S02]  /*9b70*/  HADD2.F32 R29, -RZ, R40.H0_H0 ;  /* 0x20000028ff1d7230 */ /* 0x000fc40000004100 */
[-C--:B------:R-:W-:Y:S01]  /*9b80*/  FMUL.FTZ R28, R28, R35.reuse ;  /* 0x000000231c1c7220 */ /* 0x080fe20000410000 */
[----:B------:R-:W-:Y:S01]  /*9b90*/  HADD2.F32 R32, -RZ, R45.H0_H0 ;  /* 0x2000002dff207230 */ /* 0x000fe20000004100 */
[----:B------:R-:W-:Y:S01]  /*9ba0*/  F2FP.F16.E4M3.UNPACK_B R34, R34.H1 ;  /* 0x00000022ff22723e */ /* 0x000fe200030006ff */
[----:B------:R-:W-:Y:S02]  /*9bb0*/  HADD2.F32 R31, -RZ, R39.H0_H0 ;  /* 0x20000027ff1f7230 */ /* 0x000fe40000004100 */
[C---:B------:R-:W-:Y:S01]  /*9bc0*/  FMUL.FTZ R52, R29.reuse, R50 ;  /* 0x000000321d347220 */ /* 0x040fe20000410000 */
[----:B------:R-:W-:Y:S02]  /*9bd0*/  HADD2.F32 R45, -RZ, R45.H1_H1 ;  /* 0x3000002dff2d7230 */ /* 0x000fe40000004100 */
[-C--:B------:R-:W-:Y:S01]  /*9be0*/  FMUL.FTZ R55, R29, R32.reuse ;  /* 0x000000201d377220 */ /* 0x080fe20000410000 */
[C---:B------:R-:W-:Y:S01]  /*9bf0*/  FFMA.FTZ R29, R26.reuse, R35, -R53 ;  /* 0x000000231a1d7223 */ /* 0x040fe20000010835 */
[----:B------:R-:W-:Y:S01]  /*9c00*/  FFMA.FTZ R26, R26, R49, R28 ;  /* 0x000000311a1a7223 */ /* 0x000fe2000001001c */
[C---:B------:R-:W-:Y:S01]  /*9c10*/  FFMA.FTZ R28, R31.reuse, R32, -R52 ;  /* 0x000000201f1c7223 */ /* 0x040fe20000010834 */
[----:B------:R-:W-:Y:S01]  /*9c20*/  FFMA.FTZ R31, R31, R50, R55 ;  /* 0x000000321f1f7223 */ /* 0x000fe20000010037 */
[----:B------:R-:W-:Y:S01]  /*9c30*/  F2FP.F16.E4M3.UNPACK_B R52, R51 ;  /* 0x00000033ff34723e */ /* 0x000fe200020006ff */
[----:B------:R-:W-:Y:S01]  /*9c40*/  HADD2.F32 R50, -RZ, R48.H1_H1 ;  /* 0x30000030ff327230 */ /* 0x000fe20000004100 */
[----:B------:R-:W-:Y:S01]  /*9c50*/  F2FP.F16.E4M3.UNPACK_B R48, R42 ;  /* 0x0000002aff30723e */ /* 0x000fe200020006ff */
[----:B------:R-:W-:Y:S01]  /*9c60*/  HADD2.F32 R40, -RZ, R40.H1_H1 ;  /* 0x30000028ff287230 */ /* 0x000fe20000004100 */
[-C--:B------:R-:W-:Y:S01]  /*9c70*/  F2FP.F16.E4M3.UNPACK_B R13, R30.reuse ;  /* 0x0000001eff0d723e */ /* 0x080fe200020006ff */
[----:B------:R-:W-:Y:S01]  /*9c80*/  HADD2.F32 R53, -RZ, R52.H0_H0 ;  /* 0x20000034ff357230 */ /* 0x000fe20000004100 */
[----:B------:R-:W-:Y:S01]  /*9c90*/  F2FP.F16.E4M3.UNPACK_B R30, R30.H1 ;  /* 0x0000001eff1e723e */ /* 0x000fe200030006ff */
[----:B------:R-:W-:-:S02]  /*9ca0*/  HADD2.F32 R35, -RZ, R44.H0_H0 ;  /* 0x2000002cff237230 */ /* 0x000fc40000004100 */
[C---:B------:R-:W-:Y:S01]  /*9cb0*/  FMUL.FTZ R54, R40.reuse, R50 ;  /* 0x0000003228367220 */ /* 0x040fe20000410000 */
[----:B------:R-:W-:Y:S02]  /*9cc0*/  HADD2.F32 R49, -RZ, R48.H0_H0 ;  /* 0x20000030ff317230 */ /* 0x000fe40000004100 */
[----:B------:R-:W-:Y:S01]  /*9cd0*/  FMUL.FTZ R55, R40, R45 ;  /* 0x0000002d28377220 */ /* 0x000fe20000410000 */
[----:B------:R-:W-:Y:S02]  /*9ce0*/  HADD2.F32 R39, -RZ, R39.H1_H1 ;  /* 0x30000027ff277230 */ /* 0x000fe40000004100 */
[C---:B------:R-:W-:Y:S01]  /*9cf0*/  FMUL.FTZ R57, R35.reuse, R53 ;  /* 0x0000003523397220 */ /* 0x040fe20000410000 */
[----:B------:R-:W-:Y:S02]  /*9d00*/  HADD2.F32 R32, -RZ, R43.H0_H0 ;  /* 0x2000002bff207230 */ /* 0x000fe40000004100 */
[----:B------:R-:W-:Y:S01]  /*9d10*/  FMUL.FTZ R56, R35, R49 ;  /* 0x0000003123387220 */ /* 0x000fe20000410000 */
[----:B------:R-:W-:-:S02]  /*9d20*/  HADD2.F32 R52, -RZ, R52.H1_H1 ;  /* 0x30000034ff347230 */ /* 0x000fc40000004100 */
[C---:B------:R-:W-:Y:S01]  /*9d30*/  FFMA.FTZ R35, R39.reuse, R45, -R54 ;  /* 0x0000002d27237223 */ /* 0x040fe20000010836 */
[----:B------:R-:W-:Y:S01]  /*9d40*/  FFMA.FTZ R40, R39, R50, R55 ;  /* 0x0000003227287223 */ /* 0x000fe20000010037 */
[C---:B------:R-:W-:Y:S01]  /*9d50*/  FFMA.FTZ R39, R32.reuse, R49, -R57 ;  /* 0x0000003120277223 */ /* 0x040fe20000010839 */
[----:B------:R-:W-:Y:S01]  /*9d60*/  HADD2.F32 R49, -RZ, R48.H1_H1 ;  /* 0x30000030ff317230 */ /* 0x000fe20000004100 */
[----:B------:R-:W-:Y:S01]  /*9d70*/  F2FP.F16.E4M3.UNPACK_B R54, R51.H1 ;  /* 0x00000033ff36723e */ /* 0x000fe200030006ff */
[----:B------:R-:W-:Y:S01]  /*9d80*/  HADD2.F32 R44, -RZ, R44.H1_H1 ;  /* 0x3000002cff2c7230 */ /* 0x000fe20000004100 */
[----:B------:R-:W-:Y:S01]  /*9d90*/  F2FP.F16.E4M3.UNPACK_B R48, R42.H1 ;  /* 0x0000002aff30723e */ /* 0x000fe200030006ff */
[----:B------:R-:W-:Y:S02]  /*9da0*/  HADD2.F32 R42, -RZ, R47.H0_H0 ;  /* 0x2000002fff2a7230 */ /* 0x000fe40000004100 */
[----:B------:R-:W-:Y:S01]  /*9db0*/  FFMA.FTZ R32, R32, R53, R56 ;  /* 0x0000003520207223 */ /* 0x000fe20000010038 */
        /* <DEDUP_REMOVED lines=12> */
[----:B------:R-:W-:Y:S01]  /*9e80*/  F2FP.F16.E4M3.UNPACK_B R53, R37.H1 ;  /* 0x00000025ff35723e */ /* 0x000fe200030006ff */
[----:B------:R-:W-:Y:S01]  /*9e90*/  FFMA.FTZ R45, R45, R51, R58 ;  /* 0x000000332d2d7223 */ /* 0x000fe2000001003a */
[----:B------:R-:W-:Y:S01]  /*9ea0*/  F2FP.F16.E4M3.UNPACK_B R50, R24.H1 ;  /* 0x00000018ff32723e */ /* 0x000fe200030006ff */
[----:B------:R-:W-:Y:S01]  /*9eb0*/  HADD2.F32 R51, -RZ, R48.H1_H1 ;  /* 0x30000030ff337230 */ /* 0x000fe20000004100 */
[----:B------:R-:W-:Y:S01]  /*9ec0*/  F2FP.SATFINITE.E4M3.F32.PACK_AB_MERGE_C R31, R40, R31, RZ ;  /* 0x0000001f281f723e */ /* 0x000fe200048070ff */
[----:B------:R-:W-:Y:S02]  /*9ed0*/  HADD2.F32 R48, -RZ, R47.H1_H1 ;  /* 0x3000002fff307230 */ /* 0x000fe40000004100 */
[----:B------:R-:W-:Y:S01]  /*9ee0*/  HADD2.F32 R54, -RZ, R53.H0_H0 ;  /* 0x20000035ff367230 */ /* 0x000fe20000004100 */
[----:B------:R-:W-:Y:S01]  /*9ef0*/  F2FP.SATFINITE.E4M3.F32.PACK_AB_MERGE_C R25, R26, R25, R31 ;  /* 0x000000191a19723e */ /* 0x000fe2000480701f */
[----:B------:R-:W-:-:S02]  /*9f00*/  HADD2.F32 R47, -RZ, R41.H0_H0 ;  /* 0x20000029ff2f7230 */ /* 0x000fc40000004100 */
[C---:B------:R-:W-:Y:S01]  /*9f10*/  FMUL.FTZ R59, R48.reuse, R55 ;  /* 0x00000037303b7220 */ /* 0x040fe20000410000 */
[----:B------:R-:W-:Y:S02]  /*9f20*/  HADD2.F32 R52, -RZ, R50.H0_H0 ;  /* 0x20000032ff347230 */ /* 0x000fe40000004100 */
[----:B------:R-:W-:Y:S01]  /*9f30*/  FMUL.FTZ R56, R48, R51 ;  /* 0x0000003330387220 */ /* 0x000fe20000410000 */
[----:B------:R-:W-:Y:S02]  /*9f40*/  HADD2.F32 R49, -RZ, R38.H0_H0 ;  /* 0x20000026ff317230 */ /* 0x000fe40000004100 */
[C---:B------:R-:W-:Y:S01]  /*9f50*/  FMUL.FTZ R48, R47.reuse, R54 ;  /* 0x000000362f307220 */ /* 0x040fe20000410000 */
[----:B------:R-:W-:Y:S02]  /*9f60*/  HADD2.F32 R46, -RZ, R46.H1_H1 ;  /* 0x3000002eff2e7230 */ /* 0x000fe40000004100 */
[----:B------:R-:W-:Y:S01]  /*9f70*/  FMUL.FTZ R57, R47, R52 ;  /* 0x000000342f397220 */ /* 0x000fe20000410000 */
[----:B------:R-:W-:-:S02]  /*9f80*/  HADD2.F32 R41, -RZ, R41.H1_H1 ;  /* 0x30000029ff297230 */ /* 0x000fc40000004100 */
[C---:B------:R-:W-:Y:S01]  /*9f90*/  FFMA.FTZ R48, R49.reuse, R52, -R48 ;  /* 0x0000003431307223 */ /* 0x040fe20000010830 */
[----:B------:R-:W-:Y:S01]  /*9fa0*/  F2FP.F16.E4M3.UNPACK_B R52, R37 ;  /* 0x00000025ff34723e */ /* 0x000fe200020006ff */
[----:B------:R-:W-:Y:S01]  /*9fb0*/  FFMA.FTZ R49, R49, R54, R57 ;  /* 0x0000003631317223 */ /* 0x000fe20000010039 */
[----:B------:R-:W-:Y:S02]  /*9fc0*/  HADD2.F32 R54, -RZ, R53.H1_H1 ;  /* 0x30000035ff367230 */ /* 0x000fe40000004100 */
[----:B------:R-:W-:Y:S01]  /*9fd0*/  FFMA.FTZ R47, R46, R51, -R59 ;  /* 0x000000332e2f7223 */ /* 0x000fe2000001083b */
[----:B------:R-:W-:Y:S01]  /*9fe0*/  HADD2.F32 R51, -RZ, R50.H1_H1 ;  /* 0x30000032ff337230 */ /* 0x000fe20000004100 */
[----:B------:R-:W-:Y:S01]  /*9ff0*/  F2FP.F16.E4M3.UNPACK_B R50, R24 ;  /* 0x00000018ff32723e */ /* 0x000fe200020006ff */
[----:B------:R-:W-:Y:S02]  /*a000*/  HADD2.F32 R38, -RZ, R38.H1_H1 ;  /* 0x30000026ff267230 */ /* 0x000fe40000004100 */
[----:B------:R-:W-:Y:S01]  /*a010*/  FMUL.FTZ R37, R41, R54 ;  /* 0x0000003629257220 */ /* 0x000fe20000410000 */
[----:B------:R-:W-:-:S02]  /*a020*/  HADD2.F32 R53, -RZ, R52.H0_H0 ;  /* 0x20000034ff357230 */ /* 0x000fc40000004100 */
[-C--:B------:R-:W-:Y:S01]  /*a030*/  FMUL.FTZ R41, R41, R51.reuse ;  /* 0x0000003329297220 */ /* 0x080fe20000410000 */
[----:B------:R-:W-:Y:S02]  /*a040*/  HADD2.F32 R24, -RZ, R33.H0_H0 ;  /* 0x20000021ff187230 */ /* 0x000fe40000004100 */
[C---:B------:R-:W-:Y:S01]  /*a050*/  FFMA.FTZ R37, R38.reuse, R51, -R37 ;  /* 0x0000003326257223 */ /* 0x040fe20000010825 */
[----:B------:R-:W-:Y:S02]  /*a060*/  HADD2.F32 R51, -RZ, R50.H0_H0 ;  /* 0x20000032ff337230 */ /* 0x000fe40000004100 */
[----:B------:R-:W-:Y:S01]  /*a070*/  FFMA.FTZ R38, R38, R54, R41 ;  /* 0x0000003626267223 */ /* 0x000fe20000010029 */
[----:B------:R-:W-:Y:S01]  /*a080*/  FFMA.FTZ R46, R46, R55, R56 ;  /* 0x000000372e2e7223 */ /* 0x000fe20000010038 */
[----:B------:R-:W-:Y:S02]  /*a090*/  HADD2.F32 R41, -RZ, R27.H0_H0 ;  /* 0x2000001bff297230 */ /* 0x000fe40000004100 */
[----:B------:R-:W-:Y:S01]  /*a0a0*/  FMUL.FTZ R54, R24, R53 ;  /* 0x0000003518367220 */ /* 0x000fe20000410000 */
[----:B------:R-:W-:-:S02]  /*a0b0*/  HADD2.F32 R52, -RZ, R52.H1_H1 ;  /* 0x30000034ff347230 */ /* 0x000fc40000004100 */
[-C--:B------:R-:W-:Y:S01]  /*a0c0*/  FMUL.FTZ R56, R24, R51.reuse ;  /* 0x0000003318387220 */ /* 0x080fe20000410000 */
[----:B------:R-:W-:Y:S02]  /*a0d0*/  HADD2.F32 R33, -RZ, R33.H1_H1 ;  /* 0x30000021ff217230 */ /* 0x000fe40000004100 */
[C---:B------:R-:W-:Y:S01]  /*a0e0*/  FFMA.FTZ R24, R41.reuse, R51, -R54 ;  /* 0x0000003329187223 */ /* 0x040fe20000010836 */
[----:B------:R-:W-:Y:S02]  /*a0f0*/  HADD2.F32 R50, -RZ, R50.H1_H1 ;  /* 0x30000032ff327230 */ /* 0x000fe40000004100 */
[----:B------:R-:W-:Y:S01]  /*a100*/  FFMA.FTZ R56, R41, R53, R56 ;  /* 0x0000003529387223 */ /* 0x000fe20000010038 */
[----:B------:R-:W-:Y:S01]  /*a110*/  HADD2.F32 R27, -RZ, R27.H1_H1 ;  /* 0x3000001bff1b7230 */ /* 0x000fe20000004100 */
[----:B------:R-:W-:Y:S01]  /*a120*/  F2FP.F16.E4M3.UNPACK_B R51, R12.H1 ;  /* 0x0000000cff33723e */ /* 0x000fe200030006ff */
[C---:B------:R-:W-:Y:S01]  /*a130*/  FMUL.FTZ R54, R33.reuse, R52 ;  /* 0x0000003421367220 */ /* 0x040fe20000410000 */
[----:B------:R-:W-:Y:S01]  /*a140*/  F2FP.F16.E4M3.UNPACK_B R41, R21.H1 ;  /* 0x00000015ff29723e */ /* 0x000fe200030006ff */
[----:B------:R-:W-:Y:S01]  /*a150*/  FMUL.FTZ R55, R33, R50 ;  /* 0x0000003221377220 */ /* 0x000fe20000410000 */
[----:B------:R-:W-:-:S02]  /*a160*/  HADD2.F32 R33, -RZ, R34.H0_H0 ;  /* 0x20000022ff217230 */ /* 0x000fc40000004100 */
[C---:B------:R-:W-:Y:S01]  /*a170*/  FFMA.FTZ R53, R27.reuse, R50, -R54 ;  /* 0x000000321b357223 */ /* 0x040fe20000010836 */
[----:B------:R-:W-:Y:S02]  /*a180*/  HADD2.F32 R54, -RZ, R51.H0_H0 ;  /* 0x20000033ff367230 */ /* 0x000fe40000004100 */
[----:B------:R-:W-:Y:S01]  /*a190*/  FFMA.FTZ R55, R27, R52, R55 ;  /* 0x000000341b377223 */ /* 0x000fe20000010037 */
[----:B------:R-:W-:Y:S01]  /*a1a0*/  HADD2.F32 R50, -RZ, R41.H0_H0 ;  /* 0x20000029ff327230 */ /* 0x000fe20000004100 */
[----:B------:R-:W-:Y:S01]  /*a1b0*/  F2FP.F16.E4M3.UNPACK_B R21, R21 ;  /* 0x00000015ff15723e */ /* 0x000fe200020006ff */
[----:B------:R-:W-:Y:S02]  /*a1c0*/  HADD2.F32 R51, -RZ, R51.H1_H1 ;  /* 0x30000033ff337230 */ /* 0x000fe40000004100 */
[C---:B------:R-:W-:Y:S01]  /*a1d0*/  FMUL.FTZ R52, R33.reuse, R54 ;  /* 0x0000003621347220 */ /* 0x040fe20000410000 */
[----:B------:R-:W-:Y:S02]  /*a1e0*/  HADD2.F32 R34, -RZ, R34.H1_H1 ;  /* 0x30000022ff227230 */ /* 0x000fe40000004100 */
[----:B------:R-:W-:Y:S01]  /*a1f0*/  FMUL.FTZ R58, R33, R50 ;  /* 0x00000032213a7220 */ /* 0x000fe20000410000 */
[----:B------:R-:W-:Y:S01]  /*a200*/  HADD2.F32 R41, -RZ, R41.H1_H1 ;  /* 0x30000029ff297230 */ /* 0x000fe20000004100 */
[----:B------:R-:W-:Y:S01]  /*a210*/  F2FP.F16.E4M3.UNPACK_B R12, R12 ;  /* 0x0000000cff0c723e */ /* 0x000fe200020006ff */
[----:B------:R-:W-:-:S02]  /*a220*/  HADD2.F32 R27, -RZ, R30.H0_H0 ;  /* 0x2000001eff1b7230 */ /* 0x000fc40000004100 */
[C---:B------:R-:W-:Y:S01]  /*a230*/  FMUL.FTZ R33, R34.reuse, R51 ;  /* 0x0000003322217220 */ /* 0x040fe20000410000 */
[----:B------:R-:W-:Y:S02]  /*a240*/  HADD2.F32 R30, -RZ, R30.H1_H1 ;  /* 0x3000001eff1e7230 */ /* 0x000fe40000004100 */
[----:B------:R-:W-:Y:S01]  /*a250*/  FMUL.FTZ R34, R34, R41 ;  /* 0x0000002922227220 */ /* 0x000fe20000410000 */
[----:B------:R-:W-:Y:S01]  /*a260*/  F2FP.SATFINITE.E4M3.F32.PACK_AB_MERGE_C R38, R38, R49, RZ ;  /* 0x000000312626723e */ /* 0x000fe200048070ff */
[C---:B------:R-:W-:Y:S01]  /*a270*/  FFMA.FTZ R58, R27.reuse, R54, R58 ;  /* 0x000000361b3a7223 */ /* 0x040fe2000001003a */
[----:B------:R-:W-:Y:S01]  /*a280*/  FFMA.FTZ R57, R27, R50, -R52 ;  /* 0x000000321b397223 */ /* 0x000fe20000010834 */
[C---:B------:R-:W-:Y:S01]  /*a290*/  FFMA.FTZ R54, R30.reuse, R41, -R33 ;  /* 0x000000291e367223 */ /* 0x040fe20000010821 */
[----:B------:R-:W-:Y:S01]  /*a2a0*/  FFMA.FTZ R51, R30, R51, R34 ;  /* 0x000000331e337223 */ /* 0x000fe20000010022 */
[--C-:B------:R-:W-:Y:S02]  /*a2b0*/  HADD2.F32 R27, -RZ, R21.reuse.H0_H0 ;  /* 0x20000015ff1b7230 */ /* 0x100fe40000004100 */
[----:B------:R-:W-:Y:S01]  /*a2c0*/  HADD2.F32 R30, -RZ, R21.H1_H1 ;  /* 0x30000015ff1e7230 */ /* 0x000fe20000004100 */
[----:B------:R-:W-:Y:S01]  /*a2d0*/  F2FP.SATFINITE.E4M3.F32.PACK_AB_MERGE_C R54, R54, R57, RZ ;  /* 0x000000393636723e */ /* 0x000fe200048070ff */
[----:B------:R-:W-:Y:S01]  /*a2e0*/  HADD2.F32 R21, -RZ, R15.H0_H0 ;  /* 0x2000000fff157230 */ /* 0x000fe20000004100 */
[----:B------:R-:W-:Y:S01]  /*a2f0*/  F2FP.SATFINITE.E4M3.F32.PACK_AB_MERGE_C R51, R51, R58, RZ ;  /* 0x0000003a3333723e */ /* 0x000fe200048070ff */
[----:B------:R-:W-:-:S02]  /*a300*/  HADD2.F32 R34, -RZ, R12.H1_H1 ;  /* 0x3000000cff227230 */ /* 0x000fc40000004100 */
[----:B------:R-:W-:Y:S02]  /*a310*/  HADD2.F32 R15, -RZ, R15.H1_H1 ;  /* 0x3000000fff0f7230 */ /* 0x000fe40000004100 */
[----:B------:R-:W-:Y:S01]  /*a320*/  FMUL.FTZ R50, R21, R27 ;  /* 0x0000001b15327220 */ /* 0x000fe20000410000 */
[----:B------:R-:W-:Y:S02]  /*a330*/  HADD2.F32 R33, -RZ, R12.H0_H0 ;  /* 0x2000000cff217230 */ /* 0x000fe40000004100 */
[--C-:B------:R-:W-:Y:S02]  /*a340*/  HADD2.F32 R12, -RZ, R13.reuse.H0_H0 ;  /* 0x2000000dff0c7230 */ /* 0x100fe40000004100 */
[C---:B------:R-:W-:Y:S01]  /*a350*/  FMUL.FTZ R52, R15.reuse, R34 ;  /* 0x000000220f347220 */ /* 0x040fe20000410000 */
[----:B------:R-:W-:Y:S02]  /*a360*/  HADD2.F32 R13, -RZ, R13.H1_H1 ;  /* 0x3000000dff0d7230 */ /* 0x000fe40000004100 */
[-C--:B------:R-:W-:Y:S01]  /*a370*/  FMUL.FTZ R15, R15, R30.reuse ;  /* 0x0000001e0f0f7220 */ /* 0x080fe20000410000 */
[-C--:B------:R-:W-:Y:S01]  /*a380*/  FMUL.FTZ R41, R21, R33.reuse ;  /* 0x0000002115297220 */ /* 0x080fe20000410000 */
[C---:B------:R-:W-:Y:S01]  /*a390*/  FFMA.FTZ R50, R12.reuse, R33, R50 ;  /* 0x000000210c327223 */ /* 0x040fe20000010032 */
[C---:B------:R-:W-:Y:S01]  /*a3a0*/  FFMA.FTZ R52, R13.reuse, R30, -R52 ;  /* 0x0000001e0d347223 */ /* 0x040fe20000010834 */
[----:B------:R-:W-:Y:S01]  /*a3b0*/  FFMA.FTZ R21, R13, R34, R15 ;  /* 0x000000220d157223 */ /* 0x000fe2000001000f */
[----:B------:R-:W-:Y:S01]  /*a3c0*/  FFMA.FTZ R41, R12, R27, -R41 ;  /* 0x0000001b0c297223 */ /* 0x000fe20000010829 */
[----:B------:R-:W-:-:S02]  /*a3d0*/  F2FP.SATFINITE.E4M3.F32.PACK_AB_MERGE_C R13, R35, R28, RZ ;  /* 0x0000001c230d723e */ /* 0x000fc400048070ff */
[----:B------:R-:W-:Y:S02]  /*a3e0*/  F2FP.SATFINITE.E4M3.F32.PACK_AB_MERGE_C R15, R47, R44, RZ ;  /* 0x0000002c2f0f723e */ /* 0x000fe400048070ff */
[----:B------:R-:W-:Y:S02]  /*a3f0*/  F2FP.SATFINITE.E4M3.F32.PACK_AB_MERGE_C R12, R37, R48, RZ ;  /* 0x00000030250c723e */ /* 0x000fe400048070ff */
[----:B------:R-:W-:Y:S02]  /*a400*/  F2FP.SATFINITE.E4M3.F32.PACK_AB_MERGE_C R27, R46, R45, RZ ;  /* 0x0000002d2e1b723e */ /* 0x000fe400048070ff */
[----:B------:R-:W-:Y:S02]  /*a410*/  F2FP.SATFINITE.E4M3.F32.PACK_AB_MERGE_C R13, R29, R14, R13 ;  /* 0x0000000e1d0d723e */ /* 0x000fe4000480700d */
[----:B------:R-:W-:Y:S02]  /*a420*/  F2FP.SATFINITE.E4M3.F32.PACK_AB_MERGE_C R15, R42, R39, R15 ;  /* 0x000000272a0f723e */ /* 0x000fe4000480700f */
[----:B------:R-:W-:-:S02]  /*a430*/  F2FP.SATFINITE.E4M3.F32.PACK_AB_MERGE_C R12, R53, R24, R12 ;  /* 0x00000018350c723e */ /* 0x000fc4000480700c */
[----:B------:R-:W-:Y:S02]  /*a440*/  F2FP.SATFINITE.E4M3.F32.PACK_AB_MERGE_C R14, R52, R41, R54 ;  /* 0x00000029340e723e */ /* 0x000fe40004807036 */
[----:B------:R-:W-:Y:S02]  /*a450*/  F2FP.SATFINITE.E4M3.F32.PACK_AB_MERGE_C R27, R43, R32, R27 ;  /* 0x000000202b1b723e */ /* 0x000fe4000480701b */
[----:B------:R-:W-:Y:S01]  /*a460*/  F2FP.SATFINITE.E4M3.F32.PACK_AB_MERGE_C R24, R55, R56, R38 ;  /* 0x000000383718723e */ /* 0x000fe20004807026 */
[----:B------:R3:W-:Y:S01]  /*a470*/  STS.128 [R20+0xf000], R12 ;  /* 0x00f0000c14007388 */ /* 0x0007e20000000c00 */
[----:B------:R-:W-:-:S05]  /*a480*/  F2FP.SATFINITE.E4M3.F32.PACK_AB_MERGE_C R26, R21, R50, R51 ;  /* 0x00000032151a723e */ /* 0x000fca0004807033 */
[----:B------:R3:W-:Y:S02]  /*a490*/  STS.128 [R0+0xf000], R24 ;  /* 0x00f0001800007388 */ /* 0x0007e40000000c00 */
.L_x_399:
[----:B------:R-:W-:Y:S05]  /*a4a0*/  BSYNC B1 ;  /* 0x0000000000017941 */ /* 0x000fea0003800000 */
.L_x_398:
[----:B------:R-:W-:Y:S05]  /*a4b0*/  @P1 BRA `(.L_x_388) ;  /* 0x0000000c00f81947 */ /* 0x000fea0003800000 */
[----:B---3-5:R-:W3:Y:S04]  /*a4c0*/  LDL R24, [R1+0x6c] ;  /* 0x00006c0001187983 */ /* 0x028ee80000100800 */
[----:B------:R-:W4:Y:S01]  /*a4d0*/  LDL R51, [R1+0x7c] ;  /* 0x00007c0001337983 */ /* 0x000f220000100800 */
[----:B------:R-:W-:Y:S02]  /*a4e0*/  SHF.R.U32.HI R0, RZ, 0x8, R8 ;  /* 0x00000008ff007819 */ /* 0x000fe40000011608 */
[----:B------:R-:W-:Y:S02]  /*a4f0*/  LOP3.LUT R13, R8, 0xff, RZ, 0xc0, !PT ;  /* 0x000000ff080d7812 */ /* 0x000fe400078ec0ff */
[----:B------:R-:W-:Y:S02]  /*a500*/  LOP3.LUT R0, R0, 0xff, RZ, 0xc0, !PT ;  /* 0x000000ff00007812 */ /* 0x000fe400078ec0ff */
[----:B--2---:R-:W-:-:S02]  /*a510*/  SHF.R.U32.HI R21, RZ, 0x8, R9 ;  /* 0x00000008ff157819 */ /* 0x004fc40000011609 */
[----:B------:R-:W-:Y:S02]  /*a520*/  SHF.R.U32.HI R20, RZ, 0x8, R4 ;  /* 0x00000008ff147819 */ /* 0x000fe40000011604 */
[----:B------:R-:W-:Y:S02]  /*a530*/  PRMT R28, R0, 0x7604, R13 ;  /* 0x00007604001c7816 */ /* 0x000fe4000000000d */
[----:B------:R-:W-:Y:S02]  /*a540*/  LOP3.LUT R15, R9, 0xff, RZ, 0xc0, !PT ;  /* 0x000000ff090f7812 */ /* 0x000fe400078ec0ff */
[----:B------:R-:W-:Y:S02]  /*a550*/  LOP3.LUT R0, R21, 0xff, RZ, 0xc0, !PT ;  /* 0x000000ff15007812 */ /* 0x000fe400078ec0ff */
[----:B------:R-:W-:Y:S02]  /*a560*/  LOP3.LUT R27, R4, 0xff, RZ, 0xc0, !PT ;  /* 0x000000ff041b7812 */ /* 0x000fe400078ec0ff */
[----:B------:R-:W-:-:S02]  /*a570*/  LOP3.LUT R20, R20, 0xff, RZ, 0xc0, !PT ;  /* 0x000000ff14147812 */ /* 0x000fc400078ec0ff */
[----:B------:R-:W-:Y:S02]  /*a580*/  PRMT R21, R0, 0x7604, R15 ;  /* 0x0000760400157816 */ /* 0x000fe4000000000f */
[----:B0-----:R-:W-:Y:S02]  /*a590*/  PRMT R33, R20, 0x7604, R27 ;  /* 0x0000760414217816 */ /* 0x001fe4000000001b */
[----:B------:R-:W-:Y:S02]  /*a5a0*/  SHF.R.U32.HI R14, RZ, 0x8, R11 ;  /* 0x00000008ff0e7819 */ /* 0x000fe4000001160b */
[----:B------:R-:W-:Y:S02]  /*a5b0*/  SHF.R.U32.HI R12, RZ, 0x8, R10 ;  /* 0x00000008ff0c7819 */ /* 0x000fe4000001160a */
[----:B------:R-:W-:Y:S02]  /*a5c0*/  LOP3.LUT R25, R11, 0xff, RZ, 0xc0, !PT ;  /* 0x000000ff0b197812 */ /* 0x000fe400078ec0ff */
[----:B------:R-:W-:-:S02]  /*a5d0*/  LOP3.LUT R14, R14, 0xff, RZ, 0xc0, !PT ;  /* 0x000000ff0e0e7812 */ /* 0x000fc400078ec0ff */
[----:B------:R-:W-:Y:S02]  /*a5e0*/  SHF.R.U32.HI R26, RZ, 0x8, R6 ;  /* 0x00000008ff1a7819 */ /* 0x000fe40000011606 */
[----:B------:R-:W-:Y:S02]  /*a5f0*/  LOP3.LUT R13, R10, 0xff, RZ, 0xc0, !PT ;  /* 0x000000ff0a0d7812 */ /* 0x000fe400078ec0ff */
[----:B------:R-:W-:Y:S02]  /*a600*/  LOP3.LUT R12, R12, 0xff, RZ, 0xc0, !PT ;  /* 0x000000ff0c0c7812 */ /* 0x000fe400078ec0ff */
[----:B------:R-:W-:Y:S02]  /*a610*/  PRMT R32, R14, 0x7604, R25 ;  /* 0x000076040e207816 */ /* 0x000fe40000000019 */
[----:B------:R-:W-:Y:S02]  /*a620*/  LOP3.LUT R25, R5, 0xff, RZ, 0xc0, !PT ;  /* 0x000000ff05197812 */ /* 0x000fe400078ec0ff */
[----:B------:R-:W-:-:S02]  /*a630*/  LOP3.LUT R27, R6, 0xff, RZ, 0xc0, !PT ;  /* 0x000000ff061b7812 */ /* 0x000fc400078ec0ff */
[----:B------:R-:W-:Y:S02]  /*a640*/  LOP3.LUT R26, R26, 0xff, RZ, 0xc0, !PT ;  /* 0x000000ff1a1a7812 */ /* 0x000fe400078ec0ff */
[----:B------:R-:W-:Y:S02]  /*a650*/  PRMT R30, R12, 0x7604, R13 ;  /* 0x000076040c1e7816 */ /* 0x000fe4000000000d */
[----:B------:R-:W-:Y:S02]  /*a660*/  PRMT R39, R26, 0x7604, R27 ;  /* 0x000076041a277816 */ /* 0x000fe4000000001b */
[----:B------:R-:W-:Y:S02]  /*a670*/  SHF.R.U32.HI R31, RZ, 0x8, R7 ;  /* 0x00000008ff1f7819 */ /* 0x000fe40000011607 */
[----:B------:R-:W-:Y:S02]  /*a680*/  LOP3.LUT R29, R7, 0xff, RZ, 0xc0, !PT ;  /* 0x000000ff071d7812 */ /* 0x000fe400078ec0ff */
[----:B---3--:R-:W-:-:S02]  /*a690*/  LEA.HI R3, R3, R24, RZ, 0x1c ;  /* 0x0000001803037211 */ /* 0x008fc400078fe0ff */
[----:B------:R-:W-:Y:S02]  /*a6a0*/  SHF.R.U32.HI R24, RZ, 0x8, R5 ;  /* 0x00000008ff187819 */ /* 0x000fe40000011605 */
[C---:B------:R-:W-:Y:S01]  /*a6b0*/  LEA.HI R0, R3.reuse, R3, RZ, 0x1 ;  /* 0x0000000303007211 */ /* 0x040fe200078f08ff */
[----:B------:R-:W-:Y:S01]  /*a6c0*/  IMAD.SHL.U32 R20, R3, 0x10, RZ ;  /* 0x0000001003147824 */ /* 0x000fe200078e00ff */
[----:B------:R-:W-:Y:S01]  /*a6d0*/  LOP3.LUT R24, R24, 0xff, RZ, 0xc0, !PT ;  /* 0x000000ff18187812 */ /* 0x000fe200078ec0ff */
[----:B----4-:R-:W0:Y:S01]  /*a6e0*/  LDS.128 R12, [R51+0xf000] ;  /* 0x00f00000330c7984 */ /* 0x010e220000000c00 */
[----:B------:R-:W-:Y:S02]  /*a6f0*/  SHF.R.S32.HI R0, RZ, 0x1, R0 ;  /* 0x00000001ff007819 */ /* 0x000fe40000011400 */
[----:B------:R-:W-:Y:S02]  /*a700*/  LOP3.LUT R20, R157, 0x10, R20, 0xf8, !PT ;  /* 0x000000109d147812 */ /* 0x000fe400078ef814 */
[----:B-1----:R-:W-:Y:S01]  /*a710*/  PRMT R37, R24, 0x7604, R25 ;  /* 0x0000760418257816 */ /* 0x002fe20000000019 */
[----:B------:R-:W-:Y:S01]  /*a720*/  IMAD R3, R0, 0x1800, R61 ;  /* 0x0000180000037824 */ /* 0x000fe200078e023d */
[----:B------:R-:W-:-:S02]  /*a730*/  LOP3.LUT R0, R20, R60, RZ, 0x3c, !PT ;  /* 0x0000003c14007212 */ /* 0x000fc400078e3cff */
[----:B------:R-:W-:Y:S02]  /*a740*/  LOP3.LUT R20, R31, 0xff, RZ, 0xc0, !PT ;  /* 0x000000ff1f147812 */ /* 0x000fe400078ec0ff */
[----:B------:R-:W-:Y:S02]  /*a750*/  IADD3 R0, R16, R3, R0 ;  /* 0x0000000310007210 */ /* 0x000fe40007ffe000 */
[----:B------:R-:W-:Y:S02]  /*a760*/  SHF.R.U32.HI R3, RZ, 0x10, R8 ;  /* 0x00000010ff037819 */ /* 0x000fe40000011608 */
[----:B------:R-:W-:Y:S01]  /*a770*/  PRMT R41, R20, 0x7604, R29 ;  /* 0x0000760414297816 */ /* 0x000fe2000000001d */
[----:B------:R-:W1:Y:S01]  /*a780*/  LDS.128 R24, [R0+0xf000] ;  /* 0x00f0000000187984 */ /* 0x000e620000000c00 */
[----:B------:R-:W-:Y:S02]  /*a790*/  SHF.R.U32.HI R20, RZ, 0x10, R9 ;  /* 0x00000010ff147819 */ /* 0x000fe40000011609 */
[----:B------:R-:W-:-:S02]  /*a7a0*/  SHF.R.U32.HI R29, RZ, 0x10, R10 ;  /* 0x00000010ff1d7819 */ /* 0x000fc4000001160a */
[----:B------:R-:W-:Y:S02]  /*a7b0*/  LOP3.LUT R3, R3, 0xff, RZ, 0xc0, !PT ;  /* 0x000000ff03037812 */ /* 0x000fe400078ec0ff */
[----:B------:R-:W-:Y:S02]  /*a7c0*/  LOP3.LUT R20, R20, 0xff, RZ, 0xc0, !PT ;  /* 0x000000ff14147812 */ /* 0x000fe400078ec0ff */
[----:B------:R-:W-:Y:S02]  /*a7d0*/  LOP3.LUT R29, R29, 0xff, RZ, 0xc0, !PT ;  /* 0x000000ff1d1d7812 */ /* 0x000fe400078ec0ff */
[----:B------:R-:W-:Y:S02]  /*a7e0*/  PRMT R3, R3, 0x7054, R28 ;  /* 0x0000705403037816 */ /* 0x000fe4000000001c */
[----:B------:R-:W-:Y:S02]  /*a7f0*/  SHF.R.U32.HI R28, RZ, 0x10, R5 ;  /* 0x00000010ff1c7819 */ /* 0x000fe40000011605 */
[----:B------:R-:W-:-:S02]  /*a800*/  SHF.R.U32.HI R31, RZ, 0x10, R11 ;  /* 0x00000010ff1f7819 */ /* 0x000fc4000001160b */
[----:B------:R-:W-:Y:S02]  /*a810*/  PRMT R21, R20, 0x7054, R21 ;  /* 0x0000705414157816 */ /* 0x000fe40000000015 */
[----:B------:R-:W-:Y:S02]  /*a820*/  PRMT R29, R29, 0x7054, R30 ;  /* 0x000070541d1d7816 */ /* 0x000fe4000000001e */
[----:B------:R-:W-:Y:S02]  /*a830*/  SHF.R.U32.HI R20, RZ, 0x10, R4 ;  /* 0x00000010ff147819 */ /* 0x000fe40000011604 */
[----:B------:R-:W-:Y:S02]  /*a840*/  SHF.R.U32.HI R30, RZ, 0x10, R6 ;  /* 0x00000010ff1e7819 */ /* 0x000fe40000011606 */
[----:B------:R-:W-:Y:S02]  /*a850*/  LOP3.LUT R28, R28, 0xff, RZ, 0xc0, !PT ;  /* 0x000000ff1c1c7812 */ /* 0x000fe400078ec0ff */
[----:B------:R-:W-:-:S02]  /*a860*/  LOP3.LUT R31, R31, 0xff, RZ, 0xc0, !PT ;  /* 0x000000ff1f1f7812 */ /* 0x000fc400078ec0ff */
[----:B------:R-:W-:Y:S02]  /*a870*/  LOP3.LUT R20, R20, 0xff, RZ, 0xc0, !PT ;  /* 0x000000ff14147812 */ /* 0x000fe400078ec0ff */
[----:B------:R-:W-:Y:S02]  /*a880*/  LOP3.LUT R30, R30, 0xff, RZ, 0xc0, !PT ;  /* 0x000000ff1e1e7812 */ /* 0x000fe400078ec0ff */
[----:B------:R-:W-:Y:S02]  /*a890*/  PRMT R37, R28, 0x7054, R37 ;  /* 0x000070541c257816 */ /* 0x000fe40000000025 */
[----:B------:R-:W-:Y:S02]  /*a8a0*/  PRMT R31, R31, 0x7054, R32 ;  /* 0x000070541f1f7816 */ /* 0x000fe40000000020 */
[----:B------:R-:W-:Y:S02]  /*a8b0*/  PRMT R35, R20, 0x7054, R33 ;  /* 0x0000705414237816 */ /* 0x000fe40000000021 */
[----:B------:R-:W-:-:S02]  /*a8c0*/  PRMT R39, R30, 0x7054, R39 ;  /* 0x000070541e277816 */ /* 0x000fc40000000027 */
        /* <DEDUP_REMOVED lines=9> */
[----:B------:R-:W-:Y:S02]  /*a960*/  F2FP.F16.E4M3.UNPACK_B R39, R38 ;  /* 0x00000026ff27723e */ /* 0x000fe400020006ff */
[----:B-1----:R-:W-:Y:S02]  /*a970*/  F2FP.F16.E4M3.UNPACK_B R12, R25 ;  /* 0x00000019ff0c723e */ /* 0x002fe400020006ff */
[-C--:B------:R-:W-:Y:S01]  /*a980*/  F2FP.F16.E4M3.UNPACK_B R20, R13.reuse ;  /* 0x0000000dff14723e */ /* 0x080fe200020006ff */
[--C-:B------:R-:W-:Y:S01]  /*a990*/  HADD2.F32 R40, -RZ, R39.reuse.H0_H0 ;  /* 0x20000027ff287230 */ /* 0x100fe20000004100 */
[----:B------:R-:W-:Y:S01]  /*a9a0*/  F2FP.F16.E4M3.UNPACK_B R29, R13.H1 ;  /* 0x0000000dff1d723e */ /* 0x000fe200030006ff */
[----:B------:R-:W-:Y:S01]  /*a9b0*/  HADD2.F32 R6, -RZ, R12.H0_H0 ;  /* 0x2000000cff067230 */ /* 0x000fe20000004100 */
[----:B------:R-:W-:Y:S01]  /*a9c0*/  SHF.R.U32.HI R32, RZ, 0x10, R7 ;  /* 0x00000010ff207819 */ /* 0x000fe20000011607 */
[----:B------:R-:W-:Y:S01]  /*a9d0*/  HADD2.F32 R9, -RZ, R20.H0_H0 ;  /* 0x20000014ff097230 */ /* 0x000fe20000004100 */
[----:B------:R-:W-:Y:S01]  /*a9e0*/  F2FP.F16.E4M3.UNPACK_B R13, R33 ;  /* 0x00000021ff0d723e */ /* 0x000fe200020006ff */
[----:B------:R-:W-:Y:S01]  /*a9f0*/  HADD2.F32 R39, -RZ, R39.H1_H1 ;  /* 0x30000027ff277230 */ /* 0x000fe20000004100 */
[----:B------:R-:W-:Y:S01]  /*aa00*/  LOP3.LUT R32, R32, 0xff, RZ, 0xc0, !PT ;  /* 0x000000ff20207812 */ /* 0x000fe200078ec0ff */
[----:B------:R-:W-:Y:S01]  /*aa10*/  HADD2.F32 R12, -RZ, R12.H1_H1 ;  /* 0x3000000cff0c7230 */ /* 0x000fe20000004100 */
[-C--:B------:R-:W-:Y:S01]  /*aa20*/  F2FP.F16.E4M3.UNPACK_B R30, R15.reuse ;  /* 0x0000000fff1e723e */ /* 0x080fe200020006ff */
[----:B------:R-:W-:Y:S01]  /*aa30*/  HADD2.F32 R20, -RZ, R20.H1_H1 ;  /* 0x30000014ff147230 */ /* 0x000fe20000004100 */
[----:B------:R-:W-:Y:S01]  /*aa40*/  F2FP.F16.E4M3.UNPACK_B R35, R15.H1 ;  /* 0x0000000fff23723e */ /* 0x000fe200030006ff */
[----:B------:R-:W-:Y:S01]  /*aa50*/  HADD2.F32 R15, -RZ, R13.H0_H0 ;  /* 0x2000000dff0f7230 */ /* 0x000fe20000004100 */
[-C--:B------:R-:W-:Y:S01]  /*aa60*/  F2FP.F16.E4M3.UNPACK_B R21, R24.reuse ;  /* 0x00000018ff15723e */ /* 0x080fe200020006ff */
[----:B------:R-:W-:Y:S01]  /*aa70*/  FMUL.FTZ R43, R12, R39 ;  /* 0x000000270c2b7220 */ /* 0x000fe20000410000 */
[----:B------:R-:W-:Y:S01]  /*aa80*/  F2FP.F16.E4M3.UNPACK_B R31, R24.H1 ;  /* 0x00000018ff1f723e */ /* 0x000fe200030006ff */
[----:B------:R-:W-:Y:S01]  /*aa90*/  FMUL.FTZ R24, R6, R40 ;  /* 0x0000002806187220 */ /* 0x000fe20000410000 */
[----:B------:R-:W-:-:S02]  /*aaa0*/  PRMT R41, R32, 0x7054, R41 ;  /* 0x0000705420297816 */ /* 0x000fc40000000029 */
[-C--:B------:R-:W-:Y:S02]  /*aab0*/  F2FP.F16.E4M3.UNPACK_B R32, R27.reuse ;  /* 0x0000001bff20723e */ /* 0x080fe400020006ff */
[----:B------:R-:W-:Y:S01]  /*aac0*/  F2FP.F16.E4M3.UNPACK_B R37, R27.H1 ;  /* 0x0000001bff25723e */ /* 0x000fe200030006ff */
[-C--:B------:R-:W-:Y:S01]  /*aad0*/  FMUL.FTZ R27, R6, R15.reuse ;  /* 0x0000000f061b7220 */ /* 0x080fe20000410000 */
[C---:B------:R-:W-:Y:S01]  /*aae0*/  FFMA.FTZ R6, R9.reuse, R15, -R24 ;  /* 0x0000000f09067223 */ /* 0x040fe20000010818 */
[----:B------:R-:W-:Y:S01]  /*aaf0*/  F2FP.F16.E4M3.UNPACK_B R25, R25.H1 ;  /* 0x00000019ff19723e */ /* 0x000fe200030006ff */
[----:B------:R-:W-:Y:S01]  /*ab00*/  HADD2.F32 R15, -RZ, R13.H1_H1 ;  /* 0x3000000dff0f7230 */ /* 0x000fe20000004100 */
[----:B------:R-:W-:Y:S01]  /*ab10*/  F2FP.F16.E4M3.UNPACK_B R38, R38.H1 ;  /* 0x00000026ff26723e */ /* 0x000fe200030006ff */
[----:B------:R-:W-:Y:S01]  /*ab20*/  FFMA.FTZ R9, R9, R40, R27 ;  /* 0x0000002809097223 */ /* 0x000fe2000001001b */
[----:B------:R-:W-:Y:S01]  /*ab30*/  F2FP.F16.E4M3.UNPACK_B R33, R33.H1 ;  /* 0x00000021ff21723e */ /* 0x000fe200030006ff */
[----:B------:R-:W-:-:S02]  /*ab40*/  HADD2.F32 R13, -RZ, R25.H0_H0 ;  /* 0x20000019ff0d7230 */ /* 0x000fc40000004100 */
[----:B------:R-:W-:Y:S01]  /*ab50*/  FMUL.FTZ R12, R12, R15 ;  /* 0x0000000f0c0c7220 */ /* 0x000fe20000410000 */
[--C-:B------:R-:W-:Y:S01]  /*ab60*/  HADD2.F32 R40, -RZ, R38.reuse.H0_H0 ;  /* 0x20000026ff287230 */ /* 0x100fe20000004100 */
[----:B------:R-:W-:Y:S01]  /*ab70*/  LOP3.LUT R41, R41, 0xff000000, R7, 0xf8, !PT ;  /* 0xff00000029297812 */ /* 0x000fe200078ef807 */
[----:B------:R-:W-:Y:S02]  /*ab80*/  HADD2.F32 R27, -RZ, R33.H0_H0 ;  /* 0x20000021ff1b7230 */ /* 0x000fe40000004100 */
[----:B------:R-:W-:Y:S01]  /*ab90*/  FFMA.FTZ R12, R20, R39, R12 ;  /* 0x00000027140c7223 */ /* 0x000fe2000001000c */
[----:B------:R-:W-:Y:S02]  /*aba0*/  HADD2.F32 R24, -RZ, R29.H0_H0 ;  /* 0x2000001dff187230 */ /* 0x000fe40000004100 */
[----:B------:R-:W-:Y:S01]  /*abb0*/  FMUL.FTZ R45, R13, R40 ;  /* 0x000000280d2d7220 */ /* 0x000fe20000410000 */
[----:B------:R-:W-:Y:S01]  /*abc0*/  F2FP.F16.E4M3.UNPACK_B R42, R41 ;  /* 0x00000029ff2a723e */ /* 0x000fe200020006ff */
[----:B------:R-:W-:-:S02]  /*abd0*/  HADD2.F32 R39, -RZ, R38.H1_H1 ;  /* 0x30000026ff277230 */ /* 0x000fc40000004100 */
[----:B------:R-:W-:Y:S01]  /*abe0*/  FMUL.FTZ R47, R13, R27 ;  /* 0x0000001b0d2f7220 */ /* 0x000fe20000410000 */
[----:B------:R-:W-:Y:S01]  /*abf0*/  F2FP.F16.E4M3.UNPACK_B R38, R34 ;  /* 0x00000022ff26723e */ /* 0x000fe200020006ff */
[----:B------:R-:W-:Y:S01]  /*ac00*/  FFMA.FTZ R13, R20, R15, -R43 ;  /* 0x0000000f140d7223 */ /* 0x000fe2000001082b */
[C---:B------:R-:W-:Y:S01]  /*ac10*/  FFMA.FTZ R15, R24.reuse, R27, -R45 ;  /* 0x0000001b180f7223 */ /* 0x040fe2000001082d */
[----:B------:R-:W-:Y:S01]  /*ac20*/  FFMA.FTZ R20, R24, R40, R47 ;  /* 0x0000002818147223 */ /* 0x000fe2000001002f */
[----:B------:R-:W-:Y:S01]  /*ac30*/  HADD2.F32 R44, -RZ, R42.H0_H0 ;  /* 0x2000002aff2c7230 */ /* 0x000fe20000004100 */
[-C--:B------:R-:W-:Y:S01]  /*ac40*/  F2FP.F16.E4M3.UNPACK_B R7, R26.reuse ;  /* 0x0000001aff07723e */ /* 0x080fe200020006ff */
[----:B------:R-:W-:Y:S01]  /*ac50*/  HADD2.F32 R27, -RZ, R32.H0_H0 ;  /* 0x20000020ff1b7230 */ /* 0x000fe20000004100 */
[----:B------:R-:W-:Y:S01]  /*ac60*/  F2FP.F16.E4M3.UNPACK_B R26, R26.H1 ;  /* 0x0000001aff1a723e */ /* 0x000fe200030006ff */
[----:B------:R-:W-:Y:S01]  /*ac70*/  HADD2.F32 R40, -RZ, R38.H0_H0 ;  /* 0x20000026ff287230 */ /* 0x000fe20000004100 */
[----:B------:R-:W-:Y:S01]  /*ac80*/  F2FP.F16.E4M3.UNPACK_B R5, R14 ;  /* 0x0000000eff05723e */ /* 0x000fe200020006ff */
[----:B------:R-:W-:-:S02]  /*ac90*/  HADD2.F32 R24, -RZ, R25.H1_H1 ;  /* 0x30000019ff187230 */ /* 0x000fc40000004100 */
[C---:B------:R-:W-:Y:S01]  /*aca0*/  FMUL.FTZ R50, R27.reuse, R44 ;  /* 0x0000002c1b327220 */ /* 0x040fe20000410000 */
[----:B------:R-:W-:Y:S02]  /*acb0*/  HADD2.F32 R33, -RZ, R33.H1_H1 ;  /* 0x30000021ff217230 */ /* 0x000fe40000004100 */
[----:B------:R-:W-:Y:S01]  /*acc0*/  FMUL.FTZ R43, R27, R40 ;  /* 0x000000281b2b7220 */ /* 0x000fe20000410000 */
[----:B------:R-:W-:Y:S02]  /*acd0*/  HADD2.F32 R25, -RZ, R30.H0_H0 ;  /* 0x2000001eff197230 */ /* 0x000fe40000004100 */
[C---:B------:R-:W-:Y:S01]  /*ace0*/  FMUL.FTZ R46, R24.reuse, R39 ;  /* 0x00000027182e7220 */ /* 0x040fe20000410000 */
[----:B------:R-:W-:Y:S02]  /*acf0*/  HADD2.F32 R29, -RZ, R29.H1_H1 ;  /* 0x3000001dff1d7230 */ /* 0x000fe40000004100 */
[----:B------:R-:W-:Y:S01]  /*ad00*/  FMUL.FTZ R48, R24, R33 ;  /* 0x0000002118307220 */ /* 0x000fe20000410000 */
[----:B------:R-:W-:-:S02]  /*ad10*/  HADD2.F32 R32, -RZ, R32.H1_H1 ;  /* 0x30000020ff207230 */ /* 0x000fc40000004100 */
[C---:B------:R-:W-:Y:S01]  /*ad20*/  FFMA.FTZ R27, R25.reuse, R40, -R50 ;  /* 0x00000028191b7223 */ /* 0x040fe20000010832 */
[----:B------:R-:W-:Y:S01]  /*ad30*/  FFMA.FTZ R25, R25, R44, R43 ;  /* 0x0000002c19197223 */ /* 0x000fe2000001002b */
[C---:B------:R-:W-:Y:S01]  /*ad40*/  FFMA.FTZ R24, R29.reuse, R33, -R46 ;  /* 0x000000211d187223 */ /* 0x040fe2000001082e */
[----:B------:R-:W-:Y:S01]  /*ad50*/  F2FP.F16.E4M3.UNPACK_B R44, R41.H1 ;  /* 0x00000029ff2c723e */ /* 0x000fe200030006ff */
[----:B------:R-:W-:Y:S01]  /*ad60*/  FFMA.FTZ R29, R29, R39, R48 ;  /* 0x000000271d1d7223 */ /* 0x000fe20000010030 */
[----:B------:R-:W-:Y:S01]  /*ad70*/  HADD2.F32 R39, -RZ, R38.H1_H1 ;  /* 0x30000026ff277230 */ /* 0x000fe20000004100 */
[----:B------:R-:W-:Y:S01]  /*ad80*/  F2FP.F16.E4M3.UNPACK_B R38, R34.H1 ;  /* 0x00000022ff26723e */ /* 0x000fe200030006ff */
[----:B------:R-:W-:Y:S01]  /*ad90*/  HADD2.F32 R41, -RZ, R42.H1_H1 ;  /* 0x3000002aff297230 */ /* 0x000fe20000004100 */
[----:B------:R-:W-:Y:S01]  /*ada0*/  F2FP.F16.E4M3.UNPACK_B R14, R14.H1 ;  /* 0x0000000eff0e723e */ /* 0x000fe200030006ff */
[----:B------:R-:W-:Y:S02]  /*adb0*/  HADD2.F32 R42, -RZ, R44.H0_H0 ;  /* 0x2000002cff2a7230 */ /* 0x000fe40000004100 */
[----:B------:R-:W-:Y:S01]  /*adc0*/  FMUL.FTZ R46, R32, R39 ;  /* 0x00000027202e7220 */ /* 0x000fe20000410000 */
[----:B------:R-:W-:-:S02]  /*add0*/  HADD2.F32 R33, -RZ, R37.H0_H0 ;  /* 0x20000025ff217230 */ /* 0x000fc40000004100 */
[----:B------:R-:W-:Y:S01]  /*ade0*/  FMUL.FTZ R43, R32, R41 ;  /* 0x00000029202b7220 */ /* 0x000fe20000410000 */
[----:B------:R-:W-:Y:S01]  /*adf0*/  HADD2.F32 R30, -RZ, R30.H1_H1 ;  /* 0x3000001eff1e7230 */ /* 0x000fe20000004100 */
[----:B------:R-:W-:Y:S01]  /*ae00*/  F2FP.SATFINITE.E4M3.F32.PACK_AB_MERGE_C R20, R29, R20, RZ ;  /* 0x000000141d14723e */ /* 0x000fe200048070ff */
[--C-:B------:R-:W-:Y:S02]  /*ae10*/  HADD2.F32 R40, -RZ, R38.reuse.H0_H0 ;  /* 0x20000026ff287230 */ /* 0x100fe40000004100 */
[C---:B------:R-:W-:Y:S01]  /*ae20*/  FMUL.FTZ R45, R33.reuse, R42 ;  /* 0x0000002a212d7220 */ /* 0x040fe20000410000 */
[----:B------:R-:W-:Y:S02]  /*ae30*/  HADD2.F32 R34, -RZ, R35.H0_H0 ;  /* 0x20000023ff227230 */ /* 0x000fe40000004100 */
[C---:B------:R-:W-:Y:S01]  /*ae40*/  FFMA.FTZ R32, R30.reuse, R39, -R43 ;  /* 0x000000271e207223 */ /* 0x040fe2000001082b */
[----:B------:R-:W-:Y:S01]  /*ae50*/  FFMA.FTZ R30, R30, R41, R46 ;  /* 0x000000291e1e7223 */ /* 0x000fe2000001002e */
[----:B------:R-:W-:Y:S01]  /*ae60*/  FMUL.FTZ R47, R33, R40 ;  /* 0x00000028212f7220 */ /* 0x000fe20000410000 */
[----:B------:R-:W-:-:S02]  /*ae70*/  HADD2.F32 R41, -RZ, R38.H1_H1 ;  /* 0x30000026ff297230 */ /* 0x000fc40000004100 */
[C---:B------:R-:W-:Y:S01]  /*ae80*/  FFMA.FTZ R33, R34.reuse, R40, -R45 ;  /* 0x0000002822217223 */ /* 0x040fe2000001082d */
[----:B------:R-:W-:Y:S01]  /*ae90*/  F2FP.F16.E4M3.UNPACK_B R43, R11.H1 ;  /* 0x0000000bff2b723e */ /* 0x000fe200030006ff */
[----:B------:R-:W-:Y:S01]  /*aea0*/  HADD2.F32 R45, -RZ, R44.H1_H1 ;  /* 0x3000002cff2d7230 */ /* 0x000fe20000004100 */
[----:B------:R-:W-:Y:S01]  /*aeb0*/  F2FP.F16.E4M3.UNPACK_B R40, R8.H1 ;  /* 0x00000008ff28723e */ /* 0x000fe200030006ff */
[----:B------:R-:W-:Y:S02]  /*aec0*/  HADD2.F32 R38, -RZ, R37.H1_H1 ;  /* 0x30000025ff267230 */ /* 0x000fe40000004100 */
[----:B------:R-:W-:Y:S01]  /*aed0*/  FFMA.FTZ R34, R34, R42, R47 ;  /* 0x0000002a22227223 */ /* 0x000fe2000001002f */
[----:B------:R-:W-:Y:S01]  /*aee0*/  HADD2.F32 R35, -RZ, R35.H1_H1 ;  /* 0x30000023ff237230 */ /* 0x000fe20000004100 */
[----:B------:R-:W-:Y:S01]  /*aef0*/  F2FP.SATFINITE.E4M3.F32.PACK_AB_MERGE_C R9, R12, R9, R20 ;  /* 0x000000090c09723e */ /* 0x000fe20004807014 */
[----:B------:R-:W-:Y:S02]  /*af00*/  HADD2.F32 R44, -RZ, R43.H0_H0 ;  /* 0x2000002bff2c7230 */ /* 0x000fe40000004100 */
[----:B------:R-:W-:Y:S01]  /*af10*/  FMUL.FTZ R48, R38, R45 ;  /* 0x0000002d26307220 */ /* 0x000fe20000410000 */
[----:B------:R-:W-:-:S02]  /*af20*/  HADD2.F32 R37, -RZ, R31.H0_H0 ;  /* 0x2000001fff257230 */ /* 0x000fc40000004100 */
[-C--:B------:R-:W-:Y:S01]  /*af30*/  FMUL.FTZ R50, R38, R41.reuse ;  /* 0x0000002926327220 */ /* 0x080fe20000410000 */
[----:B------:R-:W-:Y:S02]  /*af40*/  HADD2.F32 R42, -RZ, R40.H0_H0 ;  /* 0x20000028ff2a7230 */ /* 0x000fe40000004100 */
[----:B------:R-:W-:Y:S01]  /*af50*/  FFMA.FTZ R38, R35, R41, -R48 ;  /* 0x0000002923267223 */ /* 0x000fe20000010830 */
[----:B------:R-:W-:Y:S02]  /*af60*/  HADD2.F32 R39, -RZ, R28.H0_H0 ;  /* 0x2000001cff277230 */ /* 0x000fe40000004100 */
[C---:B------:R-:W-:Y:S01]  /*af70*/  FMUL.FTZ R46, R37.reuse, R44 ;  /* 0x0000002c252e7220 */ /* 0x040fe20000410000 */
[----:B------:R-:W-:Y:S02]  /*af80*/  HADD2.F32 R43, -RZ, R43.H1_H1 ;  /* 0x3000002bff2b7230 */ /* 0x000fe40000004100 */
[----:B------:R-:W-:Y:S01]  /*af90*/  FMUL.FTZ R47, R37, R42 ;  /* 0x0000002a252f7220 */ /* 0x000fe20000410000 */
[----:B------:R-:W-:-:S02]  /*afa0*/  HADD2.F32 R31, -RZ, R31.H1_H1 ;  /* 0x3000001fff1f7230 */ /* 0x000fc40000004100 */
[----:B------:R-:W-:Y:S01]  /*afb0*/  FFMA.FTZ R37, R39, R42, -R46 ;  /* 0x0000002a27257223 */ /* 0x000fe2000001082e */
[----:B------:R-:W-:Y:S02]  /*afc0*/  HADD2.F32 R41, -RZ, R40.H1_H1 ;  /* 0x30000028ff297230 */ /* 0x000fe40000004100 */
[----:B------:R-:W-:Y:S01]  /*afd0*/  FFMA.FTZ R35, R35, R45, R50 ;  /* 0x0000002d23237223 */ /* 0x000fe20000010032 */
[----:B------:R-:W-:Y:S01]  /*afe0*/  F2FP.F16.E4M3.UNPACK_B R42, R11 ;  /* 0x0000000bff2a723e */ /* 0x000fe200020006ff */
[----:B------:R-:W-:Y:S01]  /*aff0*/  HADD2.F32 R28, -RZ, R28.H1_H1 ;  /* 0x3000001cff1c7230 */ /* 0x000fe20000004100 */
[----:B------:R-:W-:Y:S01]  /*b000*/  F2FP.F16.E4M3.UNPACK_B R40, R8 ;  /* 0x00000008ff28723e */ /* 0x000fe200020006ff */
[C---:B------:R-:W-:Y:S01]  /*b010*/  FMUL.FTZ R45, R31.reuse, R43 ;  /* 0x0000002b1f2d7220 */ /* 0x040fe20000410000 */
[----:B------:R-:W-:Y:S01]  /*b020*/  FMUL.FTZ R8, R31, R41 ;  /* 0x000000291f087220 */ /* 0x000fe20000410000 */
[----:B------:R-:W-:Y:S02]  /*b030*/  HADD2.F32 R31, -RZ, R42.H0_H0 ;  /* 0x2000002aff1f7230 */ /* 0x000fe40000004100 */
[----:B------:R-:W-:Y:S01]  /*b040*/  FFMA.FTZ R39, R39, R44, R47 ;  /* 0x0000002c27277223 */ /* 0x000fe2000001002f */
[----:B------:R-:W-:-:S02]  /*b050*/  HADD2.F32 R11, -RZ, R21.H0_H0 ;  /* 0x20000015ff0b7230 */ /* 0x000fc40000004100 */
[C---:B------:R-:W-:Y:S01]  /*b060*/  FFMA.FTZ R46, R28.reuse, R41, -R45 ;  /* 0x000000291c2e7223 */ /* 0x040fe2000001082d */
[----:B------:R-:W-:Y:S01]  /*b070*/  FFMA.FTZ R48, R28, R43, R8 ;  /* 0x0000002b1c307223 */ /* 0x000fe20000010008 */
[----:B------:R-:W-:Y:S02]  /*b080*/  HADD2.F32 R28, -RZ, R40.H0_H0 ;  /* 0x20000028ff1c7230 */ /* 0x000fe40000004100 */
[----:B------:R-:W-:Y:S02]  /*b090*/  HADD2.F32 R8, -RZ, R10.H0_H0 ;  /* 0x2000000aff087230 */ /* 0x000fe40000004100 */
[C---:B------:R-:W-:Y:S01]  /*b0a0*/  FMUL.FTZ R41, R11.reuse, R31 ;  /* 0x0000001f0b297220 */ /* 0x040fe20000410000 */
[----:B------:R-:W-:Y:S02]  /*b0b0*/  HADD2.F32 R42, -RZ, R42.H1_H1 ;  /* 0x3000002aff2a7230 */ /* 0x000fe40000004100 */
[----:B------:R-:W-:Y:S01]  /*b0c0*/  FMUL.FTZ R11, R11, R28 ;  /* 0x0000001c0b0b7220 */ /* 0x000fe20000410000 */
[----:B------:R-:W-:-:S02]  /*b0d0*/  HADD2.F32 R21, -RZ, R21.H1_H1 ;  /* 0x30000015ff157230 */ /* 0x000fc40000004100 */
[C---:B------:R-:W-:Y:S01]  /*b0e0*/  FFMA.FTZ R43, R8.reuse, R28, -R41 ;  /* 0x0000001c082b7223 */ /* 0x040fe20000010829 */
[----:B------:R-:W-:Y:S01]  /*b0f0*/  HADD2.F32 R40, -RZ, R40.H1_H1 ;  /* 0x30000028ff287230 */ /* 0x000fe20000004100 */
[----:B------:R-:W-:Y:S01]  /*b100*/  F2FP.F16.E4M3.UNPACK_B R28, R4.H1 ;  /* 0x00000004ff1c723e */ /* 0x000fe200030006ff */
[----:B------:R-:W-:Y:S02]  /*b110*/  HADD2.F32 R10, -RZ, R10.H1_H1 ;  /* 0x3000000aff0a7230 */ /* 0x000fe40000004100 */
[C---:B------:R-:W-:Y:S01]  /*b120*/  FMUL.FTZ R41, R21.reuse, R42 ;  /* 0x0000002a15297220 */ /* 0x040fe20000410000 */
[----:B------:R-:W-:Y:S01]  /*b130*/  FFMA.FTZ R44, R8, R31, R11 ;  /* 0x0000001f082c7223 */ /* 0x000fe2000001000b */
[-C--:B------:R-:W-:Y:S01]  /*b140*/  F2FP.F16.E4M3.UNPACK_B R8, R3.reuse.H1 ;  /* 0x00000003ff08723e */ /* 0x080fe200030006ff */
[-C--:B------:R-:W-:Y:S01]  /*b150*/  FMUL.FTZ R21, R21, R40.reuse ;  /* 0x0000002815157220 */ /* 0x080fe20000410000 */
[----:B------:R-:W-:Y:S01]  /*b160*/  FFMA.FTZ R40, R10, R40, -R41 ;  /* 0x000000280a287223 */ /* 0x000fe20000010829 */
[----:B------:R-:W-:Y:S01]  /*b170*/  HADD2.F32 R31, -RZ, R28.H0_H0 ;  /* 0x2000001cff1f7230 */ /* 0x000fe20000004100 */
[----:B------:R-:W-:Y:S01]  /*b180*/  F2FP.F16.E4M3.UNPACK_B R3, R3 ;  /* 0x00000003ff03723e */ /* 0x000fe200020006ff */
[----:B------:R-:W-:-:S02]  /*b190*/  HADD2.F32 R11, -RZ, R26.H0_H0 ;  /* 0x2000001aff0b7230 */ /* 0x000fc40000004100 */
[----:B------:R-:W-:Y:S01]  /*b1a0*/  FFMA.FTZ R45, R10, R42, R21 ;  /* 0x0000002a0a2d7223 */ /* 0x000fe20000010015 */
[--C-:B------:R-:W-:Y:S02]  /*b1b0*/  HADD2.F32 R10, -RZ, R8.reuse.H0_H0 ;  /* 0x20000008ff0a7230 */ /* 0x100fe40000004100 */
[----:B------:R-:W-:Y:S02]  /*b1c0*/  HADD2.F32 R21, -RZ, R8.H1_H1 ;  /* 0x30000008ff157230 */ /* 0x000fe40000004100 */
[C---:B------:R-:W-:Y:S01]  /*b1d0*/  FMUL.FTZ R47, R11.reuse, R31 ;  /* 0x0000001f0b2f7220 */ /* 0x040fe20000410000 */
[----:B------:R-:W-:Y:S02]  /*b1e0*/  HADD2.F32 R8, -RZ, R14.H0_H0 ;  /* 0x2000000eff087230 */ /* 0x000fe40000004100 */
[----:B------:R-:W-:Y:S01]  /*b1f0*/  FMUL.FTZ R11, R11, R10 ;  /* 0x0000000a0b0b7220 */ /* 0x000fe20000410000 */
[----:B------:R-:W-:Y:S02]  /*b200*/  HADD2.F32 R41, -RZ, R28.H1_H1 ;  /* 0x3000001cff297230 */ /* 0x000fe40000004100 */
[----:B------:R-:W-:-:S02]  /*b210*/  HADD2.F32 R26, -RZ, R26.H1_H1 ;  /* 0x3000001aff1a7230 */ /* 0x000fc40000004100 */
[C---:B------:R-:W-:Y:S01]  /*b220*/  FFMA.FTZ R31, R8.reuse, R31, R11 ;  /* 0x0000001f081f7223 */ /* 0x040fe2000001000b */
[----:B------:R-:W-:Y:S01]  /*b230*/  HADD2.F32 R14, -RZ, R14.H1_H1 ;  /* 0x3000000eff0e7230 */ /* 0x000fe20000004100 */
[----:B------:R-:W-:Y:S01]  /*b240*/  F2FP.F16.E4M3.UNPACK_B R11, R4 ;  /* 0x00000004ff0b723e */ /* 0x000fe200020006ff */
[----:B------:R-:W-:Y:S01]  /*b250*/  FFMA.FTZ R47, R8, R10, -R47 ;  /* 0x0000000a082f7223 */ /* 0x000fe2000001082f */
[C---:B------:R-:W-:Y:S01]  /*b260*/  FMUL.FTZ R49, R26.reuse, R41 ;  /* 0x000000291a317220 */ /* 0x040fe20000410000 */
[-C--:B------:R-:W-:Y:S01]  /*b270*/  FMUL.FTZ R26, R26, R21.reuse ;  /* 0x000000151a1a7220 */ /* 0x080fe20000410000 */
[----:B------:R-:W-:Y:S02]  /*b280*/  HADD2.F32 R8, -RZ, R3.H0_H0 ;  /* 0x20000003ff087230 */ /* 0x000fe40000004100 */
[C---:B------:R-:W-:Y:S01]  /*b290*/  FFMA.FTZ R42, R14.reuse, R21, -R49 ;  /* 0x000000150e2a7223 */ /* 0x040fe20000010831 */
[----:B------:R-:W-:Y:S01]  /*b2a0*/  FFMA.FTZ R50, R14, R41, R26 ;  /* 0x000000290e327223 */ /* 0x000fe2000001001a */
[----:B------:R-:W-:-:S02]  /*b2b0*/  HADD2.F32 R14, -RZ, R11.H0_H0 ;  /* 0x2000000bff0e7230 */ /* 0x000fc40000004100 */
[----:B------:R-:W-:Y:S01]  /*b2c0*/  HADD2.F32 R4, -RZ, R7.H0_H0 ;  /* 0x20000007ff047230 */ /* 0x000fe20000004100 */
[----:B------:R-:W-:Y:S01]  /*b2d0*/  F2FP.SATFINITE.E4M3.F32.PACK_AB_MERGE_C R42, R42, R47, RZ ;  /* 0x0000002f2a2a723e */ /* 0x000fe200048070ff */
[----:B------:R-:W-:Y:S01]  /*b2e0*/  HADD2.F32 R26, -RZ, R11.H1_H1 ;  /* 0x3000000bff1a7230 */ /* 0x000fe20000004100 */
[----:B------:R-:W-:Y:S01]  /*b2f0*/  F2FP.SATFINITE.E4M3.F32.PACK_AB_MERGE_C R31, R50, R31, RZ ;  /* 0x0000001f321f723e */ /* 0x000fe200048070ff */
[----:B------:R-:W-:Y:S02]  /*b300*/  HADD2.F32 R7, -RZ, R7.H1_H1 ;  /* 0x30000007ff077230 */ /* 0x000fe40000004100 */
[C---:B------:R-:W-:Y:S01]  /*b310*/  FMUL.FTZ R28, R4.reuse, R14 ;  /* 0x0000000e041c7220 */ /* 0x040fe20000410000 */
[----:B------:R-:W-:Y:S02]  /*b320*/  HADD2.F32 R10, -RZ, R3.H1_H1 ;  /* 0x30000003ff0a7230 */ /* 0x000fe40000004100 */
[----:B------:R-:W-:Y:S01]  /*b330*/  FMUL.FTZ R11, R4, R8 ;  /* 0x00000008040b7220 */ /* 0x000fe20000410000 */
[----:B------:R-:W-:-:S02]  /*b340*/  HADD2.F32 R3, -RZ, R5.H0_H0 ;  /* 0x20000005ff037230 */ /* 0x000fc40000004100 */
[C---:B------:R-:W-:Y:S01]  /*b350*/  FMUL.FTZ R4, R7.reuse, R26 ;  /* 0x0000001a07047220 */ /* 0x040fe20000410000 */
[----:B------:R-:W-:Y:S02]  /*b360*/  HADD2.F32 R5, -RZ, R5.H1_H1 ;  /* 0x30000005ff057230 */ /* 0x000fe40000004100 */
[----:B------:R-:W-:Y:S01]  /*b370*/  FMUL.FTZ R7, R7, R10 ;  /* 0x0000000a07077220 */ /* 0x000fe20000410000 */
        /* <DEDUP_REMOVED lines=18> */
.L_x_388:
[----:B------:R-:W-:Y:S05]  /*b4a0*/  BSYNC B0 ;  /* 0x0000000000007941 */ /* 0x000fea0003800000 */
.L_x_381:
[----:B------:R-:W-:Y:S01]  /*b4b0*/  @!PT LDS RZ, [RZ] ;  /* 0x00000000fffff984 */ /* 0x000fe20000000800 */
[----:B------:R-:W-:Y:S01]  /*b4c0*/  @!PT LDS RZ, [RZ] ;  /* 0x00000000fffff984 */ /* 0x000fe20000000800 */
[----:B------:R-:W-:Y:S01]  /*b4d0*/  @!PT LDS RZ, [RZ] ;  /* 0x00000000fffff984 */ /* 0x000fe20000000800 */
[----:B------:R-:W-:Y:S01]  /*b4e0*/  @!PT LDS RZ, [RZ] ;  /* 0x00000000fffff984 */ /* 0x000fe20000000800 */
[----:B------:R1:W-:Y:S06]  /*b4f0*/  MEMBAR.ALL.CTA ;  /* 0x0000000000007992 */ /* 0x0003ec0000008000 */
[----:B-1----:R-:W1:Y:S01]  /*b500*/  FENCE.VIEW.ASYNC.S ;  /* 0x00000000000073c6 */ /* 0x002e620000000000 */
[----:B------:R-:W-:Y:S05]  /*b510*/  WARPSYNC.ALL ;  /* 0x0000000000007948 */ /* 0x000fea0003800000 */
[----:B-1----:R-:W-:Y:S06]  /*b520*/  BAR.SYNC.DEFER_BLOCKING 0xd, 0x180 ;  /* 0x0346000000007b1d */ /* 0x002fec0000010000 */
.L_x_378:
[----:B------:R-:W-:-:S13]  /*b530*/  ISETP.NE.AND P0, PT, R155, 0x3, PT ;  /* 0x000000039b00780c */ /* 0x000fda0003f05270 */
[----:B------:R-:W-:Y:S05]  /*b540*/  @!P0 BRA `(.L_x_400) ;  /* 0x0000000000048947 */ /* 0x000fea0003800000 */
[----:B------:R-:W-:Y:S01]  /*b550*/  BPT.TRAP 0x1 ;  /* 0x000000040000795c */ /* 0x000fe20000300000 */
.L_x_400:
[----:B01----:R-:W-:Y:S01]  /*b560*/  IMAD R3, R154, 0x8, R16 ;  /* 0x000000089a037824 */ /* 0x003fe200078e0210 */
[----:B---345:R-:W-:-:S04]  /*b570*/  SHF.L.U32 R6, R156, 0x1f, RZ ;  /* 0x0000001f9c067819 */ /* 0x038fc800000006ff */
[----:B------:R0:W1:Y:S01]  /*b580*/  SYNCS.PHASECHK.TRANS64.TRYWAIT P1, [R3+URZ+0x19c30], R6 ;  /* 0x019c3006030075a7 */ /* 0x000062000802017f */
[----:B------:R-:W-:Y:S05]  /*b590*/  @!P0 BRA `(.L_x_401) ;  /* 0x0000000000048947 */ /* 0x000fea0003800000 */
[----:B------:R-:W-:Y:S01]  /*b5a0*/  BPT.TRAP 0x1 ;  /* 0x000000040000795c */ /* 0x000fe20000300000 */
.L_x_401:
[----:B------:R-:W-:Y:S01]  /*b5b0*/  VIADD R0, R16, 0x13800 ;  /* 0x0001380010007836 */ /* 0x000fe20000000000 */
[----:B------:R-:W-:Y:S01]  /*b5c0*/  LOP3.LUT R4, R36, 0x10000, RZ, 0xfc, !PT ;  /* 0x0001000024047812 */ /* 0x000fe200078efcff */
[----:B------:R-:W-:-:S03]  /*b5d0*/  IMAD.MOV.U32 R5, RZ, RZ, -0x3ffffff0 ;  /* 0xc0000010ff057424 */ /* 0x000fc600078e00ff */
[----:B------:R-:W-:-:S04]  /*b5e0*/  SHF.R.U32.HI R0, RZ, 0x4, R0 ;  /* 0x00000004ff007819 */ /* 0x000fc80000011600 */
[----:B------:R-:W-:-:S04]  /*b5f0*/  LOP3.LUT R0, R0, 0x3fff, RZ, 0xc0, !PT ;  /* 0x00003fff00007812 */ /* 0x000fc800078ec0ff */
[----:B------:R-:W-:-:S05]  /*b600*/  LOP3.LUT R0, R0, 0x10000, RZ, 0xfc, !PT ;  /* 0x0001000000007812 */ /* 0x000fca00078efcff */
[----:B------:R3:W-:Y:S01]  /*b610*/  STL [R1+0x20], R0 ;  /* 0x0000200001007387 */ /* 0x0007e20000100800 */
[----:B-1----:R-:W-:Y:S05]  /*b620*/  @P1 BRA `(.L_x_402) ;  /* 0x0000000000081947 */ /* 0x002fea0003800000 */
[----:B------:R-:W1:Y:S02]  /*b630*/  SYNCS.PHASECHK.TRANS64.TRYWAIT P1, [R3+URZ+0x19c30], R6 ;  /* 0x019c3006030075a7 */ /* 0x000e64000802017f */
[----:B-1----:R-:W-:Y:S05]  /*b640*/  @!P1 BRA `(.L_x_403) ;  /* 0x000000f000909947 */ /* 0x002fea0003800000 */
.L_x_402:
[----:B------:R-:W0:Y:S01]  /*b650*/  LDL R8, [R1+0x20] ;  /* 0x0000200001087983 */ /* 0x000e220000100800 */
[----:B------:R-:W-:Y:S01]  /*b660*/  IMAD.MOV.U32 R7, RZ, RZ, -0x3ffffff0 ;  /* 0xc0000010ff077424 */ /* 0x000fe200078e00ff */
[----:B------:R-:W-:Y:S05]  /*b670*/  WARPSYNC.ALL ;  /* 0x0000000000007948 */ /* 0x000fea0003800000 */
[C---:B------:R-:W-:Y:S01]  /*b680*/  R2UR UR4, R4.reuse ;  /* 0x00000000040472ca */ /* 0x040fe200000e0000 */
[----:B---3--:R-:W3:Y:S01]  /*b690*/  LDL R0, [R1+0x34] ;  /* 0x0000340001007983 */ /* 0x008ee20000100800 */
[----:B------:R-:W-:Y:S01]  /*b6a0*/  R2UR UR5, R5 ;  /* 0x00000000050572ca */ /* 0x000fe200000e0000 */
[----:B------:R-:W-:Y:S01]  /*b6b0*/  WARPGROUP.ARRIVE ;  /* 0x00000000000079c5 */ /* 0x000fe20000000000 */
[----:B------:R-:W-:Y:S01]  /*b6c0*/  R2UR UR7, R7 ;  /* 0x00000000070772ca */ /* 0x000fe200000e0000 */
[----:B------:R-:W-:Y:S01]  /*b6d0*/  VIADD R12, R4, 0x180 ;  /* 0x00000180040c7836 */ /* 0x000fe20000000000 */
[----:B------:R-:W-:Y:S01]  /*b6e0*/  P2R R10, PR, RZ, 0x1 ;  /* 0x00000001ff0a7803 */ /* 0x000fe20000000000 */
[----:B------:R-:W-:-:S02]  /*b6f0*/  IMAD.MOV.U32 R13, RZ, RZ, -0x3ffffff0 ;  /* 0xc0000010ff0d7424 */ /* 0x000fc400078e00ff */
[----:B------:R-:W4:Y:S01]  /*b700*/  S2R R90, SR_TID.X ;  /* 0x00000000005a7919 */ /* 0x000f220000002100 */
[----:B------:R-:W-:Y:S02]  /*b710*/  IMAD.MOV.U32 R9, RZ, RZ, -0x3ffffff0 ;  /* 0xc0000010ff097424 */ /* 0x000fe400078e00ff */
[----:B------:R-:W-:Y:S01]  /*b720*/  VIADD R20, R4, 0x300 ;  /* 0x0000030004147836 */ /* 0x000fe20000000000 */
[----:B------:R5:W-:Y:S01]  /*b730*/  STL.64 [R1], R12 ;  /* 0x0000000c01007387 */ /* 0x000be20000100a00 */
[----:B--2---:R-:W-:Y:S02]  /*b740*/  IMAD.MOV.U32 R21, RZ, RZ, -0x3ffffff0 ;  /* 0xc0000010ff157424 */ /* 0x004fe400078e00ff */
[----:B------:R-:W-:Y:S01]  /*b750*/  IMAD.MOV.U32 R7, RZ, RZ, -0x3ffffff0 ;  /* 0xc0000010ff077424 */ /* 0x000fe200078e00ff */
[----:B----4-:R-:W-:Y:S01]  /*b760*/  LOP3.LUT R90, R90, 0x7f, RZ, 0xc0, !PT ;  /* 0x0000007f5a5a7812 */ /* 0x010fe200078ec0ff */
[----:B01----:R-:W-:-:S04]  /*b770*/  IMAD R6, R154, 0x300, R8 ;  /* 0x000003009a067824 */ /* 0x003fc800078e0208 */
[C---:B------:R-:W-:Y:S01]  /*b780*/  VIADD R8, R6.reuse, 0x100 ;  /* 0x0000010006087836 */ /* 0x040fe20000000000 */
[C---:B------:R-:W-:Y:S01]  /*b790*/  R2UR UR6, R6.reuse ;  /* 0x00000000060672ca */ /* 0x040fe200000e0000 */
[----:B------:R-:W-:Y:S01]  /*b7a0*/  VIADD R6, R6, 0x200 ;  /* 0x0000020006067836 */ /* 0x000fe20000000000 */
[----:B---3--:R-:W-:-:S11]  /*b7b0*/  IADD3 R89, R89, 0x80, -R0 ;  /* 0x0000008059597810 */ /* 0x008fd60007ffe800 */
[----:B------:R-:W-:Y:S01]  /*b7c0*/  QGMMA.64x128x32.F32.E4M3.E4M3 R24, gdesc[UR4], RZ, !UPT, gsb0 ;  /* 0x01e00000041879f3 */ /* 0x000fe2000c0008ff */
[----:B------:R-:W-:Y:S02]  /*b7d0*/  R2UR UR4, R12 ;  /* 0x000000000c0472ca */ /* 0x000fe400000e0000 */
[----:B------:R-:W-:Y:S02]  /*b7e0*/  R2UR UR5, R13 ;  /* 0x000000000d0572ca */ /* 0x000fe400000e0000 */
[----:B------:R-:W-:Y:S02]  /*b7f0*/  R2UR UR6, R8 ;  /* 0x00000000080672ca */ /* 0x000fe400000e0000 */
[----:B------:R-:W-:Y:S01]  /*b800*/  R2UR UR7, R9 ;  /* 0x00000000090772ca */ /* 0x000fe200000e0000 */
[----:B------:R-:W-:Y:S02]  /*b810*/  WARPGROUP.DEPBAR.LE gsb0, 0x0 ;  /* 0x00008000000079c5 */ /* 0x000fe40000010000 */
[----:B------:R-:W-:-:S10]  /*b820*/  WARPGROUP.ARRIVE ;  /* 0x00000000000079c5 */ /* 0x000fd40000000000 */
[----:B------:R-:W-:Y:S01]  /*b830*/  QGMMA.64x128x32.F32.E4M3.E4M3 R24, gdesc[UR4], R24, gsb0 ;  /* 0x01e00000041879f3 */ /* 0x000fe20008000818 */
[----:B------:R-:W-:Y:S02]  /*b840*/  R2UR UR4, R20 ;  /* 0x00000000140472ca */ /* 0x000fe400000e0000 */
[----:B------:R-:W-:Y:S02]  /*b850*/  R2UR UR5, R21 ;  /* 0x00000000150572ca */ /* 0x000fe400000e0000 */
[----:B------:R-:W-:Y:S01]  /*b860*/  R2UR UR6, R6 ;  /* 0x00000000060672ca */ /* 0x000fe200000e0000 */
[----:B------:R-:W-:Y:S01]  /*b870*/  IMAD R6, R88, -0x80, R89 ;  /* 0xffffff8058067824 */ /* 0x000fe200078e0259 */
[----:B------:R-:W-:-:S04]  /*b880*/  R2UR UR7, R7 ;  /* 0x00000000070772ca */ /* 0x000fc800000e0000 */
[C---:B------:R-:W-:Y:S02]  /*b890*/  ISETP.GT.AND P4, PT, R6.reuse, RZ, PT ;  /* 0x000000ff0600720c */ /* 0x040fe40003f84270 */
[C---:B------:R-:W-:Y:S02]  /*b8a0*/  ISETP.GT.AND P3, PT, R6.reuse, 0x1, PT ;  /* 0x000000010600780c */ /* 0x040fe40003f64270 */
[C---:B------:R-:W-:Y:S02]  /*b8b0*/  ISETP.GT.AND P1, PT, R6.reuse, 0x8, PT ;  /* 0x000000080600780c */ /* 0x040fe40003f24270 */
[C---:B------:R-:W-:Y:S02]  /*b8c0*/  ISETP.GT.AND P2, PT, R6.reuse, 0x9, PT ;  /* 0x000000090600780c */ /* 0x040fe40003f44270 */
[C---:B------:R-:W-:Y:S02]  /*b8d0*/  ISETP.GT.AND P6, PT, R6.reuse, 0x10, PT ;  /* 0x000000100600780c */ /* 0x040fe40003fc4270 */
[----:B------:R-:W-:-:S02]  /*b8e0*/  ISETP.GT.AND P5, PT, R6, 0x11, PT ;  /* 0x000000110600780c */ /* 0x000fc40003fa4270 */
[----:B------:R-:W-:Y:S01]  /*b8f0*/  ISETP.GT.AND P0, PT, R6, 0x59, PT ;  /* 0x000000590600780c */ /* 0x000fe20003f04270 */
[----:B------:R-:W-:Y:S02]  /*b900*/  WARPGROUP.DEPBAR.LE gsb0, 0x0 ;  /* 0x00008000000079c5 */ /* 0x000fe40000010000 */
[----:B------:R-:W-:-:S06]  /*b910*/  WARPGROUP.ARRIVE ;  /* 0x00000000000079c5 */ /* 0x000fcc0000000000 */
        /* <DEDUP_REMOVED lines=8> */
[----:B-----5:R-:W-:Y:S02]  /*b9a0*/  FSEL R13, R32, -INF , P6 ;  /* 0xff800000200d7808 */ /* 0x020fe40003000000 */
        /* <DEDUP_REMOVED lines=10> */
[C---:B------:R-:W-:Y:S02]  /*ba50*/  ISETP.GT.AND P1, PT, R6.reuse, 0x20, PT ;  /* 0x000000200600780c */ /* 0x040fe40003f24270 */
        /* <DEDUP_REMOVED lines=76> */
[----:B------:R-:W-:Y:S02]  /*bf20*/  FSEL R77, R77, -INF , P2 ;  /* 0xff8000004d4d7808 */ /* 0x000fe40001000000 */
[----:B------:R-:W-:Y:S02]  /*bf30*/  FMNMX.FTZ R0, R127, R0, !PT ;  /* 0x000000007f007209 */ /* 0x000fe40007810000 */
[----:B------:R-:W-:Y:S02]  /*bf40*/  ISETP.GT.AND P3, PT, R6, 0x70, PT ;  /* 0x000000700600780c */ /* 0x000fe40003f64270 */
[----:B------:R-:W-:Y:S02]  /*bf50*/  FSEL R119, R62, -INF , P4 ;  /* 0xff8000003e777808 */ /* 0x000fe40002000000 */
[----:B------:R-:W-:Y:S02]  /*bf60*/  FSEL R129, R80, -INF , P3 ;  /* 0xff80000050817808 */ /* 0x000fe40001800000 */
[----:B------:R-:W-:-:S02]  /*bf70*/  FMNMX.FTZ R0, R77, R0, !PT ;  /* 0x000000004d007209 */ /* 0x000fc40007810000 */
[C---:B------:R-:W-:Y:S02]  /*bf80*/  ISETP.GT.AND P4, PT, R6.reuse, 0x71, PT ;  /* 0x000000710600780c */ /* 0x040fe40003f84270 */
[----:B------:R-:W-:Y:S02]  /*bf90*/  FMNMX.FTZ R0, R129, R0, !PT ;  /* 0x0000000081007209 */ /* 0x000fe40007810000 */
[----:B------:R-:W-:Y:S02]  /*bfa0*/  FSEL R131, R81, -INF , P4 ;  /* 0xff80000051837808 */ /* 0x000fe40002000000 */
        /* <DEDUP_REMOVED lines=10> */
[----:B------:R-:W0:Y:S01]  /*c050*/  SHFL.BFLY PT, R133, R12, 0x2, 0x1f ;  /* 0x0c401f000c857f89 */ /* 0x000e2200000e0000 */
[C---:B------:R-:W-:Y:S02]  /*c060*/  ISETP.GT.AND P2, PT, R6.reuse, 0x58, PT ;  /* 0x000000580600780c */ /* 0x040fe40003f44270 */
[C---:B------:R-:W-:Y:S02]  /*c070*/  ISETP.GT.AND P1, PT, R6.reuse, 0x59, PT ;  /* 0x000000590600780c */ /* 0x040fe40003f24270 */
[----:B------:R-:W-:Y:S02]  /*c080*/  ISETP.GT.AND P0, PT, R6, 0x60, PT ;  /* 0x000000600600780c */ /* 0x000fe40003f04270 */
[----:B------:R-:W-:Y:S02]  /*c090*/  FMNMX.FTZ R6, R11, R27, !PT ;  /* 0x0000001b0b067209 */ /* 0x000fe40007810000 */
[----:B------:R-:W-:-:S02]  /*c0a0*/  P2R R28, PR, RZ, 0x8 ;  /* 0x00000008ff1c7803 */ /* 0x000fc40000000000 */
[----:B------:R-:W-:Y:S02]  /*c0b0*/  FMNMX.FTZ R6, R89, R6, !PT ;  /* 0x0000000659067209 */ /* 0x000fe40007810000 */
[----:B------:R-:W-:Y:S02]  /*c0c0*/  FSEL R71, R71, -INF , P1 ;  /* 0xff80000047477808 */ /* 0x000fe40000800000 */
[----:B------:R-:W-:Y:S02]  /*c0d0*/  FMNMX.FTZ R6, R31, R6, !PT ;  /* 0x000000061f067209 */ /* 0x000fe40007810000 */
[----:B------:R-:W-:Y:S02]  /*c0e0*/  ISETP.NE.AND P1, PT, R26, RZ, PT ;  /* 0x000000ff1a00720c */ /* 0x000fe40003f25270 */
[----:B------:R-:W-:Y:S02]  /*c0f0*/  FMNMX.FTZ R6, R93, R6, !PT ;  /* 0x000000065d067209 */ /* 0x000fe40007810000 */
[----:B------:R-:W-:-:S02]  /*c100*/  FSEL R135, R74, -INF , P0 ;  /* 0xff8000004a877808 */ /* 0x000fc40000000000 */
[----:B------:R-:W-:Y:S02]  /*c110*/  FMNMX.FTZ R6, R35, R6, !PT ;  /* 0x0000000623067209 */ /* 0x000fe40007810000 */
[----:B0-----:R-:W-:Y:S02]  /*c120*/  FMNMX.FTZ R14, R12, R133, !PT ;  /* 0x000000850c0e7209 */ /* 0x001fe40007810000 */
[----:B------:R-:W-:Y:S02]  /*c130*/  ISETP.NE.AND P0, PT, R24, RZ, PT ;  /* 0x000000ff1800720c */ /* 0x000fe40003f05270 */
[----:B------:R-:W-:Y:S01]  /*c140*/  FMNMX.FTZ R6, R97, R6, !PT ;  /* 0x0000000661067209 */ /* 0x000fe20007810000 */
[----:B------:R-:W0:Y:S01]  /*c150*/  SHFL.BFLY PT, R133, R14, 0x1, 0x1f ;  /* 0x0c201f000e857f89 */ /* 0x000e2200000e0000 */
[----:B------:R-:W-:Y:S02]  /*c160*/  FSEL R75, R75, -INF , P0 ;  /* 0xff8000004b4b7808 */ /* 0x000fe40000000000 */
[----:B------:R-:W-:-:S02]  /*c170*/  FMNMX.FTZ R6, R39, R6, !PT ;  /* 0x0000000627067209 */ /* 0x000fc40007810000 */
[----:B------:R-:W-:Y:S02]  /*c180*/  FSEL R83, R83, -INF , P4 ;  /* 0xff80000053537808 */ /* 0x000fe40002000000 */
[----:B------:R-:W-:Y:S02]  /*c190*/  FMNMX.FTZ R6, R101, R6, !PT ;  /* 0x0000000665067209 */ /* 0x000fe40007810000 */
[----:B------:R-:W-:Y:S02]  /*c1a0*/  FSEL R87, R87, -INF , P6 ;  /* 0xff80000057577808 */ /* 0x000fe40003000000 */
[----:B------:R-:W-:Y:S02]  /*c1b0*/  FMNMX.FTZ R6, R43, R6, !PT ;  /* 0x000000062b067209 */ /* 0x000fe40007810000 */
[----:B------:R-:W-:Y:S02]  /*c1c0*/  ISETP.NE.AND P0, PT, R10, RZ, PT ;  /* 0x000000ff0a00720c */ /* 0x000fe40003f05270 */
[----:B------:R-:W-:-:S04]  /*c1d0*/  FMNMX.FTZ R6, R105, R6, !PT ;  /* 0x0000000669067209 */ /* 0x000fc80007810000 */
[----:B------:R-:W-:-:S04]  /*c1e0*/  FMNMX.FTZ R6, R47, R6, !PT ;  /* 0x000000062f067209 */ /* 0x000fc80007810000 */
[----:B------:R-:W-:Y:S02]  /*c1f0*/  FMNMX.FTZ R6, R109, R6, !PT ;  /* 0x000000066d067209 */ /* 0x000fe40007810000 */
[----:B0-----:R-:W-:Y:S02]  /*c200*/  FMNMX.FTZ R0, R14, R133, !PT ;  /* 0x000000850e007209 */ /* 0x001fe40007810000 */
[----:B------:R-:W-:Y:S02]  /*c210*/  FMNMX.FTZ R6, R51, R6, !PT ;  /* 0x0000000633067209 */ /* 0x000fe40007810000 */
[----:B------:R-:W-:Y:S01]  /*c220*/  FSETP.NEU.FTZ.AND P3, PT, R0, -INF , PT ;  /* 0xff8000000000780b */ /* 0x000fe20003f7d000 */
[----:B------:R-:W-:-:S01]  /*c230*/  FFMA.FTZ R8, R2, R0, -8 ;  /* 0xc100000002087423 */ /* 0x000fc20000010000 */
[----:B------:R-:W-:Y:S02]  /*c240*/  FMNMX.FTZ R6, R111, R6, !PT ;  /* 0x000000066f067209 */ /* 0x000fe40007810000 */
[----:B------:R-:W-:-:S02]  /*c250*/  FSEL R133, R70, -INF , P2 ;  /* 0xff80000046857808 */ /* 0x000fc40001000000 */
[----:B------:R-:W-:Y:S02]  /*c260*/  FSEL R8, R8, RZ, P3 ;  /* 0x000000ff08087208 */ /* 0x000fe40001800000 */
[----:B------:R-:W-:Y:S02]  /*c270*/  FMNMX.FTZ R6, R55, R6, !PT ;  /* 0x0000000637067209 */ /* 0x000fe40007810000 */
[----:B------:R-:W-:Y:S01]  /*c280*/  ISETP.NE.AND P2, PT, R30, RZ, PT ;  /* 0x000000ff1e00720c */ /* 0x000fe20003f45270 */
[----:B------:R-:W-:-:S01]  /*c290*/  FFMA.FTZ R24, R2, R37, -R8 ;  /* 0x0000002502187223 */ /* 0x000fc20000010808 */
[----:B------:R-:W-:Y:S01]  /*c2a0*/  FSEL R37, R78, -INF , P1 ;  /* 0xff8000004e257808 */ /* 0x000fe20000800000 */
[----:B------:R-:W-:-:S01]  /*c2b0*/  FFMA.FTZ R12, R2, R29, -R8 ;  /* 0x0000001d020c7223 */ /* 0x000fc20000010808 */
[----:B------:R-:W2:Y:S01]  /*c2c0*/  LDL R78, [R1+0x1c] ;  /* 0x00001c00014e7983 */ /* 0x000ea20000100800 */
[----:B------:R-:W-:Y:S01]  /*c2d0*/  FMNMX.FTZ R6, R117, R6, !PT ;  /* 0x0000000675067209 */ /* 0x000fe20007810000 */
[--C-:B------:R-:W-:Y:S01]  /*c2e0*/  FFMA.FTZ R29, R2, R45, -R8.reuse ;  /* 0x0000002d021d7223 */ /* 0x100fe20000010808 */
[----:B------:R-:W-:Y:S01]  /*c2f0*/  ISETP.NE.AND P3, PT, R28, RZ, PT ;  /* 0x000000ff1c00720c */ /* 0x000fe20003f65270 */
[C-C-:B------:R-:W-:Y:S01]  /*c300*/  FFMA.FTZ R26, R2.reuse, R41, -R8.reuse ;  /* 0x00000029021a7223 */ /* 0x140fe20000010808 */
[----:B------:R-:W-:Y:S01]  /*c310*/  FMNMX.FTZ R6, R59, R6, !PT ;  /* 0x000000063b067209 */ /* 0x000fe20007810000 */
[C-C-:B------:R-:W-:Y:S01]  /*c320*/  FFMA.FTZ R41, R2.reuse, R53, -R8.reuse ;  /* 0x0000003502297223 */ /* 0x140fe20000010808 */
[----:B------:R-:W-:Y:S01]  /*c330*/  FSEL R79, R79, -INF , P2 ;  /* 0xff8000004f4f7808 */ /* 0x000fe20001000000 */
[C-C-:B------:R-:W-:Y:S01]  /*c340*/  FFMA.FTZ R10, R2.reuse, R25, -R8.reuse ;  /* 0x00000019020a7223 */ /* 0x140fe20000010808 */
[----:B------:R-:W-:Y:S01]  /*c350*/  FMNMX.FTZ R6, R119, R6, !PT ;  /* 0x0000000677067209 */ /* 0x000fe20007810000 */
[--C-:B------:R-:W-:Y:S01]  /*c360*/  FFMA.FTZ R25, R2, R91, -R8.reuse ;  /* 0x0000005b02197223 */ /* 0x100fe20000010808 */
[----:B------:R-:W-:Y:S01]  /*c370*/  FSEL R45, R82, -INF , P3 ;  /* 0xff800000522d7808 */ /* 0x000fe20001800000 */
[C-C-:B------:R-:W-:Y:S01]  /*c380*/  FFMA.FTZ R91, R2.reuse, R61, -R8.reuse ;  /* 0x0000003d025b7223 */ /* 0x140fe20000010808 */
[----:B------:R-:W-:Y:S01]  /*c390*/  FMNMX.FTZ R6, R63, R6, !PT ;  /* 0x000000063f067209 */ /* 0x000fe20007810000 */
[--C-:B------:R-:W-:Y:S01]  /*c3a0*/  FFMA.FTZ R28, R2, R95, -R8.reuse ;  /* 0x0000005f021c7223 */ /* 0x100fe20000010808 */
[----:B------:R-:W-:Y:S01]  /*c3b0*/  FSEL R53, R86, -INF , P5 ;  /* 0xff80000056357808 */ /* 0x000fe20002800000 */
[C-C-:B------:R-:W-:Y:S01]  /*c3c0*/  FFMA.FTZ R14, R2.reuse, R33, -R8.reuse ;  /* 0x00000021020e7223 */ /* 0x140fe20000010808 */
[----:B------:R-:W-:Y:S01]  /*c3d0*/  FMNMX.FTZ R6, R123, R6, !PT ;  /* 0x000000067b067209 */ /* 0x000fe20007810000 */
[C-C-:B------:R-:W-:Y:S01]  /*c3e0*/  FFMA.FTZ R33, R2.reuse, R49, -R8.reuse ;  /* 0x0000003102217223 */ /* 0x140fe20000010808 */
[----:B------:R-:W-:-:S01]  /*c3f0*/  FFMA.FTZ R49, R2, R57, -R8 ;  /* 0x0000003902317223 */ /* 0x000fc20000010808 */
        /* <DEDUP_REMOVED lines=22> */
[----:B------:R-:W-:Y:S01]  /*c560*/  FFMA.FTZ R77, R2, R85, -R8 ;  /* 0x00000055024d7223 */ /* 0x000fe20000010808 */
[----:B------:R-:W-:Y:S02]  /*c570*/  MUFU.EX2 R7, R7 ;  /* 0x0000000700077308 */ /* 0x000fe40000000800 */
[----:B------:R-:W-:-:S04]  /*c580*/  FMNMX.FTZ R6, R79, R6, !PT ;  /* 0x000000064f067209 */ /* 0x000fc80007810000 */
[----:B------:R-:W-:Y:S02]  /*c590*/  FMNMX.FTZ R6, R45, R6, !PT ;  /* 0x000000062d067209 */ /* 0x000fe40007810000 */
[----:B------:R-:W0:Y:S02]  /*c5a0*/  MUFU.EX2 R10, R10 ;  /* 0x0000000a000a7308 */ /* 0x000e240000000800 */
[----:B------:R-:W-:-:S04]  /*c5b0*/  FMNMX.FTZ R6, R83, R6, !PT ;  /* 0x0000000653067209 */ /* 0x000fc80007810000 */
[----:B------:R-:W-:Y:S02]  /*c5c0*/  FMNMX.FTZ R6, R53, R6, !PT ;  /* 0x0000000635067209 */ /* 0x000fe40007810000 */
[----:B------:R-:W-:Y:S02]  /*c5d0*/  MUFU.EX2 R9, R9 ;  /* 0x0000000900097308 */ /* 0x000fe40000000800 */
[----:B------:R-:W-:-:S05]  /*c5e0*/  FMNMX.FTZ R6, R87, R6, !PT ;  /* 0x0000000657067209 */ /* 0x000fca0007810000 */
[----:B------:R-:W1:Y:S01]  /*c5f0*/  SHFL.BFLY PT, R61, R6, 0x2, 0x1f ;  /* 0x0c401f00063d7f89 */ /* 0x000e6200000e0000 */
[----:B------:R-:W-:Y:S08]  /*c600*/  MUFU.EX2 R12, R12 ;  /* 0x0000000c000c7308 */ /* 0x000ff00000000800 */
[----:B------:R-:W-:Y:S08]  /*c610*/  MUFU.EX2 R13, R13 ;  /* 0x0000000d000d7308 */ /* 0x000ff00000000800 */
[----:B------:R-:W-:Y:S01]  /*c620*/  MUFU.EX2 R14, R14 ;  /* 0x0000000e000e7308 */ /* 0x000fe20000000800 */
[----:B-1----:R-:W-:Y:S01]  /*c630*/  FMNMX.FTZ R48, R6, R61, !PT ;  /* 0x0000003d06307209 */ /* 0x002fe20007810000 */
[C-C-:B------:R-:W-:Y:S01]  /*c640*/  FFMA.FTZ R61, R2.reuse, R73, -R8.reuse ;  /* 0x00000049023d7223 */ /* 0x140fe20000010808 */
[----:B------:R-:W-:-:S05]  /*c650*/  FFMA.FTZ R73, R2, R131, -R8 ;  /* 0x0000008302497223 */ /* 0x000fca0000010808 */
[----:B------:R-:W-:Y:S01]  /*c660*/  MUFU.EX2 R15, R15 ;  /* 0x0000000f000f7308 */ /* 0x000fe20000000800 */
[----:B------:R-:W1:Y:S01]  /*c670*/  SHFL.BFLY PT, R95, R48, 0x1, 0x1f ;  /* 0x0c201f00305f7f89 */ /* 0x000e6200000e0000 */
[----:B0-----:R-:W-:-:S06]  /*c680*/  FADD.FTZ R64, R7, R10 ;  /* 0x0000000a07407221 */ /* 0x001fcc0000010000 */
[----:B------:R-:W-:Y:S08]  /*c690*/  MUFU.EX2 R24, R24 ;  /* 0x0000001800187308 */ /* 0x000ff00000000800 */
[----:B------:R-:W-:Y:S08]  /*c6a0*/  MUFU.EX2 R25, R25 ;  /* 0x0000001900197308 */ /* 0x000ff00000000800 */
[----:B------:R-:W-:Y:S01]  /*c6b0*/  MUFU.EX2 R26, R26 ;  /* 0x0000001a001a7308 */ /* 0x000fe20000000800 */
[----:B-1----:R-:W-:Y:S01]  /*c6c0*/  FMNMX.FTZ R6, R48, R95, !PT ;  /* 0x0000005f30067209 */ /* 0x002fe20007810000 */
[----:B------:R-:W-:-:S03]  /*c6d0*/  FFMA.FTZ R48, R2, R81, -R8 ;  /* 0x0000005102307223 */ /* 0x000fc60000010808 */
[----:B------:R-:W-:Y:S01]  /*c6e0*/  FSETP.NEU.FTZ.AND P1, PT, R6, -INF , PT ;  /* 0xff8000000600780b */ /* 0x000fe20003f3d000 */
[----:B------:R-:W-:-:S02]  /*c6f0*/  FFMA.FTZ R52, R2, R6, -8 ;  /* 0xc100000002347423 */ /* 0x000fc40000010006 */
[----:B------:R-:W-:Y:S03]  /*c700*/  MUFU.EX2 R28, R28 ;  /* 0x0000001c001c7308 */ /* 0x000fe60000000800 */
[----:B------:R-:W-:Y:S02]  /*c710*/  FSEL R52, R52, RZ, P1 ;  /* 0x000000ff34347208 */ /* 0x000fe40000800000 */
[----:B------:R-:W-:-:S03]  /*c720*/  ISETP.NE.AND P1, PT, R90, RZ, PT ;  /* 0x000000ff5a00720c */ /* 0x000fc60003f25270 */
[----:B------:R-:W-:Y:S01]  /*c730*/  MUFU.EX2 R29, R29 ;  /* 0x0000001d001d7308 */ /* 0x000fe20000000800 */
[----:B------:R-:W-:-:S01]  /*c740*/  FFMA.FTZ R8, R2, R11, -R52 ;  /* 0x0000000b02087223 */ /* 0x000fc20000010834 */
[C-C-:B------:R-:W-:Y:S01]  /*c750*/  FFMA.FTZ R11, R2.reuse, R27, -R52.reuse ;  /* 0x0000001b020b7223 */ /* 0x140fe20000010834 */
[----:B------:R-:W-:-:S01]  /*c760*/  FFMA.FTZ R56, R2, R89, -R52 ;  /* 0x0000005902387223 */ /* 0x000fc20000010834 */
[C-C-:B------:R-:W-:Y:S01]  /*c770*/  FFMA.FTZ R81, R2.reuse, R31, -R52.reuse ;  /* 0x0000001f02517223 */ /* 0x140fe20000010834 */
[----:B------:R-:W-:-:S01]  /*c780*/  FFMA.FTZ R27, R2, R93, -R52 ;  /* 0x0000005d021b7223 */ /* 0x000fc20000010834 */
[C-C-:B------:R-:W-:Y:S01]  /*c790*/  FFMA.FTZ R50, R2.reuse, R35, -R52.reuse ;  /* 0x0000002302327223 */ /* 0x140fe20000010834 */
[----:B------:R-:W-:-:S01]  /*c7a0*/  FFMA.FTZ R60, R2, R97, -R52 ;  /* 0x00000061023c7223 */ /* 0x000fc20000010834 */
        /* <DEDUP_REMOVED lines=8> */
[----:B------:R-:W0:Y:S01]  /*c830*/  MUFU.EX2 R11, R11 ;  /* 0x0000000b000b7308 */ /* 0x000e220000000800 */
[----:B------:R-:W-:-:S07]  /*c840*/  FFMA.FTZ R58, R2, R51, -R52 ;  /* 0x00000033023a7223 */ /* 0x000fce0000010834 */
[----:B------:R-:W1:Y:S08]  /*c850*/  MUFU.EX2 R56, R56 ;  /* 0x0000003800387308 */ /* 0x000e700000000800 */
[----:B------:R-:W3:Y:S01]  /*c860*/  MUFU.EX2 R81, R81 ;  /* 0x0000005100517308 */ /* 0x000ee20000000800 */
[----:B0-----:R-:W-:-:S01]  /*c870*/  FADD.FTZ R55, R8, R11 ;  /* 0x0000000b08377221 */ /* 0x001fc20000010000 */
[----:B------:R-:W-:Y:S01]  /*c880*/  FADD.FTZ R59, R9, R64 ;  /* 0x00000040093b7221 */ /* 0x000fe20000010000 */
[----:B------:R-:W-:-:S01]  /*c890*/  FFMA.FTZ R35, R2, R109, -R52 ;  /* 0x0000006d02237223 */ /* 0x000fc20000010834 */
[C-C-:B------:R-:W-:Y:S01]  /*c8a0*/  FFMA.FTZ R51, R2.reuse, R111, -R52.reuse ;  /* 0x0000006f02337223 */ /* 0x140fe20000010834 */
[----:B------:R-:W-:-:S03]  /*c8b0*/  FFMA.FTZ R39, R2, R117, -R52 ;  /* 0x0000007502277223 */ /* 0x000fc60000010834 */
[----:B------:R-:W0:Y:S01]  /*c8c0*/  MUFU.EX2 R27, R27 ;  /* 0x0000001b001b7308 */ /* 0x000e220000000800 */
[----:B-1----:R-:W-:-:S01]  /*c8d0*/  FADD.FTZ R72, R56, R55 ;  /* 0x0000003738487221 */ /* 0x002fc20000010000 */
[----:B------:R-:W-:-:S06]  /*c8e0*/  FADD.FTZ R74, R12, R59 ;  /* 0x0000003b0c4a7221 */ /* 0x000fcc0000010000 */
[----:B------:R-:W-:Y:S08]  /*c8f0*/  MUFU.EX2 R30, R30 ;  /* 0x0000001e001e7308 */ /* 0x000ff00000000800 */
[----:B------:R-:W1:Y:S01]  /*c900*/  MUFU.EX2 R50, R50 ;  /* 0x0000003200327308 */ /* 0x000e620000000800 */
[----:B---3--:R-:W-:-:S01]  /*c910*/  FADD.FTZ R72, R81, R72 ;  /* 0x0000004851487221 */ /* 0x008fc20000010000 */
[----:B------:R-:W-:-:S06]  /*c920*/  FADD.FTZ R55, R13, R74 ;  /* 0x0000004a0d377221 */ /* 0x000fcc0000010000 */
[----:B------:R-:W-:Y:S08]  /*c930*/  MUFU.EX2 R33, R33 ;  /* 0x0000002100217308 */ /* 0x000ff00000000800 */
[----:B------:R-:W3:Y:S01]  /*c940*/  MUFU.EX2 R60, R60 ;  /* 0x0000003c003c7308 */ /* 0x000ee20000000800 */
[----:B0-----:R-:W-:-:S01]  /*c950*/  FADD.FTZ R59, R27, R72 ;  /* 0x000000481b3b7221 */ /* 0x001fc20000010000 */
[----:B------:R-:W-:-:S06]  /*c960*/  FADD.FTZ R74, R14, R55 ;  /* 0x000000370e4a7221 */ /* 0x000fcc0000010000 */
[----:B------:R-:W-:Y:S08]  /*c970*/  MUFU.EX2 R32, R32 ;  /* 0x0000002000207308 */ /* 0x000ff00000000800 */
[----:B------:R-:W0:Y:S01]  /*c980*/  MUFU.EX2 R85, R85 ;  /* 0x0000005500557308 */ /* 0x000e220000000800 */
[----:B-1----:R-:W-:-:S01]  /*c990*/  FADD.FTZ R59, R50, R59 ;  /* 0x0000003b323b7221 */ /* 0x002fc20000010000 */
[----:B------:R-:W-:-:S06]  /*c9a0*/  FADD.FTZ R55, R15, R74 ;  /* 0x0000004a0f377221 */ /* 0x000fcc0000010000 */
[----:B------:R-:W-:Y:S08]  /*c9b0*/  MUFU.EX2 R41, R41 ;  /* 0x0000002900297308 */ /* 0x000ff00000000800 */
[----:B------:R-:W1:Y:S01]  /*c9c0*/  MUFU.EX2 R31, R31 ;  /* 0x0000001f001f7308 */ /* 0x000e620000000800 */
[----:B---3--:R-:W-:-:S01]  /*c9d0*/  FADD.FTZ R74, R60, R59 ;  /* 0x0000003b3c4a7221 */ /* 0x008fc20000010000 */
[----:B------:R-:W-:-:S06]  /*c9e0*/  FADD.FTZ R76, R24, R55 ;  /* 0x00000037184c7221 */ /* 0x000fcc0000010000 */
[----:B------:R-:W3:Y:S01]  /*c9f0*/  MUFU.EX2 R54, R54 ;  /* 0x0000003600367308 */ /* 0x000ee20000000800 */
[----:B------:R-:W-:-:S01]  /*ca00*/  FFMA.FTZ R55, R2, R37, -R52 ;  /* 0x0000002502377223 */ /* 0x000fc20000010834 */
[----:B0-----:R-:W-:-:S06]  /*ca10*/  FADD.FTZ R74, R85, R74 ;  /* 0x0000004a554a7221 */ /* 0x001fcc0000010000 */
[----:B------:R-:W0:Y:S01]  /*ca20*/  MUFU.EX2 R66, R66 ;  /* 0x0000004200427308 */ /* 0x000e220000000800 */
[----:B------:R-:W-:-:S01]  /*ca30*/  FADD.FTZ R37, R25, R76 ;  /* 0x0000004c19257221 */ /* 0x000fc20000010000 */
[----:B-1----:R-:W-:Y:S01]  /*ca40*/  FADD.FTZ R59, R31, R74 ;  /* 0x0000004a1f3b7221 */ /* 0x002fe20000010000 */
[----:B------:R-:W-:Y:S01]  /*ca50*/  F2FP.SATFINITE.E4M3.F32.PACK_AB_MERGE_C R148, R12, R9, RZ ;  /* 0x000000090c94723e */ /* 0x000fe200048070ff */
[----:B------:R-:W-:-:S04]  /*ca60*/  FFMA.FTZ R47, R2, R119, -R52 ;  /* 0x00000077022f7223 */ /* 0x000fc80000010834 */
[----:B------:R-:W1:Y:S01]  /*ca70*/  MUFU.EX2 R89, R89 ;  /* 0x0000005900597308 */ /* 0x000e620000000800 */
[----:B------:R-:W-:-:S01]  /*ca80*/  FADD.FTZ R37, R26, R37 ;  /* 0x000000251a257221 */ /* 0x000fc20000010000 */
[----:B---3--:R-:W-:-:S06]  /*ca90*/  FADD.FTZ R59, R54, R59 ;  /* 0x0000003b363b7221 */ /* 0x008fcc0000010000 */
[----:B------:R-:W3:Y:S01]  /*caa0*/  MUFU.EX2 R35, R35 ;  /* 0x0000002300237308 */ /* 0x000ee20000000800 */
[----:B------:R-:W-:-:S01]  /*cab0*/  FADD.FTZ R74, R28, R37 ;  /* 0x000000251c4a7221 */ /* 0x000fc20000010000 */
[----:B0-----:R-:W-:-:S06]  /*cac0*/  FADD.FTZ R76, R66, R59 ;  /* 0x0000003b424c7221 */ /* 0x001fcc0000010000 */
[----:B------:R-:W0:Y:S01]  /*cad0*/  MUFU.EX2 R58, R58 ;  /* 0x0000003a003a7308 */ /* 0x000e220000000800 */
[----:B------:R-:W-:-:S01]  /*cae0*/  FADD.FTZ R59, R29, R74 ;  /* 0x0000004a1d3b7221 */ /* 0x000fc20000010000 */
[----:B-1----:R-:W-:-:S06]  /*caf0*/  FADD.FTZ R76, R89, R76 ;  /* 0x0000004c594c7221 */ /* 0x002fcc0000010000 */
[----:B------:R-:W1:Y:S01]  /*cb00*/  MUFU.EX2 R51, R51 ;  /* 0x0000003300337308 */ /* 0x000e620000000800 */
[----:B------:R-:W-:-:S01]  /*cb10*/  FADD.FTZ R74, R30, R59 ;  /* 0x0000003b1e4a7221 */ /* 0x000fc20000010000 */
[----:B------:R-:W-:Y:S01]  /*cb20*/  F2FP.SATFINITE.E4M3.F32.PACK_AB_MERGE_C R150, R24, R15, RZ ;  /* 0x0000000f1896723e */ /* 0x000fe200048070ff */
[----:B---3--:R-:W-:-:S05]  /*cb30*/  FADD.FTZ R9, R35, R76 ;  /* 0x0000004c23097221 */ /* 0x008fca0000010000 */
[----:B------:R-:W3:Y:S01]  /*cb40*/  MUFU.EX2 R70, R70 ;  /* 0x0000004600467308 */ /* 0x000ee20000000800 */
[----:B------:R-:W-:-:S07]  /*cb50*/  FADD.FTZ R15, R33, R74 ;  /* 0x0000004a210f7221 */ /* 0x000fce0000010000 */
[----:B------:R-:W4:Y:S01]  /*cb60*/  MUFU.EX2 R34, R34 ;  /* 0x0000002200227308 */ /* 0x000f220000000800 */
[----:B------:R-:W-:-:S01]  /*cb70*/  FFMA.FTZ R68, R2, R63, -R52 ;  /* 0x0000003f02447223 */ /* 0x000fc20000010834 */
[----:B------:R-:W-:Y:S01]  /*cb80*/  F2FP.SATFINITE.E4M3.F32.PACK_AB_MERGE_C R136, R29, R28, RZ ;  /* 0x0000001c1d88723e */ /* 0x000fe200048070ff */
[----:B0-----:R-:W-:-:S05]  /*cb90*/  FADD.FTZ R24, R58, R9 ;  /* 0x000000093a187221 */ /* 0x001fca0000010000 */
[----:B------:R-:W0:Y:S01]  /*cba0*/  MUFU.EX2 R39, R39 ;  /* 0x0000002700277308 */ /* 0x000e220000000800 */
[----:B------:R-:W-:-:S07]  /*cbb0*/  FADD.FTZ R28, R32, R15 ;  /* 0x0000000f201c7221 */ /* 0x000fce0000010000 */
[----:B------:R-:W5:Y:S01]  /*cbc0*/  MUFU.EX2 R49, R49 ;  /* 0x0000003100317308 */ /* 0x000f620000000800 */
[----:B------:R-:W-:Y:S01]  /*cbd0*/  @!P1 VIADD R3, R3, 0x19c40 ;  /* 0x00019c4003039836 */ /* 0x000fe20000000000 */
[----:B------:R-:W-:Y:S01]  /*cbe0*/  F2FP.SATFINITE.E4M3.F32.PACK_AB_MERGE_C R138, R41, R32, RZ ;  /* 0x00000020298a723e */ /* 0x000fe200048070ff */
[----:B-1----:R-:W-:-:S05]  /*cbf0*/  FADD.FTZ R9, R51, R24 ;  /* 0x0000001833097221 */ /* 0x002fca0000010000 */
[----:B------:R-:W1:Y:S01]  /*cc00*/  MUFU.EX2 R62, R62 ;  /* 0x0000003e003e7308 */ /* 0x000e620000000800 */
[----:B------:R-:W-:-:S01]  /*cc10*/  FFMA.FTZ R43, R2, R123, -R52 ;  /* 0x0000007b022b7223 */ /* 0x000fc20000010834 */
[----:B------:R-:W-:-:S06]  /*cc20*/  FADD.FTZ R41, R41, R28 ;  /* 0x0000001c29297221 */ /* 0x000fcc0000010000 */
[----:B------:R-:W2:Y:S01]  /*cc30*/  MUFU.EX2 R38, R38 ;  /* 0x0000002600267308 */ /* 0x000ea20000000800 */
[----:B------:R-:W-:Y:S01]  /*cc40*/  @!P1 PRMT R3, RZ, 0x654, R3 ;  /* 0x00000654ff039816 */ /* 0x000fe20000000003 */
[----:B---3--:R-:W-:-:S06]  /*cc50*/  FADD.FTZ R28, R70, R9 ;  /* 0x00000009461c7221 */ /* 0x008fcc0000010000 */
[----:B------:R-:W3:Y:S01]  /*cc60*/  MUFU.EX2 R91, R91 ;  /* 0x0000005b005b7308 */ /* 0x000ee20000000800 */
[----:B------:R-:W-:-:S01]  /*cc70*/  FFMA.FTZ R64, R2, R67, -R52 ;  /* 0x0000004302407223 */ /* 0x000fc20000010834 */
[----:B----4-:R-:W-:Y:S01]  /*cc80*/  FADD.FTZ R32, R34, R41 ;  /* 0x0000002922207221 */ /* 0x010fe20000010000 */
[----:B------:R4:W-:Y:S05]  /*cc90*/  @!P1 SYNCS.ARRIVE.TRANS64.RED.A1T0 RZ, [R3+URZ], RZ ;  /* 0x000000ff03ff99a7 */ /* 0x0009ea000810043f */
[----:B------:R-:W3:Y:S01]  /*cca0*/  MUFU.EX2 R47, R47 ;  /* 0x0000002f002f7308 */ /* 0x000ee20000000800 */
[----:B0-----:R-:W-:-:S07]  /*ccb0*/  FADD.FTZ R9, R39, R28 ;  /* 0x0000001c27097221 */ /* 0x001fce0000010000 */
[----:B------:R-:W0:Y:S01]  /*ccc0*/  MUFU.EX2 R68, R68 ;  /* 0x0000004400447308 */ /* 0x000e220000000800 */
[----:B----4-:R-:W-:-:S01]  /*ccd0*/  FFMA.FTZ R3, R2, R133, -R52 ;  /* 0x0000008502037223 */ /* 0x010fc20000010834 */
[----:B-----5:R-:W-:-:S06]  /*cce0*/  FADD.FTZ R15, R49, R32 ;  /* 0x00000020310f7221 */ /* 0x020fcc0000010000 */
[----:B------:R-:W4:Y:S01]  /*ccf0*/  MUFU.EX2 R36, R36 ;  /* 0x0000002400247308 */ /* 0x000f220000000800 */
[----:B------:R-:W-:Y:S01]  /*cd00*/  F2FP.SATFINITE.E4M3.F32.PACK_AB_MERGE_C R148, R10, R7, R148 ;  /* 0x000000070a94723e */ /* 0x000fe20004807094 */
[----:B------:R-:W-:Y:S01]  /*cd10*/  FFMA.FTZ R72, R2, R71, -R52 ;  /* 0x0000004702487223 */ /* 0x000fe20000010834 */
[----:B------:R-:W-:-:S05]  /*cd20*/  F2FP.SATFINITE.E4M3.F32.PACK_AB_MERGE_C R150, R14, R13, R150 ;  /* 0x0000000d0e96723e */ /* 0x000fca0004807096 */
[----:B------:R-:W5:Y:S01]  /*cd30*/  MUFU.EX2 R43, R43 ;  /* 0x0000002b002b7308 */ /* 0x000f620000000800 */
[----:B-1----:R-:W-:-:S01]  /*cd40*/  FADD.FTZ R10, R62, R9 ;  /* 0x000000093e0a7221 */ /* 0x002fc20000010000 */
[----:B--2---:R-:W-:-:S06]  /*cd50*/  FADD.FTZ R14, R38, R15 ;  /* 0x0000000f260e7221 */ /* 0x004fcc0000010000 */
[----:B------:R-:W1:Y:S01]  /*cd60*/  MUFU.EX2 R57, R57 ;  /* 0x0000003900397308 */ /* 0x000e620000000800 */
[----:B---3--:R-:W-:Y:S01]  /*cd70*/  F2FP.SATFINITE.E4M3.F32.PACK_AB_MERGE_C R140, R91, R38, RZ ;  /* 0x000000265b8c723e */ /* 0x008fe200048070ff */
[----:B------:R-:W-:-:S06]  /*cd80*/  FADD.FTZ R7, R47, R10 ;  /* 0x0000000a2f077221 */ /* 0x000fcc0000010000 */
[----:B------:R-:W-:Y:S01]  /*cd90*/  MUFU.EX2 R65, R65 ;  /* 0x0000004100417308 */ /* 0x000fe20000000800 */
[----:B------:R-:W-:-:S07]  /*cda0*/  FADD.FTZ R91, R91, R14 ;  /* 0x0000000e5b5b7221 */ /* 0x000fce0000010000 */
[----:B------:R-:W2:Y:S08]  /*cdb0*/  MUFU.EX2 R40, R40 ;  /* 0x0000002800287308 */ /* 0x000eb00000000800 */
[----:B------:R-:W3:Y:S01]  /*cdc0*/  MUFU.EX2 R64, R64 ;  /* 0x0000004000407308 */ /* 0x000ee20000000800 */
[----:B------:R-:W-:-:S01]  /*cdd0*/  FFMA.FTZ R135, R2, R135, -R52 ;  /* 0x0000008702877223 */ /* 0x000fc20000010834 */
[C---:B0-----:R-:W-:Y:S01]  /*cde0*/  F2FP.SATFINITE.E4M3.F32.PACK_AB_MERGE_C R141, R68.reuse, R47, RZ ;  /* 0x0000002f448d723e */ /* 0x041fe200048070ff */
[----:B------:R-:W-:-:S05]  /*cdf0*/  FADD.FTZ R68, R68, R7 ;  /* 0x0000000744447221 */ /* 0x000fca0000010000 */
[----:B------:R-:W0:Y:S01]  /*ce00*/  MUFU.EX2 R3, R3 ;  /* 0x0000000300037308 */ /* 0x000e220000000800 */
[----:B----4-:R-:W-:-:S01]  /*ce10*/  FADD.FTZ R10, R36, R91 ;  /* 0x0000005b240a7221 */ /* 0x010fc20000010000 */
[----:B------:R-:W-:-:S06]  /*ce20*/  FFMA.FTZ R75, R2, R75, -R52 ;  /* 0x0000004b024b7223 */ /* 0x000fcc0000010834 */
[----:B------:R-:W4:Y:S01]  /*ce30*/  MUFU.EX2 R72, R72 ;  /* 0x0000004800487308 */ /* 0x000f220000000800 */
[----:B-----5:R-:W-:-:S01]  /*ce40*/  FADD.FTZ R7, R43, R68 ;  /* 0x000000442b077221 */ /* 0x020fc20000010000 */
[----:B-1----:R-:W-:-:S06]  /*ce50*/  FADD.FTZ R10, R57, R10 ;  /* 0x0000000a390a7221 */ /* 0x002fcc0000010000 */
[----:B------:R-:W-:Y:S08]  /*ce60*/  MUFU.EX2 R42, R42 ;  /* 0x0000002a002a7308 */ /* 0x000ff00000000800 */
[----:B------:R-:W-:Y:S08]  /*ce70*/  MUFU.EX2 R44, R44 ;  /* 0x0000002c002c7308 */ /* 0x000ff00000000800 */
[----:B------:R-:W1:Y:S01]  /*ce80*/  MUFU.EX2 R69, R69 ;  /* 0x0000004500457308 */ /* 0x000e620000000800 */
[----:B--2---:R-:W-:Y:S01]  /*ce90*/  F2FP.SATFINITE.E4M3.F32.PACK_AB_MERGE_C R142, R40, R65, RZ ;  /* 0x00000041288e723e */ /* 0x004fe200048070ff */
[----:B---3--:R-:W-:-:S06]  /*cea0*/  FADD.FTZ R14, R64, R7 ;  /* 0x00000007400e7221 */ /* 0x008fcc0000010000 */
[----:B------:R-:W2:Y:S01]  /*ceb0*/  MUFU.EX2 R37, R135 ;  /* 0x0000008700257308 */ /* 0x000ea20000000800 */
[----:B------:R-:W-:-:S01]  /*cec0*/  FADD.FTZ R65, R65, R10 ;  /* 0x0000000a41417221 */ /* 0x000fc20000010000 */
[----:B------:R-:W-:-:S06]  /*ced0*/  FFMA.FTZ R79, R2, R79, -R52 ;  /* 0x0000004f024f7223 */ /* 0x000fcc0000010834 */
[----:B------:R-:W3:Y:S01]  /*cee0*/  MUFU.EX2 R61, R61 ;  /* 0x0000003d003d7308 */ /* 0x000ee20000000800 */
[----:B------:R-:W-:Y:S01]  /*cef0*/  F2FP.SATFINITE.E4M3.F32.PACK_AB_MERGE_C R149, R81, R56, RZ ;  /* 0x000000385195723e */ /* 0x000fe200048070ff */
[----:B0-----:R-:W-:-:S06]  /*cf00*/  FADD.FTZ R7, R3, R14 ;  /* 0x0000000e03077221 */ /* 0x001fcc0000010000 */
[----:B------:R-:W0:Y:S01]  /*cf10*/  MUFU.EX2 R12, R75 ;  /* 0x0000004b000c7308 */ /* 0x000e220000000800 */
[----:B------:R-:W-:-:S01]  /*cf20*/  FFMA.FTZ R45, R2, R45, -R52 ;  /* 0x0000002d022d7223 */ /* 0x000fc20000010834 */
[----:B------:R-:W-:Y:S01]  /*cf30*/  FADD.FTZ R65, R40, R65 ;  /* 0x0000004128417221 */ /* 0x000fe20000010000 */
[----:B------:R-:W-:-:S01]  /*cf40*/  FFMA.FTZ R83, R2, R83, -R52 ;  /* 0x0000005302537223 */ /* 0x000fc20000010834 */
[----:B------:R-:W-:-:S04]  /*cf50*/  FFMA.FTZ R53, R2, R53, -R52 ;  /* 0x0000003502357223 */ /* 0x000fc80000010834 */
[----:B------:R-:W5:Y:S01]  /*cf60*/  MUFU.EX2 R55, R55 ;  /* 0x0000003700377308 */ /* 0x000f620000000800 */
[----:B----4-:R-:W-:Y:S01]  /*cf70*/  F2FP.SATFINITE.E4M3.F32.PACK_AB_MERGE_C R143, R72, R3, RZ ;  /* 0x00000003488f723e */ /* 0x010fe200048070ff */
[----:B------:R-:W-:Y:S01]  /*cf80*/  FFMA.FTZ R52, R2, R87, -R52 ;  /* 0x0000005702347223 */ /* 0x000fe20000010834 */
[----:B------:R-:W-:Y:S01]  /*cf90*/  F2FP.SATFINITE.E4M3.F32.PACK_AB_MERGE_C R149, R11, R8, R149 ;  /* 0x000000080b95723e */ /* 0x000fe20004807095 */
[----:B------:R-:W-:Y:S01]  /*cfa0*/  FADD.FTZ R72, R72, R7 ;  /* 0x0000000748487221 */ /* 0x000fe20000010000 */
[----:B-1----:R-:W-:-:S03]  /*cfb0*/  F2FP.SATFINITE.E4M3.F32.PACK_AB_MERGE_C R144, R69, R44, RZ ;  /* 0x0000002c4590723e */ /* 0x002fc600048070ff */
[----:B------:R-:W1:Y:S01]  /*cfc0*/  MUFU.EX2 R24, R79 ;  /* 0x0000004f00187308 */ /* 0x000e620000000800 */
[----:B------:R-:W-:-:S01]  /*cfd0*/  FADD.FTZ R8, R42, R65 ;  /* 0x000000412a087221 */ /* 0x000fc20000010000 */
[----:B--2---:R-:W-:Y:S01]  /*cfe0*/  FADD.FTZ R3, R37, R72 ;  /* 0x0000004825037221 */ /* 0x004fe20000010000 */
[----:B---3--:R-:W-:-:S05]  /*cff0*/  F2FP.SATFINITE.E4M3.F32.PACK_AB_MERGE_C R144, R61, R42, R144 ;  /* 0x0000002a3d90723e */ /* 0x008fca0004807090 */
[----:B------:R-:W-:Y:S01]  /*d000*/  MUFU.EX2 R48, R48 ;  /* 0x0000003000307308 */ /* 0x000fe20000000800 */
[----:B------:R-:W-:-:S07]  /*d010*/  FADD.FTZ R61, R61, R8 ;  /* 0x000000083d3d7221 */ /* 0x000fce0000010000 */
[----:B------:R-:W-:Y:S01]  /*d020*/  MUFU.EX2 R77, R77 ;  /* 0x0000004d004d7308 */ /* 0x000fe20000000800 */
[----:B0-----:R-:W-:-:S07]  /*d030*/  FADD.FTZ R10, R12, R3 ;  /* 0x000000030c0a7221 */ /* 0x001fce0000010000 */
[----:B------:R-:W0:Y:S08]  /*d040*/  MUFU.EX2 R46, R46 ;  /* 0x0000002e002e7308 */ /* 0x000e300000000800 */
[----:B------:R-:W2:Y:S01]  /*d050*/  MUFU.EX2 R45, R45 ;  /* 0x0000002d002d7308 */ /* 0x000ea20000000800 */
[----:B------:R-:W-:-:S07]  /*d060*/  FADD.FTZ R44, R44, R61 ;  /* 0x0000003d2c2c7221 */ /* 0x000fce0000010000 */
[----:B------:R-:W-:Y:S01]  /*d070*/  MUFU.EX2 R73, R73 ;  /* 0x0000004900497308 */ /* 0x000fe20000000800 */
[----:B-----5:R-:W-:-:S01]  /*d080*/  FADD.FTZ R3, R55, R10 ;  /* 0x0000000a37037221 */ /* 0x020fc20000010000 */
[----:B------:R-:W-:-:S06]  /*d090*/  VIADD R13, R88, 0xfffffffe ;  /* 0xfffffffe580d7836 */ /* 0x000fcc0000000000 */
[----:B------:R-:W-:Y:S08]  /*d0a0*/  MUFU.EX2 R53, R53 ;  /* 0x0000003500357308 */ /* 0x000ff00000000800 */
[----:B------:R-:W3:Y:S08]  /*d0b0*/  MUFU.EX2 R52, R52 ;  /* 0x0000003400347308 */ /* 0x000ef00000000800 */
[----:B------:R-:W4:Y:S01]  /*d0c0*/  MUFU.EX2 R8, R83 ;  /* 0x0000005300087308 */ /* 0x000f220000000800 */
[----:B------:R-:W-:-:S01]  /*d0d0*/  FADD.FTZ R69, R69, R44 ;  /* 0x0000002c45457221 */ /* 0x000fc20000010000 */
[C---:B-1----:R-:W-:Y:S01]  /*d0e0*/  F2FP.SATFINITE.E4M3.F32.PACK_AB_MERGE_C R145, R24.reuse, R55, RZ ;  /* 0x000000371891723e */ /* 0x042fe200048070ff */
[----:B------:R-:W-:-:S01]  /*d0f0*/  FADD.FTZ R24, R24, R3 ;  /* 0x0000000318187221 */ /* 0x000fc20000010000 */
[----:B------:R-:W-:Y:S01]  /*d100*/  ISETP.GE.AND P1, PT, R13, R78, PT ;  /* 0x0000004e0d00720c */ /* 0x000fe20003f26270 */
[----:B0-----:R-:W-:-:S01]  /*d110*/  FADD.FTZ R10, R46, R69 ;  /* 0x000000452e0a7221 */ /* 0x001fc20000010000 */
[----:B------:R-:W-:Y:S01]  /*d120*/  F2FP.SATFINITE.E4M3.F32.PACK_AB_MERGE_C R146, R77, R48, RZ ;  /* 0x000000304d92723e */ /* 0x000fe200048070ff */
[----:B--2---:R-:W-:-:S01]  /*d130*/  FADD.FTZ R3, R45, R24 ;  /* 0x000000182d037221 */ /* 0x004fc20000010000 */
[----:B---3--:R-:W-:-:S02]  /*d140*/  F2FP.SATFINITE.E4M3.F32.PACK_AB_MERGE_C R147, R52, R53, RZ ;  /* 0x000000353493723e */ /* 0x008fc400048070ff */
[C---:B------:R-:W-:Y:S01]  /*d150*/  F2FP.SATFINITE.E4M3.F32.PACK_AB_MERGE_C R146, R73.reuse, R46, R146 ;  /* 0x0000002e4992723e */ /* 0x040fe20004807092 */
[----:B------:R-:W-:Y:S01]  /*d160*/  FADD.FTZ R73, R73, R10 ;  /* 0x0000000a49497221 */ /* 0x000fe20000010000 */
[----:B------:R-:W-:Y:S01]  /*d170*/  F2FP.SATFINITE.E4M3.F32.PACK_AB_MERGE_C R137, R89, R66, RZ ;  /* 0x000000425989723e */ /* 0x000fe200048070ff */
[C---:B----4-:R-:W-:Y:S01]  /*d180*/  FADD.FTZ R10, R8.reuse, R3 ;  /* 0x00000003080a7221 */ /* 0x050fe20000010000 */
[----:B------:R-:W-:Y:S01]  /*d190*/  F2FP.SATFINITE.E4M3.F32.PACK_AB_MERGE_C R147, R8, R45, R147 ;  /* 0x0000002d0893723e */ /* 0x000fe20004807093 */
[----:B------:R-:W-:Y:S01]  /*d1a0*/  FADD.FTZ R8, R48, R73 ;  /* 0x0000004930087221 */ /* 0x000fe20000010000 */
[----:B------:R-:W-:Y:S01]  /*d1b0*/  F2FP.SATFINITE.E4M3.F32.PACK_AB_MERGE_C R151, R85, R60, RZ ;  /* 0x0000003c5597723e */ /* 0x000fe200048070ff */
[----:B------:R-:W-:Y:S01]  /*d1c0*/  FADD.FTZ R53, R53, R10 ;  /* 0x0000000a35357221 */ /* 0x000fe20000010000 */
[----:B------:R-:W-:Y:S01]  /*d1d0*/  F2FP.SATFINITE.E4M3.F32.PACK_AB_MERGE_C R139, R70, R51, RZ ;  /* 0x00000033468b723e */ /* 0x000fe200048070ff */
[----:B------:R-:W-:Y:S01]  /*d1e0*/  IMAD.MOV.U32 R89, RZ, RZ, RZ ;  /* 0x000000ffff597224 */ /* 0x000fe200078e00ff */
[----:B------:R-:W-:Y:S01]  /*d1f0*/  BSSY B0, `(.L_x_404) ;  /* 0x0000237000007945 */ /* 0x000fe20003800000 */
[----:B------:R-:W-:Y:S01]  /*d200*/  F2FP.SATFINITE.E4M3.F32.PACK_AB_MERGE_C R145, R12, R37, R145 ;  /* 0x000000250c91723e */ /* 0x000fe20004807091 */
[----:B------:R-:W-:Y:S01]  /*d210*/  FADD.FTZ R8, R77, R8 ;  /* 0x000000084d087221 */ /* 0x000fe20000010000 */
[----:B------:R-:W-:Y:S01]  /*d220*/  F2FP.SATFINITE.E4M3.F32.PACK_AB_MERGE_C R136, R26, R25, R136 ;  /* 0x000000191a88723e */ /* 0x000fe20004807088 */
[----:B------:R-:W-:Y:S01]  /*d230*/  FADD.FTZ R12, R52, R53 ;  /* 0x00000035340c7221 */ /* 0x000fe20000010000 */
[----:B------:R-:W-:Y:S01]  /*d240*/  F2FP.SATFINITE.E4M3.F32.PACK_AB_MERGE_C R138, R33, R30, R138 ;  /* 0x0000001e218a723e */ /* 0x000fe2000480708a */
[--C-:B------:R-:W-:Y:S01]  /*d250*/  IMAD.MOV.U32 R88, RZ, RZ, R89.reuse ;  /* 0x000000ffff587224 */ /* 0x100fe200078e0059 */
[----:B------:R-:W-:Y:S01]  /*d260*/  F2FP.SATFINITE.E4M3.F32.PACK_AB_MERGE_C R140, R49, R34, R140 ;  /* 0x00000022318c723e */ /* 0x000fe2000480708c */
[--C-:B------:R-:W-:Y:S01]  /*d270*/  IMAD.MOV.U32 R91, RZ, RZ, R89.reuse ;  /* 0x000000ffff5b7224 */ /* 0x100fe200078e0059 */
[----:B------:R-:W-:Y:S01]  /*d280*/  F2FP.SATFINITE.E4M3.F32.PACK_AB_MERGE_C R142, R57, R36, R142 ;  /* 0x00000024398e723e */ /* 0x000fe2000480708e */
[----:B------:R-:W-:Y:S01]  /*d290*/  IMAD.MOV.U32 R90, RZ, RZ, R89 ;  /* 0x000000ffff5a7224 */ /* 0x000fe200078e0059 */
        /* <DEDUP_REMOVED lines=49> */
[----:B------:R-:W-:Y:S06]  /*d5b0*/  @!P1 BRA `(.L_x_405) ;  /* 0x0000001c00e89947 */ /* 0x000fec0003800000 */
[----:B------:R-:W-:Y:S01]  /*d5c0*/  IMAD.MOV.U32 R15, RZ, RZ, R6 ;  /* 0x000000ffff0f7224 */ /* 0x000fe200078e0006 */
[----:B------:R-:W-:Y:S01]  /*d5d0*/  CS2R R134, SRZ ;  /* 0x0000000000867805 */ /* 0x000fe2000001ff00 */
[----:B------:R-:W-:Y:S01]  /*d5e0*/  IMAD.MOV.U32 R3, RZ, RZ, R0 ;  /* 0x000000ffff037224 */ /* 0x000fe200078e0000 */
[----:B------:R-:W-:Y:S01]  /*d5f0*/  CS2R R132, SRZ ;  /* 0x0000000000847805 */ /* 0x000fe2000001ff00 */
[----:B------:R-:W-:Y:S01]  /*d600*/  IMAD.MOV.U32 R10, RZ, RZ, R156 ;  /* 0x000000ffff0a7224 */ /* 0x000fe200078e009c */
[----:B------:R-:W-:Y:S01]  /*d610*/  CS2R R130, SRZ ;  /* 0x0000000000827805 */ /* 0x000fe2000001ff00 */
[----:B------:R-:W-:Y:S01]  /*d620*/  IMAD.MOV.U32 R7, RZ, RZ, R154 ;  /* 0x000000ffff077224 */ /* 0x000fe200078e009a */
        /* <DEDUP_REMOVED lines=20> */
[----:B------:R-:W-:-:S07]  /*d770*/  CS2R R88, SRZ ;  /* 0x0000000000587805 */ /* 0x000fce000001ff00 */
.L_x_417:
[----:B------:R-:W-:-:S04]  /*d780*/  ISETP.NE.AND P1, PT, R7, 0x1, PT ;  /* 0x000000010700780c */ /* 0x000fc80003f25270 */
[----:B------:R-:W-:-:S04]  /*d790*/  SEL R9, RZ, 0x1, P1 ;  /* 0x00000001ff097807 */ /* 0x000fc80000800000 */
[----:B------:R-:W-:Y:S01]  /*d7a0*/  LOP3.LUT R156, R10, R9, RZ, 0x3c, !PT ;  /* 0x000000090a9c7212 */ /* 0x000fe200078e3cff */
[----:B------:R-:W-:Y:S06]  /*d7b0*/  @!P0 BRA `(.L_x_406) ;  /* 0x0000000000048947 */ /* 0x000fec0003800000 */
[----:B------:R-:W-:Y:S01]  /*d7c0*/  BPT.TRAP 0x1 ;  /* 0x000000040000795c */ /* 0x000fe20000300000 */
.L_x_406:
[----:B------:R-:W-:Y:S01]  /*d7d0*/  VIADD R154, R7, 0x1 ;  /* 0x00000001079a7836 */ /* 0x000fe20000000000 */
[----:B------:R-:W-:-:S04]  /*d7e0*/  SHF.L.U32 R0, R156, 0x1f, RZ ;  /* 0x0000001f9c007819 */ /* 0x000fc800000006ff */
[----:B------:R-:W-:-:S04]  /*d7f0*/  ISETP.NE.AND P1, PT, R154, 0x2, PT ;  /* 0x000000029a00780c */ /* 0x000fc80003f25270 */
[----:B------:R-:W-:-:S05]  /*d800*/  SEL R154, R154, RZ, P1 ;  /* 0x000000ff9a9a7207 */ /* 0x000fca0000800000 */
[----:B------:R-:W-:-:S04]  /*d810*/  IMAD R9, R154, 0x8, R16 ;  /* 0x000000089a097824 */ /* 0x000fc800078e0210 */
[----:B------:R0:W1:Y:S01]  /*d820*/  SYNCS.PHASECHK.TRANS64.TRYWAIT P1, [R9+URZ+0x19c30], R0 ;  /* 0x019c3000090075a7 */ /* 0x000062000802017f */
[----:B------:R-:W-:Y:S05]  /*d830*/  @!P0 BRA `(.L_x_407) ;  /* 0x0000000000048947 */ /* 0x000fea0003800000 */
[----:B------:R-:W-:Y:S01]  /*d840*/  BPT.TRAP 0x1 ;  /* 0x000000040000795c */ /* 0x000fe20000300000 */
.L_x_407:
[----:B------:R-:W2:Y:S01]  /*d850*/  LDL R6, [R1+0x20] ;  /* 0x0000200001067983 */ /* 0x000ea20000100800 */
[----:B------:R-:W-:Y:S01]  /*d860*/  BSSY B1, `(.L_x_408) ;  /* 0x0000006000017945 */ /* 0x000fe20003800000 */
[----:B------:R-:W-:Y:S02]  /*d870*/  IMAD.MOV.U32 R27, RZ, RZ, -0x3ffffff0 ;  /* 0xc0000010ff1b7424 */ /* 0x000fe400078e00ff */
[----:B--2---:R-:W-:Y:S01]  /*d880*/  IMAD R26, R154, 0x300, R6 ;  /* 0x000003009a1a7824 */ /* 0x004fe200078e0206 */
[----:B-1----:R-:W-:Y:S06]  /*d890*/  @P1 BRA `(.L_x_409) ;  /* 0x0000000000081947 */ /* 0x002fec0003800000 */
[----:B------:R-:W1:Y:S02]  /*d8a0*/  SYNCS.PHASECHK.TRANS64.TRYWAIT P1, [R9+URZ+0x19c30], R0 ;  /* 0x019c3000090075a7 */ /* 0x000e64000802017f */
[----:B-1----:R-:W-:Y:S05]  /*d8b0*/  @!P1 BRA `(.L_x_410) ;  /* 0x000000d000089947 */ /* 0x002fea0003800000 */
.L_x_409:
[----:B------:R-:W-:Y:S05]  /*d8c0*/  BSYNC B1 ;  /* 0x0000000000017941 */ /* 0x000fea0003800000 */
.L_x_408:
[----:B------:R2:W-:Y:S04]  /*d8d0*/  STL.64 [R1+0x98], R2 ;  /* 0x0000980201007387 */ /* 0x0005e80000100a00 */
[----:B--2---:R-:W2:Y:S01]  /*d8e0*/  LDL.64 R2, [R1] ;  /* 0x0000000001027983 */ /* 0x004ea20000100a00 */
[C---:B------:R-:W-:Y:S01]  /*d8f0*/  R2UR UR6, R26.reuse ;  /* 0x000000001a0672ca */ /* 0x040fe200000e0000 */
[C---:B------:R-:W-:Y:S01]  /*d900*/  VIADD R24, R26.reuse, 0x100 ;  /* 0x000001001a187836 */ /* 0x040fe20000000000 */
[----:B------:R-:W-:Y:S01]  /*d910*/  R2UR UR7, R27 ;  /* 0x000000001b0772ca */ /* 0x000fe200000e0000 */
[----:B------:R-:W-:Y:S01]  /*d920*/  VIADD R26, R26, 0x200 ;  /* 0x000002001a1a7836 */ /* 0x000fe20000000000 */
[----:B------:R-:W-:Y:S01]  /*d930*/  R2UR UR4, R4 ;  /* 0x00000000040472ca */ /* 0x000fe200000e0000 */
[----:B------:R-:W-:Y:S01]  /*d940*/  IMAD.MOV.U32 R25, RZ, RZ, -0x3ffffff0 ;  /* 0xc0000010ff197424 */ /* 0x000fe200078e00ff */
[----:B------:R-:W-:Y:S01]  /*d950*/  R2UR UR5, R5 ;  /* 0x00000000050572ca */ /* 0x000fe200000e0000 */
[----:B------:R-:W-:Y:S01]  /*d960*/  IMAD.MOV.U32 R27, RZ, RZ, -0x3ffffff0 ;  /* 0xc0000010ff1b7424 */ /* 0x000fe200078e00ff */
[----:B------:R-:W-:-:S02]  /*d970*/  R2UR UR10, R24 ;  /* 0x00000000180a72ca */ /* 0x000fc400000e0000 */
[----:B------:R-:W-:Y:S02]  /*d980*/  R2UR UR11, R25 ;  /* 0x00000000190b72ca */ /* 0x000fe400000e0000 */
[----:B------:R-:W-:Y:S02]  /*d990*/  R2UR UR14, R26 ;  /* 0x000000001a0e72ca */ /* 0x000fe400000e0000 */
[----:B------:R-:W-:Y:S02]  /*d9a0*/  R2UR UR15, R27 ;  /* 0x000000001b0f72ca */ /* 0x000fe400000e0000 */
[----:B------:R-:W-:-:S06]  /*d9b0*/  WARPGROUP.ARRIVE ;  /* 0x00000000000079c5 */ /* 0x000fcc0000000000 */
[----:B------:R-:W-:Y:S01]  /*d9c0*/  QGMMA.64x128x32.F32.E4M3.E4M3 R24, gdesc[UR4], RZ, !UPT, gsb0 ;  /* 0x01e00000041879f3 */ /* 0x000fe2000c0008ff */
[----:B------:R-:W-:Y:S02]  /*d9d0*/  R2UR UR12, R20 ;  /* 0x00000000140c72ca */ /* 0x000fe400000e0000 */
[----:B------:R-:W-:Y:S01]  /*d9e0*/  R2UR UR13, R21 ;  /* 0x00000000150d72ca */ /* 0x000fe200000e0000 */
[----:B------:R-:W-:Y:S02]  /*d9f0*/  WARPGROUP.DEPBAR.LE gsb0, 0x0 ;  /* 0x00008000000079c5 */ /* 0x000fe40000010000 */
[----:B------:R-:W-:Y:S01]  /*da00*/  WARPGROUP.ARRIVE ;  /* 0x00000000000079c5 */ /* 0x000fe20000000000 */
[----:B--2---:R-:W-:Y:S02]  /*da10*/  R2UR UR8, R2 ;  /* 0x00000000020872ca */ /* 0x004fe400000e0000 */
[----:B------:R-:W-:Y:S02]  /*da20*/  R2UR UR9, R3 ;  /* 0x00000000030972ca */ /* 0x000fe400000e0000 */
[----:B------:R2:W5:Y:S11]  /*da30*/  LDL.LU.64 R2, [R1+0x98] ;  /* 0x0000980001027983 */ /* 0x0005760000300a00 */
[----:B------:R-:W-:Y:S03]  /*da40*/  QGMMA.64x128x32.F32.E4M3.E4M3 R24, gdesc[UR8], R24, gsb0 ;  /* 0x01e00000081879f3 */ /* 0x000fe60008000818 */
[----:B------:R-:W-:-:S02]  /*da50*/  WARPGROUP.DEPBAR.LE gsb0, 0x0 ;  /* 0x00008000000079c5 */ /* 0x000fc40000010000 */
[----:B------:R-:W-:-:S07]  /*da60*/  WARPGROUP.ARRIVE ;  /* 0x00000000000079c5 */ /* 0x000fce0000000000 */
[----:B------:R-:W-:Y:S03]  /*da70*/  QGMMA.64x128x32.F32.E4M3.E4M3 R24, gdesc[UR12], R24, gsb0 ;  /* 0x01e000000c1879f3 */ /* 0x000fe60008000818 */
[----:B------:R-:W-:Y:S02]  /*da80*/  WARPGROUP.DEPBAR.LE gsb0, 0x0 ;  /* 0x00008000000079c5 */ /* 0x000fe40000010000 */
[----:B--2---:R-:W-:Y:S05]  /*da90*/  @!P0 BRA `(.L_x_411) ;  /* 0x0000000000048947 */ /* 0x004fea0003800000 */
[----:B------:R-:W-:Y:S01]  /*daa0*/  BPT.TRAP 0x1 ;  /* 0x000000040000795c */ /* 0x000fe20000300000 */
.L_x_411:
[----:B01----:R-:W-:Y:S01]  /*dab0*/  SHF.L.U32 R0, R10, 0x1f, RZ ;  /* 0x0000001f0a007819 */ /* 0x003fe200000006ff */
[----:B------:R-:W-:-:S04]  /*dac0*/  IMAD R14, R7, 0x8, R16 ;  /* 0x00000008070e7824 */ /* 0x000fc800078e0210 */
[----:B------:R0:W1:Y:S01]  /*dad0*/  SYNCS.PHASECHK.TRANS64.TRYWAIT P1, [R14+URZ+0x19c50], R0 ;  /* 0x019c50000e0075a7 */ /* 0x000062000802017f */
[----:B------:R-:W-:Y:S05]  /*dae0*/  @!P0 BRA `(.L_x_412) ;  /* 0x0000000000048947 */ /* 0x000fea0003800000 */
[----:B------:R-:W-:Y:S01]  /*daf0*/  BPT.TRAP 0x1 ;  /* 0x000000040000795c */ /* 0x000fe20000300000 */
.L_x_412:
[----:B------:R-:W-:Y:S04]  /*db00*/  BSSY B1, `(.L_x_413) ;  /* 0x0000004000017945 */ /* 0x000fe80003800000 */
[----:B-1----:R-:W-:Y:S05]  /*db10*/  @P1 BRA `(.L_x_414) ;  /* 0x0000000000081947 */ /* 0x002fea0003800000 */
[----:B------:R-:W1:Y:S02]  /*db20*/  SYNCS.PHASECHK.TRANS64.TRYWAIT P1, [R14+URZ+0x19c50], R0 ;  /* 0x019c50000e0075a7 */ /* 0x000e64000802017f */
[----:B-1----:R-:W-:Y:S05]  /*db30*/  @!P1 BRA `(.L_x_415) ;  /* 0x000000cc007c9947 */ /* 0x002fea0003800000 */
.L_x_414:
[----:B------:R-:W-:Y:S05]  /*db40*/  BSYNC B1 ;  /* 0x0000000000017941 */ /* 0x000fea0003800000 */
.L_x_413:
[----:B01----:R-:W-:Y:S01]  /*db50*/  VIADD R0, R16, 0x3000 ;  /* 0x0000300010007836 */ /* 0x003fe20000000000 */
[----:B------:R-:W-:Y:S01]  /*db60*/  WARPGROUP.ARRIVE ;  /* 0x00000000000079c5 */ /* 0x000fe20000000000 */
[----:B------:R-:W-:-:S03]  /*db70*/  IMAD.MOV.U32 R11, RZ, RZ, 0x40000040 ;  /* 0x40000040ff0b7424 */ /* 0x000fc600078e00ff */
[----:B------:R-:W-:-:S04]  /*db80*/  SHF.R.U32.HI R0, RZ, 0x4, R0 ;  /* 0x00000004ff007819 */ /* 0x000fc80000011600 */
[----:B------:R-:W-:-:S04]  /*db90*/  LOP3.LUT R0, R0, 0x3fff, RZ, 0xc0, !PT ;  /* 0x00003fff00007812 */ /* 0x000fc800078ec0ff */
[----:B------:R-:W-:-:S05]  /*dba0*/  LOP3.LUT R0, R0, 0x10000, RZ, 0xfc, !PT ;  /* 0x0001000000007812 */ /* 0x000fca00078efcff */
[----:B------:R-:W-:Y:S01]  /*dbb0*/  IMAD R6, R7, 0x300, R0 ;  /* 0x0000030007067824 */ /* 0x000fe200078e0200 */
[----:B-----5:R-:W-:Y:S01]  /*dbc0*/  FMNMX.FTZ R0, R24, R3, !PT ;  /* 0x0000000318007209 */ /* 0x020fe20007810000 */
[----:B------:R-:W-:Y:S02]  /*dbd0*/  IMAD.MOV.U32 R7, RZ, RZ, 0x40000040 ;  /* 0x40000040ff077424 */ /* 0x000fe400078e00ff */
[C---:B------:R-:W-:Y:S01]  /*dbe0*/  VIADD R10, R6.reuse, 0x2 ;  /* 0x00000002060a7836 */ /* 0x040fe20000000000 */
[----:B------:R-:W-:Y:S02]  /*dbf0*/  R2UR UR6, R6 ;  /* 0x00000000060672ca */ /* 0x000fe400000e0000 */
[----:B------:R-:W-:Y:S02]  /*dc00*/  R2UR UR7, R7 ;  /* 0x00000000070772ca */ /* 0x000fe400000e0000 */
[----:B------:R-:W-:-:S04]  /*dc10*/  FMNMX.FTZ R0, R25, R0, !PT ;  /* 0x0000000019007209 */ /* 0x000fc80007810000 */
[----:B------:R-:W-:-:S04]  /*dc20*/  FMNMX.FTZ R0, R28, R0, !PT ;  /* 0x000000001c007209 */ /* 0x000fc80007810000 */
[----:B------:R-:W-:-:S03]  /*dc30*/  FMNMX.FTZ R0, R29, R0, !PT ;  /* 0x000000001d007209 */ /* 0x000fc60007810000 */
[----:B------:R-:W-:Y:S01]  /*dc40*/  QGMMA.64x96x32.F32.E4M3.E4M3 R88, R148, gdesc[UR4], R88, gsb0 ;  /* 0x0160000494587df3 */ /* 0x000fe20008000858 */
[----:B------:R-:W-:Y:S01]  /*dc50*/  R2UR UR6, R10 ;  /* 0x000000000a0672ca */ /* 0x000fe200000e0000 */
[----:B------:R-:W-:Y:S01]  /*dc60*/  VIADD R10, R6, 0x4 ;  /* 0x00000004060a7836 */ /* 0x000fe20000000000 */
[----:B------:R-:W-:Y:S01]  /*dc70*/  R2UR UR7, R11 ;  /* 0x000000000b0772ca */ /* 0x000fe200000e0000 */
[----:B------:R-:W-:Y:S01]  /*dc80*/  IMAD.MOV.U32 R11, RZ, RZ, 0x40000040 ;  /* 0x40000040ff0b7424 */ /* 0x000fe200078e00ff */
[----:B------:R-:W-:Y:S01]  /*dc90*/  FMNMX.FTZ R0, R32, R0, !PT ;  /* 0x0000000020007209 */ /* 0x000fe20007810000 */
[----:B------:R-:W-:-:S03]  /*dca0*/  VIADD R6, R6, 0x6 ;  /* 0x0000000606067836 */ /* 0x000fc60000000000 */
[----:B------:R-:W-:-:S04]  /*dcb0*/  FMNMX.FTZ R0, R33, R0, !PT ;  /* 0x0000000021007209 */ /* 0x000fc80007810000 */
        /* <DEDUP_REMOVED lines=24> */
[----:B------:R-:W-:Y:S01]  /*de40*/  FMNMX.FTZ R0, R84, R0, !PT ;  /* 0x0000000054007209 */ /* 0x000fe20007810000 */
[----:B------:R-:W-:Y:S02]  /*de50*/  WARPGROUP.DEPBAR.LE gsb0, 0x0 ;  /* 0x00008000000079c5 */ /* 0x000fe40000010000 */
[----:B------:R-:W-:Y:S01]  /*de60*/  WARPGROUP.ARRIVE ;  /* 0x00000000000079c5 */ /* 0x000fe20000000000 */
[----:B------:R-:W-:-:S05]  /*de70*/  FMNMX.FTZ R0, R85, R0, !PT ;  /* 0x0000000055007209 */ /* 0x000fca0007810000 */
[----:B------:R-:W0:Y:S01]  /*de80*/  S2R R151, SR_TID.X ;  /* 0x0000000000977919 */ /* 0x000e220000002100 */
[----:B------:R-:W-:Y:S01]  /*de90*/  QGMMA.64x96x32.F32.E4M3.E4M3 R88, R136, gdesc[UR4], R88, gsb0 ;  /* 0x0160000488587df3 */ /* 0x000fe20008000858 */
[----:B------:R-:W-:Y:S01]  /*dea0*/  R2UR UR6, R10 ;  /* 0x000000000a0672ca */ /* 0x000fe200000e0000 */
[----:B------:R-:W1:Y:S01]  /*deb0*/  SHFL.BFLY PT, R7, R0, 0x2, 0x1f ;  /* 0x0c401f0000077f89 */ /* 0x000e6200000e0000 */
[----:B------:R-:W-:Y:S02]  /*dec0*/  FMNMX.FTZ R10, R26, R15, !PT ;  /* 0x0000000f1a0a7209 */ /* 0x000fe40007810000 */
[----:B------:R-:W-:Y:S02]  /*ded0*/  R2UR UR7, R11 ;  /* 0x000000000b0772ca */ /* 0x000fe400000e0000 */
[----:B------:R-:W-:-:S04]  /*dee0*/  FMNMX.FTZ R10, R27, R10, !PT ;  /* 0x0000000a1b0a7209 */ /* 0x000fc80007810000 */
[----:B------:R-:W-:-:S04]  /*def0*/  FMNMX.FTZ R10, R30, R10, !PT ;  /* 0x0000000a1e0a7209 */ /* 0x000fc80007810000 */
[----:B------:R-:W-:-:S04]  /*df00*/  FMNMX.FTZ R10, R31, R10, !PT ;  /* 0x0000000a1f0a7209 */ /* 0x000fc80007810000 */
[----:B------:R-:W-:-:S04]  /*df10*/  FMNMX.FTZ R10, R34, R10, !PT ;  /* 0x0000000a220a7209 */ /* 0x000fc80007810000 */
[----:B------:R-:W-:Y:S02]  /*df20*/  FMNMX.FTZ R10, R35, R10, !PT ;  /* 0x0000000a230a7209 */ /* 0x000fe40007810000 */
[----:B-1----:R-:W-:Y:S01]  /*df30*/  FMNMX.FTZ R0, R0, R7, !PT ;  /* 0x0000000700007209 */ /* 0x002fe20007810000 */
[----:B------:R-:W-:Y:S01]  /*df40*/  IMAD.MOV.U32 R7, RZ, RZ, 0x40000040 ;  /* 0x40000040ff077424 */ /* 0x000fe200078e00ff */
[----:B------:R-:W-:Y:S02]  /*df50*/  FMNMX.FTZ R10, R38, R10, !PT ;  /* 0x0000000a260a7209 */ /* 0x000fe40007810000 */
[----:B0-----:R-:W-:Y:S02]  /*df60*/  LOP3.LUT R151, R151, 0x7f, RZ, 0xc0, !PT ;  /* 0x0000007f97977812 */ /* 0x001fe400078ec0ff */
[----:B------:R-:W-:Y:S02]  /*df70*/  FMNMX.FTZ R10, R39, R10, !PT ;  /* 0x0000000a270a7209 */ /* 0x000fe40007810000 */
[----:B------:R-:W-:-:S02]  /*df80*/  ISETP.NE.AND P1, PT, R151, RZ, PT ;  /* 0x000000ff9700720c */ /* 0x000fc40003f25270 */
[----:B------:R-:W-:-:S04]  /*df90*/  FMNMX.FTZ R10, R42, R10, !PT ;  /* 0x0000000a2a0a7209 */ /* 0x000fc80007810000 */
[----:B------:R-:W-:-:S04]  /*dfa0*/  FMNMX.FTZ R10, R43, R10, !PT ;  /* 0x0000000a2b0a7209 */ /* 0x000fc80007810000 */
[----:B------:R-:W-:-:S03]  /*dfb0*/  FMNMX.FTZ R10, R46, R10, !PT ;  /* 0x0000000a2e0a7209 */ /* 0x000fc60007810000 */
[----:B------:R-:W-:Y:S01]  /*dfc0*/  @!P1 VIADD R9, R9, 0x19c40 ;  /* 0x00019c4009099836 */ /* 0x000fe20000000000 */
[----:B------:R-:W-:-:S04]  /*dfd0*/  FMNMX.FTZ R10, R47, R10, !PT ;  /* 0x0000000a2f0a7209 */ /* 0x000fc80007810000 */
[----:B------:R-:W-:Y:S02]  /*dfe0*/  FMNMX.FTZ R10, R50, R10, !PT ;  /* 0x0000000a320a7209 */ /* 0x000fe40007810000 */
[----:B------:R-:W-:Y:S02]  /*dff0*/  @!P1 PRMT R9, RZ, 0x654, R9 ;  /* 0x00000654ff099816 */ /* 0x000fe40000000009 */
        /* <DEDUP_REMOVED lines=14> */
[----:B------:R-:W-:-:S03]  /*e0e0*/  WARPGROUP.DEPBAR.LE gsb0, 0x0 ;  /* 0x00008000000079c5 */ /* 0x000fc60000010000 */
[----:B------:R-:W-:Y:S01]  /*e0f0*/  FMNMX.FTZ R10, R79, R10, !PT ;  /* 0x0000000a4f0a7209 */ /* 0x000fe20007810000 */
[----:B------:R-:W-:-:S03]  /*e100*/  WARPGROUP.ARRIVE ;  /* 0x00000000000079c5 */ /* 0x000fc60000000000 */
[----:B------:R-:W-:-:S03]  /*e110*/  FMNMX.FTZ R10, R82, R10, !PT ;  /* 0x0000000a520a7209 */ /* 0x000fc60007810000 */
[----:B------:R-:W-:Y:S01]  /*e120*/  QGMMA.64x96x32.F32.E4M3.E4M3 R88, R140, gdesc[UR4], R88, gsb0 ;  /* 0x016000048c587df3 */ /* 0x000fe20008000858 */
[----:B------:R-:W-:Y:S02]  /*e130*/  FMNMX.FTZ R10, R83, R10, !PT ;  /* 0x0000000a530a7209 */ /* 0x000fe40007810000 */
[----:B------:R-:W-:Y:S02]  /*e140*/  R2UR UR7, R7 ;  /* 0x00000000070772ca */ /* 0x000fe400000e0000 */
[----:B------:R-:W-:Y:S01]  /*e150*/  FMNMX.FTZ R10, R86, R10, !PT ;  /* 0x0000000a560a7209 */ /* 0x000fe20007810000 */
[----:B------:R-:W0:Y:S01]  /*e160*/  SHFL.BFLY PT, R7, R0, 0x1, 0x1f ;  /* 0x0c201f0000077f89 */ /* 0x000e2200000e0000 */
[----:B------:R-:W-:Y:S02]  /*e170*/  R2UR UR6, R6 ;  /* 0x00000000060672ca */ /* 0x000fe400000e0000 */
[----:B------:R-:W-:-:S05]  /*e180*/  FMNMX.FTZ R10, R87, R10, !PT ;  /* 0x0000000a570a7209 */ /* 0x000fca0007810000 */
[----:B------:R-:W1:Y:S01]  /*e190*/  SHFL.BFLY PT, R11, R10, 0x2, 0x1f ;  /* 0x0c401f000a0b7f89 */ /* 0x000e6200000e0000 */
[----:B0-----:R-:W-:-:S05]  /*e1a0*/  FMNMX.FTZ R0, R0, R7, !PT ;  /* 0x0000000700007209 */ /* 0x001fca0007810000 */
[----:B------:R-:W-:Y:S01]  /*e1b0*/  FADD.FTZ R7, -R0, R3 ;  /* 0x0000000300077221 */ /* 0x000fe20000010100 */
[----:B-1----:R-:W-:-:S03]  /*e1c0*/  FMNMX.FTZ R11, R10, R11, !PT ;  /* 0x0000000b0a0b7209 */ /* 0x002fc60007810000 */
[----:B------:R-:W-:Y:S02]  /*e1d0*/  FMUL.FTZ R7, R2, R7 ;  /* 0x0000000702077220 */ /* 0x000fe40000410000 */
[----:B------:R-:W0:Y:S04]  /*e1e0*/  SHFL.BFLY PT, R6, R11, 0x1, 0x1f ;  /* 0x0c201f000b067f89 */ /* 0x000e2800000e0000 */
[----:B------:R-:W-:Y:S01]  /*e1f0*/  MUFU.EX2 R7, R7 ;  /* 0x0000000700077308 */ /* 0x000fe20000000800 */
[----:B0-----:R-:W-:-:S05]  /*e200*/  FMNMX.FTZ R6, R11, R6, !PT ;  /* 0x000000060b067209 */ /* 0x001fca0007810000 */
[----:B------:R-:W-:Y:S01]  /*e210*/  FADD.FTZ R3, -R6, R15 ;  /* 0x0000000f06037221 */ /* 0x000fe20000010100 */
[----:B------:R-:W-:-:S03]  /*e220*/  FFMA.FTZ R15, R2, R0, -8 ;  /* 0xc1000000020f7423 */ /* 0x000fc60000010000 */
[C---:B------:R-:W-:Y:S01]  /*e230*/  FMUL.FTZ R3, R2.reuse, R3 ;  /* 0x0000000302037220 */ /* 0x040fe20000410000 */
[----:B------:R-:W-:-:S01]  /*e240*/  FFMA.FTZ R11, R2, R25, -R15 ;  /* 0x00000019020b7223 */ /* 0x000fc2000001080f */
[C-C-:B------:R-:W-:Y:S01]  /*e250*/  FFMA.FTZ R25, R2.reuse, R29, -R15.reuse ;  /* 0x0000001d02197223 */ /* 0x140fe2000001080f */
        /* <DEDUP_REMOVED lines=13> */
[C---:B------:R-:W-:Y:S01]  /*e330*/  FFMA.FTZ R81, R2.reuse, R6, -8 ;  /* 0xc100000002517423 */ /* 0x040fe20000010006 */
[----:B------:R-:W-:-:S01]  /*e340*/  FFMA.FTZ R10, R2, R24, -R15 ;  /* 0x00000018020a7223 */ /* 0x000fc2000001080f */
[----:B------:R-:W-:Y:S01]  /*e350*/  MUFU.EX2 R3, R3 ;  /* 0x0000000300037308 */ /* 0x000fe20000000800 */
[----:B------:R-:W-:-:S01]  /*e360*/  FFMA.FTZ R24, R2, R28, -R15 ;  /* 0x0000001c02187223 */ /* 0x000fc2000001080f */
[C-C-:B------:R-:W-:Y:S01]  /*e370*/  FFMA.FTZ R26, R2.reuse, R26, -R81.reuse ;  /* 0x0000001a021a7223 */ /* 0x140fe20000010851 */
[----:B------:R-:W-:-:S01]  /*e380*/  FFMA.FTZ R27, R2, R27, -R81 ;  /* 0x0000001b021b7223 */ /* 0x000fc20000010851 */
[C-C-:B------:R-:W-:Y:S01]  /*e390*/  FFMA.FTZ R30, R2.reuse, R30, -R81.reuse ;  /* 0x0000001e021e7223 */ /* 0x140fe20000010851 */
[----:B------:R-:W-:-:S01]  /*e3a0*/  FFMA.FTZ R31, R2, R31, -R81 ;  /* 0x0000001f021f7223 */ /* 0x000fc20000010851 */
[C---:B------:R-:W-:Y:S01]  /*e3b0*/  FFMA.FTZ R28, R2.reuse, R32, -R15 ;  /* 0x00000020021c7223 */ /* 0x040fe2000001080f */
[----:B------:R-:W-:-:S01]  /*e3c0*/  FFMA.FTZ R34, R2, R34, -R81 ;  /* 0x0000002202227223 */ /* 0x000fc20000010851 */
[----:B------:R-:W0:Y:S01]  /*e3d0*/  MUFU.EX2 R10, R10 ;  /* 0x0000000a000a7308 */ /* 0x000e220000000800 */
[----:B------:R-:W-:-:S01]  /*e3e0*/  FFMA.FTZ R35, R2, R35, -R81 ;  /* 0x0000002302237223 */ /* 0x000fc20000010851 */
[C---:B------:R-:W-:Y:S01]  /*e3f0*/  FFMA.FTZ R32, R2.reuse, R36, -R15 ;  /* 0x0000002402207223 */ /* 0x040fe2000001080f */
[----:B------:R-:W-:-:S01]  /*e400*/  FFMA.FTZ R38, R2, R38, -R81 ;  /* 0x0000002602267223 */ /* 0x000fc20000010851 */
[C---:B------:R-:W-:Y:S01]  /*e410*/  FFMA.FTZ R39, R2.reuse, R39, -R81 ;  /* 0x0000002702277223 */ /* 0x040fe20000010851 */
[----:B------:R-:W-:-:S01]  /*e420*/  FFMA.FTZ R36, R2, R40, -R15 ;  /* 0x0000002802247223 */ /* 0x000fc2000001080f */
[C-C-:B------:R-:W-:Y:S01]  /*e430*/  FFMA.FTZ R42, R2.reuse, R42, -R81.reuse ;  /* 0x0000002a022a7223 */ /* 0x140fe20000010851 */
[----:B------:R-:W-:-:S01]  /*e440*/  FFMA.FTZ R43, R2, R43, -R81 ;  /* 0x0000002b022b7223 */ /* 0x000fc20000010851 */
[----:B------:R-:W1:Y:S01]  /*e450*/  MUFU.EX2 R26, R26 ;  /* 0x0000001a001a7308 */ /* 0x000e620000000800 */
[----:B------:R-:W-:-:S01]  /*e460*/  FFMA.FTZ R40, R2, R44, -R15 ;  /* 0x0000002c02287223 */ /* 0x000fc2000001080f */
[C-C-:B------:R-:W-:Y:S01]  /*e470*/  FFMA.FTZ R46, R2.reuse, R46, -R81.reuse ;  /* 0x0000002e022e7223 */ /* 0x140fe20000010851 */
[----:B------:R-:W-:-:S01]  /*e480*/  FFMA.FTZ R47, R2, R47, -R81 ;  /* 0x0000002f022f7223 */ /* 0x000fc20000010851 */
[C---:B------:R-:W-:Y:S01]  /*e490*/  FFMA.FTZ R44, R2.reuse, R48, -R15 ;  /* 0x00000030022c7223 */ /* 0x040fe2000001080f */
[----:B------:R-:W-:-:S01]  /*e4a0*/  FFMA.FTZ R50, R2, R50, -R81 ;  /* 0x0000003202327223 */ /* 0x000fc20000010851 */
[----:B------:R-:W-:Y:S01]  /*e4b0*/  FFMA.FTZ R51, R2, R51, -R81 ;  /* 0x0000003302337223 */ /* 0x000fe20000010851 */
[----:B------:R-:W-:-:S02]  /*e4c0*/  WARPGROUP.DEPBAR.LE gsb0, 0x0 ;  /* 0x00008000000079c5 */ /* 0x000fc40000010000 */
[----:B------:R-:W2:Y:S01]  /*e4d0*/  MUFU.EX2 R11, R11 ;  /* 0x0000000b000b7308 */ /* 0x000ea20000000800 */
[----:B0-----:R-:W-:-:S01]  /*e4e0*/  FFMA.FTZ R8, R7, R8, R10 ;  /* 0x0000000807087223 */ /* 0x001fc2000001000a */
[----:B------:R-:W-:Y:S01]  /*e4f0*/  WARPGROUP.ARRIVE ;  /* 0x00000000000079c5 */ /* 0x000fe20000000000 */
[----:B------:R-:W-:-:S01]  /*e500*/  FFMA.FTZ R48, R2, R52, -R15 ;  /* 0x0000003402307223 */ /* 0x000fc2000001080f */
[C-C-:B------:R-:W-:Y:S01]  /*e510*/  FFMA.FTZ R54, R2.reuse, R54, -R81.reuse ;  /* 0x0000003602367223 */ /* 0x140fe20000010851 */
[----:B------:R-:W-:-:S01]  /*e520*/  FFMA.FTZ R55, R2, R55, -R81 ;  /* 0x0000003702377223 */ /* 0x000fc20000010851 */
[C---:B------:R-:W-:Y:S01]  /*e530*/  FFMA.FTZ R52, R2.reuse, R56, -R15 ;  /* 0x0000003802347223 */ /* 0x040fe2000001080f */
[----:B------:R-:W-:-:S01]  /*e540*/  FFMA.FTZ R58, R2, R58, -R81 ;  /* 0x0000003a023a7223 */ /* 0x000fc20000010851 */
[----:B------:R-:W0:Y:S01]  /*e550*/  MUFU.EX2 R27, R27 ;  /* 0x0000001b001b7308 */ /* 0x000e220000000800 */
[----:B-1----:R-:W-:-:S01]  /*e560*/  FFMA.FTZ R12, R3, R12, R26 ;  /* 0x0000000c030c7223 */ /* 0x002fc2000001001a */
[----:B------:R-:W-:Y:S01]  /*e570*/  QGMMA.64x96x32.F32.E4M3.E4M3 R88, R144, gdesc[UR4], R88, gsb0 ;  /* 0x0160000490587df3 */ /* 0x000fe20008000858 */
[----:B------:R-:W-:-:S01]  /*e580*/  FFMA.FTZ R59, R2, R59, -R81 ;  /* 0x0000003b023b7223 */ /* 0x000fc20000010851 */
[C---:B------:R-:W-:Y:S01]  /*e590*/  FFMA.FTZ R56, R2.reuse, R60, -R15 ;  /* 0x0000003c02387223 */ /* 0x040fe2000001080f */
[----:B------:R-:W-:-:S01]  /*e5a0*/  FFMA.FTZ R62, R2, R62, -R81 ;  /* 0x0000003e023e7223 */ /* 0x000fc20000010851 */
[C---:B------:R-:W-:Y:S01]  /*e5b0*/  FFMA.FTZ R63, R2.reuse, R63, -R81 ;  /* 0x0000003f023f7223 */ /* 0x040fe20000010851 */
[----:B------:R-:W-:-:S01]  /*e5c0*/  FFMA.FTZ R60, R2, R64, -R15 ;  /* 0x00000040023c7223 */ /* 0x000fc2000001080f */
[----:B------:R-:W1:Y:S01]  /*e5d0*/  MUFU.EX2 R24, R24 ;  /* 0x0000001800187308 */ /* 0x000e620000000800 */
[----:B--2---:R-:W-:-:S01]  /*e5e0*/  FADD.FTZ R8, R11, R8 ;  /* 0x000000080b087221 */ /* 0x004fc20000010000 */
[C-C-:B------:R-:W-:Y:S01]  /*e5f0*/  FFMA.FTZ R66, R2.reuse, R66, -R81.reuse ;  /* 0x0000004202427223 */ /* 0x140fe20000010851 */
[----:B------:R-:W-:-:S01]  /*e600*/  FFMA.FTZ R67, R2, R67, -R81 ;  /* 0x0000004302437223 */ /* 0x000fc20000010851 */
[C---:B------:R-:W-:Y:S01]  /*e610*/  FFMA.FTZ R64, R2.reuse, R68, -R15 ;  /* 0x0000004402407223 */ /* 0x040fe2000001080f */
[----:B------:R-:W-:-:S01]  /*e620*/  FFMA.FTZ R70, R2, R70, -R81 ;  /* 0x0000004602467223 */ /* 0x000fc20000010851 */
[C---:B------:R-:W-:Y:S01]  /*e630*/  FFMA.FTZ R71, R2.reuse, R71, -R81 ;  /* 0x0000004702477223 */ /* 0x040fe20000010851 */
[----:B------:R-:W-:-:S01]  /*e640*/  FFMA.FTZ R68, R2, R72, -R15 ;  /* 0x0000004802447223 */ /* 0x000fc2000001080f */
[----:B------:R-:W2:Y:S01]  /*e650*/  MUFU.EX2 R30, R30 ;  /* 0x0000001e001e7308 */ /* 0x000ea20000000800 */
[----:B0-----:R-:W-:-:S01]  /*e660*/  FADD.FTZ R12, R27, R12 ;  /* 0x0000000c1b0c7221 */ /* 0x001fc20000010000 */
[C-C-:B------:R-:W-:Y:S01]  /*e670*/  FFMA.FTZ R74, R2.reuse, R74, -R81.reuse ;  /* 0x0000004a024a7223 */ /* 0x140fe20000010851 */
[----:B------:R-:W-:-:S01]  /*e680*/  FFMA.FTZ R75, R2, R75, -R81 ;  /* 0x0000004b024b7223 */ /* 0x000fc20000010851 */
[C---:B------:R-:W-:Y:S01]  /*e690*/  FFMA.FTZ R72, R2.reuse, R76, -R15 ;  /* 0x0000004c02487223 */ /* 0x040fe2000001080f */
[----:B------:R-:W-:-:S01]  /*e6a0*/  FFMA.FTZ R78, R2, R78, -R81 ;  /* 0x0000004e024e7223 */ /* 0x000fc20000010851 */
[C---:B------:R-:W-:Y:S01]  /*e6b0*/  FFMA.FTZ R79, R2.reuse, R79, -R81 ;  /* 0x0000004f024f7223 */ /* 0x040fe20000010851 */
[----:B------:R-:W-:-:S01]  /*e6c0*/  FFMA.FTZ R76, R2, R80, -R15 ;  /* 0x00000050024c7223 */ /* 0x000fc2000001080f */
[----:B------:R-:W0:Y:S01]  /*e6d0*/  MUFU.EX2 R25, R25 ;  /* 0x0000001900197308 */ /* 0x000e220000000800 */
[----:B-1----:R-:W-:-:S01]  /*e6e0*/  FADD.FTZ R8, R24, R8 ;  /* 0x0000000818087221 */ /* 0x002fc20000010000 */
[C-C-:B------:R-:W-:Y:S01]  /*e6f0*/  FFMA.FTZ R82, R2.reuse, R82, -R81.reuse ;  /* 0x0000005202527223 */ /* 0x140fe20000010851 */
[----:B------:R-:W-:-:S01]  /*e700*/  FFMA.FTZ R83, R2, R83, -R81 ;  /* 0x0000005302537223 */ /* 0x000fc20000010851 */
[C---:B------:R-:W-:Y:S01]  /*e710*/  FFMA.FTZ R80, R2.reuse, R84, -R15 ;  /* 0x0000005402507223 */ /* 0x040fe2000001080f */
[----:B------:R-:W-:-:S01]  /*e720*/  FFMA.FTZ R86, R2, R86, -R81 ;  /* 0x0000005602567223 */ /* 0x000fc20000010851 */
[C---:B------:R-:W-:Y:S01]  /*e730*/  FFMA.FTZ R15, R2.reuse, R85, -R15 ;  /* 0x00000055020f7223 */ /* 0x040fe2000001080f */
[----:B------:R-:W-:-:S01]  /*e740*/  FFMA.FTZ R81, R2, R87, -R81 ;  /* 0x0000005702517223 */ /* 0x000fc20000010851 */
        /* <DEDUP_REMOVED lines=120> */
.L_x_416:
[----:B------:R-:W2:Y:S01]  /*eed0*/  LDL R9, [R1+0x24] ;  /* 0x0000240001097983 */ /* 0x000ea20000100800 */
[----:B------:R-:W-:-:S05]  /*eee0*/  VIADD R14, R14, 0x19c60 ;  /* 0x00019c600e0e7836 */ /* 0x000fca0000000000 */
[----:B--2---:R-:W-:Y:S02]  /*eef0*/  PRMT R14, R9, 0x654, R14 ;  /* 0x00000654090e7816 */ /* 0x004fe4000000000e */
[----:B------:R-:W2:Y:S01]  /*ef00*/  LDL R9, [R1+0x1c] ;  /* 0x00001c0001097983 */ /* 0x000ea20000100800 */
[----:B------:R-:W-:Y:S01]  /*ef10*/  F2FP.SATFINITE.E4M3.F32.PACK_AB_MERGE_C R24, R25, R24, RZ ;  /* 0x000000181918723e */ /* 0x000fe200048070ff */
[----:B------:R0:W-:Y:S01]  /*ef20*/  SYNCS.ARRIVE.TRANS64.RED.A1T0 RZ, [R14+URZ], RZ ;  /* 0x000000ff0eff79a7 */ /* 0x0001e2000810043f */
[----:B------:R-:W-:Y:S01]  /*ef30*/  F2FP.SATFINITE.E4M3.F32.PACK_AB_MERGE_C R30, R31, R30, RZ ;  /* 0x0000001e1f1e723e */ /* 0x000fe200048070ff */
[-C--:B------:R-:W-:Y:S01]  /*ef40*/  FMUL.FTZ R88, R88, R7.reuse ;  /* 0x0000000758587220 */ /* 0x080fe20000410000 */
        /* <DEDUP_REMOVED lines=24> */
[----:B------:R-:W-:Y:S01]  /*f0d0*/  F2FP.SATFINITE.E4M3.F32.PACK_AB_MERGE_C R24, R11, R10, R24 ;  /* 0x0000000a0b18723e */ /* 0x000fe20004807018 */
        /* <DEDUP_REMOVED lines=20> */
[----:B------:R-:W-:Y:S01]  /*f220*/  FMUL.FTZ R133, R133, R7 ;  /* 0x0000000785857220 */ /* 0x000fe20000410000 */
[----:B------:R-:W-:Y:S01]  /*f230*/  F2FP.SATFINITE.E4M3.F32.PACK_AB_MERGE_C R70, R67, R66, R70 ;  /* 0x000000424346723e */ /* 0x000fe20004807046 */
[-C--:B------:R-:W-:Y:S01]  /*f240*/  FMUL.FTZ R90, R90, R3.reuse ;  /* 0x000000035a5a7220 */ /* 0x080fe20000410000 */
[----:B------:R-:W-:Y:S01]  /*f250*/  F2FP.SATFINITE.E4M3.F32.PACK_AB_MERGE_C R72, R69, R68, R72 ;  /* 0x000000444548723e */ /* 0x000fe20004807048 */
[-C--:B------:R-:W-:Y:S01]  /*f260*/  FMUL.FTZ R91, R91, R3.reuse ;  /* 0x000000035b5b7220 */ /* 0x080fe20000410000 */
[----:B------:R-:W-:Y:S01]  /*f270*/  F2FP.SATFINITE.E4M3.F32.PACK_AB_MERGE_C R78, R79, R78, RZ ;  /* 0x0000004e4f4e723e */ /* 0x000fe200048070ff */
[-C--:B------:R-:W-:Y:S01]  /*f280*/  FMUL.FTZ R94, R94, R3.reuse ;  /* 0x000000035e5e7220 */ /* 0x080fe20000410000 */
[----:B------:R-:W-:Y:S01]  /*f290*/  F2FP.SATFINITE.E4M3.F32.PACK_AB_MERGE_C R81, R81, R86, RZ ;  /* 0x000000565151723e */ /* 0x000fe200048070ff */
[-C--:B------:R-:W-:Y:S01]  /*f2a0*/  FMUL.FTZ R95, R95, R3.reuse ;  /* 0x000000035f5f7220 */ /* 0x080fe20000410000 */
[----:B------:R-:W-:Y:S01]  /*f2b0*/  F2FP.SATFINITE.E4M3.F32.PACK_AB_MERGE_C R146, R77, R76, R15 ;  /* 0x0000004c4d92723e */ /* 0x000fe2000480700f */
        /* <DEDUP_REMOVED lines=23> */
[----:B------:R-:W-:-:S02]  /*f430*/  IMAD.MOV.U32 R3, RZ, RZ, R0 ;  /* 0x000000ffff037224 */ /* 0x000fc400078e0000 */
[----:B------:R-:W-:Y:S02]  /*f440*/  IMAD.MOV.U32 R10, RZ, RZ, R156 ;  /* 0x000000ffff0a7224 */ /* 0x000fe400078e009c */
[----:B------:R-:W-:Y:S02]  /*f450*/  IMAD.MOV.U32 R7, RZ, RZ, R154 ;  /* 0x000000ffff077224 */ /* 0x000fe400078e009a */
[----:B------:R-:W-:Y:S02]  /*f460*/  IMAD.MOV.U32 R148, RZ, RZ, R24 ;  /* 0x000000ffff947224 */ /* 0x000fe400078e0018 */
[----:B------:R-:W-:Y:S02]  /*f470*/  IMAD.MOV.U32 R149, RZ, RZ, R30 ;  /* 0x000000ffff957224 */ /* 0x000fe400078e001e */
[----:B------:R-:W-:Y:S02]  /*f480*/  IMAD.MOV.U32 R150, RZ, RZ, R32 ;  /* 0x000000ffff967224 */ /* 0x000fe400078e0020 */
        /* <DEDUP_REMOVED lines=9> */
[----:B------:R-:W-:Y:S01]  /*f520*/  IMAD.MOV.U32 R144, RZ, RZ, R72 ;  /* 0x000000ffff907224 */ /* 0x000fe200078e0048 */
[C---:B--2---:R-:W-:Y:S01]  /*f530*/  ISETP.GT.AND P1, PT, R13.reuse, R9, PT ;  /* 0x000000090d00720c */ /* 0x044fe20003f24270 */
[----:B------:R-:W-:-:S12]  /*f540*/  VIADD R13, R13, 0xffffffff ;  /* 0xffffffff0d0d7836 */ /* 0x000fd80000000000 */
[----:B0-----:R-:W-:Y:S05]  /*f550*/  @P1 BRA `(.L_x_417) ;  /* 0xffffffe000881947 */ /* 0x001fea000383ffff */
.L_x_405:
[----:B------:R-:W-:Y:S05]  /*f560*/  BSYNC B0 ;  /* 0x0000000000007941 */ /* 0x000fea0003800000 */
.L_x_404:
[----:B------:R-:W-:Y:S06]  /*f570*/  BAR.ARV 0x8, 0x200 ;  /* 0x0208000000007b1d */ /* 0x000fec0000002000 */
[----:B------:R-:W-:Y:S05]  /*f580*/  @!P0 BRA `(.L_x_418) ;  /* 0x0000000000048947 */ /* 0x000fea0003800000 */
[----:B------:R-:W-:Y:S01]  /*f590*/  BPT.TRAP 0x1 ;  /* 0x000000040000795c */ /* 0x000fe20000300000 */
.L_x_418:
[----:B------:R-:W-:Y:S01]  /*f5a0*/  IMAD R7, R154, 0x8, R16 ;  /* 0x000000089a077824 */ /* 0x000fe200078e0210 */
[----:B------:R-:W-:-:S04]  /*f5b0*/  SHF.L.U32 R4, R156, 0x1f, RZ ;  /* 0x0000001f9c047819 */ /* 0x000fc800000006ff */
[----:B------:R0:W1:Y:S01]  /*f5c0*/  SYNCS.PHASECHK.TRANS64.TRYWAIT P1, [R7+URZ+0x19c50], R4 ;  /* 0x019c5004070075a7 */ /* 0x000062000802017f */
[----:B------:R-:W-:Y:S05]  /*f5d0*/  @!P0 BRA `(.L_x_419) ;  /* 0x0000000000048947 */ /* 0x000fea0003800000 */
[----:B------:R-:W-:Y:S01]  /*f5e0*/  BPT.TRAP 0x1 ;  /* 0x000000040000795c */ /* 0x000fe20000300000 */
.L_x_419:
[----:B------:R-:W-:Y:S04]  /*f5f0*/  BSSY B0, `(.L_x_420) ;  /* 0x0000004000007945 */ /* 0x000fe80003800000 */
[----:B-1----:R-:W-:Y:S05]  /*f600*/  @P1 BRA `(.L_x_421) ;  /* 0x0000000000081947 */ /* 0x002fea0003800000 */
[----:B------:R-:W1:Y:S02]  /*f610*/  SYNCS.PHASECHK.TRANS64.TRYWAIT P1, [R7+URZ+0x19c50], R4 ;  /* 0x019c5004070075a7 */ /* 0x000e64000802017f */
[----:B-1----:R-:W-:Y:S05]  /*f620*/  @!P1 BRA `(.L_x_422) ;  /* 0x000000b000d49947 */ /* 0x002fea0003800000 */
.L_x_421:
[----:B------:R-:W-:Y:S05]  /*f630*/  BSYNC B0 ;  /* 0x0000000000007941 */ /* 0x000fea0003800000 */
.L_x_420:
[----:B------:R-:W2:Y:S04]  /*f640*/  LDL R3, [R1+0x48] ;  /* 0x0000480001037983 */ /* 0x000ea80000100800 */
[----:B------:R-:W3:Y:S04]  /*f650*/  LDL R13, [R1+0x2c] ;  /* 0x00002c00010d7983 */ /* 0x000ee80000100800 */
[----:B------:R-:W4:Y:S01]  /*f660*/  LDL R9, [R1+0x18] ;  /* 0x0000180001097983 */ /* 0x000f220000100800 */
[----:B------:R-:W-:Y:S01]  /*f670*/  VIADD R16, R16, 0x3000 ;  /* 0x0000300010107836 */ /* 0x000fe20000000000 */
[----:B------:R-:W-:Y:S01]  /*f680*/  ULDC.64 UR4, c[0x0][0x9a0] ;  /* 0x0002680000047ab9 */ /* 0x000fe20000000a00 */
[----:B------:R-:W-:Y:S01]  /*f690*/  WARPGROUP.ARRIVE ;  /* 0x00000000000079c5 */ /* 0x000fe20000000000 */
[----:B------:R-:W-:-:S02]  /*f6a0*/  ISETP.NE.U32.AND P1, PT, RZ, UR4, PT ;  /* 0x00000004ff007c0c */ /* 0x000fc4000bf25070 */
[----:B------:R-:W-:Y:S02]  /*f6b0*/  SHF.R.U32.HI R16, RZ, 0x4, R16 ;  /* 0x00000004ff107819 */ /* 0x000fe40000011610 */
[----:B------:R-:W-:Y:S02]  /*f6c0*/  ISETP.NE.AND.EX P1, PT, RZ, UR5, PT, P1 ;  /* 0x00000005ff007c0c */ /* 0x000fe4000bf25310 */
[----:B------:R-:W-:-:S04]  /*f6d0*/  LOP3.LUT R16, R16, 0x3fff, RZ, 0xc0, !PT ;  /* 0x00003fff10107812 */ /* 0x000fc800078ec0ff */
[----:B------:R-:W-:-:S05]  /*f6e0*/  LOP3.LUT R5, R16, 0x10000, RZ, 0xfc, !PT ;  /* 0x0001000010057812 */ /* 0x000fca00078efcff */
[----:B01----:R-:W-:Y:S02]  /*f6f0*/  IMAD R4, R154, 0x300, R5 ;  /* 0x000003009a047824 */ /* 0x003fe400078e0205 */
[----:B------:R-:W-:Y:S01]  /*f700*/  IMAD.MOV.U32 R5, RZ, RZ, 0x40000040 ;  /* 0x40000040ff057424 */ /* 0x000fe200078e00ff */
[----:B------:R-:W2:Y:S02]  /*f710*/  @P1 LDC.64 R14, c[0x0][0x9c8] ;  /* 0x00027200ff0e1b82 */ /* 0x000ea40000000a00 */
[----:B------:R-:W-:Y:S02]  /*f720*/  R2UR UR6, R4 ;  /* 0x00000000040672ca */ /* 0x000fe400000e0000 */
[----:B------:R-:W-:-:S04]  /*f730*/  R2UR UR7, R5 ;  /* 0x00000000050772ca */ /* 0x000fc800000e0000 */
[----:B------:R-:W4:Y:S09]  /*f740*/  @P1 LDC.64 R10, c[0x0][0x9d0] ;  /* 0x00027400ff0a1b82 */ /* 0x000f320000000a00 */
[----:B------:R-:W-:Y:S03]  /*f750*/  QGMMA.64x96x32.F32.E4M3.E4M3 R88, R148, gdesc[UR4], R88, gsb0 ;  /* 0x0160000494587df3 */ /* 0x000fe60008000858 */
[----:B------:R-:W-:-:S02]  /*f760*/  WARPGROUP.DEPBAR.LE gsb0, 0x0 ;  /* 0x00008000000079c5 */ /* 0x000fc40000010000 */
[----:B------:R-:W-:Y:S01]  /*f770*/  WARPGROUP.ARRIVE ;  /* 0x00000000000079c5 */ /* 0x000fe20000000000 */
[----:B--2---:R-:W-:-:S04]  /*f780*/  @P1 IMAD R16, R3, R14, RZ ;  /* 0x0000000e03101224 */ /* 0x004fc800078e02ff */
[C---:B---3--:R-:W-:Y:S02]  /*f790*/  @P1 IMAD R3, R13.reuse, R15, R16 ;  /* 0x0000000f0d031224 */ /* 0x048fe400078e0210 */
[----:B------:R-:W-:-:S04]  /*f7a0*/  @P1 IMAD.WIDE.U32 R14, R13, R14, RZ ;  /* 0x0000000e0d0e1225 */ /* 0x000fc800078e00ff */
[----:B------:R-:W-:Y:S02]  /*f7b0*/  @P1 IMAD.IADD R15, R15, 0x1, R3 ;  /* 0x000000010f0f1824 */ /* 0x000fe400078e0203 */
[----:B----4-:R-:W-:-:S04]  /*f7c0*/  @P1 IMAD.WIDE.U32 R14, R9, R10, R14 ;  /* 0x0000000a090e1225 */ /* 0x010fc800078e000e */
[----:B------:R-:W-:Y:S01]  /*f7d0*/  @P1 IMAD R11, R9, R11, R15 ;  /* 0x0000000b090b1224 */ /* 0x000fe200078e020f */
[----:B------:R-:W-:Y:S01]  /*f7e0*/  @P1 LEA R10, P2, R14, UR4, 0x2 ;  /* 0x000000040e0a1c11 */ /* 0x000fe2000f8410ff */
[----:B------:R-:W-:-:S03]  /*f7f0*/  IMAD.MOV.U32 R9, RZ, RZ, 0x3f800000 ;  /* 0x3f800000ff097424 */ /* 0x000fc600078e00ff */
[----:B------:R-:W-:-:S05]  /*f800*/  @P1 LEA.HI.X R11, R14, UR5, R11, 0x2, P2 ;  /* 0x000000050e0b1c11 */ /* 0x000fca00090f140b */
[----:B------:R0:W2:Y:S01]  /*f810*/  @P1 LDG.E R9, desc[UR40][R10.64] ;  /* 0x000000280a091981 */ /* 0x0000a2000c1e1900 */
[----:B------:R-:W-:Y:S02]  /*f820*/  IMAD.MOV.U32 R5, RZ, RZ, 0x40000040 ;  /* 0x40000040ff057424 */ /* 0x000fe400078e00ff */
[----:B------:R-:W-:Y:S01]  /*f830*/  IMAD.MOV.U32 R20, RZ, RZ, -0x800000 ;  /* 0xff800000ff147424 */ /* 0x000fe200078e00ff */
[----:B------:R-:W1:Y:S04]  /*f840*/  SHFL.BFLY PT, R3, R8, 0x2, 0x1f ;  /* 0x0c401f0008037f89 */ /* 0x000e6800000e0000 */
[----:B------:R-:W3:Y:S01]  /*f850*/  SHFL.BFLY PT, R13, R12, 0x2, 0x1f ;  /* 0x0c401f000c0d7f89 */ /* 0x000ee200000e0000 */
[----:B0-----:R-:W-:Y:S02]  /*f860*/  VIADD R10, R4, 0x2 ;  /* 0x00000002040a7836 */ /* 0x001fe40000000000 */
[----:B------:R-:W-:-:S03]  /*f870*/  IMAD.MOV.U32 R11, RZ, RZ, 0x40000040 ;  /* 0x40000040ff0b7424 */ /* 0x000fc600078e00ff */
[----:B------:R-:W-:Y:S01]  /*f880*/  R2UR UR6, R10 ;  /* 0x000000000a0672ca */ /* 0x000fe200000e0000 */
[C---:B------:R-:W-:Y:S01]  /*f890*/  VIADD R10, R4.reuse, 0x4 ;  /* 0x00000004040a7836 */ /* 0x040fe20000000000 */
[----:B------:R-:W-:Y:S01]  /*f8a0*/  R2UR UR7, R11 ;  /* 0x000000000b0772ca */ /* 0x000fe200000e0000 */
[----:B------:R-:W-:Y:S02]  /*f8b0*/  IMAD.MOV.U32 R11, RZ, RZ, 0x40000040 ;  /* 0x40000040ff0b7424 */ /* 0x000fe400078e00ff */
[----:B------:R-:W-:Y:S02]  /*f8c0*/  VIADD R4, R4, 0x6 ;  /* 0x0000000604047836 */ /* 0x000fe40000000000 */
[----:B-1----:R-:W-:-:S08]  /*f8d0*/  FADD.FTZ R3, R3, R8 ;  /* 0x0000000803037221 */ /* 0x002fd00000010000 */
[----:B------:R-:W-:Y:S01]  /*f8e0*/  QGMMA.64x96x32.F32.E4M3.E4M3 R88, R136, gdesc[UR4], R88, gsb0 ;  /* 0x0160000488587df3 */ /* 0x000fe20008000858 */
[----:B------:R-:W-:Y:S01]  /*f8f0*/  R2UR UR6, R10 ;  /* 0x000000000a0672ca */ /* 0x000fe200000e0000 */
[----:B---3--:R-:W-:Y:S01]  /*f900*/  FADD.FTZ R13, R13, R12 ;  /* 0x0000000c0d0d7221 */ /* 0x008fe20000010000 */
[----:B------:R-:W-:-:S04]  /*f910*/  R2UR UR7, R11 ;  /* 0x000000000b0772ca */ /* 0x000fc800000e0000 */
[----:B------:R-:W0:Y:S02]  /*f920*/  SHFL.BFLY PT, R10, R13, 0x1, 0x1f ;  /* 0x0c201f000d0a7f89 */ /* 0x000e2400000e0000 */
[----:B0-----:R-:W-:-:S01]  /*f930*/  FADD.FTZ R12, R13, R10 ;  /* 0x0000000a0d0c7221 */ /* 0x001fc20000010000 */
[----:B------:R-:W-:-:S03]  /*f940*/  IMAD.MOV.U32 R10, RZ, RZ, RZ ;  /* 0x000000ffff0a7224 */ /* 0x000fc600078e00ff */
[----:B------:R-:W-:-:S05]  /*f950*/  FMUL.FTZ R16, R12, 0.00390625 ;  /* 0x3b8000000c107820 */ /* 0x000fca0000410000 */
[----:B------:R-:W-:-:S13]  /*f960*/  FSETP.NE.FTZ.AND P3, PT, R16, RZ, PT ;  /* 0x000000ff1000720b */ /* 0x000fda0003f75000 */
[----:B------:R-:W0:Y:S02]  /*f970*/  @P3 MUFU.LG2 R11, R16 ;  /* 0x00000010000b3308 */ /* 0x000e240000000c00 */
[----:B0-----:R-:W-:Y:S01]  /*f980*/  @P3 FMUL.FTZ R11, R11, 0.69314718246459960938 ;  /* 0x3f3172180b0b3820 */ /* 0x001fe20000410000 */
[----:B------:R-:W-:Y:S02]  /*f990*/  WARPGROUP.DEPBAR.LE gsb0, 0x0 ;  /* 0x00008000000079c5 */ /* 0x000fe40000010000 */
[----:B------:R-:W-:-:S06]  /*f9a0*/  WARPGROUP.ARRIVE ;  /* 0x00000000000079c5 */ /* 0x000fcc0000000000 */
[----:B------:R-:W-:Y:S01]  /*f9b0*/  QGMMA.64x96x32.F32.E4M3.E4M3 R88, R140, gdesc[UR4], R88, gsb0 ;  /* 0x016000048c587df3 */ /* 0x000fe20008000858 */
[----:B------:R-:W-:Y:S02]  /*f9c0*/  R2UR UR6, R4 ;  /* 0x00000000040672ca */ /* 0x000fe400000e0000 */
[----:B------:R-:W-:Y:S01]  /*f9d0*/  R2UR UR7, R5 ;  /* 0x00000000050772ca */ /* 0x000fe200000e0000 */
[----:B------:R-:W0:Y:S02]  /*f9e0*/  SHFL.BFLY PT, R4, R3, 0x1, 0x1f ;  /* 0x0c201f0003047f89 */ /* 0x000e2400000e0000 */
[----:B0-----:R-:W-:-:S01]  /*f9f0*/  FADD.FTZ R14, R3, R4 ;  /* 0x00000004030e7221 */ /* 0x001fc20000010000 */
[----:B------:R-:W-:Y:S02]  /*fa00*/  IMAD.MOV.U32 R4, RZ, RZ, RZ ;  /* 0x000000ffff047224 */ /* 0x000fe400078e00ff */
[----:B------:R-:W-:Y:S02]  /*fa10*/  IMAD.MOV.U32 R3, RZ, RZ, -0x800000 ;  /* 0xff800000ff037424 */ /* 0x000fe400078e00ff */
[C---:B------:R-:W-:Y:S01]  /*fa20*/  FMUL.FTZ R15, R14.reuse, 0.00390625 ;  /* 0x3b8000000e0f7820 */ /* 0x040fe20000410000 */
[----:B------:R-:W-:-:S04]  /*fa30*/  FSETP.NE.FTZ.AND P1, PT, R14, RZ, PT ;  /* 0x000000ff0e00720b */ /* 0x000fc80003f35000 */
[----:B------:R-:W-:-:S09]  /*fa40*/  FSETP.NE.FTZ.AND P2, PT, R15, RZ, PT ;  /* 0x000000ff0f00720b */ /* 0x000fd20003f55000 */
[----:B------:R-:W-:Y:S01]  /*fa50*/  @P1 MUFU.RCP R4, R14 ;  /* 0x0000000e00041308 */ /* 0x000fe20000001000 */
[----:B------:R-:W-:-:S03]  /*fa60*/  FSETP.NE.FTZ.AND P1, PT, R12, RZ, PT ;  /* 0x000000ff0c00720b */ /* 0x000fc60003f35000 */
[C---:B------:R-:W-:Y:S01]  /*fa70*/  @P2 FMUL.FTZ R5, R2.reuse, 0.69314718246459960938 ;  /* 0x3f31721802052820 */ /* 0x040fe20000410000 */
[----:B------:R-:W-:-:S03]  /*fa80*/  @P3 FMUL.FTZ R2, R2, 0.69314718246459960938 ;  /* 0x3f31721802023820 */ /* 0x000fc60000410000 */
[----:B------:R-:W0:Y:S01]  /*fa90*/  @P2 MUFU.LG2 R8, R15 ;  /* 0x0000000f00082308 */ /* 0x000e220000000c00 */
[----:B------:R-:W-:-:S07]  /*faa0*/  @P3 FFMA.FTZ R20, R2, R6, R11 ;  /* 0x0000000602143223 */ /* 0x000fce000001000b */
[----:B------:R-:W1:Y:S01]  /*fab0*/  @P1 MUFU.RCP R10, R12 ;  /* 0x0000000c000a1308 */ /* 0x000e620000001000 */
[----:B0-----:R-:W-:-:S04]  /*fac0*/  @P2 FMUL.FTZ R8, R8, 0.69314718246459960938 ;  /* 0x3f31721808082820 */ /* 0x001fc80000410000 */
[----:B------:R-:W-:Y:S01]  /*fad0*/  @P2 FFMA.FTZ R3, R5, R0, R8 ;  /* 0x0000000005032223 */ /* 0x000fe20000010008 */
[----:B------:R-:W-:Y:S02]  /*fae0*/  WARPGROUP.DEPBAR.LE gsb0, 0x0 ;  /* 0x00008000000079c5 */ /* 0x000fe40000010000 */
[----:B------:R-:W-:-:S06]  /*faf0*/  WARPGROUP.ARRIVE ;  /* 0x00000000000079c5 */ /* 0x000fcc0000000000 */
[----:B------:R-:W-:Y:S01]  /*fb00*/  QGMMA.64x96x32.F32.E4M3.E4M3 R88, R144, gdesc[UR4], R88, gsb0 ;  /* 0x0160000490587df3 */ /* 0x000fe20008000858 */
[-C--:B--2---:R-:W-:Y:S01]  /*fb10*/  FMUL.FTZ R5, R4, R9.reuse ;  /* 0x0000000904057220 */ /* 0x084fe20000410000 */
[----:B-1----:R-:W-:Y:S01]  /*fb20*/  FMUL.FTZ R2, R10, R9 ;  /* 0x000000090a027220 */ /* 0x002fe20000410000 */
[----:B------:R-:W-:Y:S02]  /*fb30*/  WARPGROUP.DEPBAR.LE gsb0, 0x0 ;  /* 0x00008000000079c5 */ /* 0x000fe40000010000 */
[----:B------:R-:W-:Y:S05]  /*fb40*/  @!P0 BRA `(.L_x_423) ;  /* 0x0000000000048947 */ /* 0x000fea0003800000 */
[----:B------:R-:W-:Y:S01]  /*fb50*/  BPT.TRAP 0x1 ;  /* 0x000000040000795c */ /* 0x000fe20000300000 */
.L_x_423:
[----:B------:R-:W2:Y:S01]  /*fb60*/  LDL.LU R0, [R1+0x24] ;  /* 0x0000240001007983 */ /* 0x000ea20000300800 */
[----:B------:R-:W-:Y:S02]  /*fb70*/  VIADD R7, R7, 0x19c60 ;  /* 0x00019c6007077836 */ /* 0x000fe40000000000 */
[-C--:B------:R-:W-:Y:S01]  /*fb80*/  FMUL.FTZ R25, R88, R5.reuse ;  /* 0x0000000558197220 */ /* 0x080fe20000410000 */
[-C--:B------:R-:W-:Y:S01]  /*fb90*/  FMUL.FTZ R14, R93, R5.reuse ;  /* 0x000000055d0e7220 */ /* 0x080fe20000410000 */
[----:B------:R-:W3:Y:S01]  /*fba0*/  LDL.LU R16, [R1+0x44] ;  /* 0x0000440001107983 */ /* 0x000ee20000300800 */
[----:B------:R-:W-:Y:S02]  /*fbb0*/  VIADD R154, R154, 0x1 ;  /* 0x000000019a9a7836 */ /* 0x000fe40000000000 */
[-C--:B------:R-:W-:Y:S01]  /*fbc0*/  FMUL.FTZ R27, R96, R5.reuse ;  /* 0x00000005601b7220 */ /* 0x080fe20000410000 */
[-C--:B------:R-:W-:Y:S02]  /*fbd0*/  FMUL.FTZ R13, R101, R5.reuse ;  /* 0x00000005650d7220 */ /* 0x080fe40000410000 */
[----:B------:R-:W-:Y:S01]  /*fbe0*/  ISETP.NE.AND P1, PT, R154, 0x2, PT ;  /* 0x000000029a00780c */ /* 0x000fe20003f25270 */
        /* <DEDUP_REMOVED lines=42> */
[----:B------:R-:W-:Y:S01]  /*fe90*/  FMUL.FTZ R131, R131, R2 ;  /* 0x0000000283837220 */ /* 0x000fe20000410000 */
[----:B------:R-:W-:-:S02]  /*fea0*/  SEL R154, R154, RZ, P1 ;  /* 0x000000ff9a9a7207 */ /* 0x000fc40000800000 */
[----:B--2---:R-:W-:Y:S01]  /*feb0*/  PRMT R4, R0, 0x654, R7 ;  /* 0x0000065400047816 */ /* 0x004fe20000000007 */
[----:B---3--:R-:W-:-:S03]  /*fec0*/  VIADD R16, R16, 0x1 ;  /* 0x0000000110107836 */ /* 0x008fc60000000000 */
[----:B------:R0:W-:Y:S02]  /*fed0*/  SYNCS.ARRIVE.TRANS64.RED.A1T0 RZ, [R4+URZ], RZ ;  /* 0x000000ff04ff79a7 */ /* 0x0001e4000810043f */
[----:B------:R0:W-:Y:S01]  /*fee0*/  STL [R1+0x44], R16 ;  /* 0x0000441001007387 */ /* 0x0001e20000100800 */
[-C--:B------:R-:W-:Y:S01]  /*fef0*/  FMUL.FTZ R0, R120, R5.reuse ;  /* 0x0000000578007220 */ /* 0x080fe20000410000 */
[----:B------:R-:W-:Y:S01]  /*ff00*/  FMUL.FTZ R7, R125, R5 ;  /* 0x000000057d077220 */ /* 0x000fe20000410000 */
[----:B------:R-:W-:-:S04]  /*ff10*/  SEL R5, RZ, 0x1, P1 ;  /* 0x00000001ff057807 */ /* 0x000fc80000800000 */
[----:B------:R-:W-:-:S07]  /*ff20*/  LOP3.LUT R156, R156, R5, RZ, 0x3c, !PT ;  /* 0x000000059c9c7212 */ /* 0x000fce00078e3cff */
.L_x_371:
[----:B------:R-:W2:Y:S01]  /*ff30*/  LDL R92, [R1+0x38] ;  /* 0x00003800015c7983 */ /* 0x000ea20000100800 */
[----:B------:R-:W1:Y:S01]  /*ff40*/  S2UR UR4, SR_CgaCtaId ;  /* 0x00000000000479c3 */ /* 0x000e620000008800 */
[----:B0-----:R-:W-:Y:S01]  /*ff50*/  MOV R16, 0x400 ;  /* 0x0000040000107802 */ /* 0x001fe20000000f00 */
[----:B------:R-:W-:Y:S01]  /*ff60*/  BSSY B0, `(.L_x_424) ;  /* 0x000033b000007945 */ /* 0x000fe20003800000 */
[----:B-1----:R-:W-:-:S05]  /*ff70*/  IMAD.U32 R2, RZ, RZ, UR4 ;  /* 0x00000004ff027e24 */ /* 0x002fca000f8e00ff */
[----:B------:R0:W-:Y:S01]  /*ff80*/  STL [R1+0x24], R2 ;  /* 0x0000240201007387 */ /* 0x0001e20000100800 */
[----:B------:R-:W-:Y:S01]  /*ff90*/  LEA R16, R2, R16, 0x18 ;  /* 0x0000001002107211 */ /* 0x000fe200078ec0ff */
[----:B------:R-:W-:Y:S06]  /*ffa0*/  BAR.SYNC.DEFER_BLOCKING 0x5, 0x200 ;  /* 0x0148000000007b1d */ /* 0x000fec0000010000 */
[----:B------:R0:W1:Y:S02]  /*ffb0*/  LDS.128 R28, [R16+0x19cd0] ;  /* 0x019cd000101c7984 */ /* 0x0000640000000c00 */
[----:B------:R-:W-:Y:S06]  /*ffc0*/  BAR.ARV 0x4, 0x200 ;  /* 0x0108000000007b1d */ /* 0x000fec0000002000 */
[----:B--2---:R-:W-:-:S13]  /*ffd0*/  ISETP.NE.AND P1, PT, R92, RZ, PT ;  /* 0x000000ff5c00720c */ /* 0x004fda0003f25270 */
[----:B------:R-:W2:Y:S02]  /*ffe0*/  @!P1 LDC R92, c[0x0][0xad4] ;  /* 0x0002b500ff5c9b82 */ /* 0x000ea40000000800 */
[----:B--2---:R0:W-:Y:S01]  /*fff0*/  @!P1 STL [R1+0x38], R92 ;  /* 0x0000385c01009387 */ /* 0x0041e20000100800 */
[----:B-1----:R-:W-:Y:S05]  /*10000*/  @P0 BRA `(.L_x_425) ;  /* 0x0000002400fc0947 */ /* 0x002fea0003800000 */
[----:B------:R-:W2:Y:S01]  /*10010*/  LDL.LU R5, [R1+0x2c] ;  /* 0x00002c0001057983 */ /* 0x000ea20000300800 */
[----:B------:R-:W-:Y:S01]  /*10020*/  ULDC.64 UR4, c[0x4][0x38] ;  /* 0x01000e0000047ab9 */ /* 0x000fe20000000a00 */
[----:B------:R-:W-:Y:S02]  /*10030*/  ULDC.64 UR6, c[0x0][0xc08] ;  /* 0x0003020000067ab9 */ /* 0x000fe40000000a00 */
[----:B------:R-:W3:Y:S04]  /*10040*/  LDL.LU R4, [R1+0x48] ;  /* 0x0000480001047983 */ /* 0x000ee80000300800 */
[----:B0-----:R-:W4:Y:S01]  /*10050*/  LDL R2, [R1+0x18] ;  /* 0x0000180001027983 */ /* 0x001f220000100800 */
[----:B------:R-:W0:Y:S01]  /*10060*/  S2R R40, SR_TID.X ;  /* 0x0000000000287919 */ /* 0x000e220000002100 */
[----:B------:R-:W-:Y:S01]  /*10070*/  BAR.SYNC.DEFER_BLOCKING 0x1, 0x180 ;  /* 0x0046000000007b1d */ /* 0x000fe20000010000 */
[----:B--2---:R-:W-:-:S02]  /*10080*/  IMAD.MOV.U32 R39, RZ, RZ, R5 ;  /* 0x000000ffff277224 */ /* 0x004fc400078e0005 */
[----:B---3--:R-:W-:Y:S02]  /*10090*/  IMAD.MOV.U32 R37, RZ, RZ, R4 ;  /* 0x000000ffff257224 */ /* 0x008fe400078e0004 */
[----:B----45:R-:W-:Y:S02]  /*100a0*/  IMAD.MOV.U32 R26, RZ, RZ, R2 ;  /* 0x000000ffff1a7224 */ /* 0x030fe400078e0002 */
[----:B0-----:R-:W-:-:S05]  /*100b0*/  IMAD.SHL.U32 R2, R40, 0x4, RZ ;  /* 0x0000000428027824 */ /* 0x001fca00078e00ff */
[----:B------:R-:W-:-:S04]  /*100c0*/  LOP3.LUT R2, R2, 0xc, RZ, 0xc0, !PT ;  /* 0x0000000c02027812 */ /* 0x000fc800078ec0ff */
[----:B------:R-:W-:-:S05]  /*100d0*/  IADD3 R4, P0, R2, UR4, RZ ;  /* 0x0000000402047c10 */ /* 0x000fca000ff1e0ff */
[----:B------:R-:W-:Y:S01]  /*100e0*/  IMAD.X R5, RZ, RZ, UR5, P0 ;  /* 0x00000005ff057e24 */ /* 0x000fe200080e06ff */
[----:B------:R-:W-:-:S04]  /*100f0*/  ULDC.64 UR4, c[0x0][0xc00] ;  /* 0x0003000000047ab9 */ /* 0x000fc80000000a00 */
[----:B------:R0:W2:Y:S01]  /*10100*/  LDG.E.CONSTANT R24, desc[UR40][R4.64] ;  /* 0x0000002804187981 */ /* 0x0000a2000c1e9900 */
[----:B------:R-:W-:Y:S01]  /*10110*/  LOP3.LUT P0, R2, R40, 0x3, RZ, 0xc0, !PT ;  /* 0x0000000328027812 */ /* 0x000fe2000780c0ff */
[----:B------:R-:W-:Y:S02]  /*10120*/  IMAD.MOV.U32 R42, RZ, RZ, R39 ;  /* 0x000000ffff2a7224 */ /* 0x000fe400078e0027 */
[----:B------:R-:W-:Y:S02]  /*10130*/  IMAD.MOV.U32 R44, RZ, RZ, R37 ;  /* 0x000000ffff2c7224 */ /* 0x000fe400078e0025 */
[----:B------:R-:W-:Y:S01]  /*10140*/  IMAD.MOV.U32 R46, RZ, RZ, R26 ;  /* 0x000000ffff2e7224 */ /* 0x000fe200078e001a */
[----:B------:R-:W3:Y:S01]  /*10150*/  LDL R4, [R1+0x88] ;  /* 0x0000880001047983 */ /* 0x000ee20000100800 */
[----:B------:R-:W-:Y:S01]  /*10160*/  ISETP.EQ.OR P0, PT, R2, 0x3, !P0 ;  /* 0x000000030200780c */ /* 0x000fe20004702670 */
[----:B------:R-:W-:Y:S02]  /*10170*/  IMAD.MOV.U32 R96, RZ, RZ, R44 ;  /* 0x000000ffff607224 */ /* 0x000fe400078e002c */
[----:B------:R-:W4:Y:S01]  /*10180*/  LDL.LU R100, [R1+0x3c] ;  /* 0x00003c0001647983 */ /* 0x000f220000300800 */
[----:B------:R-:W-:Y:S01]  /*10190*/  SEL R67, R98, R99, P0 ;  /* 0x0000006362437207 */ /* 0x000fe20000000000 */
[----:B------:R-:W-:Y:S01]  /*101a0*/  IMAD.MOV.U32 R97, RZ, RZ, R42 ;  /* 0x000000ffff617224 */ /* 0x000fe200078e002a */
[----:B------:R-:W-:Y:S01]  /*101b0*/  SEL R98, R99, R98, P0 ;  /* 0x0000006263627207 */ /* 0x000fe20000000000 */
[----:B0-----:R-:W0:Y:S01]  /*101c0*/  S2R R5, SR_SWINHI ;  /* 0x0000000000057919 */ /* 0x001e220000002f00 */
[----:B------:R-:W-:Y:S01]  /*101d0*/  SEL R39, R25, R36, P0 ;  /* 0x0000002419277207 */ /* 0x000fe20000000000 */
[----:B------:R-:W-:Y:S01]  /*101e0*/  IMAD.MOV.U32 R93, RZ, RZ, R46 ;  /* 0x000000ffff5d7224 */ /* 0x000fe200078e002e */
[----:B------:R-:W-:Y:S01]  /*101f0*/  SEL R25, R36, R25, P0 ;  /* 0x0000001924197207 */ /* 0x000fe20000000000 */
[----:B------:R-:W4:Y:S01]  /*10200*/  LDL.LU R99, [R1+0x40] ;  /* 0x0000400001637983 */ /* 0x000f220000300800 */
[----:B------:R-:W-:-:S02]  /*10210*/  SEL R45, R32, R13, P0 ;  /* 0x0000000d202d7207 */ /* 0x000fc40000000000 */
[----:B------:R-:W-:Y:S01]  /*10220*/  SEL R47, R12, R33, P0 ;  /* 0x000000210c2f7207 */ /* 0x000fe20000000000 */
[----:B------:R-:W4:Y:S01]  /*10230*/  LDL R88, [R1+0x54] ;  /* 0x0000540001587983 */ /* 0x000f220000100800 */
        /* <DEDUP_REMOVED lines=12> */
[----:B------:R-:W-:Y:S02]  /*10300*/  MOV R36, R16 ;  /* 0x0000001000247202 */ /* 0x000fe40000000f00 */
[----:B0-----:R-:W-:Y:S02]  /*10310*/  MOV R37, R5 ;  /* 0x0000000500257202 */ /* 0x001fe40000000f00 */
        /* <DEDUP_REMOVED lines=11> */
[----:B------:R-:W4:Y:S01]  /*103d0*/  LDL R91, [R1+0x4c] ;  /* 0x00004c00015b7983 */ /* 0x000f220000100800 */
[----:B------:R-:W-:Y:S02]  /*103e0*/  SEL R69, R102, R103, P0 ;  /* 0x0000006766457207 */ /* 0x000fe40000000000 */
[----:B------:R-:W-:Y:S02]  /*103f0*/  SEL R71, R106, R107, P0 ;  /* 0x0000006b6a477207 */ /* 0x000fe40000000000 */
[----:B------:R-:W-:Y:S02]  /*10400*/  SEL R73, R110, R111, P0 ;  /* 0x0000006f6e497207 */ /* 0x000fe40000000000 */
[----:B------:R-:W-:-:S02]  /*10410*/  SEL R75, R114, R115, P0 ;  /* 0x00000073724b7207 */ /* 0x000fc40000000000 */
[----:B------:R-:W-:Y:S02]  /*10420*/  SEL R77, R118, R119, P0 ;  /* 0x00000077764d7207 */ /* 0x000fe40000000000 */
[----:B------:R-:W-:Y:S02]  /*10430*/  SEL R85, R134, R135, P0 ;  /* 0x0000008786557207 */ /* 0x000fe40000000000 */
[----:B------:R-:W-:Y:S02]  /*10440*/  SEL R95, R95, R94, P0 ;  /* 0x0000005e5f5f7207 */ /* 0x000fe40000000000 */
[----:B------:R-:W-:Y:S01]  /*10450*/  SEL R106, R107, R106, P0 ;  /* 0x0000006a6b6a7207 */ /* 0x000fe20000000000 */
[----:B------:R-:W4:Y:S01]  /*10460*/  LDL R94, [R1+0x84] ;  /* 0x00008400015e7983 */ /* 0x000f220000100800 */
        /* <DEDUP_REMOVED lines=10> */
[----:B------:R-:W-:Y:S01]  /*10510*/  SEL R126, R127, R126, P0 ;  /* 0x0000007e7f7e7207 */ /* 0x000fe20000000000 */
[----:B---3--:R-:W-:-:S03]  /*10520*/  IMAD.WIDE R12, R4, 0x2, R36 ;  /* 0x00000002040c7825 */ /* 0x008fc600078e0224 */
[----:B------:R-:W-:-:S04]  /*10530*/  IADD3 R21, P5, R12, 0x20, RZ ;  /* 0x000000200c157810 */ /* 0x000fc80007fbe0ff */
[----:B------:R-:W-:Y:S02]  /*10540*/  LOP3.LUT R0, R21, 0x180, RZ, 0xc0, !PT ;  /* 0x0000018015007812 */ /* 0x000fe400078ec0ff */
[----:B------:R-:W-:Y:S02]  /*10550*/  IADD3 R35, P4, R12, 0x3000, RZ ;  /* 0x000030000c237810 */ /* 0x000fe40007f9e0ff */
[----:B------:R-:W-:Y:S02]  /*10560*/  SHF.R.U64 R0, R0, 0x3, RZ ;  /* 0x0000000300007819 */ /* 0x000fe400000012ff */
[C---:B------:R-:W-:Y:S02]  /*10570*/  IADD3 R89, P2, R12.reuse, 0x6000, RZ ;  /* 0x000060000c597810 */ /* 0x040fe40007f5e0ff */
[C---:B------:R-:W-:Y:S02]  /*10580*/  IADD3 R87, P3, R12.reuse, 0x3020, RZ ;  /* 0x000030200c577810 */ /* 0x040fe40007f7e0ff */
[----:B------:R-:W-:-:S02]  /*10590*/  IADD3 R28, P1, R12, 0x6020, RZ ;  /* 0x000060200c1c7810 */ /* 0x000fc40007f3e0ff */
[----:B------:R-:W-:Y:S02]  /*105a0*/  LOP3.LUT R14, R0, R21, RZ, 0x3c, !PT ;  /* 0x00000015000e7212 */ /* 0x000fe400078e3cff */
[----:B------:R-:W-:Y:S02]  /*105b0*/  LOP3.LUT R0, R35, 0x180, RZ, 0xc0, !PT ;  /* 0x0000018023007812 */ /* 0x000fe400078ec0ff */
[----:B------:R-:W-:Y:S02]  /*105c0*/  LOP3.LUT R5, R12, 0x180, RZ, 0xc0, !PT ;  /* 0x000001800c057812 */ /* 0x000fe400078ec0ff */
[----:B------:R-:W-:Y:S02]  /*105d0*/  LOP3.LUT R4, R89, 0x180, RZ, 0xc0, !PT ;  /* 0x0000018059047812 */ /* 0x000fe400078ec0ff */
[----:B------:R-:W-:Y:S02]  /*105e0*/  LOP3.LUT R2, R87, 0x180, RZ, 0xc0, !PT ;  /* 0x0000018057027812 */ /* 0x000fe400078ec0ff */
[----:B------:R-:W-:-:S02]  /*105f0*/  LOP3.LUT R21, R28, 0x180, RZ, 0xc0, !PT ;  /* 0x000001801c157812 */ /* 0x000fc400078ec0ff */
[----:B------:R-:W-:Y:S02]  /*10600*/  SHF.R.U64 R0, R0, 0x3, RZ ;  /* 0x0000000300007819 */ /* 0x000fe400000012ff */
[----:B------:R-:W-:Y:S02]  /*10610*/  SHF.R.U64 R5, R5, 0x3, RZ ;  /* 0x0000000305057819 */ /* 0x000fe400000012ff */
[----:B------:R-:W-:Y:S02]  /*10620*/  SHF.R.U64 R4, R4, 0x3, RZ ;  /* 0x0000000304047819 */ /* 0x000fe400000012ff */
[----:B------:R-:W-:Y:S02]  /*10630*/  SHF.R.U64 R2, R2, 0x3, RZ ;  /* 0x0000000302027819 */ /* 0x000fe400000012ff */
[----:B------:R-:W-:Y:S01]  /*10640*/  SHF.R.U64 R21, R21, 0x3, RZ ;  /* 0x0000000315157819 */ /* 0x000fe200000012ff */
[--C-:B------:R-:W-:Y:S01]  /*10650*/  IMAD.X R11, RZ, RZ, R13.reuse, P4 ;  /* 0x000000ffff0b7224 */ /* 0x100fe200020e060d */
[----:B------:R-:W-:Y:S01]  /*10660*/  LOP3.LUT R10, R0, R35, RZ, 0x3c, !PT ;  /* 0x00000023000a7212 */ /* 0x000fe200078e3cff */
[--C-:B------:R-:W-:Y:S01]  /*10670*/  IMAD.X R7, RZ, RZ, R13.reuse, P2 ;  /* 0x000000ffff077224 */ /* 0x100fe200010e060d */
[----:B------:R-:W-:Y:S01]  /*10680*/  LOP3.LUT R12, R5, R12, RZ, 0x3c, !PT ;  /* 0x0000000c050c7212 */ /* 0x000fe200078e3cff */
[----:B--2---:R0:W-:Y:S01]  /*10690*/  SHFL.IDX PT, R68, R51, R24, 0x1c1f ;  /* 0x001c1f1833447589 */ /* 0x0041e200000e0000 */
[----:B------:R-:W-:Y:S01]  /*106a0*/  LOP3.LUT R6, R4, R89, RZ, 0x3c, !PT ;  /* 0x0000005904067212 */ /* 0x000fe200078e3cff */
[--C-:B------:R-:W-:Y:S01]  /*106b0*/  IMAD.X R15, RZ, RZ, R13.reuse, P5 ;  /* 0x000000ffff0f7224 */ /* 0x100fe200028e060d */
[----:B------:R-:W-:Y:S01]  /*106c0*/  LOP3.LUT R8, R2, R87, RZ, 0x3c, !PT ;  /* 0x0000005702087212 */ /* 0x000fe200078e3cff */
[--C-:B------:R-:W-:Y:S01]  /*106d0*/  IMAD.X R9, RZ, RZ, R13.reuse, P3 ;  /* 0x000000ffff097224 */ /* 0x100fe200018e060d */
[----:B------:R-:W-:Y:S01]  /*106e0*/  LOP3.LUT R4, R21, R28, RZ, 0x3c, !PT ;  /* 0x0000001c15047212 */ /* 0x000fe200078e3cff */
[----:B------:R-:W-:Y:S01]  /*106f0*/  IMAD.X R5, RZ, RZ, R13, P1 ;  /* 0x000000ffff057224 */ /* 0x000fe200008e060d */
[----:B------:R-:W-:-:S02]  /*10700*/  MOV R86, R10 ;  /* 0x0000000a00567202 */ /* 0x000fc40000000f00 */
[----:B0-----:R-:W-:Y:S01]  /*10710*/  LOP3.LUT R51, R24, 0x2, RZ, 0x3c, !PT ;  /* 0x0000000218337812 */ /* 0x001fe200078e3cff */
[----:B------:R-:W-:Y:S01]  /*10720*/  SHFL.IDX PT, R10, R45, R24, 0x1c1f ;  /* 0x001c1f182d0a7589 */ /* 0x000fe200000e0000 */
[----:B------:R-:W-:Y:S02]  /*10730*/  MOV R0, R12 ;  /* 0x0000000c00007202 */ /* 0x000fe40000000f00 */
[----:B------:R-:W-:Y:S01]  /*10740*/  MOV R21, R6 ;  /* 0x0000000600157202 */ /* 0x000fe20000000f00 */
[----:B------:R-:W-:Y:S01]  /*10750*/  SHFL.IDX PT, R44, R39, R24, 0x1c1f ;  /* 0x001c1f18272c7589 */ /* 0x000fe200000e0000 */
[----:B------:R-:W-:Y:S02]  /*10760*/  MOV R35, R14 ;  /* 0x0000000e00237202 */ /* 0x000fe40000000f00 */
[----:B------:R-:W-:Y:S01]  /*10770*/  MOV R2, R8 ;  /* 0x0000000800027202 */ /* 0x000fe20000000f00 */
[----:B------:R-:W-:Y:S01]  /*10780*/  SHFL.IDX PT, R12, R41, R24, 0x1c1f ;  /* 0x001c1f18290c7589 */ /* 0x000fe200000e0000 */
[----:B------:R-:W-:-:S03]  /*10790*/  MOV R28, R4 ;  /* 0x00000004001c7202 */ /* 0x000fc60000000f00 */
[----:B------:R-:W-:Y:S04]  /*107a0*/  SHFL.IDX PT, R7, R53, R24, 0x1c1f ;  /* 0x001c1f1835077589 */ /* 0x000fe800000e0000 */
[----:B------:R-:W-:Y:S04]  /*107b0*/  SHFL.IDX PT, R45, R26, R51, 0x1c1f ;  /* 0x001c1f331a2d7589 */ /* 0x000fe800000e0000 */
[----:B------:R-:W0:Y:S04]  /*107c0*/  SHFL.IDX PT, R25, R25, R51, 0x1c1f ;  /* 0x001c1f3319197589 */ /* 0x000e2800000e0000 */
[----:B------:R1:W-:Y:S04]  /*107d0*/  SHFL.IDX PT, R52, R43, R24, 0x1c1f ;  /* 0x001c1f182b347589 */ /* 0x0003e800000e0000 */
        /* <DEDUP_REMOVED lines=20> */
[----:B------:R-:W2:Y:S04]  /*10920*/  SHFL.IDX PT, R90, R90, R51, 0x1c1f ;  /* 0x001c1f335a5a7589 */ /* 0x000ea800000e0000 */
[----:B------:R-:W3:Y:S04]  /*10930*/  SHFL.IDX PT, R14, R95, R51, 0x1c1f ;  /* 0x001c1f335f0e7589 */ /* 0x000ee800000e0000 */
[----:B------:R-:W4:Y:S04]  /*10940*/  SHFL.IDX PT, R98, R98, R51, 0x1c1f ;  /* 0x001c1f3362627589 */ /* 0x000f2800000e0000 */
[----:B------:R-:W4:Y:S04]  /*10950*/  SHFL.IDX PT, R24, R103, R51, 0x1c1f ;  /* 0x001c1f3367187589 */ /* 0x000f2800000e0000 */
[----:B------:R-:W-:Y:S04]  /*10960*/  SHFL.IDX PT, R26, R111, R51, 0x1c1f ;  /* 0x001c1f336f1a7589 */ /* 0x000fe800000e0000 */
[----:B------:R-:W4:Y:S04]  /*10970*/  SHFL.IDX PT, R106, R106, R51, 0x1c1f ;  /* 0x001c1f336a6a7589 */ /* 0x000f2800000e0000 */
[----:B------:R-:W4:Y:S04]  /*10980*/  SHFL.IDX PT, R134, R134, R51, 0x1c1f ;  /* 0x001c1f3386867589 */ /* 0x000f2800000e0000 */
[----:B------:R-:W-:Y:S04]  /*10990*/  SHFL.IDX PT, R40, R40, R51, 0x1c1f ;  /* 0x001c1f3328287589 */ /* 0x000fe800000e0000 */
[----:B------:R-:W4:Y:S04]  /*109a0*/  SHFL.IDX PT, R79, R38, R51, 0x1c1f ;  /* 0x001c1f33264f7589 */ /* 0x000f2800000e0000 */
[----:B------:R-:W-:Y:S04]  /*109b0*/  SHFL.IDX PT, R118, R118, R51, 0x1c1f ;  /* 0x001c1f3376767589 */ /* 0x000fe800000e0000 */
[----:B------:R-:W4:Y:S04]  /*109c0*/  SHFL.IDX PT, R114, R114, R51, 0x1c1f ;  /* 0x001c1f3372727589 */ /* 0x000f2800000e0000 */
[----:B------:R-:W4:Y:S04]  /*109d0*/  SHFL.IDX PT, R81, R122, R51, 0x1c1f ;  /* 0x001c1f337a517589 */ /* 0x000f2800000e0000 */
[----:B------:R-:W4:Y:S04]  /*109e0*/  SHFL.IDX PT, R124, R124, R51, 0x1c1f ;  /* 0x001c1f337c7c7589 */ /* 0x000f2800000e0000 */
[----:B------:R-:W4:Y:S04]  /*109f0*/  SHFL.IDX PT, R11, R132, R51, 0x1c1f ;  /* 0x001c1f33840b7589 */ /* 0x000f2800000e0000 */
[----:B------:R-:W4:Y:S04]  /*10a00*/  SHFL.IDX PT, R13, R130, R51, 0x1c1f ;  /* 0x001c1f33820d7589 */ /* 0x000f2800000e0000 */
[----:B------:R-:W-:Y:S04]  /*10a10*/  SHFL.IDX PT, R34, R34, R51, 0x1c1f ;  /* 0x001c1f3322227589 */ /* 0x000fe800000e0000 */
[----:B------:R-:W4:Y:S04]  /*10a20*/  SHFL.IDX PT, R33, R33, R51, 0x1c1f ;  /* 0x001c1f3321217589 */ /* 0x000f2800000e0000 */
[----:B------:R-:W4:Y:S04]  /*10a30*/  SHFL.IDX PT, R15, R126, R51, 0x1c1f ;  /* 0x001c1f337e0f7589 */ /* 0x000f2800000e0000 */
[----:B------:R-:W4:Y:S04]  /*10a40*/  SHFL.IDX PT, R121, R121, R51, 0x1c1f ;  /* 0x001c1f3379797589 */ /* 0x000f2800000e0000 */
[----:B------:R3:W4:Y:S01]  /*10a50*/  SHFL.IDX PT, R129, R129, R51, 0x1c1f ;  /* 0x001c1f3381817589 */ /* 0x00072200000e0000 */
[----:B0-----:R-:W-:-:S02]  /*10a60*/  SEL R42, R44, R25, P0 ;  /* 0x000000192c2a7207 */ /* 0x001fc40000000000 */
[----:B-1----:R-:W-:Y:S02]  /*10a70*/  SEL R43, R12, R45, P0 ;  /* 0x0000002d0c2b7207 */ /* 0x002fe40000000000 */
[----:B------:R-:W-:Y:S02]  /*10a80*/  SEL R44, R25, R44, P0 ;  /* 0x0000002c192c7207 */ /* 0x000fe40000000000 */
[----:B------:R-:W-:Y:S02]  /*10a90*/  SEL R45, R45, R12, P0 ;  /* 0x0000000c2d2d7207 */ /* 0x000fe40000000000 */
[----:B--2---:R-:W-:Y:S02]  /*10aa0*/  SEL R46, R63, R90, P0 ;  /* 0x0000005a3f2e7207 */ /* 0x004fe40000000000 */
[----:B------:R-:W-:Y:S02]  /*10ab0*/  SEL R48, R90, R63, P0 ;  /* 0x0000003f5a307207 */ /* 0x000fe40000000000 */
[----:B---3--:R-:W-:-:S02]  /*10ac0*/  SEL R47, R65, R14, P0 ;  /* 0x0000000e412f7207 */ /* 0x008fc40000000000 */
[----:B------:R-:W-:Y:S02]  /*10ad0*/  SEL R49, R14, R65, P0 ;  /* 0x000000410e317207 */ /* 0x000fe40000000000 */
[----:B------:R-:W-:Y:S02]  /*10ae0*/  SEL R50, R52, R27, P0 ;  /* 0x0000001b34327207 */ /* 0x000fe40000000000 */
[----:B------:R-:W-:Y:S02]  /*10af0*/  SEL R51, R10, R53, P0 ;  /* 0x000000350a337207 */ /* 0x000fe40000000000 */
[----:B------:R-:W-:Y:S02]  /*10b00*/  SEL R52, R27, R52, P0 ;  /* 0x000000341b347207 */ /* 0x000fe40000000000 */
[----:B------:R-:W-:Y:S02]  /*10b10*/  SEL R53, R53, R10, P0 ;  /* 0x0000000a35357207 */ /* 0x000fe40000000000 */
[----:B----4-:R-:W-:-:S02]  /*10b20*/  SEL R54, R67, R98, P0 ;  /* 0x0000006243367207 */ /* 0x010fc40000000000 */
        /* <DEDUP_REMOVED lines=30> */
[----:B------:R-:W-:Y:S02]  /*10d10*/  F2FP.BF16.F32.PACK_AB R4, R43, R42 ;  /* 0x0000002a2b04723e */ /* 0x000fe400000010ff */
[----:B------:R-:W-:Y:S02]  /*10d20*/  F2FP.BF16.F32.PACK_AB R5, R47, R46 ;  /* 0x0000002e2f05723e */ /* 0x000fe400000010ff */
[----:B------:R-:W-:Y:S02]  /*10d30*/  F2FP.BF16.F32.PACK_AB R6, R45, R44 ;  /* 0x0000002c2d06723e */ /* 0x000fe400000010ff */
[----:B------:R-:W-:Y:S02]  /*10d40*/  F2FP.BF16.F32.PACK_AB R7, R49, R48 ;  /* 0x000000303107723e */ /* 0x000fe400000010ff */
[----:B------:R-:W-:Y:S02]  /*10d50*/  SEL R60, R33, R60, P0 ;  /* 0x0000003c213c7207 */ /* 0x000fe40000000000 */
[----:B------:R-:W-:-:S02]  /*10d60*/  F2FP.BF16.F32.PACK_AB R8, R51, R50 ;  /* 0x000000323308723e */ /* 0x000fc400000010ff */
[----:B------:R-:W-:Y:S02]  /*10d70*/  F2FP.BF16.F32.PACK_AB R9, R55, R54 ;  /* 0x000000363709723e */ /* 0x000fe400000010ff */
[----:B------:R-:W-:Y:S02]  /*10d80*/  F2FP.BF16.F32.PACK_AB R10, R53, R52 ;  /* 0x00000034350a723e */ /* 0x000fe400000010ff */
[----:B------:R-:W-:Y:S02]  /*10d90*/  F2FP.BF16.F32.PACK_AB R11, R57, R56 ;  /* 0x00000038390b723e */ /* 0x000fe400000010ff */
[----:B------:R-:W-:Y:S02]  /*10da0*/  SEL R74, R76, R121, P0 ;  /* 0x000000794c4a7207 */ /* 0x000fe40000000000 */
[----:B------:R-:W-:Y:S02]  /*10db0*/  SEL R76, R121, R76, P0 ;  /* 0x0000004c794c7207 */ /* 0x000fe40000000000 */
[----:B------:R-:W-:Y:S01]  /*10dc0*/  SEL R82, R84, R129, P0 ;  /* 0x0000008154527207 */ /* 0x000fe20000000000 */
[----:B------:R-:W-:Y:S01]  /*10dd0*/  STSM.16.M88.4 [R0], R4 ;  /* 0x0000000400007844 */ /* 0x000fe20000000200 */
[----:B------:R-:W-:-:S02]  /*10de0*/  SEL R84, R129, R84, P0 ;  /* 0x0000005481547207 */ /* 0x000fc40000000000 */
[----:B------:R-:W-:Y:S01]  /*10df0*/  F2FP.BF16.F32.PACK_AB R12, R59, R58 ;  /* 0x0000003a3b0c723e */ /* 0x000fe200000010ff */
[----:B------:R0:W-:Y:S01]  /*10e00*/  STSM.16.M88.4 [R35], R8 ;  /* 0x0000000823007844 */ /* 0x0001e20000000200 */
[----:B------:R-:W-:Y:S02]  /*10e10*/  F2FP.BF16.F32.PACK_AB R13, R63, R62 ;  /* 0x0000003e3f0d723e */ /* 0x000fe400000010ff */
[----:B------:R-:W-:Y:S02]  /*10e20*/  F2FP.BF16.F32.PACK_AB R14, R61, R60 ;  /* 0x0000003c3d0e723e */ /* 0x000fe400000010ff */
[----:B------:R-:W-:Y:S02]  /*10e30*/  F2FP.BF16.F32.PACK_AB R15, R65, R64 ;  /* 0x00000040410f723e */ /* 0x000fe400000010ff */
[----:B------:R-:W-:Y:S02]  /*10e40*/  F2FP.BF16.F32.PACK_AB R24, R67, R66 ;  /* 0x000000424318723e */ /* 0x000fe400000010ff */
[----:B------:R-:W-:-:S02]  /*10e50*/  F2FP.BF16.F32.PACK_AB R25, R71, R70 ;  /* 0x000000464719723e */ /* 0x000fc400000010ff */
[----:B------:R-:W-:Y:S02]  /*10e60*/  F2FP.BF16.F32.PACK_AB R26, R69, R68 ;  /* 0x00000044451a723e */ /* 0x000fe400000010ff */
[----:B------:R-:W-:Y:S02]  /*10e70*/  F2FP.BF16.F32.PACK_AB R27, R73, R72 ;  /* 0x00000048491b723e */ /* 0x000fe400000010ff */
[----:B------:R-:W-:Y:S02]  /*10e80*/  F2FP.BF16.F32.PACK_AB R32, R75, R74 ;  /* 0x0000004a4b20723e */ /* 0x000fe400000010ff */
[----:B------:R-:W-:Y:S02]  /*10e90*/  F2FP.BF16.F32.PACK_AB R33, R79, R78 ;  /* 0x0000004e4f21723e */ /* 0x000fe400000010ff */
[----:B------:R-:W-:Y:S02]  /*10ea0*/  F2FP.BF16.F32.PACK_AB R34, R77, R76 ;  /* 0x0000004c4d22723e */ /* 0x000fe400000010ff */
[----:B0-----:R-:W-:-:S02]  /*10eb0*/  F2FP.BF16.F32.PACK_AB R35, R81, R80 ;  /* 0x000000505123723e */ /* 0x001fc400000010ff */
[----:B------:R-:W-:Y:S02]  /*10ec0*/  F2FP.BF16.F32.PACK_AB R4, R83, R82 ;  /* 0x000000525304723e */ /* 0x000fe400000010ff */
[----:B------:R-:W-:Y:S02]  /*10ed0*/  F2FP.BF16.F32.PACK_AB R5, R39, R38 ;  /* 0x000000262705723e */ /* 0x000fe400000010ff */
[----:B------:R-:W-:Y:S02]  /*10ee0*/  F2FP.BF16.F32.PACK_AB R6, R85, R84 ;  /* 0x000000545506723e */ /* 0x000fe400000010ff */
[----:B------:R-:W-:Y:S01]  /*10ef0*/  F2FP.BF16.F32.PACK_AB R7, R41, R40 ;  /* 0x000000282907723e */ /* 0x000fe200000010ff */
[----:B------:R-:W-:Y:S04]  /*10f00*/  STSM.16.M88.4 [R86], R12 ;  /* 0x0000000c56007844 */ /* 0x000fe80000000200 */
[----:B------:R0:W-:Y:S04]  /*10f10*/  STSM.16.M88.4 [R2], R24 ;  /* 0x0000001802007844 */ /* 0x0001e80000000200 */
[----:B------:R-:W-:Y:S04]  /*10f20*/  STSM.16.M88.4 [R21], R32 ;  /* 0x0000002015007844 */ /* 0x000fe80000000200 */
[----:B------:R1:W-:Y:S01]  /*10f30*/  STSM.16.M88.4 [R28], R4 ;  /* 0x000000041c007844 */ /* 0x0003e20000000200 */
[----:B------:R-:W-:Y:S01]  /*10f40*/  BAR.SYNC.DEFER_BLOCKING 0x1, 0x180 ;  /* 0x0046000000007b1d */ /* 0x000fe20000010000 */
[----:B------:R-:W-:-:S04]  /*10f50*/  ISETP.NE.U32.AND P0, PT, RZ, UR4, PT ;  /* 0x00000004ff007c0c */ /* 0x000fc8000bf05070 */
[----:B------:R-:W-:Y:S02]  /*10f60*/  ISETP.NE.AND.EX P0, PT, RZ, UR5, PT, P0 ;  /* 0x00000005ff007c0c */ /* 0x000fe4000bf05300 */
[----:B------:R-:W-:Y:S01]  /*10f70*/  IADD3 R8, P1, R100, UR4, RZ ;  /* 0x0000000464087c10 */ /* 0x000fe2000ff3e0ff */
[----:B------:R-:W-:Y:S01]  /*10f80*/  IMAD.MOV.U32 R0, RZ, RZ, RZ ;  /* 0x000000ffff007224 */ /* 0x000fe200078e00ff */
[----:B------:R-:W-:Y:S01]  /*10f90*/  ISETP.GT.AND P3, PT, R92, 0x1, PT ;  /* 0x000000015c00780c */ /* 0x000fe20003f64270 */
[----:B0-----:R-:W-:Y:S01]  /*10fa0*/  IMAD.MOV.U32 R24, RZ, RZ, 0x9b8 ;  /* 0x000009b8ff187424 */ /* 0x001fe200078e00ff */
[----:B------:R-:W-:Y:S01]  /*10fb0*/  IADD3.X R9, R99, UR5, RZ, P1, !PT ;  /* 0x0000000563097c10 */ /* 0x000fe20008ffe4ff */
[----:B------:R-:W0:Y:S08]  /*10fc0*/  LDC R2, c[0x0][0xbe8] ;  /* 0x0002fa00ff027b82 */ /* 0x000e300000000800 */
[----:B------:R-:W2:Y:S01]  /*10fd0*/  LDC.64 R14, c[0x0][0xba8] ;  /* 0x0002ea00ff0e7b82 */ /* 0x000ea20000000a00 */
[----:B------:R-:W3:Y:S01]  /*10fe0*/  @P0 LDG.E R0, desc[UR40][R8.64] ;  /* 0x0000002808000981 */ /* 0x000ee2000c1e1900 */
[----:B------:R-:W-:-:S06]  /*10ff0*/  SEL R24, R24, 0x978, P3 ;  /* 0x0000097818187807 */ /* 0x000fcc0001800000 */
[----:B-1----:R-:W1:Y:S01]  /*11000*/  LDC.64 R6, c[0x0][R24+0x220] ;  /* 0x0000880018067b82 */ /* 0x002e620000000a00 */
[----:B------:R-:W-:-:S07]  /*11010*/  ISETP.NE.U32.AND P1, PT, RZ, UR6, PT ;  /* 0x00000006ff007c0c */ /* 0x000fce000bf25070 */
[----:B------:R-:W4:Y:S01]  /*11020*/  LDC.64 R10, c[0x0][R24+0x218] ;  /* 0x00008600180a7b82 */ /* 0x000f220000000a00 */
[----:B------:R-:W-:Y:S02]  /*11030*/  ISETP.NE.AND.EX P1, PT, RZ, UR7, PT, P1 ;  /* 0x00000007ff007c0c */ /* 0x000fe4000bf25310 */
[----:B0-----:R-:W-:-:S05]  /*11040*/  ISETP.NE.AND P4, PT, R2, 0x1, PT ;  /* 0x000000010200780c */ /* 0x001fca0003f85270 */
[----:B------:R-:W0:Y:S06]  /*11050*/  LDC.64 R12, c[0x0][R24+0x228] ;  /* 0x00008a00180c7b82 */ /* 0x000e2c0000000a00 */
[----:B------:R-:W-:Y:S01]  /*11060*/  @P1 IADD3 R4, P2, R100, UR6, RZ ;  /* 0x0000000664041c10 */ /* 0x000fe2000ff5e0ff */
[----:B------:R-:W-:Y:S01]  /*11070*/  ULDC UR6, c[0x0][0xa88] ;  /* 0x0002a20000067ab9 */ /* 0x000fe20000000800 */
[----:B------:R-:W3:Y:S01]  /*11080*/  @P4 LDC R26, c[0x0][0xbec] ;  /* 0x0002fb00ff1a4b82 */ /* 0x000ee20000000800 */
[----:B------:R-:W-:Y:S01]  /*11090*/  IMAD.U32 R27, RZ, RZ, UR6 ;  /* 0x00000006ff1b7e24 */ /* 0x000fe2000f8e00ff */
[----:B------:R-:W-:-:S05]  /*110a0*/  @P1 IADD3.X R5, R99, UR7, RZ, P2, !PT ;  /* 0x0000000763051c10 */ /* 0x000fca00097fe4ff */
[----:B------:R2:W5:Y:S01]  /*110b0*/  @P1 LDG.E R27, desc[UR40][R4.64] ;  /* 0x00000028041b1981 */ /* 0x000562000c1e1900 */
[----:B------:R-:W-:Y:S01]  /*110c0*/  ISETP.NE.U32.AND P2, PT, RZ, UR4, PT ;  /* 0x00000004ff007c0c */ /* 0x000fe2000bf45070 */
[----:B------:R-:W3:Y:S08]  /*110d0*/  @P4 LDC R89, c[0x0][0xbf0] ;  /* 0x0002fc00ff594b82 */ /* 0x000ef00000000800 */
[----:B--2---:R2:W2:Y:S01]  /*110e0*/  LDC.64 R4, c[0x0][R24+0x210] ;  /* 0x0000840018047b82 */ /* 0x0044a20000000a00 */
[----:B------:R-:W-:-:S04]  /*110f0*/  ISETP.NE.AND.EX P2, PT, RZ, UR5, PT, P2 ;  /* 0x00000005ff007c0c */ /* 0x000fc8000bf45320 */
[----:B------:R-:W-:Y:S02]  /*11100*/  SEL R21, R97, RZ, !P2 ;  /* 0x000000ff61157207 */ /* 0x000fe40005000000 */
[----:B------:R-:W-:Y:S01]  /*11110*/  SEL R25, R96, RZ, !P2 ;  /* 0x000000ff60197207 */ /* 0x000fe20005000000 */
[----:B------:R-:W2:Y:S02]  /*11120*/  @!P3 LDC R14, c[0x0][0xb50] ;  /* 0x0002d400ff0ebb82 */ /* 0x000ea40000000800 */
[----:B-1----:R-:W-:-:S04]  /*11130*/  IMAD R7, R7, R21, RZ ;  /* 0x0000001507077224 */ /* 0x002fc800078e02ff */
[----:B------:R-:W-:Y:S02]  /*11140*/  IMAD R87, R6, R25, R7 ;  /* 0x0000001906577224 */ /* 0x000fe400078e0207 */
[-C--:B----4-:R-:W-:Y:S01]  /*11150*/  IMAD R35, R11, R93.reuse, RZ ;  /* 0x0000005d0b237224 */ /* 0x090fe200078e02ff */
[----:B------:R-:W-:Y:S01]  /*11160*/  SEL R33, R88, RZ, P3 ;  /* 0x000000ff58217207 */ /* 0x000fe20001800000 */
[----:B------:R-:W-:Y:S01]  /*11170*/  IMAD.WIDE.U32 R10, R10, R93, RZ ;  /* 0x0000005d0a0a7225 */ /* 0x000fe200078e00ff */
[----:B------:R-:W1:Y:S03]  /*11180*/  @!P3 LDC R15, c[0x0][0xb54] ;  /* 0x0002d500ff0fbb82 */ /* 0x000e660000000800 */
[----:B------:R-:W-:-:S04]  /*11190*/  IMAD.WIDE.U32 R6, R6, R21, RZ ;  /* 0x0000001506067225 */ /* 0x000fc800078e00ff */
[----:B------:R-:W-:Y:S02]  /*111a0*/  IMAD R25, R91, 0xc0, R94 ;  /* 0x000000c05b197824 */ /* 0x000fe400078e025e */
[----:B------:R-:W-:Y:S02]  /*111b0*/  IMAD.IADD R87, R7, 0x1, R87 ;  /* 0x0000000107577824 */ /* 0x000fe400078e0257 */
[----:B------:R-:W-:Y:S02]  /*111c0*/  IMAD.MOV.U32 R7, RZ, RZ, R25 ;  /* 0x000000ffff077224 */ /* 0x000fe400078e0019 */
[----:B------:R-:W-:Y:S02]  /*111d0*/  IMAD.IADD R11, R11, 0x1, R35 ;  /* 0x000000010b0b7824 */ /* 0x000fe400078e0223 */
[-C--:B0-----:R-:W-:Y:S02]  /*111e0*/  IMAD R35, R13, R33.reuse, RZ ;  /* 0x000000210d237224 */ /* 0x081fe400078e02ff */
[----:B------:R-:W-:-:S04]  /*111f0*/  IMAD.WIDE.U32 R12, R12, R33, RZ ;  /* 0x000000210c0c7225 */ /* 0x000fc800078e00ff */
[----:B------:R-:W-:Y:S01]  /*11200*/  IMAD.IADD R35, R13, 0x1, R35 ;  /* 0x000000010d237824 */ /* 0x000fe200078e0223 */
[--C-:B---3--:R-:W-:Y:S01]  /*11210*/  IADD3 R10, P2, P5, R6, R10, R0.reuse ;  /* 0x0000000a060a7210 */ /* 0x108fe20007d5e000 */
[----:B------:R-:W-:Y:S01]  /*11220*/  @P4 IMAD.HI.U32 R6, R25, R26, RZ ;  /* 0x0000001a19064227 */ /* 0x000fe200078e00ff */
[----:B------:R-:W-:-:S04]  /*11230*/  SHF.R.S32.HI R86, RZ, 0x1f, R0 ;  /* 0x0000001fff567819 */ /* 0x000fc80000011400 */
[----:B------:R-:W-:Y:S02]  /*11240*/  @P4 SHF.R.U32.HI R7, RZ, R89, R6 ;  /* 0x00000059ff074219 */ /* 0x000fe40000011606 */
[----:B------:R-:W-:-:S03]  /*11250*/  IADD3.X R11, R87, R11, R86, P2, P5 ;  /* 0x0000000b570b7210 */ /* 0x000fc600017ea456 */
[--C-:B--2---:R-:W-:Y:S01]  /*11260*/  IMAD.MOV R24, RZ, RZ, -R7.reuse ;  /* 0x000000ffff187224 */ /* 0x104fe200078e0a07 */
[----:B------:R-:W-:Y:S02]  /*11270*/  IADD3 R12, P2, P5, R7, R10, R12 ;  /* 0x0000000a070c7210 */ /* 0x000fe40007d5e00c */
[----:B------:R-:W-:Y:S01]  /*11280*/  SHF.R.S32.HI R6, RZ, 0x1f, R7 ;  /* 0x0000001fff067819 */ /* 0x000fe20000011407 */
[----:B------:R-:W-:-:S03]  /*11290*/  IMAD R7, R2, R24, R25 ;  /* 0x0000001802077224 */ /* 0x000fc600078e0219 */
[----:B------:R-:W-:Y:S01]  /*112a0*/  IADD3.X R13, R6, R11, R35, P2, P5 ;  /* 0x0000000b060d7210 */ /* 0x000fe200017ea423 */
[-C--:B------:R-:W-:Y:S01]  /*112b0*/  IMAD R5, R5, R7.reuse, RZ ;  /* 0x0000000705057224 */ /* 0x080fe200078e02ff */
[----:B------:R-:W-:Y:S01]  /*112c0*/  SHF.R.S32.HI R11, RZ, 0x1f, R7 ;  /* 0x0000001fff0b7819 */ /* 0x000fe20000011407 */
[----:B------:R-:W-:-:S04]  /*112d0*/  IMAD.WIDE.U32 R12, R4, R7, R12 ;  /* 0x00000007040c7225 */ /* 0x000fc800078e000c */
[----:B------:R-:W-:Y:S01]  /*112e0*/  IMAD R5, R4, R11, R5 ;  /* 0x0000000b04057224 */ /* 0x000fe200078e0205 */
[----:B------:R-:W-:-:S03]  /*112f0*/  LEA R14, P2, R12, R14, 0x2 ;  /* 0x0000000e0c0e7211 */ /* 0x000fc600078410ff */
[----:B------:R-:W-:-:S05]  /*11300*/  IMAD.IADD R4, R13, 0x1, R5 ;  /* 0x000000010d047824 */ /* 0x000fca00078e0205 */
[----:B-1----:R-:W-:Y:S01]  /*11310*/  LEA.HI.X R15, R12, R15, R4, 0x2, P2 ;  /* 0x0000000f0c0f7211 */ /* 0x002fe200010f1404 */
[----:B------:R-:W-:Y:S06]  /*11320*/  @P1 BRA `(.L_x_426) ;  /* 0x0000000000101947 */ /* 0x000fec0003800000 */
[----:B------:R-:W-:Y:S05]  /*11330*/  @!P0 BRA `(.L_x_426) ;  /* 0x00000000000c8947 */ /* 0x000fea0003800000 */
[----:B------:R-:W2:Y:S04]  /*11340*/  LDG.E R4, desc[UR40][R8.64] ;  /* 0x0000002808047981 */ /* 0x000ea8000c1e1900 */
[----:B-----5:R-:W2:Y:S02]  /*11350*/  LDG.E R27, desc[UR40][R8.64+0x4] ;  /* 0x00000428081b7981 */ /* 0x020ea4000c1e1900 */
[----:B--2---:R-:W-:-:S07]  /*11360*/  IMAD.IADD R27, R27, 0x1, -R4 ;  /* 0x000000011b1b7824 */ /* 0x004fce00078e0a04 */
.L_x_426:
        /* <DEDUP_REMOVED lines=19> */
[----:B------:R-:W-:Y:S05]  /*114a0*/  @P3 BRA `(.L_x_427) ;  /* 0x0000000800203947 */ /* 0x000fea0003800000 */
[----:B------:R-:W2:Y:S01]  /*114b0*/  LDL R87, [R1+0x30] ;  /* 0x0000300001577983 */ /* 0x000ea20000100800 */
[----:B------:R-:W1:Y:S01]  /*114c0*/  @P4 LDC R43, c[0x0][0xbec] ;  /* 0x0002fb00ff2b4b82 */ /* 0x000e620000000800 */
[----:B------:R-:W-:Y:S02]  /*114d0*/  ULDC.64 UR4, c[0x0][0xaa0] ;  /* 0x0002a80000047ab9 */ /* 0x000fe40000000a00 */
[----:B------:R3:W5:Y:S04]  /*114e0*/  LDL R50, [R1+0x90] ;  /* 0x0000900001327983 */ /* 0x0007680000100800 */
[----:B------:R3:W5:Y:S01]  /*114f0*/  LDL R49, [R1+0x50] ;  /* 0x0000500001317983 */ /* 0x0007620000100800 */
[----:B------:R-:W4:Y:S03]  /*11500*/  @P4 LDC R45, c[0x0][0xbf0] ;  /* 0x0002fc00ff2d4b82 */ /* 0x000f260000000800 */
[----:B------:R3:W5:Y:S04]  /*11510*/  LDL R48, [R1+0x8c] ;  /* 0x00008c0001307983 */ /* 0x0007680000100800 */
[----:B------:R3:W5:Y:S01]  /*11520*/  LDL R46, [R1+0x5c] ;  /* 0x00005c00012e7983 */ /* 0x0007620000100800 */
[----:B------:R-:W0:Y:S02]  /*11530*/  S2R R8, SR_TID.X ;  /* 0x0000000000087919 */ /* 0x000e240000002100 */
[----:B0-----:R-:W-:-:S05]  /*11540*/  VIADD R90, R8, 0xffffff80 ;  /* 0xffffff80085a7836 */ /* 0x001fca0000000000 */
[----:B------:R-:W-:-:S04]  /*11550*/  SHF.R.S32.HI R89, RZ, 0x1f, R90 ;  /* 0x0000001fff597819 */ /* 0x000fc8000001145a */
[----:B------:R-:W-:-:S04]  /*11560*/  LEA.HI R89, R89, R90, RZ, 0x2 ;  /* 0x0000005a59597211 */ /* 0x000fc800078f10ff */
[----:B------:R-:W-:Y:S02]  /*11570*/  SHF.R.S32.HI R89, RZ, 0x2, R89 ;  /* 0x00000002ff597819 */ /* 0x000fe40000011459 */
[----:B------:R-:W-:-:S04]  /*11580*/  SHF.R.S32.HI R20, RZ, 0x1f, R90 ;  /* 0x0000001fff147819 */ /* 0x000fc8000001145a */
[----:B------:R-:W-:-:S04]  /*11590*/  LEA.HI R20, R20, R90, RZ, 0x2 ;  /* 0x0000005a14147211 */ /* 0x000fc800078f10ff */
[----:B------:R-:W-:Y:S01]  /*115a0*/  LOP3.LUT R20, R20, 0xfffffffc, RZ, 0xc0, !PT ;  /* 0xfffffffc14147812 */ /* 0x000fe200078ec0ff */
[----:B------:R-:W-:-:S04]  /*115b0*/  IMAD.WIDE.U32 R40, R0, UR4, RZ ;  /* 0x0000000400287c25 */ /* 0x000fc8000f8e00ff */
[----:B------:R-:W-:Y:S02]  /*115c0*/  IMAD.IADD R20, R90, 0x1, -R20 ;  /* 0x000000015a147824 */ /* 0x000fe400078e0a14 */
[----:B------:R-:W-:Y:S01]  /*115d0*/  IMAD R47, R91, 0xc0, R89 ;  /* 0x000000c05b2f7824 */ /* 0x000fe200078e0259 */
[----:B------:R-:W-:Y:S01]  /*115e0*/  BSSY B1, `(.L_x_428) ;  /* 0x0000061000017945 */ /* 0x000fe20003800000 */
[----:B--2---:R-:W-:-:S04]  /*115f0*/  IMAD R3, R89, 0x20, R87 ;  /* 0x0000002059037824 */ /* 0x004fc800078e0257 */
[----:B------:R-:W-:-:S03]  /*11600*/  IMAD.WIDE R36, R3, 0x2, R36 ;  /* 0x0000000203247825 */ /* 0x000fc600078e0224 */
[----:B------:R-:W-:-:S04]  /*11610*/  IADD3 R6, P5, R36, 0x7800, RZ ;  /* 0x0000780024067810 */ /* 0x000fc80007fbe0ff */
[----:B------:R-:W-:-:S04]  /*11620*/  LOP3.LUT R3, R6, 0x180, RZ, 0xc0, !PT ;  /* 0x0000018006037812 */ /* 0x000fc800078ec0ff */
[----:B------:R-:W-:-:S04]  /*11630*/  SHF.R.U64 R3, R3, 0x3, RZ ;  /* 0x0000000303037819 */ /* 0x000fc800000012ff */
[----:B------:R-:W-:Y:S01]  /*11640*/  LOP3.LUT R38, R3, R6, RZ, 0x3c, !PT ;  /* 0x0000000603267212 */ /* 0x000fe200078e3cff */
[----:B------:R-:W-:-:S04]  /*11650*/  IMAD R3, R86, UR4, RZ ;  /* 0x0000000456037c24 */ /* 0x000fc8000f8e02ff */
[----:B------:R-:W-:Y:S01]  /*11660*/  IMAD R3, R0, UR5, R3 ;  /* 0x0000000500037c24 */ /* 0x000fe2000f8e0203 */
[----:B------:R-:W-:Y:S01]  /*11670*/  ULDC.64 UR4, c[0x0][0xae8] ;  /* 0x0002ba0000047ab9 */ /* 0x000fe20000000a00 */
[----:B------:R-:W-:Y:S02]  /*11680*/  IMAD R0, R20, 0x60, R89 ;  /* 0x0000006014007824 */ /* 0x000fe400078e0259 */
[----:B------:R-:W-:Y:S02]  /*11690*/  IMAD.IADD R41, R41, 0x1, R3 ;  /* 0x0000000129297824 */ /* 0x000fe400078e0203 */
[----:B------:R-:W-:Y:S01]  /*116a0*/  IMAD R42, R91, 0xc0, R0 ;  /* 0x000000c05b2a7824 */ /* 0x000fe200078e0200 */
[C---:B------:R-:W-:Y:S01]  /*116b0*/  IADD3 R9, P0, R36.reuse, 0x1800, RZ ;  /* 0x0000180024097810 */ /* 0x040fe20007f1e0ff */
[----:B------:R-:W-:Y:S01]  /*116c0*/  IMAD.WIDE.U32 R40, R93, UR4, R40 ;  /* 0x000000045d287c25 */ /* 0x000fe2000f8e0028 */
[C---:B------:R-:W-:Y:S02]  /*116d0*/  IADD3 R13, P1, R36.reuse, 0x3000, RZ ;  /* 0x00003000240d7810 */ /* 0x040fe40007f3e0ff */
[----:B------:R-:W-:-:S02]  /*116e0*/  IADD3 R25, P2, R36, 0x4800, RZ ;  /* 0x0000480024197810 */ /* 0x000fc40007f5e0ff */
[----:B------:R-:W-:Y:S01]  /*116f0*/  IADD3 R33, P3, R36, 0x6000, RZ ;  /* 0x0000600024217810 */ /* 0x000fe20007f7e0ff */
[----:B-1----:R-:W-:Y:S01]  /*11700*/  @P4 IMAD.HI.U32 R0, R42, R43, RZ ;  /* 0x0000002b2a004227 */ /* 0x002fe200078e00ff */
[----:B------:R-:W-:Y:S02]  /*11710*/  SHF.R.S32.HI R20, RZ, 0x1f, R21 ;  /* 0x0000001fff147819 */ /* 0x000fe40000011415 */
[----:B------:R-:W-:Y:S01]  /*11720*/  LOP3.LUT R8, R9, 0x180, RZ, 0xc0, !PT ;  /* 0x0000018009087812 */ /* 0x000fe200078ec0ff */
[----:B------:R-:W-:Y:S01]  /*11730*/  IMAD R41, R93, UR5, R41 ;  /* 0x000000055d297c24 */ /* 0x000fe2000f8e0229 */
[----:B------:R-:W-:Y:S01]  /*11740*/  LOP3.LUT R12, R13, 0x180, RZ, 0xc0, !PT ;  /* 0x000001800d0c7812 */ /* 0x000fe200078ec0ff */
[----:B------:R-:W-:Y:S01]  /*11750*/  ULDC.64 UR4, c[0x0][0xaf0] ;  /* 0x0002bc0000047ab9 */ /* 0x000fe20000000a00 */
[----:B------:R-:W-:Y:S02]  /*11760*/  LOP3.LUT R24, R25, 0x180, RZ, 0xc0, !PT ;  /* 0x0000018019187812 */ /* 0x000fe400078ec0ff */
[----:B------:R-:W-:-:S02]  /*11770*/  LOP3.LUT R32, R33, 0x180, RZ, 0xc0, !PT ;  /* 0x0000018021207812 */ /* 0x000fc400078ec0ff */
[----:B------:R-:W-:Y:S01]  /*11780*/  LOP3.LUT R5, R36, 0x180, RZ, 0xc0, !PT ;  /* 0x0000018024057812 */ /* 0x000fe200078ec0ff */
[----:B------:R-:W-:Y:S01]  /*11790*/  IMAD.MOV.U32 R3, RZ, RZ, R42 ;  /* 0x000000ffff037224 */ /* 0x000fe200078e002a */
[----:B----4-:R-:W-:Y:S01]  /*117a0*/  @P4 SHF.R.U32.HI R3, RZ, R45, R0 ;  /* 0x0000002dff034219 */ /* 0x010fe20000011600 */
[----:B------:R-:W-:Y:S01]  /*117b0*/  IMAD R20, R20, UR4, RZ ;  /* 0x0000000414147c24 */ /* 0x000fe2000f8e02ff */
[----:B------:R-:W-:Y:S02]  /*117c0*/  SHF.R.U64 R8, R8, 0x3, RZ ;  /* 0x0000000308087819 */ /* 0x000fe400000012ff */
[----:B------:R-:W-:Y:S02]  /*117d0*/  SHF.R.U64 R12, R12, 0x3, RZ ;  /* 0x000000030c0c7819 */ /* 0x000fe400000012ff */
[----:B------:R-:W-:Y:S02]  /*117e0*/  SHF.R.U64 R24, R24, 0x3, RZ ;  /* 0x0000000318187819 */ /* 0x000fe400000012ff */
[----:B------:R-:W-:-:S02]  /*117f0*/  SHF.R.U64 R32, R32, 0x3, RZ ;  /* 0x0000000320207819 */ /* 0x000fc400000012ff */
[----:B------:R-:W-:Y:S01]  /*11800*/  SHF.R.U64 R5, R5, 0x3, RZ ;  /* 0x0000000305057819 */ /* 0x000fe200000012ff */
[C---:B------:R-:W-:Y:S01]  /*11810*/  IMAD R43, R21.reuse, UR5, R20 ;  /* 0x00000005152b7c24 */ /* 0x040fe2000f8e0214 */
[----:B------:R-:W-:Y:S01]  /*11820*/  SHF.R.S32.HI R0, RZ, 0x1f, R3 ;  /* 0x0000001fff007819 */ /* 0x000fe20000011403 */
[----:B------:R-:W-:Y:S01]  /*11830*/  IMAD.WIDE.U32 R20, R21, UR4, R40 ;  /* 0x0000000415147c25 */ /* 0x000fe2000f8e0028 */
[----:B------:R-:W-:Y:S01]  /*11840*/  LOP3.LUT R8, R8, R9, RZ, 0x3c, !PT ;  /* 0x0000000908087212 */ /* 0x000fe200078e3cff */
[----:B------:R-:W-:Y:S01]  /*11850*/  ULDC.64 UR4, c[0x0][0xae0] ;  /* 0x0002b80000047ab9 */ /* 0x000fe20000000a00 */
[----:B------:R-:W-:Y:S01]  /*11860*/  LOP3.LUT R12, R12, R13, RZ, 0x3c, !PT ;  /* 0x0000000d0c0c7212 */ /* 0x000fe200078e3cff */
[----:B------:R-:W-:Y:S01]  /*11870*/  IMAD.MOV R41, RZ, RZ, -R3 ;  /* 0x000000ffff297224 */ /* 0x000fe200078e0a03 */
[----:B------:R-:W-:Y:S01]  /*11880*/  LOP3.LUT R24, R24, R25, RZ, 0x3c, !PT ;  /* 0x0000001918187212 */ /* 0x000fe200078e3cff */
[--C-:B------:R-:W-:Y:S01]  /*11890*/  IMAD.X R9, RZ, RZ, R37.reuse, P0 ;  /* 0x000000ffff097224 */ /* 0x100fe200000e0625 */
[----:B------:R-:W-:Y:S01]  /*118a0*/  LOP3.LUT R32, R32, R33, RZ, 0x3c, !PT ;  /* 0x0000002120207212 */ /* 0x000fe200078e3cff */
[--C-:B------:R-:W-:Y:S01]  /*118b0*/  IMAD.X R13, RZ, RZ, R37.reuse, P1 ;  /* 0x000000ffff0d7224 */ /* 0x100fe200008e0625 */
[----:B------:R-:W-:Y:S01]  /*118c0*/  LOP3.LUT R4, R5, R36, RZ, 0x3c, !PT ;  /* 0x0000002405047212 */ /* 0x000fe200078e3cff */
[----:B------:R-:W-:-:S02]  /*118d0*/  IMAD.X R25, RZ, RZ, R37, P2 ;  /* 0x000000ffff197224 */ /* 0x000fc400010e0625 */
[--C-:B------:R-:W-:Y:S01]  /*118e0*/  IMAD.X R33, RZ, RZ, R37.reuse, P3 ;  /* 0x000000ffff217224 */ /* 0x100fe200018e0625 */
[----:B------:R-:W5:Y:S01]  /*118f0*/  LD.E.128 R8, desc[UR40][R8.64] ;  /* 0x0000002808087980 */ /* 0x000f62000c101d00 */
[--C-:B------:R-:W-:Y:S02]  /*11900*/  IMAD.X R39, RZ, RZ, R37.reuse, P5 ;  /* 0x000000ffff277224 */ /* 0x100fe400028e0625 */
[----:B------:R-:W-:Y:S01]  /*11910*/  IMAD.MOV.U32 R5, RZ, RZ, R37 ;  /* 0x000000ffff057224 */ /* 0x000fe200078e0025 */
[----:B------:R-:W5:Y:S01]  /*11920*/  LD.E.128 R12, desc[UR40][R12.64] ;  /* 0x000000280c0c7980 */ /* 0x000f62000c101d00 */
[----:B------:R-:W-:Y:S02]  /*11930*/  IMAD R0, R0, UR4, RZ ;  /* 0x0000000400007c24 */ /* 0x000fe4000f8e02ff */
[----:B------:R-:W-:Y:S01]  /*11940*/  IMAD R41, R2, R41, R42 ;  /* 0x0000002902297224 */ /* 0x000fe200078e022a */
[----:B------:R-:W5:Y:S01]  /*11950*/  LD.E.128 R24, desc[UR40][R24.64] ;  /* 0x0000002818187980 */ /* 0x000f62000c101d00 */
[----:B------:R-:W-:-:S02]  /*11960*/  IMAD.IADD R21, R21, 0x1, R43 ;  /* 0x0000000115157824 */ /* 0x000fc400078e022b */
[----:B------:R-:W-:Y:S01]  /*11970*/  IMAD R43, R3, UR5, R0 ;  /* 0x00000005032b7c24 */ /* 0x000fe2000f8e0200 */
[----:B------:R-:W5:Y:S01]  /*11980*/  LD.E.128 R4, desc[UR40][R4.64] ;  /* 0x0000002804047980 */ /* 0x000f62000c101d00 */
[----:B------:R-:W-:-:S03]  /*11990*/  SHF.R.S32.HI R0, RZ, 0x1f, R41 ;  /* 0x0000001fff007819 */ /* 0x000fc60000011429 */
[----:B------:R-:W5:Y:S01]  /*119a0*/  LD.E.128 R32, desc[UR40][R32.64] ;  /* 0x0000002820207980 */ /* 0x000f62000c101d00 */
[----:B------:R-:W-:Y:S01]  /*119b0*/  IMAD.WIDE.U32 R2, R3, UR4, R20 ;  /* 0x0000000403027c25 */ /* 0x000fe2000f8e0014 */
[----:B------:R-:W-:Y:S02]  /*119c0*/  ULDC.64 UR4, c[0x0][0xad8] ;  /* 0x0002b60000047ab9 */ /* 0x000fe40000000a00 */
[----:B------:R-:W5:Y:S01]  /*119d0*/  LD.E.128 R36, desc[UR40][R38.64] ;  /* 0x0000002826247980 */ /* 0x000f62000c101d00 */
[----:B------:R-:W-:Y:S01]  /*119e0*/  @!PT LDS RZ, [RZ] ;  /* 0x00000000fffff984 */ /* 0x000fe20000000800 */
[----:B------:R-:W-:Y:S01]  /*119f0*/  @!PT LDS RZ, [RZ] ;  /* 0x00000000fffff984 */ /* 0x000fe20000000800 */
[----:B------:R-:W-:Y:S01]  /*11a00*/  @!PT LDS RZ, [RZ] ;  /* 0x00000000fffff984 */ /* 0x000fe20000000800 */
[----:B------:R-:W-:Y:S01]  /*11a10*/  @!PT LDS RZ, [RZ] ;  /* 0x00000000fffff984 */ /* 0x000fe20000000800 */
[----:B------:R0:W-:Y:S06]  /*11a20*/  MEMBAR.ALL.CTA ;  /* 0x0000000000007992 */ /* 0x0001ec0000008000 */
[----:B0-----:R-:W0:Y:S01]  /*11a30*/  FENCE.VIEW.ASYNC.S ;  /* 0x00000000000073c6 */ /* 0x001e220000000000 */
[----:B------:R-:W-:-:S02]  /*11a40*/  IMAD.IADD R3, R3, 0x1, R43 ;  /* 0x0000000103037824 */ /* 0x000fc400078e022b */
[----:B------:R-:W-:Y:S02]  /*11a50*/  IMAD R0, R0, UR4, RZ ;  /* 0x0000000400007c24 */ /* 0x000fe4000f8e02ff */
[----:B------:R-:W-:Y:S01]  /*11a60*/  IMAD.WIDE.U32 R2, R41, UR4, R2 ;  /* 0x0000000429027c25 */ /* 0x000fe2000f8e0002 */
[----:B------:R-:W-:-:S03]  /*11a70*/  ISETP.GE.AND P0, PT, R47, R28, PT ;  /* 0x0000001c2f00720c */ /* 0x000fc60003f06270 */
[----:B------:R-:W-:Y:S01]  /*11a80*/  IMAD R21, R41, UR5, R0 ;  /* 0x0000000529157c24 */ /* 0x000fe2000f8e0200 */
[----:B------:R-:W-:Y:S01]  /*11a90*/  ULDC.64 UR4, c[0x0][0xa80] ;  /* 0x0002a00000047ab9 */ /* 0x000fe20000000a00 */
[----:B------:R-:W-:Y:S01]  /*11aa0*/  VIADD R0, R16, 0x19c20 ;  /* 0x00019c2010007836 */ /* 0x000fe20000000000 */
[----:B------:R-:W-:Y:S01]  /*11ab0*/  LEA R44, P1, R2, UR4, 0x1 ;  /* 0x00000004022c7c11 */ /* 0x000fe2000f8208ff */
[----:B------:R-:W-:-:S03]  /*11ac0*/  IMAD.IADD R3, R3, 0x1, R21 ;  /* 0x0000000103037824 */ /* 0x000fc600078e0215 */
[----:B------:R-:W-:Y:S02]  /*11ad0*/  PRMT R0, RZ, 0x654, R0 ;  /* 0x00000654ff007816 */ /* 0x000fe40000000000 */
[----:B------:R-:W-:Y:S01]  /*11ae0*/  LEA.HI.X R45, R2, UR5, R3, 0x1, P1 ;  /* 0x00000005022d7c11 */ /* 0x000fe200088f0c03 */
[----:B0-----:R3:W0:Y:S04]  /*11af0*/  SHFL.IDX PT, R20, R44, RZ, 0x1c1f ;  /* 0x001c1fff2c147589 */ /* 0x00162800000e0000 */
[----:B------:R3:W1:Y:S01]  /*11b00*/  SHFL.IDX PT, R21, R45, RZ, 0x1c1f ;  /* 0x001c1fff2d157589 */ /* 0x00066200000e0000 */
[----:B------:R3:W-:Y:S01]  /*11b10*/  SYNCS.ARRIVE.TRANS64.RED.A1T0 RZ, [R0+URZ], RZ ;  /* 0x000000ff00ff79a7 */ /* 0x0007e2000810043f */
[----:B------:R-:W-:Y:S05]  /*11b20*/  @P0 BRA `(.L_x_429) ;  /* 0x0000000000300947 */ /* 0x000fea0003800000 */
[----:B------:R-:W-:Y:S02]  /*11b30*/  ULDC UR4, c[0x0][0xac8] ;  /* 0x0002b20000047ab9 */ /* 0x000fe40000000800 */
[----:B-----5:R-:W-:Y:S02]  /*11b40*/  ISETP.GE.AND P1, PT, R49, UR4, PT ;  /* 0x0000000431007c0c */ /* 0x020fe4000bf26270 */
[----:B------:R-:W-:Y:S02]  /*11b50*/  ISETP.GE.AND P2, PT, R46, UR4, PT ;  /* 0x000000042e007c0c */ /* 0x000fe4000bf46270 */
[----:B------:R-:W-:-:S09]  /*11b60*/  ISETP.GE.AND P0, PT, R87, UR4, PT ;  /* 0x0000000457007c0c */ /* 0x000fd2000bf06270 */
[-C--:B0-----:R-:W-:Y:S02]  /*11b70*/  @!P1 LEA R40, P3, R49, R20.reuse, 0x1 ;  /* 0x0000001431289211 */ /* 0x081fe400078608ff */
[C---:B------:R-:W-:Y:S02]  /*11b80*/  @!P2 LEA R42, P4, R46.reuse, R20, 0x1 ;  /* 0x000000142e2aa211 */ /* 0x040fe400078808ff */
[----:B-1----:R-:W-:Y:S01]  /*11b90*/  @!P0 IMAD.WIDE R2, R87, 0x2, R20 ;  /* 0x0000000257028825 */ /* 0x002fe200078e0214 */
[-C--:B------:R-:W-:Y:S02]  /*11ba0*/  @!P1 LEA.HI.X R41, R49, R21.reuse, R50, 0x1, P3 ;  /* 0x0000001531299211 */ /* 0x080fe400018f0c32 */
[----:B------:R-:W-:Y:S02]  /*11bb0*/  @!P2 LEA.HI.X R43, R46, R21, R48, 0x1, P4 ;  /* 0x000000152e2ba211 */ /* 0x000fe400020f0c30 */
[----:B------:R2:W-:Y:S04]  /*11bc0*/  @!P0 ST.E.128 desc[UR40][R2.64], R4 ;  /* 0x0000000402008985 */ /* 0x0005e8000c101d28 */
[----:B------:R2:W-:Y:S04]  /*11bd0*/  @!P1 ST.E.128 desc[UR40][R40.64], R12 ;  /* 0x0000000c28009985 */ /* 0x0005e8000c101d28 */
[----:B------:R2:W-:Y:S02]  /*11be0*/  @!P2 ST.E.128 desc[UR40][R42.64], R32 ;  /* 0x000000202a00a985 */ /* 0x0005e4000c101d28 */
.L_x_429:
[----:B------:R-:W-:Y:S05]  /*11bf0*/  BSYNC B1 ;  /* 0x0000000000017941 */ /* 0x000fea0003800000 */
.L_x_428:
[----:B--2---:R-:W-:Y:S01]  /*11c00*/  VIADD R3, R47, 0x60 ;  /* 0x000000602f037836 */ /* 0x004fe20000000000 */
[----:B-----5:R2:W4:Y:S04]  /*11c10*/  SHFL.IDX PT, R5, R45, 0x1, 0x1c1f ;  /* 0x003c1f002d057f89 */ /* 0x02052800000e0000 */
[----:B------:R-:W-:Y:S01]  /*11c20*/  ISETP.GE.AND P0, PT, R3, R28, PT ;  /* 0x0000001c0300720c */ /* 0x000fe20003f06270 */
[----:B------:R2:W0:-:S12]  /*11c30*/  SHFL.IDX PT, R4, R44, 0x1, 0x1c1f ;  /* 0x003c1f002c047f89 */ /* 0x00041800000e0000 */
[----:B--2---:R-:W-:Y:S05]  /*11c40*/  @P0 BRA `(.L_x_430) ;  /* 0x0000001400b00947 */ /* 0x004fea0003800000 */
[----:B------:R-:W-:Y:S02]  /*11c50*/  ULDC UR4, c[0x0][0xac8] ;  /* 0x0002b20000047ab9 */ /* 0x000fe40000000800 */
[----:B------:R-:W-:Y:S02]  /*11c60*/  ISETP.GE.AND P2, PT, R49, UR4, PT ;  /* 0x0000000431007c0c */ /* 0x000fe4000bf46270 */
[----:B------:R-:W-:-:S11]  /*11c70*/  ISETP.GE.AND P1, PT, R87, UR4, PT ;  /* 0x0000000457007c0c */ /* 0x000fd6000bf26270 */
[----:B0-----:R-:W-:Y:S02]  /*11c80*/  @!P2 LEA R6, P0, R49, R4, 0x1 ;  /* 0x000000043106a211 */ /* 0x001fe400078008ff */
        /* <DEDUP_REMOVED lines=10> */
.L_x_427:
[----:B------:R-:W-:Y:S01]  /*11d30*/  ULDC.64 UR4, c[0x0][0xb08] ;  /* 0x0002c20000047ab9 */ /* 0x000fe20000000a00 */
[----:B------:R-:W2:Y:S01]  /*11d40*/  LDL R98, [R1+0x34] ;  /* 0x0000340001627983 */ /* 0x000ea20000100800 */
[----:B0-----:R-:W-:Y:S01]  /*11d50*/  IMAD R3, R86, UR4, RZ ;  /* 0x0000000456037c24 */ /* 0x001fe2000f8e02ff */
[----:B------:R-:W0:Y:S01]  /*11d60*/  @P4 LDC R6, c[0x0][0xbec] ;  /* 0x0002fb00ff064b82 */ /* 0x000e220000000800 */
[C---:B------:R-:W-:Y:S01]  /*11d70*/  IMAD.WIDE.U32 R4, R0.reuse, UR4, RZ ;  /* 0x0000000400047c25 */ /* 0x040fe2000f8e00ff */
[----:B------:R-:W3:Y:S01]  /*11d80*/  LDL R97, [R1+0x58] ;  /* 0x0000580001617983 */ /* 0x000ee20000100800 */
[----:B------:R-:W-:Y:S02]  /*11d90*/  ULDC.64 UR6, c[0x0][0xb30] ;  /* 0x0002cc0000067ab9 */ /* 0x000fe40000000a00 */
[----:B------:R-:W-:Y:S01]  /*11da0*/  IMAD R3, R0, UR5, R3 ;  /* 0x0000000500037c24 */ /* 0x000fe2000f8e0203 */
[----:B------:R-:W-:Y:S01]  /*11db0*/  ULDC.64 UR4, c[0x0][0xb38] ;  /* 0x0002ce0000047ab9 */ /* 0x000fe20000000a00 */
[----:B------:R1:W5:Y:S01]  /*11dc0*/  LDL R96, [R1+0x78] ;  /* 0x0000780001607983 */ /* 0x0003620000100800 */
[----:B------:R-:W4:Y:S01]  /*11dd0*/  @P4 LDC R13, c[0x0][0xbf0] ;  /* 0x0002fc00ff0d4b82 */ /* 0x000f220000000800 */
[----:B------:R-:W-:Y:S01]  /*11de0*/  IMAD.IADD R5, R5, 0x1, R3 ;  /* 0x0000000105057824 */ /* 0x000fe200078e0203 */
[----:B------:R-:W-:Y:S01]  /*11df0*/  SHF.R.S32.HI R0, RZ, 0x1f, R21 ;  /* 0x0000001fff007819 */ /* 0x000fe20000011415 */
[----:B------:R1:W5:Y:S01]  /*11e00*/  LDL R95, [R1+0x68] ;  /* 0x00006800015f7983 */ /* 0x0003620000100800 */
[----:B------:R-:W-:-:S03]  /*11e10*/  IMAD.WIDE.U32 R4, R93, UR4, R4 ;  /* 0x000000045d047c25 */ /* 0x000fc6000f8e0004 */
[----:B------:R1:W5:Y:S01]  /*11e20*/  LDL R94, [R1+0x74] ;  /* 0x00007400015e7983 */ /* 0x0003620000100800 */
[----:B------:R-:W-:Y:S01]  /*11e30*/  IMAD R5, R93, UR5, R5 ;  /* 0x000000055d057c24 */ /* 0x000fe2000f8e0205 */
[----:B------:R-:W-:Y:S02]  /*11e40*/  ULDC.64 UR4, c[0x0][0xb40] ;  /* 0x0002d00000047ab9 */ /* 0x000fe40000000a00 */
[----:B------:R1:W5:Y:S04]  /*11e50*/  LDL R93, [R1+0x64] ;  /* 0x00006400015d7983 */ /* 0x0003680000100800 */
[----:B------:R1:W5:Y:S04]  /*11e60*/  LDL R92, [R1+0x70] ;  /* 0x00007000015c7983 */ /* 0x0003680000100800 */
[----:B------:R1:W5:Y:S01]  /*11e70*/  LDL R90, [R1+0x60] ;  /* 0x00006000015a7983 */ /* 0x0003620000100800 */
[----:B------:R-:W-:-:S02]  /*11e80*/  IMAD R0, R0, UR4, RZ ;  /* 0x0000000400007c24 */ /* 0x000fc4000f8e02ff */
[----:B0-----:R-:W-:-:S04]  /*11e90*/  @P4 IMAD.HI.U32 R6, R25, R6, RZ ;  /* 0x0000000619064227 */ /* 0x001fc800078e00ff */
[C---:B------:R-:W-:Y:S02]  /*11ea0*/  IMAD R7, R21.reuse, UR5, R0 ;  /* 0x0000000515077c24 */ /* 0x040fe4000f8e0200 */
[----:B------:R-:W-:Y:S01]  /*11eb0*/  IMAD.WIDE.U32 R4, R21, UR4, R4 ;  /* 0x0000000415047c25 */ /* 0x000fe2000f8e0004 */
[----:B------:R-:W-:-:S03]  /*11ec0*/  ULDC.64 UR4, c[0x0][0xb48] ;  /* 0x0002d20000047ab9 */ /* 0x000fc60000000a00 */
[----:B------:R-:W-:Y:S01]  /*11ed0*/  IMAD.MOV.U32 R3, RZ, RZ, R25 ;  /* 0x000000ffff037224 */ /* 0x000fe200078e0019 */
[----:B----4-:R-:W-:Y:S01]  /*11ee0*/  @P4 SHF.R.U32.HI R3, RZ, R13, R6 ;  /* 0x0000000dff034219 */ /* 0x010fe20000011606 */
[----:B------:R-:W-:-:S03]  /*11ef0*/  IMAD.IADD R5, R5, 0x1, R7 ;  /* 0x0000000105057824 */ /* 0x000fc600078e0207 */
[--C-:B------:R-:W-:Y:S01]  /*11f00*/  SHF.R.S32.HI R0, RZ, 0x1f, R3.reuse ;  /* 0x0000001fff007819 */ /* 0x100fe20000011403 */
[----:B------:R-:W-:Y:S02]  /*11f10*/  IMAD.MOV R7, RZ, RZ, -R3 ;  /* 0x000000ffff077224 */ /* 0x000fe400078e0a03 */
[----:B------:R-:W-:-:S04]  /*11f20*/  IMAD.WIDE.U32 R4, R88, UR4, R4 ;  /* 0x0000000458047c25 */ /* 0x000fc8000f8e0004 */
[----:B------:R-:W-:Y:S02]  /*11f30*/  IMAD R7, R2, R7, R25 ;  /* 0x0000000702077224 */ /* 0x000fe400078e0219 */
[----:B------:R-:W-:Y:S02]  /*11f40*/  IMAD R0, R0, UR6, RZ ;  /* 0x0000000600007c24 */ /* 0x000fe4000f8e02ff */
[----:B------:R-:W-:Y:S01]  /*11f50*/  IMAD R5, R88, UR5, R5 ;  /* 0x0000000558057c24 */ /* 0x000fe2000f8e0205 */
[----:B------:R-:W-:Y:S01]  /*11f60*/  ULDC.64 UR4, c[0x0][0xb28] ;  /* 0x0002ca0000047ab9 */ /* 0x000fe20000000a00 */
[C---:B------:R-:W-:Y:S01]  /*11f70*/  IMAD R13, R3.reuse, UR7, R0 ;  /* 0x00000007030d7c24 */ /* 0x040fe2000f8e0200 */
[----:B------:R-:W-:Y:S01]  /*11f80*/  SHF.R.S32.HI R0, RZ, 0x1f, R7 ;  /* 0x0000001fff007819 */ /* 0x000fe20000011407 */
[----:B------:R-:W-:-:S04]  /*11f90*/  IMAD.WIDE.U32 R4, R3, UR6, R4 ;  /* 0x0000000603047c25 */ /* 0x000fc8000f8e0004 */
[----:B------:R-:W-:Y:S02]  /*11fa0*/  IMAD R0, R0, UR4, RZ ;  /* 0x0000000400007c24 */ /* 0x000fe4000f8e02ff */
[----:B------:R-:W-:Y:S02]  /*11fb0*/  IMAD.IADD R5, R5, 0x1, R13 ;  /* 0x0000000105057824 */ /* 0x000fe400078e020d */
[C---:B------:R-:W-:Y:S02]  /*11fc0*/  IMAD R3, R7.reuse, UR5, R0 ;  /* 0x0000000507037c24 */ /* 0x040fe4000f8e0200 */
[----:B------:R-:W-:Y:S01]  /*11fd0*/  IMAD.WIDE.U32 R4, R7, UR4, R4 ;  /* 0x0000000407047c25 */ /* 0x000fe2000f8e0004 */
[----:B------:R-:W-:Y:S01]  /*11fe0*/  ISETP.GE.AND P0, PT, R11, R28, PT ;  /* 0x0000001c0b00720c */ /* 0x000fe20003f06270 */
[----:B------:R-:W-:Y:S02]  /*11ff0*/  ULDC.64 UR4, c[0x0][0xb00] ;  /* 0x0002c00000047ab9 */ /* 0x000fe40000000a00 */
[----:B------:R-:W-:Y:S01]  /*12000*/  VIADD R2, R16, 0x19c20 ;  /* 0x00019c2010027836 */ /* 0x000fe20000000000 */
[----:B------:R-:W-:Y:S01]  /*12010*/  LEA R32, P1, R4, UR4, 0x2 ;  /* 0x0000000404207c11 */ /* 0x000fe2000f8210ff */
[----:B------:R-:W-:-:S03]  /*12020*/  IMAD.IADD R3, R5, 0x1, R3 ;  /* 0x0000000105037824 */ /* 0x000fc600078e0203 */
[----:B------:R-:W-:Y:S02]  /*12030*/  PRMT R2, RZ, 0x654, R2 ;  /* 0x00000654ff027816 */ /* 0x000fe40000000002 */
[----:B------:R-:W-:Y:S01]  /*12040*/  LEA.HI.X R34, R4, UR5, R3, 0x2, P1 ;  /* 0x0000000504227c11 */ /* 0x000fe200088f1403 */
[----:B------:R-:W-:Y:S01]  /*12050*/  BSSY B1, `(.L_x_431) ;  /* 0x0000044000017945 */ /* 0x000fe20003800000 */
[----:B------:R0:W-:Y:S03]  /*12060*/  SYNCS.ARRIVE.TRANS64.RED.A1T0 RZ, [R2+URZ], RZ ;  /* 0x000000ff02ff79a7 */ /* 0x0001e6000810043f */
[----:B------:R1:W4:Y:S04]  /*12070*/  SHFL.IDX PT, R3, R34, RZ, 0x1c1f ;  /* 0x001c1fff22037589 */ /* 0x00032800000e0000 */
[----:B0-----:R1:W0:Y:S01]  /*12080*/  SHFL.IDX PT, R2, R32, RZ, 0x1c1f ;  /* 0x001c1fff20027589 */ /* 0x00122200000e0000 */
[----:B--2---:R-:W-:-:S02]  /*12090*/  VIADD R87, R98, 0x8 ;  /* 0x0000000862577836 */ /* 0x004fc40000000000 */
[C---:B------:R-:W-:Y:S02]  /*120a0*/  VIADD R89, R98.reuse, 0x10 ;  /* 0x0000001062597836 */ /* 0x040fe40000000000 */
[C---:B------:R-:W-:Y:S02]  /*120b0*/  VIADD R91, R98.reuse, 0x18 ;  /* 0x00000018625b7836 */ /* 0x040fe40000000000 */
[C---:B------:R-:W-:Y:S02]  /*120c0*/  VIADD R37, R98.reuse, 0x20 ;  /* 0x0000002062257836 */ /* 0x040fe40000000000 */
[C---:B------:R-:W-:Y:S02]  /*120d0*/  VIADD R35, R98.reuse, 0x28 ;  /* 0x0000002862237836 */ /* 0x040fe40000000000 */
[C---:B------:R-:W-:Y:S02]  /*120e0*/  VIADD R33, R98.reuse, 0x30 ;  /* 0x0000003062217836 */ /* 0x040fe40000000000 */
[----:B------:R-:W-:Y:S01]  /*120f0*/  VIADD R27, R98, 0x38 ;  /* 0x00000038621b7836 */ /* 0x000fe20000000000 */
[----:B---3--:R-:W-:-:S02]  /*12100*/  SHF.R.S32.HI R25, RZ, 0x1f, R97 ;  /* 0x0000001fff197819 */ /* 0x008fc40000011461 */
[----:B------:R-:W-:Y:S02]  /*12110*/  SHF.R.S32.HI R36, RZ, 0x1f, R87 ;  /* 0x0000001fff247819 */ /* 0x000fe40000011457 */
[----:B------:R-:W-:Y:S02]  /*12120*/  SHF.R.S32.HI R86, RZ, 0x1f, R89 ;  /* 0x0000001fff567819 */ /* 0x000fe40000011459 */
[----:B------:R-:W-:Y:S02]  /*12130*/  SHF.R.S32.HI R88, RZ, 0x1f, R91 ;  /* 0x0000001fff587819 */ /* 0x000fe4000001145b */
[----:B------:R-:W-:Y:S02]  /*12140*/  SHF.R.S32.HI R26, RZ, 0x1f, R37 ;  /* 0x0000001fff1a7819 */ /* 0x000fe40000011425 */
[----:B------:R-:W-:Y:S02]  /*12150*/  SHF.R.S32.HI R8, RZ, 0x1f, R35 ;  /* 0x0000001fff087819 */ /* 0x000fe40000011423 */
[----:B------:R-:W-:-:S02]  /*12160*/  SHF.R.S32.HI R24, RZ, 0x1f, R33 ;  /* 0x0000001fff187819 */ /* 0x000fc40000011421 */
[----:B------:R-:W-:Y:S01]  /*12170*/  SHF.R.S32.HI R0, RZ, 0x1f, R27 ;  /* 0x0000001fff007819 */ /* 0x000fe2000001141b */
[----:B01--4-:R-:W-:Y:S06]  /*12180*/  @P0 BRA `(.L_x_432) ;  /* 0x0000000000c00947 */ /* 0x013fec0003800000 */
[----:B------:R-:W-:Y:S02]  /*12190*/  ULDC UR4, c[0x0][0xac8] ;  /* 0x0002b20000047ab9 */ /* 0x000fe40000000800 */
[----:B------:R-:W-:Y:S02]  /*121a0*/  ISETP.GE.AND P1, PT, R87, UR4, PT ;  /* 0x0000000457007c0c */ /* 0x000fe4000bf26270 */
[----:B------:R-:W-:Y:S02]  /*121b0*/  ISETP.GE.AND P2, PT, R98, UR4, PT ;  /* 0x0000000462007c0c */ /* 0x000fe4000bf46270 */
[----:B------:R-:W-:Y:S02]  /*121c0*/  ISETP.GE.AND P0, PT, R89, UR4, PT ;  /* 0x0000000459007c0c */ /* 0x000fe4000bf06270 */
[----:B------:R-:W-:Y:S02]  /*121d0*/  ISETP.GE.AND P3, PT, R91, UR4, PT ;  /* 0x000000045b007c0c */ /* 0x000fe4000bf66270 */
[----:B------:R-:W-:-:S05]  /*121e0*/  ISETP.GE.AND P4, PT, R37, UR4, PT ;  /* 0x0000000425007c0c */ /* 0x000fca000bf86270 */
[CC--:B------:R-:W-:Y:S02]  /*121f0*/  @!P1 LEA R6, P6, R87.reuse, R2.reuse, 0x2 ;  /* 0x0000000257069211 */ /* 0x0c0fe400078c10ff */
[----:B------:R-:W-:Y:S02]  /*12200*/  @!P2 IMAD.WIDE R10, R98, 0x4, R2 ;  /* 0x00000004620aa825 */ /* 0x000fe400078e0202 */
[-C--:B------:R-:W-:Y:S02]  /*12210*/  @!P1 LEA.HI.X R7, R87, R3.reuse, R36, 0x2, P6 ;  /* 0x0000000357079211 */ /* 0x080fe400030f1424 */
[----:B------:R-:W-:Y:S01]  /*12220*/  @!P0 LEA R4, P5, R89, R2, 0x2 ;  /* 0x0000000259048211 */ /* 0x000fe200078a10ff */
[----:B------:R-:W-:Y:S01]  /*12230*/  @!P2 ST.E.64 desc[UR40][R10.64], R42 ;  /* 0x0000002a0a00a985 */ /* 0x000fe2000c101b28 */
[----:B------:R-:W-:Y:S02]  /*12240*/  ISETP.GE.AND P2, PT, R35, UR4, PT ;  /* 0x0000000423007c0c */ /* 0x000fe4000bf46270 */
[----:B------:R-:W-:Y:S01]  /*12250*/  @!P0 LEA.HI.X R5, R89, R3, R86, 0x2, P5 ;  /* 0x0000000359058211 */ /* 0x000fe200028f1456 */
[----:B------:R-:W-:Y:S01]  /*12260*/  @!P1 ST.E.64 desc[UR40][R6.64], R44 ;  /* 0x0000002c06009985 */ /* 0x000fe2000c101b28 */
[----:B------:R-:W-:-:S02]  /*12270*/  ISETP.GE.AND P1, PT, R33, UR4, PT ;  /* 0x0000000421007c0c */ /* 0x000fc4000bf26270 */
[-C--:B------:R-:W-:Y:S01]  /*12280*/  @!P3 LEA R12, P6, R91, R2.reuse, 0x2 ;  /* 0x000000025b0cb211 */ /* 0x080fe200078c10ff */
[----:B------:R0:W-:Y:S01]  /*12290*/  @!P0 ST.E.64 desc[UR40][R4.64], R50 ;  /* 0x0000003204008985 */ /* 0x0001e2000c101b28 */
[-C--:B------:R-:W-:Y:S02]  /*122a0*/  @!P4 LEA R20, P5, R37, R2.reuse, 0x2 ;  /* 0x000000022514c211 */ /* 0x080fe400078a10ff */
[-C--:B------:R-:W-:Y:S02]  /*122b0*/  @!P3 LEA.HI.X R13, R91, R3.reuse, R88, 0x2, P6 ;  /* 0x000000035b0db211 */ /* 0x080fe400030f1458 */
[----:B------:R-:W-:Y:S02]  /*122c0*/  ISETP.GE.AND P0, PT, R27, UR4, PT ;  /* 0x000000041b007c0c */ /* 0x000fe4000bf06270 */
[----:B------:R-:W-:Y:S01]  /*122d0*/  @!P4 LEA.HI.X R21, R37, R3, R26, 0x2, P5 ;  /* 0x000000032515c211 */ /* 0x000fe200028f141a */
[----:B------:R1:W-:Y:S01]  /*122e0*/  @!P3 ST.E.64 desc[UR40][R12.64], R52 ;  /* 0x000000340c00b985 */ /* 0x0003e2000c101b28 */
[----:B------:R-:W-:-:S02]  /*122f0*/  @!P2 LEA R14, P6, R35, R2, 0x2 ;  /* 0x00000002230ea211 */ /* 0x000fc400078c10ff */
[----:B------:R-:W-:Y:S01]  /*12300*/  ISETP.GE.AND P3, PT, R97, UR4, PT ;  /* 0x0000000461007c0c */ /* 0x000fe2000bf66270 */
[----:B------:R-:W-:Y:S01]  /*12310*/  @!P4 ST.E.64 desc[UR40][R20.64], R58 ;  /* 0x0000003a1400c985 */ /* 0x000fe2000c101b28 */
[-C--:B------:R-:W-:Y:S02]  /*12320*/  @!P2 LEA.HI.X R15, R35, R3.reuse, R8, 0x2, P6 ;  /* 0x00000003230fa211 */ /* 0x080fe400030f1408 */
[----:B0-----:R-:W-:Y:S02]  /*12330*/  @!P1 LEA R4, P4, R33, R2, 0x2 ;  /* 0x0000000221049211 */ /* 0x001fe400078810ff */
[----:B-----5:R-:W-:Y:S01]  /*12340*/  ISETP.GE.AND P5, PT, R95, UR4, PT ;  /* 0x000000045f007c0c */ /* 0x020fe2000bfa6270 */
[----:B------:R0:W-:Y:S01]  /*12350*/  @!P2 ST.E.64 desc[UR40][R14.64], R60 ;  /* 0x0000003c0e00a985 */ /* 0x0001e2000c101b28 */
[----:B------:R-:W-:Y:S02]  /*12360*/  @!P1 LEA.HI.X R5, R33, R3, R24, 0x2, P4 ;  /* 0x0000000321059211 */ /* 0x000fe400020f1418 */
[----:B------:R-:W-:-:S02]  /*12370*/  ISETP.GE.AND P4, PT, R93, UR4, PT ;  /* 0x000000045d007c0c */ /* 0x000fc4000bf86270 */
[----:B------:R-:W-:Y:S01]  /*12380*/  ISETP.GE.AND P2, PT, R90, UR4, PT ;  /* 0x000000045a007c0c */ /* 0x000fe2000bf46270 */
[----:B------:R2:W-:Y:S01]  /*12390*/  @!P1 ST.E.64 desc[UR40][R4.64], R66 ;  /* 0x0000004204009985 */ /* 0x0005e2000c101b28 */
[-C--:B------:R-:W-:Y:S02]  /*123a0*/  @!P0 LEA R10, P6, R27, R2.reuse, 0x2 ;  /* 0x000000021b0a8211 */ /* 0x080fe400078c10ff */
[----:B------:R-:W-:Y:S02]  /*123b0*/  @!P3 LEA R6, P1, R97, R2, 0x2 ;  /* 0x000000026106b211 */ /* 0x000fe400078210ff */
[-C--:B------:R-:W-:Y:S02]  /*123c0*/  @!P0 LEA.HI.X R11, R27, R3.reuse, R0, 0x2, P6 ;  /* 0x000000031b0b8211 */ /* 0x080fe400030f1400 */
[----:B------:R-:W-:-:S03]  /*123d0*/  @!P3 LEA.HI.X R7, R97, R3, R25, 0x2, P1 ;  /* 0x000000036107b211 */ /* 0x000fc600008f1419 */
[----:B------:R2:W-:Y:S01]  /*123e0*/  @!P0 ST.E.64 desc[UR40][R10.64], R68 ;  /* 0x000000440a008985 */ /* 0x0005e2000c101b28 */
[-C--:B-1----:R-:W-:Y:S02]  /*123f0*/  @!P5 LEA R12, P0, R95, R2.reuse, 0x2 ;  /* 0x000000025f0cd211 */ /* 0x082fe400078010ff */
[-C--:B0-----:R-:W-:Y:S01]  /*12400*/  @!P4 LEA R14, P1, R93, R2.reuse, 0x2 ;  /* 0x000000025d0ec211 */ /* 0x081fe200078210ff */
[----:B------:R2:W-:Y:S01]  /*12410*/  @!P3 ST.E.64 desc[UR40][R6.64], R74 ;  /* 0x0000004a0600b985 */ /* 0x0005e2000c101b28 */
[C---:B------:R-:W-:Y:S02]  /*12420*/  @!P2 LEA R2, P6, R90.reuse, R2, 0x2 ;  /* 0x000000025a02a211 */ /* 0x040fe400078c10ff */
[-C--:B------:R-:W-:Y:S02]  /*12430*/  @!P5 LEA.HI.X R13, R95, R3.reuse, R96, 0x2, P0 ;  /* 0x000000035f0dd211 */ /* 0x080fe400000f1460 */
[-C--:B------:R-:W-:Y:S02]  /*12440*/  @!P4 LEA.HI.X R15, R93, R3.reuse, R94, 0x2, P1 ;  /* 0x000000035d0fc211 */ /* 0x080fe400008f145e */
[----:B------:R-:W-:Y:S01]  /*12450*/  @!P2 LEA.HI.X R3, R90, R3, R92, 0x2, P6 ;  /* 0x000000035a03a211 */ /* 0x000fe200030f145c */
[----:B------:R2:W-:Y:S04]  /*12460*/  @!P5 ST.E.64 desc[UR40][R12.64], R76 ;  /* 0x0000004c0c00d985 */ /* 0x0005e8000c101b28 */
[----:B------:R2:W-:Y:S04]  /*12470*/  @!P4 ST.E.64 desc[UR40][R14.64], R82 ;  /* 0x000000520e00c985 */ /* 0x0005e8000c101b28 */
[----:B------:R2:W-:Y:S02]  /*12480*/  @!P2 ST.E.64 desc[UR40][R2.64], R84 ;  /* 0x000000540200a985 */ /* 0x0005e4000c101b28 */
.L_x_432:
[----:B------:R-:W-:Y:S05]  /*12490*/  BSYNC B1 ;  /* 0x0000000000017941 */ /* 0x000fea0003800000 */
.L_x_431:
[----:B------:R-:W-:Y:S01]  /*124a0*/  ISETP.GE.AND P0, PT, R9, R28, PT ;  /* 0x0000001c0900720c */ /* 0x000fe20003f06270 */
[----:B--2---:R0:W1:Y:S04]  /*124b0*/  SHFL.IDX PT, R3, R34, 0x1, 0x1c1f ;  /* 0x003c1f0022037f89 */ /* 0x00406800000e0000 */
[----:B------:R0:W2:Y:S08]  /*124c0*/  SHFL.IDX PT, R2, R32, 0x1, 0x1c1f ;  /* 0x003c1f0020027f89 */ /* 0x0000b000000e0000 */
[----:B0-----:R-:W-:Y:S05]  /*124d0*/  @P0 BRA `(.L_x_430) ;  /* 0x0000000c008c0947 */ /* 0x001fea0003800000 */
[----:B------:R-:W-:Y:S02]  /*124e0*/  ULDC UR4, c[0x0][0xac8] ;  /* 0x0002b20000047ab9 */ /* 0x000fe40000000800 */
[----:B------:R-:W-:Y:S02]  /*124f0*/  ISETP.GE.AND P6, PT, R87, UR4, PT ;  /* 0x0000000457007c0c */ /* 0x000fe4000bfc6270 */
[----:B------:R-:W-:Y:S02]  /*12500*/  ISETP.GE.AND P1, PT, R98, UR4, PT ;  /* 0x0000000462007c0c */ /* 0x000fe4000bf26270 */
[----:B------:R-:W-:Y:S02]  /*12510*/  ISETP.GE.AND P4, PT, R89, UR4, PT ;  /* 0x0000000459007c0c */ /* 0x000fe4000bf86270 */
[----:B------:R-:W-:Y:S02]  /*12520*/  ISETP.GE.AND P3, PT, R91, UR4, PT ;  /* 0x000000045b007c0c */ /* 0x000fe4000bf66270 */
[----:B------:R-:W-:-:S05]  /*12530*/  ISETP.GE.AND P2, PT, R37, UR4, PT ;  /* 0x0000000425007c0c */ /* 0x000fca000bf46270 */
[CC--:B--2---:R-:W-:Y:S02]  /*12540*/  @!P6 LEA R4, P0, R87.reuse, R2.reuse, 0x2 ;  /* 0x000000025704e211 */ /* 0x0c4fe400078010ff */
[----:B-1----:R-:W-:Y:S02]  /*12550*/  @!P1 IMAD.WIDE R10, R98, 0x4, R2 ;  /* 0x00000004620a9825 */ /* 0x002fe400078e0202 */
[----:B------:R-:W-:Y:S02]  /*12560*/  @!P6 LEA.HI.X R5, R87, R3, R36, 0x2, P0 ;  /* 0x000000035705e211 */ /* 0x000fe400000f1424 */
[----:B------:R-:W-:Y:S01]  /*12570*/  ISETP.GE.AND P0, PT, R35, UR4, PT ;  /* 0x0000000423007c0c */ /* 0x000fe2000bf06270 */
[----:B------:R-:W-:Y:S01]  /*12580*/  @!P1 ST.E.64 desc[UR40][R10.64], R46 ;  /* 0x0000002e0a009985 */ /* 0x000fe2000c101b28 */
[-C--:B------:R-:W-:Y:S02]  /*12590*/  @!P4 LEA R6, P5, R89, R2.reuse, 0x2 ;  /* 0x000000025906c211 */ /* 0x080fe400078a10ff */
[----:B------:R-:W-:Y:S01]  /*125a0*/  ISETP.GE.AND P1, PT, R33, UR4, PT ;  /* 0x0000000421007c0c */ /* 0x000fe2000bf26270 */
[----:B------:R0:W-:Y:S01]  /*125b0*/  @!P6 ST.E.64 desc[UR40][R4.64], R48 ;  /* 0x000000300400e985 */ /* 0x0001e2000c101b28 */
[----:B------:R-:W-:-:S02]  /*125c0*/  @!P3 LEA R12, P6, R91, R2, 0x2 ;  /* 0x000000025b0cb211 */ /* 0x000fc400078c10ff */
[-C--:B------:R-:W-:Y:S02]  /*125d0*/  @!P4 LEA.HI.X R7, R89, R3.reuse, R86, 0x2, P5 ;  /* 0x000000035907c211 */ /* 0x080fe400028f1456 */
[-C--:B------:R-:W-:Y:S02]  /*125e0*/  @!P3 LEA.HI.X R13, R91, R3.reuse, R88, 0x2, P6 ;  /* 0x000000035b0db211 */ /* 0x080fe400030f1458 */
[-C--:B------:R-:W-:Y:S01]  /*125f0*/  @!P2 LEA R14, P5, R37, R2.reuse, 0x2 ;  /* 0x00000002250ea211 */ /* 0x080fe200078a10ff */
[----:B------:R1:W-:Y:S01]  /*12600*/  @!P4 ST.E.64 desc[UR40][R6.64], R54 ;  /* 0x000000360600c985 */ /* 0x0003e2000c101b28 */
[----:B------:R-:W-:Y:S02]  /*12610*/  @!P0 LEA R20, P6, R35, R2, 0x2 ;  /* 0x0000000223148211 */ /* 0x000fe400078c10ff */
[-C--:B------:R-:W-:Y:S01]  /*12620*/  @!P2 LEA.HI.X R15, R37, R3.reuse, R26, 0x2, P5 ;  /* 0x00000003250fa211 */ /* 0x080fe200028f141a */
[----:B------:R2:W-:Y:S01]  /*12630*/  @!P3 ST.E.64 desc[UR40][R12.64], R56 ;  /* 0x000000380c00b985 */ /* 0x0005e2000c101b28 */
[----:B------:R-:W-:-:S02]  /*12640*/  @!P0 LEA.HI.X R21, R35, R3, R8, 0x2, P6 ;  /* 0x0000000323158211 */ /* 0x000fc400030f1408 */
[----:B------:R-:W-:Y:S01]  /*12650*/  ISETP.GE.AND P6, PT, R27, UR4, PT ;  /* 0x000000041b007c0c */ /* 0x000fe2000bfc6270 */
[----:B------:R2:W-:Y:S01]  /*12660*/  @!P2 ST.E.64 desc[UR40][R14.64], R62 ;  /* 0x0000003e0e00a985 */ /* 0x0005e2000c101b28 */
[----:B------:R-:W-:Y:S02]  /*12670*/  ISETP.GE.AND P4, PT, R97, UR4, PT ;  /* 0x0000000461007c0c */ /* 0x000fe4000bf86270 */
[----:B-----5:R-:W-:Y:S01]  /*12680*/  ISETP.GE.AND P3, PT, R95, UR4, PT ;  /* 0x000000045f007c0c */ /* 0x020fe2000bf66270 */
[----:B------:R2:W-:Y:S01]  /*12690*/  @!P0 ST.E.64 desc[UR40][R20.64], R64 ;  /* 0x0000004014008985 */ /* 0x0005e2000c101b28 */
[----:B------:R-:W-:Y:S02]  /*126a0*/  ISETP.GE.AND P2, PT, R93, UR4, PT ;  /* 0x000000045d007c0c */ /* 0x000fe4000bf46270 */
[----:B------:R-:W-:-:S04]  /*126b0*/  @!P1 LEA R32, P5, R33, R2, 0x2 ;  /* 0x0000000221209211 */ /* 0x000fc800078a10ff */
[-C--:B------:R-:W-:Y:S02]  /*126c0*/  @!P1 LEA.HI.X R33, R33, R3.reuse, R24, 0x2, P5 ;  /* 0x0000000321219211 */ /* 0x080fe400028f1418 */
[-C--:B0-----:R-:W-:Y:S02]  /*126d0*/  @!P6 LEA R4, P5, R27, R2.reuse, 0x2 ;  /* 0x000000021b04e211 */ /* 0x081fe400078a10ff */
[-C--:B------:R-:W-:Y:S01]  /*126e0*/  @!P4 LEA R8, P0, R97, R2.reuse, 0x2 ;  /* 0x000000026108c211 */ /* 0x080fe200078010ff */
[----:B------:R2:W-:Y:S01]  /*126f0*/  @!P1 ST.E.64 desc[UR40][R32.64], R70 ;  /* 0x0000004620009985 */ /* 0x0005e2000c101b28 */
[-C--:B------:R-:W-:Y:S02]  /*12700*/  @!P6 LEA.HI.X R5, R27, R3.reuse, R0, 0x2, P5 ;  /* 0x000000031b05e211 */ /* 0x080fe400028f1400 */
[-C--:B-1----:R-:W-:Y:S02]  /*12710*/  @!P3 LEA R6, P1, R95, R2.reuse, 0x2 ;  /* 0x000000025f06b211 */ /* 0x082fe400078210ff */
[----:B------:R-:W-:Y:S01]  /*12720*/  @!P2 LEA R10, P5, R93, R2, 0x2 ;  /* 0x000000025d0aa211 */ /* 0x000fe200078a10ff */
        /* <DEDUP_REMOVED lines=13> */
.L_x_425:
[----:B------:R-:W0:Y:S01]  /*12800*/  LDL.LU R4, [R1+0x3c] ;  /* 0x00003c0001047983 */ /* 0x000e220000300800 */
[----:B------:R-:W-:Y:S01]  /*12810*/  ULDC.64 UR6, c[0x0][0xc08] ;  /* 0x0003020000067ab9 */ /* 0x000fe20000000a00 */
[----:B------:R-:W-:Y:S02]  /*12820*/  ULDC.64 UR4, c[0x0][0xc00] ;  /* 0x0003000000047ab9 */ /* 0x000fe40000000a00 */
[----:B------:R-:W2:Y:S01]  /*12830*/  LDL.LU R0, [R1+0x40] ;  /* 0x0000400001007983 */ /* 0x000ea20000300800 */
[----:B------:R-:W-:Y:S01]  /*12840*/  ISETP.NE.U32.AND P1, PT, RZ, UR6, PT ;  /* 0x00000006ff007c0c */ /* 0x000fe2000bf25070 */
[----:B------:R-:W-:Y:S01]  /*12850*/  IMAD.MOV.U32 R15, RZ, RZ, RZ ;  /* 0x000000ffff0f7224 */ /* 0x000fe200078e00ff */
[----:B------:R-:W-:Y:S01]  /*12860*/  ISETP.NE.U32.AND P0, PT, RZ, UR4, PT ;  /* 0x00000004ff007c0c */ /* 0x000fe2000bf05070 */
[----:B------:R-:W1:Y:S01]  /*12870*/  S2R R6, SR_TID.X ;  /* 0x0000000000067919 */ /* 0x000e620000002100 */
[----:B------:R-:W-:Y:S02]  /*12880*/  ISETP.NE.AND.EX P1, PT, RZ, UR7, PT, P1 ;  /* 0x00000007ff007c0c */ /* 0x000fe4000bf25310 */
[----:B------:R-:W-:-:S02]  /*12890*/  ISETP.NE.AND.EX P0, PT, RZ, UR5, PT, P0 ;  /* 0x00000005ff007c0c */ /* 0x000fc4000bf05300 */
[----:B0-----:R-:W-:-:S04]  /*128a0*/  IADD3 R2, P2, R4, UR4, RZ ;  /* 0x0000000404027c10 */ /* 0x001fc8000ff5e0ff */
[----:B--2---:R-:W-:-:S05]  /*128b0*/  IADD3.X R3, R0, UR5, RZ, P2, !PT ;  /* 0x0000000500037c10 */ /* 0x004fca00097fe4ff */
[----:B------:R-:W-:Y:S01]  /*128c0*/  @P1 IADD3 R4, P2, R4, UR6, RZ ;  /* 0x0000000604041c10 */ /* 0x000fe2000ff5e0ff */
[----:B------:R-:W-:Y:S01]  /*128d0*/  ULDC UR4, c[0x0][0xa88] ;  /* 0x0002a20000047ab9 */ /* 0x000fe20000000800 */
[----:B------:R0:W5:Y:S02]  /*128e0*/  @P0 LDG.E R15, desc[UR40][R2.64] ;  /* 0x00000028020f0981 */ /* 0x000164000c1e1900 */
[----:B------:R-:W-:Y:S01]  /*128f0*/  @P1 IADD3.X R5, R0, UR7, RZ, P2, !PT ;  /* 0x0000000700051c10 */ /* 0x000fe200097fe4ff */
[----:B------:R-:W-:Y:S02]  /*12900*/  IMAD.U32 R0, RZ, RZ, UR4 ;  /* 0x00000004ff007e24 */ /* 0x000fe4000f8e00ff */
[----:B-1----:R-:W-:-:S04]  /*12910*/  VIADD R32, R6, 0xffffff80 ;  /* 0xffffff8006207836 */ /* 0x002fc80000000000 */
[----:B------:R0:W5:Y:S01]  /*12920*/  @P1 LDG.E R0, desc[UR40][R4.64] ;  /* 0x0000002804001981 */ /* 0x000162000c1e1900 */
[----:B------:R-:W-:Y:S02]  /*12930*/  ISETP.GT.AND P3, PT, R32, 0xbf, PT ;  /* 0x000000bf2000780c */ /* 0x000fe40003f64270 */
[----:B------:R-:W-:Y:S01]  /*12940*/  ISETP.GT.AND P2, PT, R92, 0x1, PT ;  /* 0x000000015c00780c */ /* 0x000fe20003f44270 */
[----:B------:R-:W-:-:S12]  /*12950*/  @P1 BRA `(.L_x_433) ;  /* 0x0000000000101947 */ /* 0x000fd80003800000 */
[----:B------:R-:W-:Y:S05]  /*12960*/  @!P0 BRA `(.L_x_433) ;  /* 0x00000000000c8947 */ /* 0x000fea0003800000 */
[----:B0-----:R-:W2:Y:S04]  /*12970*/  LDG.E R5, desc[UR40][R2.64] ;  /* 0x0000002802057981 */ /* 0x001ea8000c1e1900 */
[----:B-----5:R-:W2:Y:S02]  /*12980*/  LDG.E R0, desc[UR40][R2.64+0x4] ;  /* 0x0000042802007981 */ /* 0x020ea4000c1e1900 */
[----:B--2---:R-:W-:-:S07]  /*12990*/  IMAD.IADD R0, R0, 0x1, -R5 ;  /* 0x0000000100007824 */ /* 0x004fce00078e0a05 */
.L_x_433:
[----:B0-----:R-:W2:Y:S04]  /*129a0*/  LDL.LU R2, [R1+0x48] ;  /* 0x0000480001027983 */ /* 0x001ea80000300800 */
[----:B------:R-:W3:Y:S01]  /*129b0*/  LDL.LU R3, [R1+0x2c] ;  /* 0x00002c0001037983 */ /* 0x000ee20000300800 */
[----:B------:R-:W-:Y:S01]  /*129c0*/  BSSY B1, `(.L_x_434) ;  /* 0x0000039000017945 */ /* 0x000fe20003800000 */
[----:B-----5:R-:W-:Y:S02]  /*129d0*/  SHF.R.S32.HI R20, RZ, 0x1f, R15 ;  /* 0x0000001fff147819 */ /* 0x020fe4000001140f */
[----:B--2---:R-:W-:Y:S02]  /*129e0*/  SEL R24, R2, RZ, !P0 ;  /* 0x000000ff02187207 */ /* 0x004fe40004000000 */
[----:B---3--:R-:W-:Y:S01]  /*129f0*/  SEL R25, R3, RZ, !P0 ;  /* 0x000000ff03197207 */ /* 0x008fe20004000000 */
[----:B------:R-:W-:Y:S06]  /*12a00*/  @P3 BRA `(.L_x_435) ;  /* 0x0000000000d03947 */ /* 0x000fec0003800000 */
[----:B------:R-:W2:Y:S01]  /*12a10*/  LDL R2, [R1+0x4c] ;  /* 0x00004c0001027983 */ /* 0x000ea20000100800 */
[----:B------:R-:W0:Y:S02]  /*12a20*/  LDC R27, c[0x0][0xbe8] ;  /* 0x0002fa00ff1b7b82 */ /* 0x000e240000000800 */
[----:B0-----:R-:W-:Y:S02]  /*12a30*/  IMAD R3, R0, R27, RZ ;  /* 0x0000001b00037224 */ /* 0x001fe400078e02ff */
[----:B--2---:R-:W-:-:S04]  /*12a40*/  IMAD R2, R2, 0xc0, R6 ;  /* 0x000000c002027824 */ /* 0x004fc800078e0206 */
[----:B------:R-:W-:-:S05]  /*12a50*/  VIADD R26, R2, 0xffffff80 ;  /* 0xffffff80021a7836 */ /* 0x000fca0000000000 */
[----:B------:R-:W-:-:S13]  /*12a60*/  ISETP.GE.AND P0, PT, R26, R3, PT ;  /* 0x000000031a00720c */ /* 0x000fda0003f06270 */
[----:B------:R-:W-:Y:S05]  /*12a70*/  @P0 BRA `(.L_x_435) ;  /* 0x0000000000b40947 */ /* 0x000fea0003800000 */
[----:B------:R-:W2:Y:S04]  /*12a80*/  LDL R12, [R1+0x18] ;  /* 0x00001800010c7983 */ /* 0x000ea80000100800 */
[----:B------:R-:W3:Y:S01]  /*12a90*/  LDL.LU R34, [R1+0x54] ;  /* 0x0000540001227983 */ /* 0x000ee20000300800 */
[----:B------:R-:W-:Y:S01]  /*12aa0*/  IMAD.MOV.U32 R2, RZ, RZ, 0x9b8 ;  /* 0x000009b8ff027424 */ /* 0x000fe200078e00ff */
[----:B------:R-:W-:Y:S01]  /*12ab0*/  ISETP.GT.AND P3, PT, R92, 0x1, PT ;  /* 0x000000015c00780c */ /* 0x000fe20003f64270 */
[----:B------:R-:W-:Y:S01]  /*12ac0*/  IMAD.MOV.U32 R21, RZ, RZ, R26 ;  /* 0x000000ffff157224 */ /* 0x000fe200078e001a */
[----:B------:R-:W-:Y:S02]  /*12ad0*/  ISETP.NE.AND P0, PT, R27, 0x1, PT ;  /* 0x000000011b00780c */ /* 0x000fe40003f05270 */
[----:B------:R-:W-:-:S02]  /*12ae0*/  SEL R28, R2, 0x978, P3 ;  /* 0x00000978021c7807 */ /* 0x000fc40001800000 */
[----:B------:R-:W0:Y:S08]  /*12af0*/  LDC.64 R2, c[0x0][0xba8] ;  /* 0x0002ea00ff027b82 */ /* 0x000e300000000a00 */
[----:B------:R-:W2:Y:S08]  /*12b00*/  LDC.64 R8, c[0x0][R28+0x218] ;  /* 0x000086001c087b82 */ /* 0x000eb00000000a00 */
[----:B------:R-:W1:Y:S08]  /*12b10*/  LDC.64 R10, c[0x0][R28+0x220] ;  /* 0x000088001c0a7b82 */ /* 0x000e700000000a00 */
[----:B------:R-:W4:Y:S08]  /*12b20*/  LDC.64 R6, c[0x0][R28+0x228] ;  /* 0x00008a001c067b82 */ /* 0x000f300000000a00 */
[----:B------:R-:W5:Y:S08]  /*12b30*/  LDC.64 R4, c[0x0][R28+0x210] ;  /* 0x000084001c047b82 */ /* 0x000f700000000a00 */
[----:B------:R-:W1:Y:S08]  /*12b40*/  @P0 LDC R13, c[0x0][0xbec] ;  /* 0x0002fb00ff0d0b82 */ /* 0x000e700000000800 */
[----:B------:R-:W4:Y:S08]  /*12b50*/  @P0 LDC R35, c[0x0][0xbf0] ;  /* 0x0002fc00ff230b82 */ /* 0x000f300000000800 */
[----:B0-----:R-:W0:Y:S01]  /*12b60*/  @!P3 LDC R2, c[0x0][0xb50] ;  /* 0x0002d400ff02bb82 */ /* 0x001e220000000800 */
[----:B-1----:R-:W-:-:S07]  /*12b70*/  @P0 IMAD.HI.U32 R14, R26, R13, RZ ;  /* 0x0000000d1a0e0227 */ /* 0x002fce00078e00ff */
[----:B------:R-:W1:Y:S01]  /*12b80*/  @!P3 LDC R3, c[0x0][0xb54] ;  /* 0x0002d500ff03bb82 */ /* 0x000e620000000800 */
[----:B------:R-:W-:Y:S01]  /*12b90*/  IMAD R11, R11, R25, RZ ;  /* 0x000000190b0b7224 */ /* 0x000fe200078e02ff */
[----:B----4-:R-:W-:-:S03]  /*12ba0*/  @P0 SHF.R.U32.HI R21, RZ, R35, R14 ;  /* 0x00000023ff150219 */ /* 0x010fc6000001160e */
[----:B------:R-:W-:Y:S02]  /*12bb0*/  IMAD R11, R10, R24, R11 ;  /* 0x000000180a0b7224 */ /* 0x000fe400078e020b */
[-C--:B--2---:R-:W-:Y:S02]  /*12bc0*/  IMAD R33, R9, R12.reuse, RZ ;  /* 0x0000000c09217224 */ /* 0x084fe400078e02ff */
[----:B------:R-:W-:Y:S01]  /*12bd0*/  IMAD.WIDE.U32 R12, R8, R12, RZ ;  /* 0x0000000c080c7225 */ /* 0x000fe200078e00ff */
[----:B---3--:R-:W-:-:S03]  /*12be0*/  SEL R35, R34, RZ, P3 ;  /* 0x000000ff22237207 */ /* 0x008fc60001800000 */
[----:B------:R-:W-:-:S04]  /*12bf0*/  IMAD.WIDE.U32 R8, R10, R25, RZ ;  /* 0x000000190a087225 */ /* 0x000fc800078e00ff */
[----:B------:R-:W-:Y:S01]  /*12c00*/  IMAD.IADD R13, R33, 0x1, R13 ;  /* 0x00000001210d7824 */ /* 0x000fe200078e020d */
[----:B------:R-:W-:Y:S01]  /*12c10*/  IADD3 R12, P0, P1, R8, R12, R15 ;  /* 0x0000000c080c7210 */ /* 0x000fe2000791e00f */
[----:B------:R-:W-:Y:S02]  /*12c20*/  IMAD.MOV R8, RZ, RZ, -R21 ;  /* 0x000000ffff087224 */ /* 0x000fe400078e0a15 */
[----:B------:R-:W-:Y:S02]  /*12c30*/  IMAD.IADD R11, R9, 0x1, R11 ;  /* 0x00000001090b7824 */ /* 0x000fe400078e020b */
[-C--:B------:R-:W-:Y:S02]  /*12c40*/  IMAD R33, R7, R35.reuse, RZ ;  /* 0x0000002307217224 */ /* 0x080fe400078e02ff */
[----:B------:R-:W-:-:S04]  /*12c50*/  IMAD.WIDE.U32 R6, R6, R35, RZ ;  /* 0x0000002306067225 */ /* 0x000fc800078e00ff */
[----:B------:R-:W-:Y:S01]  /*12c60*/  IMAD R9, R27, R8, R26 ;  /* 0x000000081b097224 */ /* 0x000fe200078e021a */
[----:B------:R-:W-:Y:S01]  /*12c70*/  IADD3.X R8, R11, R13, R20, P0, P1 ;  /* 0x0000000d0b087210 */ /* 0x000fe200007e2414 */
[----:B------:R-:W-:Y:S01]  /*12c80*/  IMAD.IADD R7, R33, 0x1, R7 ;  /* 0x0000000121077824 */ /* 0x000fe200078e0207 */
[----:B------:R-:W-:Y:S01]  /*12c90*/  IADD3 R6, P0, P1, R21, R12, R6 ;  /* 0x0000000c15067210 */ /* 0x000fe2000791e006 */
[----:B-----5:R-:W-:Y:S01]  /*12ca0*/  IMAD R5, R5, R9, RZ ;  /* 0x0000000905057224 */ /* 0x020fe200078e02ff */
[----:B------:R-:W-:Y:S02]  /*12cb0*/  SHF.R.S32.HI R21, RZ, 0x1f, R21 ;  /* 0x0000001fff157819 */ /* 0x000fe40000011415 */
[----:B------:R-:W-:Y:S02]  /*12cc0*/  SHF.R.S32.HI R11, RZ, 0x1f, R9 ;  /* 0x0000001fff0b7819 */ /* 0x000fe40000011409 */
[----:B------:R-:W-:-:S03]  /*12cd0*/  IADD3.X R7, R21, R8, R7, P0, P1 ;  /* 0x0000000815077210 */ /* 0x000fc600007e2407 */
[C---:B------:R-:W-:Y:S02]  /*12ce0*/  IMAD R11, R4.reuse, R11, R5 ;  /* 0x0000000b040b7224 */ /* 0x040fe400078e0205 */
[----:B------:R-:W-:-:S04]  /*12cf0*/  IMAD.WIDE.U32 R4, R4, R9, R6 ;  /* 0x0000000904047225 */ /* 0x000fc800078e0006 */
[----:B------:R-:W-:Y:S01]  /*12d00*/  IMAD.IADD R5, R5, 0x1, R11 ;  /* 0x0000000105057824 */ /* 0x000fe200078e020b */
[----:B0-----:R-:W-:-:S04]  /*12d10*/  LEA R2, P0, R4, R2, 0x2 ;  /* 0x0000000204027211 */ /* 0x001fc800078010ff */
[----:B-1----:R-:W-:Y:S01]  /*12d20*/  LEA.HI.X R3, R4, R3, R5, 0x2, P0 ;  /* 0x0000000304037211 */ /* 0x002fe200000f1405 */
[----:B------:R-:W-:-:S05]  /*12d30*/  IMAD.MOV.U32 R5, RZ, RZ, -0x800000 ;  /* 0xff800000ff057424 */ /* 0x000fca00078e00ff */
[----:B------:R0:W-:Y:S03]  /*12d40*/  STG.E desc[UR40][R2.64], R5 ;  /* 0x0000000502007986 */ /* 0x0001e6000c101928 */
.L_x_435:
[----:B------:R-:W-:Y:S05]  /*12d50*/  BSYNC B1 ;  /* 0x0000000000017941 */ /* 0x000fea0003800000 */
.L_x_434:
[----:B------:R-:W-:Y:S05]  /*12d60*/  @P2 BRA `(.L_x_430) ;  /* 0x0000000400682947 */ /* 0x000fea0003800000 */
[----:B------:R-:W2:Y:S01]  /*12d70*/  LDL.LU R28, [R1+0x18] ;  /* 0x00001800011c7983 */ /* 0x000ea20000300800 */
[----:B------:R-:W1:Y:S01]  /*12d80*/  LDC R11, c[0x0][0xbe8] ;  /* 0x0002fa00ff0b7b82 */ /* 0x000e620000000800 */
[--C-:B------:R-:W-:Y:S01]  /*12d90*/  SHF.R.S32.HI R4, RZ, 0x1f, R32.reuse ;  /* 0x0000001fff047819 */ /* 0x100fe20000011420 */
[----:B------:R-:W-:Y:S01]  /*12da0*/  ULDC.64 UR4, c[0x0][0xaa0] ;  /* 0x0002a80000047ab9 */ /* 0x000fe20000000a00 */
[----:B------:R3:W5:Y:S01]  /*12db0*/  LDL R10, [R1+0x5c] ;  /* 0x00005c00010a7983 */ /* 0x0007620000100800 */
[----:B------:R-:W-:Y:S01]  /*12dc0*/  SHF.R.S32.HI R13, RZ, 0x1f, R32 ;  /* 0x0000001fff0d7819 */ /* 0x000fe20000011420 */
[----:B------:R-:W-:Y:S02]  /*12dd0*/  ULDC.64 UR6, c[0x0][0xaf0] ;  /* 0x0002bc0000067ab9 */ /* 0x000fe40000000a00 */
[----:B------:R3:W5:Y:S04]  /*12de0*/  LDL R14, [R1+0x8c] ;  /* 0x00008c00010e7983 */ /* 0x0007680000100800 */
[----:B------:R3:W5:Y:S04]  /*12df0*/  LDL R21, [R1+0x50] ;  /* 0x0000500001157983 */ /* 0x0007680000100800 */
[----:B------:R3:W5:Y:S04]  /*12e00*/  LDL R26, [R1+0x90] ;  /* 0x00009000011a7983 */ /* 0x0007680000100800 */
[----:B------:R3:W5:Y:S04]  /*12e10*/  LDL R27, [R1+0x30] ;  /* 0x00003000011b7983 */ /* 0x0007680000100800 */
[----:B------:R-:W4:Y:S01]  /*12e20*/  LDL.LU R12, [R1+0x4c] ;  /* 0x00004c00010c7983 */ /* 0x000f220000300800 */
[----:B-1----:R-:W-:Y:S01]  /*12e30*/  ISETP.NE.AND P0, PT, R11, 0x1, PT ;  /* 0x000000010b00780c */ /* 0x002fe20003f05270 */
[----:B0-----:R-:W-:Y:S01]  /*12e40*/  IMAD R2, R20, UR4, RZ ;  /* 0x0000000414027c24 */ /* 0x001fe2000f8e02ff */
[-C--:B------:R-:W-:Y:S01]  /*12e50*/  LEA.HI R4, R4, R32.reuse, RZ, 0x2 ;  /* 0x0000002004047211 */ /* 0x080fe200078f10ff */
[----:B------:R-:W-:Y:S01]  /*12e60*/  IMAD R6, R24, UR6, RZ ;  /* 0x0000000618067c24 */ /* 0x000fe2000f8e02ff */
[----:B------:R-:W-:Y:S01]  /*12e70*/  LEA.HI R13, R13, R32, RZ, 0x2 ;  /* 0x000000200d0d7211 */ /* 0x000fe200078f10ff */
[C---:B------:R-:W-:Y:S01]  /*12e80*/  IMAD R5, R15.reuse, UR5, R2 ;  /* 0x000000050f057c24 */ /* 0x040fe2000f8e0202 */
[----:B------:R-:W-:Y:S01]  /*12e90*/  LOP3.LUT R4, R4, 0xfffffffc, RZ, 0xc0, !PT ;  /* 0xfffffffc04047812 */ /* 0x000fe200078ec0ff */
[----:B------:R-:W-:Y:S01]  /*12ea0*/  IMAD.WIDE.U32 R2, R15, UR4, RZ ;  /* 0x000000040f027c25 */ /* 0x000fe2000f8e00ff */
[----:B------:R-:W-:Y:S01]  /*12eb0*/  SHF.R.S32.HI R13, RZ, 0x2, R13 ;  /* 0x00000002ff0d7819 */ /* 0x000fe2000001140d */
[----:B------:R-:W-:Y:S01]  /*12ec0*/  ULDC.64 UR4, c[0x0][0xae8] ;  /* 0x0002ba0000047ab9 */ /* 0x000fe20000000a00 */
[----:B------:R-:W-:Y:S01]  /*12ed0*/  BSSY B1, `(.L_x_436) ;  /* 0x0000032000017945 */ /* 0x000fe20003800000 */
[----:B------:R-:W-:-:S02]  /*12ee0*/  IMAD.IADD R4, R32, 0x1, -R4 ;  /* 0x0000000120047824 */ /* 0x000fc400078e0a04 */
[----:B------:R-:W0:Y:S01]  /*12ef0*/  @P0 LDC R7, c[0x0][0xbec] ;  /* 0x0002fb00ff070b82 */ /* 0x000e220000000800 */
[----:B------:R-:W-:Y:S02]  /*12f00*/  IMAD.IADD R3, R3, 0x1, R5 ;  /* 0x0000000103037824 */ /* 0x000fe400078e0205 */
[----:B------:R-:W-:-:S05]  /*12f10*/  IMAD R4, R4, 0x60, R13 ;  /* 0x0000006004047824 */ /* 0x000fca00078e020d */
[----:B------:R-:W1:Y:S01]  /*12f20*/  @P0 LDC R9, c[0x0][0xbf0] ;  /* 0x0002fc00ff090b82 */ /* 0x000e620000000800 */
[----:B--2---:R-:W-:-:S04]  /*12f30*/  IMAD.WIDE.U32 R2, R28, UR4, R2 ;  /* 0x000000041c027c25 */ /* 0x004fc8000f8e0002 */
[----:B------:R-:W-:Y:S01]  /*12f40*/  IMAD R3, R28, UR5, R3 ;  /* 0x000000051c037c24 */ /* 0x000fe2000f8e0203 */
[----:B------:R-:W-:Y:S01]  /*12f50*/  ULDC.64 UR4, c[0x0][0xae0] ;  /* 0x0002b80000047ab9 */ /* 0x000fe20000000a00 */
[----:B------:R-:W-:-:S04]  /*12f60*/  IMAD.WIDE.U32 R2, R25, UR6, R2 ;  /* 0x0000000619027c25 */ /* 0x000fc8000f8e0002 */
[----:B----4-:R-:W-:-:S04]  /*12f70*/  IMAD R8, R12, 0xc0, R4 ;  /* 0x000000c00c087824 */ /* 0x010fc800078e0204 */
[----:B0-----:R-:W-:-:S04]  /*12f80*/  @P0 IMAD.HI.U32 R4, R8, R7, RZ ;  /* 0x0000000708040227 */ /* 0x001fc800078e00ff */
[----:B------:R-:W-:Y:S01]  /*12f90*/  IMAD.MOV.U32 R5, RZ, RZ, R8 ;  /* 0x000000ffff057224 */ /* 0x000fe200078e0008 */
[----:B-1----:R-:W-:Y:S01]  /*12fa0*/  @P0 SHF.R.U32.HI R5, RZ, R9, R4 ;  /* 0x00000009ff050219 */ /* 0x002fe20000011604 */
[----:B------:R-:W-:-:S03]  /*12fb0*/  IMAD R9, R25, UR7, R6 ;  /* 0x0000000719097c24 */ /* 0x000fc6000f8e0206 */
[--C-:B------:R-:W-:Y:S01]  /*12fc0*/  SHF.R.S32.HI R4, RZ, 0x1f, R5.reuse ;  /* 0x0000001fff047819 */ /* 0x100fe20000011405 */
[----:B------:R-:W-:Y:S02]  /*12fd0*/  IMAD.MOV R7, RZ, RZ, -R5 ;  /* 0x000000ffff077224 */ /* 0x000fe400078e0a05 */
[----:B------:R-:W-:Y:S02]  /*12fe0*/  IMAD.IADD R3, R3, 0x1, R9 ;  /* 0x0000000103037824 */ /* 0x000fe400078e0209 */
[----:B------:R-:W-:Y:S02]  /*12ff0*/  IMAD R7, R11, R7, R8 ;  /* 0x000000070b077224 */ /* 0x000fe400078e0208 */
[----:B------:R-:W-:Y:S02]  /*13000*/  IMAD R4, R4, UR4, RZ ;  /* 0x0000000404047c24 */ /* 0x000fe4000f8e02ff */
[----:B------:R-:W-:-:S04]  /*13010*/  IMAD.WIDE.U32 R2, R5, UR4, R2 ;  /* 0x0000000405027c25 */ /* 0x000fc8000f8e0002 */
[----:B------:R-:W-:Y:S01]  /*13020*/  IMAD R9, R5, UR5, R4 ;  /* 0x0000000505097c24 */ /* 0x000fe2000f8e0204 */
[----:B------:R-:W-:Y:S01]  /*13030*/  SHF.R.S32.HI R4, RZ, 0x1f, R7 ;  /* 0x0000001fff047819 */ /* 0x000fe20000011407 */
[----:B------:R-:W-:Y:S01]  /*13040*/  ULDC.64 UR4, c[0x0][0xad8] ;  /* 0x0002b60000047ab9 */ /* 0x000fe20000000a00 */
[----:B------:R-:W-:Y:S02]  /*13050*/  IMAD R11, R0, R11, RZ ;  /* 0x0000000b000b7224 */ /* 0x000fe400078e02ff */
[----:B------:R-:W-:Y:S02]  /*13060*/  IMAD.IADD R3, R3, 0x1, R9 ;  /* 0x0000000103037824 */ /* 0x000fe400078e0209 */
[----:B------:R-:W-:Y:S02]  /*13070*/  IMAD R4, R4, UR4, RZ ;  /* 0x0000000404047c24 */ /* 0x000fe4000f8e02ff */
[----:B------:R-:W-:Y:S02]  /*13080*/  IMAD R0, R12, 0xc0, R13 ;  /* 0x000000c00c007824 */ /* 0x000fe400078e020d */
[----:B------:R-:W-:-:S02]  /*13090*/  IMAD R5, R7, UR5, R4 ;  /* 0x0000000507057c24 */ /* 0x000fc4000f8e0204 */
[----:B------:R-:W-:Y:S01]  /*130a0*/  IMAD.WIDE.U32 R2, R7, UR4, R2 ;  /* 0x0000000407027c25 */ /* 0x000fe2000f8e0002 */
[----:B------:R-:W-:Y:S01]  /*130b0*/  ISETP.GE.AND P0, PT, R0, R11, PT ;  /* 0x0000000b0000720c */ /* 0x000fe20003f06270 */
[----:B------:R-:W-:Y:S02]  /*130c0*/  ULDC.64 UR4, c[0x0][0xa80] ;  /* 0x0002a00000047ab9 */ /* 0x000fe40000000a00 */
[----:B------:R-:W-:Y:S01]  /*130d0*/  IMAD.IADD R3, R3, 0x1, R5 ;  /* 0x0000000103037824 */ /* 0x000fe200078e0205 */
[----:B------:R-:W-:-:S04]  /*130e0*/  LEA R4, P1, R2, UR4, 0x1 ;  /* 0x0000000402047c11 */ /* 0x000fc8000f8208ff */
[----:B------:R-:W-:Y:S02]  /*130f0*/  LEA.HI.X R5, R2, UR5, R3, 0x1, P1 ;  /* 0x0000000502057c11 */ /* 0x000fe400088f0c03 */
[----:B------:R3:W0:Y:S04]  /*13100*/  SHFL.IDX PT, R2, R4, RZ, 0x1c1f ;  /* 0x001c1fff04027589 */ /* 0x00062800000e0000 */
[----:B------:R3:W1:Y:S01]  /*13110*/  SHFL.IDX PT, R3, R5, RZ, 0x1c1f ;  /* 0x001c1fff05037589 */ /* 0x00066200000e0000 */
        /* <DEDUP_REMOVED lines=10> */
[----:B------:R2:W-:Y:S04]  /*131c0*/  @!P2 ST.E.128 desc[UR40][R6.64], RZ ;  /* 0x000000ff0600a985 */ /* 0x0005e8000c101d28 */
[----:B------:R2:W-:Y:S04]  /*131d0*/  @!P3 ST.E.128 desc[UR40][R8.64], RZ ;  /* 0x000000ff0800b985 */ /* 0x0005e8000c101d28 */
[----:B------:R2:W-:Y:S02]  /*131e0*/  @!P4 ST.E.128 desc[UR40][R12.64], RZ ;  /* 0x000000ff0c00c985 */ /* 0x0005e4000c101d28 */
.L_x_437:
[----:B------:R-:W-:Y:S05]  /*131f0*/  BSYNC B1 ;  /* 0x0000000000017941 */ /* 0x000fea0003800000 */
.L_x_436:
[----:B------:R-:W-:Y:S01]  /*13200*/  VIADD R0, R0, 0x60 ;  /* 0x0000006000007836 */ /* 0x000fe20000000000 */
[----:B-1----:R1:W4:Y:S04]  /*13210*/  SHFL.IDX PT, R3, R5, 0x1, 0x1c1f ;  /* 0x003c1f0005037f89 */ /* 0x00232800000e0000 */
[----:B------:R-:W-:Y:S01]  /*13220*/  ISETP.GE.AND P0, PT, R0, R11, PT ;  /* 0x0000000b0000720c */ /* 0x000fe20003f06270 */
[----:B0-----:R1:W0:-:S12]  /*13230*/  SHFL.IDX PT, R2, R4, 0x1, 0x1c1f ;  /* 0x003c1f0004027f89 */ /* 0x00121800000e0000 */
[----:B-1----:R-:W-:Y:S05]  /*13240*/  @P0 BRA `(.L_x_430) ;  /* 0x0000000000300947 */ /* 0x002fea0003800000 */
[----:B------:R-:W-:Y:S02]  /*13250*/  ULDC UR4, c[0x0][0xac8] ;  /* 0x0002b20000047ab9 */ /* 0x000fe40000000800 */
[----:B-----5:R-:W-:Y:S02]  /*13260*/  ISETP.GE.AND P3, PT, R21, UR4, PT ;  /* 0x0000000415007c0c */ /* 0x020fe4000bf66270 */
[----:B------:R-:W-:Y:S02]  /*13270*/  ISETP.GE.AND P4, PT, R10, UR4, PT ;  /* 0x000000040a007c0c */ /* 0x000fe4000bf86270 */
[----:B------:R-:W-:-:S09]  /*13280*/  ISETP.GE.AND P2, PT, R27, UR4, PT ;  /* 0x000000041b007c0c */ /* 0x000fd2000bf46270 */
[-C--:B0-2---:R-:W-:Y:S02]  /*13290*/  @!P3 LEA R6, P0, R21, R2.reuse, 0x1 ;  /* 0x000000021506b211 */ /* 0x085fe400078008ff */
[C---:B------:R-:W-:Y:S02]  /*132a0*/  @!P4 LEA R8, P1, R10.reuse, R2, 0x1 ;  /* 0x000000020a08c211 */ /* 0x040fe400078208ff */
[----:B---34-:R-:W-:Y:S01]  /*132b0*/  @!P2 IMAD.WIDE R4, R27, 0x2, R2 ;  /* 0x000000021b04a825 */ /* 0x018fe200078e0202 */
[-C--:B------:R-:W-:Y:S02]  /*132c0*/  @!P3 LEA.HI.X R7, R21, R3.reuse, R26, 0x1, P0 ;  /* 0x000000031507b211 */ /* 0x080fe400000f0c1a */
[----:B------:R-:W-:Y:S02]  /*132d0*/  @!P4 LEA.HI.X R9, R10, R3, R14, 0x1, P1 ;  /* 0x000000030a09c211 */ /* 0x000fe400008f0c0e */
[----:B------:R1:W-:Y:S04]  /*132e0*/  @!P2 ST.E.128 desc[UR40][R4.64], RZ ;  /* 0x000000ff0400a985 */ /* 0x0003e8000c101d28 */
[----:B------:R1:W-:Y:S04]  /*132f0*/  @!P3 ST.E.128 desc[UR40][R6.64], RZ ;  /* 0x000000ff0600b985 */ /* 0x0003e8000c101d28 */
[----:B------:R1:W-:Y:S02]  /*13300*/  @!P4 ST.E.128 desc[UR40][R8.64], RZ ;  /* 0x000000ff0800c985 */ /* 0x0003e4000c101d28 */
.L_x_430:
[----:B------:R-:W-:Y:S05]  /*13310*/  BSYNC B0 ;  /* 0x0000000000007941 */ /* 0x000fea0003800000 */
.L_x_424:
[----:B------:R-:W-:Y:S02]  /*13320*/  ULDC UR4, c[0x0][0xc3c] ;  /* 0x00030f0000047ab9 */ /* 0x000fe40000000800 */
[----:B------:R-:W-:-:S13]  /*13330*/  ISETP.GE.AND P0, PT, R31, UR4, PT ;  /* 0x000000041f007c0c */ /* 0x000fda000bf06270 */
[----:B------:R-:W-:Y:S05]  /*13340*/  @!P0 BRA `(.L_x_438) ;  /* 0xfffffedc00b88947 */ /* 0x000fea000383ffff */
[----:B------:R-:W-:Y:S05]  /*13350*/  BRA `(.L_x_316) ;  /* 0x0000006c00e87947 */ /* 0x000fea0003800000 */
.L_x_314:
[----:B------:R-:W-:-:S08]  /*13360*/  NOP ;  /* 0x0000000000007918 */ /* 0x000fd00000000000 */
[----:B--2---:R-:W0:-:S00]  /*13370*/  USETMAXREG.DEALLOC.CTAPOOL 0x20 ;  /* 0x00000020000079c8 */ /* 0x004e0000080e0500 */
[----:B0-----:R-:W2:Y:S01]  /*13380*/  LDL.LU R2, [R1+0x14] ;  /* 0x0000140001027983 */ /* 0x001ea20000300800 */
[----:B------:R-:W-:Y:S01]  /*13390*/  LOP3.LUT R0, R6, 0x3, RZ, 0xc0, !PT ;  /* 0x0000000306007812 */ /* 0x000fe200078ec0ff */
[----:B------:R-:W-:-:S05]  /*133a0*/  IMAD.MOV.U32 R7, RZ, RZ, RZ ;  /* 0x000000ffff077224 */ /* 0x000fca00078e00ff */
[----:B------:R-:W0:Y:S02]  /*133b0*/  SHFL.IDX PT, R0, R0, RZ, 0x1f ;  /* 0x00001fff00007589 */ /* 0x000e2400000e0000 */
[----:B0-----:R-:W-:Y:S02]  /*133c0*/  ISETP.NE.AND P0, PT, R0, RZ, PT ;  /* 0x000000ff0000720c */ /* 0x001fe40003f05270 */
[----:B--2---:R-:W-:-:S11]  /*133d0*/  LOP3.LUT R2, R2, 0xfffffffd, RZ, 0xc0, !PT ;  /* 0xfffffffd02027812 */ /* 0x004fd600078ec0ff */
[----:B------:R-:W-:-:S05]  /*133e0*/  @P0 LOP3.LUT R2, R2, 0x2, RZ, 0xfc, !PT ;  /* 0x0000000202020812 */ /* 0x000fca00078efcff */
[----:B------:R0:W-:Y:S01]  /*133f0*/  STL [R1+0x14], R2 ;  /* 0x0000140201007387 */ /* 0x0001e20000100800 */
[----:B------:R-:W-:Y:S05]  /*13400*/  @!P0 BRA `(.L_x_439) ;  /* 0x00000000001c8947 */ /* 0x000fea0003800000 */
[----:B------:R-:W1:Y:S08]  /*13410*/  S2UR UR5, SR_CgaCtaId ;  /* 0x00000000000579c3 */ /* 0x000e700000008800 */
[----:B------:R-:W-:Y:S06]  /*13420*/  BAR.SYNC.DEFER_BLOCKING 0x5, 0x200 ;  /* 0x0148000000007b1d */ /* 0x000fec0000010000 */
[----:B------:R-:W-:-:S02]  /*13430*/  UMOV UR4, 0x400 ;  /* 0x0000040000047882 */ /* 0x000fc40000000000 */
[----:B-1----:R-:W-:-:S09]  /*13440*/  ULEA UR4, UR5, UR4, 0x18 ;  /* 0x0000000405047291 */ /* 0x002fd2000f8ec03f */
[----:B------:R-:W1:Y:S01]  /*13450*/  LDS.128 R24, [UR4+0x19cd0] ;  /* 0x019cd004ff187984 */ /* 0x000e620008000c00 */
[----:B------:R-:W-:Y:S06]  /*13460*/  BAR.ARV 0x4, 0x200 ;  /* 0x0108000000007b1d */ /* 0x000fec0000002000 */
[----:B------:R-:W-:Y:S05]  /*13470*/  BRA `(.L_x_440) ;  /* 0x0000000800847947 */ /* 0x000fea0003800000 */
.L_x_439:
[----:B------:R-:W1:Y:S01]  /*13480*/  S2R R0, SR_TID.X ;  /* 0x0000000000007919 */ /* 0x000e620000002100 */
[----:B------:R-:W-:Y:S01]  /*13490*/  ULDC UR4, c[0x0][0xc3c] ;  /* 0x00030f0000047ab9 */ /* 0x000fe20000000800 */
[----:B------:R-:W-:Y:S01]  /*134a0*/  IMAD.MOV.U32 R8, RZ, RZ, RZ ;  /* 0x000000ffff087224 */ /* 0x000fe200078e00ff */
[----:B------:R-:W2:Y:S01]  /*134b0*/  S2UR UR6, SR_CTAID.X ;  /* 0x00000000000679c3 */ /* 0x000ea20000002500 */
[----:B------:R-:W-:Y:S01]  /*134c0*/  ULDC UR5, c[0x0][0xc38] ;  /* 0x00030e0000057ab9 */ /* 0x000fe20000000800 */
        /* <DEDUP_REMOVED lines=31> */
[----:B------:R-:W0:Y:S02]  /*136c0*/  SHFL.IDX PT, R9, R2, 0x1f, 0x1f ;  /* 0x03e01f0002097f89 */ /* 0x000e2400000e0000 */
[----:B0-----:R-:W-:-:S05]  /*136d0*/  IMAD R9, R9, UR5, RZ ;  /* 0x0000000509097c24 */ /* 0x001fca000f8e02ff */
[----:B--2---:R-:W-:Y:S01]  /*136e0*/  ISETP.GT.AND P6, PT, R9, UR6, PT ;  /* 0x0000000609007c0c */ /* 0x004fe2000bfc4270 */
[----:B------:R-:W-:-:S12]  /*136f0*/  IMAD.MOV.U32 R4, RZ, RZ, R9 ;  /* 0x000000ffff047224 */ /* 0x000fd800078e0009 */
[----:B------:R-:W-:Y:S05]  /*13700*/  @P6 BRA `(.L_x_441) ;  /* 0x0000000000a06947 */ /* 0x000fea0003800000 */
[----:B------:R-:W-:Y:S01]  /*13710*/  IMAD.MOV.U32 R9, RZ, RZ, R4 ;  /* 0x000000ffff097224 */ /* 0x000fe200078e0004 */
[----:B------:R-:W-:Y:S01]  /*13720*/  UMOV UR4, URZ ;  /* 0x0000003f00047c82 */ /* 0x000fe20008000000 */
[----:B------:R-:W-:-:S05]  /*13730*/  ULDC UR5, c[0x0][0xc38] ;  /* 0x00030e0000057ab9 */ /* 0x000fca0000000800 */
.L_x_443:
[----:B------:R-:W0:Y:S01]  /*13740*/  LDC R2, c[0x0][0xc3c] ;  /* 0x00030f00ff027b82 */ /* 0x000e220000000800 */
[----:B------:R-:W-:Y:S01]  /*13750*/  UIADD3 UR4, UR4, 0x1f, URZ ;  /* 0x0000001f04047890 */ /* 0x000fe2000fffe03f */
[----:B------:R-:W-:Y:S02]  /*13760*/  ULDC UR7, c[0x0][0xc3c] ;  /* 0x00030f0000077ab9 */ /* 0x000fe40000000800 */
[----:B------:R-:W-:-:S03]  /*13770*/  IMAD.U32 R27, RZ, RZ, UR7 ;  /* 0x00000007ff1b7e24 */ /* 0x000fc6000f8e00ff */
[----:B0-----:R-:W-:-:S13]  /*13780*/  ISETP.LE.AND P6, PT, R2, UR4, PT ;  /* 0x0000000402007c0c */ /* 0x001fda000bfc3270 */
[----:B------:R-:W-:Y:S05]  /*13790*/  @P6 BRA `(.L_x_442) ;  /* 0x0000000400986947 */ /* 0x000fea0003800000 */
[----:B------:R-:W-:Y:S02]  /*137a0*/  VIADD R11, R0, UR4 ;  /* 0x00000004000b7c36 */ /* 0x000fe40008000000 */
[----:B------:R-:W-:Y:S02]  /*137b0*/  IMAD.MOV.U32 R7, RZ, RZ, RZ ;  /* 0x000000ffff077224 */ /* 0x000fe400078e00ff */
[----:B------:R-:W-:Y:S01]  /*137c0*/  IMAD.MOV.U32 R8, RZ, RZ, RZ ;  /* 0x000000ffff087224 */ /* 0x000fe200078e00ff */
[----:B------:R-:W-:-:S13]  /*137d0*/  ISETP.GE.OR P6, PT, R11, R2, !P0 ;  /* 0x000000020b00720c */ /* 0x000fda00047c6670 */
[----:B------:R-:W0:Y:S08]  /*137e0*/  @!P6 LDC.64 R4, c[0x0][0xc80] ;  /* 0x00032000ff04eb82 */ /* 0x000e300000000a00 */
[----:B------:R-:W1:Y:S01]  /*137f0*/  @!P6 LDC.64 R2, c[0x0][0xc78] ;  /* 0x00031e00ff02eb82 */ /* 0x000e620000000a00 */
[----:B0-----:R-:W-:-:S05]  /*13800*/  @!P6 IMAD.WIDE R4, R11, 0x4, R4 ;  /* 0x000000040b04e825 */ /* 0x001fca00078e0204 */
[----:B------:R-:W2:Y:S01]  /*13810*/  @!P6 LDG.E R7, desc[UR40][R4.64] ;  /* 0x000000280407e981 */ /* 0x000ea2000c1e1900 */
[----:B-1----:R-:W-:-:S05]  /*13820*/  @!P6 IMAD.WIDE R2, R11, 0x4, R2 ;  /* 0x000000040b02e825 */ /* 0x002fca00078e0202 */
        /* <DEDUP_REMOVED lines=18> */
[----:B0-----:R-:W-:-:S04]  /*13950*/  IMAD R4, R4, UR5, RZ ;  /* 0x0000000504047c24 */ /* 0x001fc8000f8e02ff */
[----:B------:R-:W-:-:S05]  /*13960*/  IMAD.IADD R9, R4, 0x1, R9 ;  /* 0x0000000104097824 */ /* 0x000fca00078e0209 */
[----:B------:R-:W-:-:S13]  /*13970*/  ISETP.GT.AND P6, PT, R9, UR6, PT ;  /* 0x0000000609007c0c */ /* 0x000fda000bfc4270 */
[----:B------:R-:W-:Y:S05]  /*13980*/  @!P6 BRA `(.L_x_443) ;  /* 0xfffffffc006ce947 */ /* 0x000fea000383ffff */
.L_x_441:
[----:B------:R-:W-:Y:S02]  /*13990*/  IMAD.IADD R11, R9, 0x1, -R4 ;  /* 0x00000001090b7824 */ /* 0x000fe400078e0a04 */
[----:B------:R-:W-:Y:S02]  /*139a0*/  IMAD.MOV.U32 R24, RZ, RZ, RZ ;  /* 0x000000ffff187224 */ /* 0x000fe400078e00ff */
[----:B------:R-:W-:-:S05]  /*139b0*/  IMAD R3, R2, UR5, R11 ;  /* 0x0000000502037c24 */ /* 0x000fca000f8e020b */
[----:B------:R-:W-:-:S13]  /*139c0*/  ISETP.GT.AND P0, PT, R3, UR6, PT ;  /* 0x0000000603007c0c */ /* 0x000fda000bf04270 */
[----:B------:R-:W-:-:S04]  /*139d0*/  VOTE.ANY R5, PT, !P0 ;  /* 0x0000000000057806 */ /* 0x000fc800040e0100 */
[----:B------:R-:W0:Y:S01]  /*139e0*/  POPC R27, R5 ;  /* 0x00000005001b7309 */ /* 0x000e220000000000 */
[----:B------:R-:W-:Y:S01]  /*139f0*/  ISETP.NE.AND P0, PT, R5, RZ, PT ;  /* 0x000000ff0500720c */ /* 0x000fe20003f05270 */
[----:B0-----:R-:W0:Y:S04]  /*13a00*/  SHFL.IDX PT, R7, R7, R27, 0x1f ;  /* 0x00001f1b07077589 */ /* 0x001e2800000e0000 */
[----:B------:R-:W1:Y:S01]  /*13a10*/  SHFL.IDX PT, R8, R8, R27, 0x1f ;  /* 0x00001f1b08087589 */ /* 0x000e6200000e0000 */
[----:B0-----:R-:W-:-:S04]  /*13a20*/  IABS R4, R7 ;  /* 0x0000000700047213 */ /* 0x001fc80000000000 */
[----:B------:R-:W0:Y:S01]  /*13a30*/  I2F.RP R9, R4 ;  /* 0x0000000400097306 */ /* 0x000e220000209400 */
[----:B-1----:R-:W-:-:S07]  /*13a40*/  IABS R10, R8 ;  /* 0x00000008000a7213 */ /* 0x002fce0000000000 */
[----:B0-----:R-:W0:Y:S02]  /*13a50*/  MUFU.RCP R9, R9 ;  /* 0x0000000900097308 */ /* 0x001e240000001000 */
[----:B0-----:R-:W-:-:S06]  /*13a60*/  VIADD R3, R9, 0xffffffe ;  /* 0x0ffffffe09037836 */ /* 0x001fcc0000000000 */
[----:B------:R-:W0:Y:S02]  /*13a70*/  F2I.FTZ.U32.TRUNC.NTZ R3, R3 ;  /* 0x0000000300037305 */ /* 0x000e24000021f000 */
[----:B0-----:R-:W-:Y:S01]  /*13a80*/  IMAD.MOV R13, RZ, RZ, -R3 ;  /* 0x000000ffff0d7224 */ /* 0x001fe200078e0a03 */
[----:B------:R-:W-:Y:S06]  /*13a90*/  @!P0 BRA `(.L_x_444) ;  /* 0x0000000000088947 */ /* 0x000fec0003800000 */
[----:B------:R-:W-:-:S05]  /*13aa0*/  VIADD R5, R27, 0xffffffff ;  /* 0xffffffff1b057836 */ /* 0x000fca0000000000 */
[----:B------:R0:W1:Y:S02]  /*13ab0*/  SHFL.IDX PT, R24, R2, R5, 0x1f ;  /* 0x00001f0502187589 */ /* 0x00006400000e0000 */
.L_x_444:
[----:B0-----:R-:W-:Y:S02]  /*13ac0*/  IMAD.MOV.U32 R5, RZ, RZ, R10 ;  /* 0x000000ffff057224 */ /* 0x001fe400078e000a */
[----:B-1----:R-:W-:Y:S02]  /*13ad0*/  IMAD R24, R24, UR5, R11 ;  /* 0x0000000518187c24 */ /* 0x002fe4000f8e020b */
[----:B------:R-:W0:Y:S01]  /*13ae0*/  I2F.RP R12, R5 ;  /* 0x00000005000c7306 */ /* 0x000e220000209400 */
[----:B------:R-:W-:Y:S02]  /*13af0*/  IMAD R9, R13, R4, RZ ;  /* 0x000000040d097224 */ /* 0x000fe400078e02ff */
[----:B------:R-:W-:Y:S01]  /*13b00*/  IMAD.MOV.U32 R2, RZ, RZ, RZ ;  /* 0x000000ffff027224 */ /* 0x000fe200078e00ff */
[----:B------:R-:W-:Y:S01]  /*13b10*/  IADD3 R10, -R24, UR6, RZ ;  /* 0x00000006180a7c10 */ /* 0x000fe2000fffe1ff */
[----:B------:R-:W-:Y:S02]  /*13b20*/  VIADD R27, R27, UR4 ;  /* 0x000000041b1b7c36 */ /* 0x000fe40008000000 */
[----:B------:R-:W-:Y:S01]  /*13b30*/  IMAD.HI.U32 R2, R3, R9, R2 ;  /* 0x0000000903027227 */ /* 0x000fe200078e0002 */
[----:B------:R-:W-:-:S02]  /*13b40*/  IABS R3, R7 ;  /* 0x0000000700037213 */ /* 0x000fc40000000000 */
[----:B------:R-:W-:-:S03]  /*13b50*/  IABS R11, R10 ;  /* 0x0000000a000b7213 */ /* 0x000fc60000000000 */
[----:B------:R-:W-:Y:S02]  /*13b60*/  IMAD.MOV R14, RZ, RZ, -R3 ;  /* 0x000000ffff0e7224 */ /* 0x000fe400078e0a03 */
[----:B------:R-:W-:Y:S01]  /*13b70*/  IMAD.HI.U32 R9, R2, R11, RZ ;  /* 0x0000000b02097227 */ /* 0x000fe200078e00ff */
[----:B0-----:R-:W0:Y:S01]  /*13b80*/  MUFU.RCP R12, R12 ;  /* 0x0000000c000c7308 */ /* 0x001e220000001000 */
[----:B------:R-:W-:Y:S02]  /*13b90*/  LOP3.LUT R2, R10, R7, RZ, 0x3c, !PT ;  /* 0x000000070a027212 */ /* 0x000fe400078e3cff */
[----:B------:R-:W-:Y:S02]  /*13ba0*/  IMAD R11, R9, R14, R11 ;  /* 0x0000000e090b7224 */ /* 0x000fe400078e020b */
[----:B------:R-:W-:-:S03]  /*13bb0*/  ISETP.GE.AND P2, PT, R2, RZ, PT ;  /* 0x000000ff0200720c */ /* 0x000fc60003f46270 */
[----:B------:R-:W-:Y:S01]  /*13bc0*/  ISETP.GT.U32.AND P1, PT, R4, R11, PT ;  /* 0x0000000b0400720c */ /* 0x000fe20003f24070 */
[----:B0-----:R-:W-:-:S12]  /*13bd0*/  VIADD R3, R12, 0xffffffe ;  /* 0x0ffffffe0c037836 */ /* 0x001fd80000000000 */
[----:B------:R-:W-:Y:S01]  /*13be0*/  @!P1 IMAD.IADD R11, R11, 0x1, -R4 ;  /* 0x000000010b0b9824 */ /* 0x000fe200078e0a04 */
[----:B------:R-:W0:Y:S01]  /*13bf0*/  F2I.FTZ.U32.TRUNC.NTZ R3, R3 ;  /* 0x0000000300037305 */ /* 0x000e22000021f000 */
[----:B------:R-:W-:Y:S01]  /*13c00*/  @!P1 VIADD R9, R9, 0x1 ;  /* 0x0000000109099836 */ /* 0x000fe20000000000 */
[----:B------:R-:W-:Y:S02]  /*13c10*/  ISETP.NE.AND P1, PT, R7, RZ, PT ;  /* 0x000000ff0700720c */ /* 0x000fe40003f25270 */
[----:B------:R-:W-:Y:S02]  /*13c20*/  ISETP.GE.U32.AND P0, PT, R11, R4, PT ;  /* 0x000000040b00720c */ /* 0x000fe40003f06070 */
[----:B------:R-:W-:-:S05]  /*13c30*/  IABS R4, R8 ;  /* 0x0000000800047213 */ /* 0x000fca0000000000 */
[----:B------:R-:W-:Y:S02]  /*13c40*/  IMAD.MOV R4, RZ, RZ, -R4 ;  /* 0x000000ffff047224 */ /* 0x000fe400078e0a04 */
[----:B0-----:R-:W-:-:S04]  /*13c50*/  IMAD.MOV R2, RZ, RZ, -R3 ;  /* 0x000000ffff027224 */ /* 0x001fc800078e0a03 */
[----:B------:R-:W-:Y:S02]  /*13c60*/  @P0 VIADD R9, R9, 0x1 ;  /* 0x0000000109090836 */ /* 0x000fe40000000000 */
[----:B------:R-:W-:Y:S02]  /*13c70*/  IMAD R11, R2, R5, RZ ;  /* 0x00000005020b7224 */ /* 0x000fe400078e02ff */
[----:B------:R-:W-:Y:S01]  /*13c80*/  @!P2 IMAD.MOV R9, RZ, RZ, -R9 ;  /* 0x000000ffff09a224 */ /* 0x000fe200078e0a09 */
[----:B------:R-:W-:Y:S01]  /*13c90*/  @!P1 LOP3.LUT R9, RZ, R7, RZ, 0x33, !PT ;  /* 0x00000007ff099212 */ /* 0x000fe200078e33ff */
[----:B------:R-:W-:-:S04]  /*13ca0*/  IMAD.MOV.U32 R2, RZ, RZ, RZ ;  /* 0x000000ffff027224 */ /* 0x000fc800078e00ff */
[----:B------:R-:W-:Y:S01]  /*13cb0*/  IMAD.HI.U32 R2, R3, R11, R2 ;  /* 0x0000000b03027227 */ /* 0x000fe200078e0002 */
[----:B------:R-:W-:-:S03]  /*13cc0*/  IABS R3, R9 ;  /* 0x0000000900037213 */ /* 0x000fc60000000000 */
[----:B------:R-:W-:Y:S02]  /*13cd0*/  IMAD R7, R7, R9, RZ ;  /* 0x0000000907077224 */ /* 0x000fe400078e02ff */
        /* <DEDUP_REMOVED lines=13> */
[--C-:B------:R-:W-:Y:S02]  /*13db0*/  IMAD.MOV R3, RZ, RZ, -R2.reuse ;  /* 0x000000ffff037224 */ /* 0x100fe400078e0a02 */
[C---:B------:R-:W-:Y:S02]  /*13dc0*/  IMAD R2, R8.reuse, 0x1000000, R2 ;  /* 0x0100000008027824 */ /* 0x040fe400078e0202 */
[----:B------:R-:W-:-:S04]  /*13dd0*/  IMAD R9, R8, R3, R9 ;  /* 0x0000000308097224 */ /* 0x000fc800078e0209 */
[----:B------:R-:W-:Y:S01]  /*13de0*/  IMAD R26, R9, 0x10000, R2 ;  /* 0x00010000091a7824 */ /* 0x000fe200078e0202 */
[----:B------:R-:W-:Y:S06]  /*13df0*/  BRA `(.L_x_445) ;  /* 0x00000000000c7947 */ /* 0x000fec0003800000 */
.L_x_442:
[----:B------:R-:W-:Y:S02]  /*13e00*/  IMAD.MOV.U32 R25, RZ, RZ, RZ ;  /* 0x000000ffff197224 */ /* 0x000fe400078e00ff */
[----:B------:R-:W-:Y:S02]  /*13e10*/  IMAD.U32 R24, RZ, RZ, UR6 ;  /* 0x00000006ff187e24 */ /* 0x000fe4000f8e00ff */
[----:B------:R-:W-:-:S07]  /*13e20*/  IMAD.MOV.U32 R26, RZ, RZ, RZ ;  /* 0x000000ffff1a7224 */ /* 0x000fce00078e00ff */
.L_x_445:
[----:B------:R-:W-:-:S13]  /*13e30*/  ISETP.NE.AND P0, PT, R0, RZ, PT ;  /* 0x000000ff0000720c */ /* 0x000fda0003f05270 */
[----:B------:R-:W0:Y:S01]  /*13e40*/  @!P0 S2R R3, SR_CgaCtaId ;  /* 0x0000000000038919 */ /* 0x000e220000008800 */
[----:B------:R-:W-:-:S04]  /*13e50*/  @!P0 MOV R0, 0x400 ;  /* 0x0000040000008802 */ /* 0x000fc80000000f00 */
[----:B0-----:R-:W-:-:S05]  /*13e60*/  @!P0 LEA R0, R3, R0, 0x18 ;  /* 0x0000000003008211 */ /* 0x001fca00078ec0ff */
[----:B------:R2:W-:Y:S01]  /*13e70*/  @!P0 STS.128 [R0+0x19cd0], R24 ;  /* 0x019cd01800008388 */ /* 0x0005e20000000c00 */
[----:B------:R-:W-:Y:S06]  /*13e80*/  BAR.ARV 0x5, 0x200 ;  /* 0x0148000000007b1d */ /* 0x000fec0000002000 */
.L_x_440:
[----:B------:R3:W-:Y:S01]  /*13e90*/  STL [R1+0x44], RZ ;  /* 0x000044ff01007387 */ /* 0x0007e20000100800 */
[----:B------:R-:W-:Y:S01]  /*13ea0*/  ULDC UR4, c[0x0][0xc3c] ;  /* 0x00030f0000047ab9 */ /* 0x000fe20000000800 */
[----:B------:R-:W-:Y:S01]  /*13eb0*/  IMAD.MOV.U32 R23, RZ, RZ, 0x1 ;  /* 0x00000001ff177424 */ /* 0x000fe200078e00ff */
[----:B-1----:R-:W-:Y:S01]  /*13ec0*/  ISETP.GE.AND P0, PT, R27, UR4, PT ;  /* 0x000000041b007c0c */ /* 0x002fe2000bf06270 */
[----:B------:R-:W-:-:S12]  /*13ed0*/  IMAD.MOV.U32 R19, RZ, RZ, RZ ;  /* 0x000000ffff137224 */ /* 0x000fd800078e00ff */
[----:B---3--:R-:W-:Y:S05]  /*13ee0*/  @P0 BRA `(.L_x_446) ;  /* 0x00000060000c0947 */ /* 0x008fea0003800000 */
[----:B------:R-:W3:Y:S01]  /*13ef0*/  LDL R10, [R1+0x40] ;  /* 0x00004000010a7983 */ /* 0x000ee20000100800 */
[----:B------:R-:W1:Y:S01]  /*13f00*/  S2R R12, SR_TID.X ;  /* 0x00000000000c7919 */ /* 0x000e620000002100 */
[----:B------:R-:W4:Y:S01]  /*13f10*/  S2UR UR5, SR_CgaCtaId ;  /* 0x00000000000579c3 */ /* 0x000f220000008800 */
[C---:B-1----:R-:W-:Y:S01]  /*13f20*/  LOP3.LUT R11, R12.reuse, 0x7f, RZ, 0xc0, !PT ;  /* 0x0000007f0c0b7812 */ /* 0x042fe200078ec0ff */
[C---:B--2---:R-:W-:Y:S02]  /*13f30*/  IMAD.SHL.U32 R0, R12.reuse, 0x10, RZ ;  /* 0x000000100c007824 */ /* 0x044fe400078e00ff */
[----:B0-----:R-:W-:Y:S02]  /*13f40*/  IMAD.SHL.U32 R2, R12, 0x20, RZ ;  /* 0x000000200c027824 */ /* 0x001fe400078e00ff */
[----:B------:R-:W-:Y:S01]  /*13f50*/  IMAD.SHL.U32 R5, R11, 0x10, RZ ;  /* 0x000000100b057824 */ /* 0x000fe200078e00ff */
[----:B------:R-:W-:Y:S02]  /*13f60*/  LOP3.LUT R8, R0, 0x60, RZ, 0xc0, !PT ;  /* 0x0000006000087812 */ /* 0x000fe400078ec0ff */
[----:B------:R-:W-:-:S02]  /*13f70*/  SHF.R.U32.HI R4, RZ, 0x1, R12 ;  /* 0x00000001ff047819 */ /* 0x000fc4000001160c */
[----:B------:R-:W-:Y:S02]  /*13f80*/  LOP3.LUT R3, R2, 0x80, RZ, 0xc0, !PT ;  /* 0x0000008002037812 */ /* 0x000fe400078ec0ff */
[----:B------:R-:W-:Y:S01]  /*13f90*/  LOP3.LUT R9, R8, 0x700, R5, 0xf8, !PT ;  /* 0x0000070008097812 */ /* 0x000fe200078ef805 */
[----:B------:R-:W-:Y:S01]  /*13fa0*/  IMAD.SHL.U32 R8, R12, 0x2, RZ ;  /* 0x000000020c087824 */ /* 0x000fe200078e00ff */
[----:B------:R-:W-:Y:S02]  /*13fb0*/  LOP3.LUT R7, R0, 0x90, RZ, 0xc0, !PT ;  /* 0x0000009000077812 */ /* 0x000fe400078ec0ff */
[----:B------:R-:W-:Y:S02]  /*13fc0*/  LOP3.LUT R2, R2, 0x360, RZ, 0xc0, !PT ;  /* 0x0000036002027812 */ /* 0x000fe400078ec0ff */
[----:B------:R-:W-:Y:S02]  /*13fd0*/  LOP3.LUT R3, R3, 0x10, R4, 0xf8, !PT ;  /* 0x0000001003037812 */ /* 0x000fe400078ef804 */
[----:B------:R-:W-:-:S02]  /*13fe0*/  LOP3.LUT R4, R4, 0x20, RZ, 0xc0, !PT ;  /* 0x0000002004047812 */ /* 0x000fc400078ec0ff */
[----:B------:R-:W-:Y:S01]  /*13ff0*/  LOP3.LUT R8, R7, 0x10, R8, 0x78, !PT ;  /* 0x0000001007087812 */ /* 0x000fe200078e7808 */
[----:B------:R-:W-:Y:S01]  /*14000*/  IMAD.SHL.U32 R7, R6, 0x800, RZ ;  /* 0x0000080006077824 */ /* 0x000fe200078e00ff */
[----:B------:R-:W-:Y:S01]  /*14010*/  LOP3.LUT R2, R2, 0x400, R5, 0xf8, !PT ;  /* 0x0000040002027812 */ /* 0x000fe200078ef805 */
[----:B------:R-:W-:Y:S01]  /*14020*/  IMAD.SHL.U32 R6, R12, 0x4, RZ ;  /* 0x000000040c067824 */ /* 0x000fe200078e00ff */
[----:B------:R-:W-:Y:S01]  /*14030*/  LOP3.LUT R5, R4, 0x10, R12, 0xf8, !PT ;  /* 0x0000001004057812 */ /* 0x000fe200078ef80c */
[----:B------:R-:W-:-:S03]  /*14040*/  IMAD.SHL.U32 R4, R12, 0x80, RZ ;  /* 0x000000800c047824 */ /* 0x000fc600078e00ff */
[----:B------:R-:W-:Y:S02]  /*14050*/  LOP3.LUT R3, R3, 0x10, R6, 0x78, !PT ;  /* 0x0000001003037812 */ /* 0x000fe400078e7806 */
[----:B------:R-:W-:Y:S02]  /*14060*/  LOP3.LUT R5, R5, 0x380, R4, 0xf8, !PT ;  /* 0x0000038005057812 */ /* 0x000fe400078ef804 */
[----:B------:R-:W-:Y:S02]  /*14070*/  LOP3.LUT R4, R4, 0x400, RZ, 0xc0, !PT ;  /* 0x0000040004047812 */ /* 0x000fe400078ec0ff */
[----:B------:R-:W-:Y:S02]  /*14080*/  LOP3.LUT R2, R2, R3, RZ, 0xfc, !PT ;  /* 0x0000000302027212 */ /* 0x000fe400078efcff */
[----:B------:R-:W-:Y:S02]  /*14090*/  LOP3.LUT R4, R4, 0x800, R7, 0xf8, !PT ;  /* 0x0000080004047812 */ /* 0x000fe400078ef807 */
[----:B------:R-:W-:Y:S01]  /*140a0*/  LOP3.LUT R5, R5, 0x70, R0, 0x78, !PT ;  /* 0x0000007005057812 */ /* 0x000fe200078e7800 */
[----:B------:R0:W-:Y:S01]  /*140b0*/  STL [R1+0x10], R2 ;  /* 0x0000100201007387 */ /* 0x0001e20000100800 */
[----:B------:R-:W-:Y:S01]  /*140c0*/  UMOV UR4, 0x400 ;  /* 0x0000040000047882 */ /* 0x000fe20000000000 */
[----:B------:R-:W-:Y:S01]  /*140d0*/  IMAD.MOV.U32 R3, RZ, RZ, 0x40 ;  /* 0x00000040ff037424 */ /* 0x000fe200078e00ff */
[----:B----4-:R-:W-:Y:S01]  /*140e0*/  ULEA UR4, UR5, UR4, 0x18 ;  /* 0x0000000405047291 */ /* 0x010fe2000f8ec03f */
[----:B------:R-:W-:-:S02]  /*140f0*/  LOP3.LUT P0, RZ, R12, 0x4, RZ, 0xc0, !PT ;  /* 0x000000040cff7812 */ /* 0x000fc4000780c0ff */
[----:B0-----:R-:W-:-:S03]  /*14100*/  LOP3.LUT R2, R4, R5, RZ, 0xfc, !PT ;  /* 0x0000000504027212 */ /* 0x001fc600078efcff */
[----:B------:R-:W-:Y:S01]  /*14110*/  IMAD.U32 R18, RZ, RZ, UR4 ;  /* 0x00000004ff127e24 */ /* 0x000fe2000f8e00ff */
[----:B------:R-:W-:Y:S01]  /*14120*/  LOP3.LUT R9, R9, R8, RZ, 0xfc, !PT ;  /* 0x0000000809097212 */ /* 0x000fe200078efcff */
[----:B------:R0:W-:Y:S01]  /*14130*/  STL [R1+0x8], R2 ;  /* 0x0000080201007387 */ /* 0x0001e20000100800 */
[----:B------:R-:W-:Y:S02]  /*14140*/  SHF.R.U32.HI R4, RZ, 0x1, R11 ;  /* 0x00000001ff047819 */ /* 0x000fe4000001160b */
[----:B------:R-:W-:Y:S01]  /*14150*/  SEL R3, R3, 0xffffffc0, !P0 ;  /* 0xffffffc003037807 */ /* 0x000fe20004000000 */
[----:B0-----:R-:W-:-:S04]  /*14160*/  IMAD.SHL.U32 R2, R12, 0x40, RZ ;  /* 0x000000400c027824 */ /* 0x001fc800078e00ff */
[----:B------:R3:W-:Y:S01]  /*14170*/  STL [R1+0xc], R3 ;  /* 0x00000c0301007387 */ /* 0x0007e20000100800 */
[----:B------:R-:W-:Y:S01]  /*14180*/  LOP3.LUT R2, R4, 0x40, R2, 0xf8, !PT ;  /* 0x0000004004027812 */ /* 0x000fe200078ef802 */
[----:B------:R-:W-:-:S05]  /*14190*/  IMAD.IADD R4, R18, 0x1, R9 ;  /* 0x0000000112047824 */ /* 0x000fca00078e0209 */
[----:B------:R-:W-:Y:S01]  /*141a0*/  STL [R1+0x1c], R4 ;  /* 0x00001c0401007387 */ /* 0x000fe20000100800 */
[----:B------:R-:W-:Y:S01]  /*141b0*/  LOP3.LUT R0, R0, 0x10, RZ, 0xc0, !PT ;  /* 0x0000001000007812 */ /* 0x000fe200078ec0ff */
[----:B------:R-:W-:Y:S01]  /*141c0*/  BSSY B7, `(.L_x_446) ;  /* 0x00005d5000077945 */ /* 0x000fe20003800000 */
[----:B------:R-:W-:Y:S02]  /*141d0*/  IMAD.MOV.U32 R28, RZ, RZ, 0x1 ;  /* 0x00000001ff1c7424 */ /* 0x000fe400078e00ff */
[----:B------:R-:W-:Y:S02]  /*141e0*/  IMAD.MOV.U32 R22, RZ, RZ, RZ ;  /* 0x000000ffff167224 */ /* 0x000fe400078e00ff */
[----:B------:R-:W-:Y:S02]  /*141f0*/  IMAD.MOV.U32 R19, RZ, RZ, RZ ;  /* 0x000000ffff137224 */ /* 0x000fe400078e00ff */
[----:B------:R-:W-:Y:S01]  /*14200*/  IMAD.MOV.U32 R23, RZ, RZ, 0x1 ;  /* 0x00000001ff177424 */ /* 0x000fe200078e00ff */
[----:B------:R-:W-:Y:S01]  /*14210*/  ULDC.64 UR38, c[0x0][0x198] ;  /* 0x0000660000267ab9 */ /* 0x000fe20000000a00 */
[----:B------:R-:W-:Y:S01]  /*14220*/  ULDC UR36, c[0x0][0xc] ;  /* 0x0000030000247ab9 */ /* 0x000fe20000000800 */
[----:B---3--:R-:W-:-:S02]  /*14230*/  LOP3.LUT R3, R10, 0x1, RZ, 0xfc, !PT ;  /* 0x000000010a037812 */ /* 0x008fc400078efcff */
[----:B------:R-:W-:-:S03]  /*14240*/  LOP3.LUT R2, R10, 0x2, RZ, 0xfc, !PT ;  /* 0x000000020a027812 */ /* 0x000fc600078efcff */
[----:B------:R-:W-:Y:S04]  /*14250*/  STL [R1+0x48], R3 ;  /* 0x0000480301007387 */ /* 0x000fe80000100800 */
[----:B------:R0:W-:Y:S04]  /*14260*/  STL [R1+0x30], R2 ;  /* 0x0000300201007387 */ /* 0x0001e80000100800 */
[----:B------:R1:W-:Y:S01]  /*14270*/  STL [R1+0x44], RZ ;  /* 0x000044ff01007387 */ /* 0x0003e20000100800 */
[C---:B0-----:R-:W-:Y:S02]  /*14280*/  LOP3.LUT R2, R0.reuse, 0x20, RZ, 0xfc, !PT ;  /* 0x0000002000027812 */ /* 0x041fe400078efcff */
[----:B-1----:R-:W-:-:S07]  /*14290*/  LOP3.LUT R0, R0, 0x40, RZ, 0xfc, !PT ;  /* 0x0000004000007812 */ /* 0x002fce00078efcff */
.L_x_564:
[----:B0-----:R-:W0:Y:S02]  /*142a0*/  LDC.64 R2, c[0x0][0xc88] ;  /* 0x00032200ff027b82 */ /* 0x001e240000000a00 */
[----:B0-----:R-:W-:-:S05]  /*142b0*/  IMAD.WIDE R2, R27, 0x4, R2 ;  /* 0x000000041b027825 */ /* 0x001fca00078e0202 */
[----:B--2---:R-:W2:Y:S01]  /*142c0*/  LDG.E R14, desc[UR40][R2.64] ;  /* 0x00000028020e7981 */ /* 0x004ea2000c1e1900 */
[----:B------:R-:W-:Y:S05]  /*142d0*/  YIELD ;  /* 0x0000000000007946 */ /* 0x000fea0003800000 */
[----:B------:R-:W-:Y:S01]  /*142e0*/  ULDC.64 UR4, c[0x0][0xa28] ;  /* 0x00028a0000047ab9 */ /* 0x000fe20000000a00 */
[----:B------:R-:W-:Y:S02]  /*142f0*/  CS2R R8, SRZ ;  /* 0x0000000000087805 */ /* 0x000fe4000001ff00 */
[----:B------:R-:W-:Y:S01]  /*14300*/  ISETP.NE.U32.AND P0, PT, RZ, UR4, PT ;  /* 0x00000004ff007c0c */ /* 0x000fe2000bf05070 */
[----:B------:R-:W-:Y:S01]  /*14310*/  ULDC.64 UR6, c[0x0][0xa08] ;  /* 0x0002820000067ab9 */ /* 0x000fe20000000a00 */
[----:B------:R-:W-:-:S02]  /*14320*/  ULDC.64 UR8, c[0x0][0xa10] ;  /* 0x0002840000087ab9 */ /* 0x000fc40000000a00 */
[----:B------:R-:W-:Y:S02]  /*14330*/  ISETP.NE.AND.EX P0, PT, RZ, UR5, PT, P0 ;  /* 0x00000005ff007c0c */ /* 0x000fe4000bf05300 */
[----:B--2---:R-:W-:Y:S01]  /*14340*/  SHF.R.S32.HI R0, RZ, 0x1f, R14 ;  /* 0x0000001fff007819 */ /* 0x004fe2000001140e */
[----:B------:R-:W-:-:S10]  /*14350*/  IMAD.SHL.U32 R17, R14, 0x4, RZ ;  /* 0x000000040e117824 */ /* 0x000fd400078e00ff */
[C---:B------:R-:W-:Y:S01]  /*14360*/  @P0 LEA R2, P1, R14.reuse, UR4, 0x2 ;  /* 0x000000040e020c11 */ /* 0x040fe2000f8210ff */
[----:B------:R-:W-:Y:S03]  /*14370*/  STL [R1+0x18], R14 ;  /* 0x0000180e01007387 */ /* 0x000fe60000100800 */
[C-C-:B------:R-:W-:Y:S01]  /*14380*/  @P0 LEA.HI.X R3, R14.reuse, UR5, R0.reuse, 0x2, P1 ;  /* 0x000000050e030c11 */ /* 0x140fe200088f1400 */
[----:B------:R-:W-:Y:S01]  /*14390*/  ULDC.64 UR4, c[0x0][0xa00] ;  /* 0x0002800000047ab9 */ /* 0x000fe20000000a00 */
[----:B------:R-:W-:Y:S01]  /*143a0*/  SHF.L.U64.HI R13, R14, 0x2, R0 ;  /* 0x000000020e0d7819 */ /* 0x000fe20000010200 */
[----:B------:R0:W-:Y:S04]  /*143b0*/  STL [R1+0x34], R0 ;  /* 0x0000340001007387 */ /* 0x0001e80000100800 */
[----:B-1----:R1:W5:Y:S01]  /*143c0*/  @P0 LDG.E R9, desc[UR40][R2.64] ;  /* 0x0000002802090981 */ /* 0x002362000c1e1900 */
[----:B------:R-:W-:Y:S01]  /*143d0*/  ISETP.NE.U32.AND P0, PT, RZ, UR4, PT ;  /* 0x00000004ff007c0c */ /* 0x000fe2000bf05070 */
[----:B------:R-:W-:Y:S01]  /*143e0*/  IMAD.MOV.U32 R12, RZ, RZ, RZ ;  /* 0x000000ffff0c7224 */ /* 0x000fe200078e00ff */
[----:B------:R-:W-:Y:S01]  /*143f0*/  IADD3 R6, P3, R17, UR6, RZ ;  /* 0x0000000611067c10 */ /* 0x000fe2000ff7e0ff */
[----:B------:R-:W-:Y:S01]  /*14400*/  STL [R1], R13 ;  /* 0x0000000d01007387 */ /* 0x000fe20000100800 */
[----:B------:R-:W-:Y:S01]  /*14410*/  ISETP.NE.AND.EX P0, PT, RZ, UR5, PT, P0 ;  /* 0x00000005ff007c0c */ /* 0x000fe2000bf05300 */
[----:B0-----:R-:W-:Y:S01]  /*14420*/  IMAD.MOV.U32 R0, RZ, RZ, RZ ;  /* 0x000000ffff007224 */ /* 0x001fe200078e00ff */
[----:B------:R-:W-:-:S02]  /*14430*/  IADD3.X R7, R13, UR7, RZ, P3, !PT ;  /* 0x000000070d077c10 */ /* 0x000fc40009ffe4ff */
[C---:B------:R-:W-:Y:S02]  /*14440*/  IADD3 R4, P4, R17.reuse, UR8, RZ ;  /* 0x0000000811047c10 */ /* 0x040fe4000ff9e0ff */
[----:B-1----:R-:W-:Y:S02]  /*14450*/  IADD3 R2, P2, R17, UR4, RZ ;  /* 0x0000000411027c10 */ /* 0x002fe4000ff5e0ff */
[C---:B------:R-:W-:Y:S02]  /*14460*/  IADD3.X R5, R13.reuse, UR9, RZ, P4, !PT ;  /* 0x000000090d057c10 */ /* 0x040fe4000a7fe4ff */
[----:B------:R-:W-:Y:S01]  /*14470*/  IADD3.X R3, R13, UR5, RZ, P2, !PT ;  /* 0x000000050d037c10 */ /* 0x000fe200097fe4ff */
[----:B------:R-:W-:Y:S01]  /*14480*/  ULDC.64 UR4, c[0x0][0xa18] ;  /* 0x0002860000047ab9 */ /* 0x000fe20000000a00 */
[----:B------:R-:W-:Y:S02]  /*14490*/  ISETP.NE.U32.AND P1, PT, RZ, UR6, PT ;  /* 0x00000006ff007c0c */ /* 0x000fe4000bf25070 */
[----:B------:R-:W-:Y:S01]  /*144a0*/  ISETP.NE.U32.AND P3, PT, RZ, UR4, PT ;  /* 0x00000004ff007c0c */ /* 0x000fe2000bf65070 */
[----:B------:R-:W2:Y:S01]  /*144b0*/  @P0 LDG.E R8, desc[UR40][R2.64] ;  /* 0x0000002802080981 */ /* 0x000ea2000c1e1900 */
[----:B------:R-:W-:-:S02]  /*144c0*/  ISETP.NE.U32.AND P2, PT, RZ, UR8, PT ;  /* 0x00000008ff007c0c */ /* 0x000fc4000bf45070 */
[----:B------:R-:W-:Y:S02]  /*144d0*/  ISETP.NE.AND.EX P3, PT, RZ, UR5, PT, P3 ;  /* 0x00000005ff007c0c */ /* 0x000fe4000bf65330 */
[----:B------:R-:W-:Y:S02]  /*144e0*/  ISETP.NE.AND.EX P1, PT, RZ, UR7, PT, P1 ;  /* 0x00000007ff007c0c */ /* 0x000fe4000bf25310 */
[----:B------:R-:W-:-:S09]  /*144f0*/  ISETP.NE.AND.EX P2, PT, RZ, UR9, PT, P2 ;  /* 0x00000009ff007c0c */ /* 0x000fd2000bf45320 */
[----:B------:R-:W-:Y:S01]  /*14500*/  @P3 IADD3 R10, P4, R17, UR4, RZ ;  /* 0x00000004110a3c10 */ /* 0x000fe2000ff9e0ff */
[----:B------:R-:W-:Y:S01]  /*14510*/  ULDC UR4, c[0x0][0x288] ;  /* 0x0000a20000047ab9 */ /* 0x000fe20000000800 */
[----:B------:R-:W5:Y:S02]  /*14520*/  @P1 LDG.E R12, desc[UR40][R6.64] ;  /* 0x00000028060c1981 */ /* 0x000f64000c1e1900 */
[----:B------:R-:W-:Y:S02]  /*14530*/  @P3 IADD3.X R11, R13, UR5, RZ, P4, !PT ;  /* 0x000000050d0b3c10 */ /* 0x000fe4000a7fe4ff */
[----:B------:R-:W5:Y:S04]  /*14540*/  @P2 LDG.E R0, desc[UR40][R4.64] ;  /* 0x0000002804002981 */ /* 0x000f68000c1e1900 */
[----:B--2---:R0:W-:Y:S02]  /*14550*/  STL [R1+0x20], R8 ;  /* 0x0000200801007387 */ /* 0x0041e40000100800 */
[----:B0-----:R-:W-:Y:S01]  /*14560*/  IMAD.U32 R8, RZ, RZ, UR4 ;  /* 0x00000004ff087e24 */ /* 0x001fe2000f8e00ff */
[----:B------:R-:W-:-:S05]  /*14570*/  ULDC.64 UR4, c[0x0][0x418] ;  /* 0x0001060000047ab9 */ /* 0x000fca0000000a00 */
[----:B------:R0:W2:Y:S01]  /*14580*/  @P3 LDG.E R8, desc[UR40][R10.64] ;  /* 0x000000280a083981 */ /* 0x0000a2000c1e1900 */
[----:B------:R-:W-:-:S03]  /*14590*/  UISETP.NE.U32.AND UP0, UPT, UR4, URZ, UPT ;  /* 0x0000003f0400728c */ /* 0x000fc6000bf05070 */
[----:B------:R-:W-:Y:S01]  /*145a0*/  ULDC UR4, c[0x0][0x424] ;  /* 0x0001090000047ab9 */ /* 0x000fe20000000800 */
[----:B------:R-:W-:-:S03]  /*145b0*/  UISETP.NE.AND.EX UP0, UPT, UR5, URZ, UPT, UP0 ;  /* 0x0000003f0500728c */ /* 0x000fc6000bf05300 */
[----:B------:R-:W-:Y:S01]  /*145c0*/  ULDC UR5, c[0x0][0x2f0] ;  /* 0x0000bc0000057ab9 */ /* 0x000fe20000000800 */
[----:B------:R-:W-:-:S04]  /*145d0*/  USEL UR4, UR4, 0x1, UP0 ;  /* 0x0000000104047887 */ /* 0x000fc80008000000 */
[----:B------:R-:W-:-:S03]  /*145e0*/  UIMAD UR4, UR4, UR5, URZ ;  /* 0x00000005040472a4 */ /* 0x000fc6000f8e023f */
[----:B------:R-:W-:-:S03]  /*145f0*/  ULDC UR5, c[0x0][0x348] ;  /* 0x0000d20000057ab9 */ /* 0x000fc60000000800 */
[----:B0-----:R-:W-:Y:S01]  /*14600*/  IMAD.U32 R10, RZ, RZ, UR4 ;  /* 0x00000004ff0a7e24 */ /* 0x001fe2000f8e00ff */
[----:B--2---:R0:W-:Y:S02]  /*14610*/  STL [R1+0x3c], R8 ;  /* 0x00003c0801007387 */ /* 0x0041e40000100800 */
[----:B0-----:R-:W-:Y:S01]  /*14620*/  IMAD.U32 R8, RZ, RZ, UR5 ;  /* 0x00000005ff087e24 */ /* 0x001fe2000f8e00ff */
[----:B---3--:R-:W-:Y:S06]  /*14630*/  @P3 BRA `(.L_x_447) ;  /* 0x0000000000143947 */ /* 0x008fec0003800000 */
[----:B------:R-:W-:Y:S05]  /*14640*/  @!P0 BRA `(.L_x_447) ;  /* 0x0000000000108947 */ /* 0x000fea0003800000 */
[----:B------:R-:W2:Y:S04]  /*14650*/  LDG.E R11, desc[UR40][R2.64] ;  /* 0x00000028020b7981 */ /* 0x000ea8000c1e1900 */
[----:B------:R-:W2:Y:S02]  /*14660*/  LDG.E R2, desc[UR40][R2.64+0x4] ;  /* 0x0000042802027981 */ /* 0x000ea4000c1e1900 */
[----:B--2---:R-:W-:-:S05]  /*14670*/  IMAD.IADD R2, R2, 0x1, -R11 ;  /* 0x0000000102027824 */ /* 0x004fca00078e0a0b */
[----:B------:R0:W-:Y:S02]  /*14680*/  STL [R1+0x3c], R2 ;  /* 0x00003c0201007387 */ /* 0x0001e40000100800 */
.L_x_447:
[C---:B0-----:R-:W-:Y:S01]  /*14690*/  LOP3.LUT R2, R26.reuse, 0xff000000, RZ, 0xc0, !PT ;  /* 0xff0000001a027812 */ /* 0x041fe200078ec0ff */
[----:B------:R-:W-:Y:S01]  /*146a0*/  ULDC.64 UR4, c[0x0][0xa20] ;  /* 0x0002880000047ab9 */ /* 0x000fe20000000a00 */
[----:B------:R-:W-:Y:S02]  /*146b0*/  LOP3.LUT R3, R26, 0xff0000, RZ, 0xc0, !PT ;  /* 0x00ff00001a037812 */ /* 0x000fe400078ec0ff */
[----:B------:R-:W-:Y:S02]  /*146c0*/  SHF.R.U32.HI R2, RZ, 0x8, R2 ;  /* 0x00000008ff027819 */ /* 0x000fe40000011602 */
[----:B------:R-:W-:Y:S02]  /*146d0*/  ISETP.NE.U32.AND P0, PT, RZ, UR4, PT ;  /* 0x00000004ff007c0c */ /* 0x000fe4000bf05070 */
[----:B------:R-:W-:Y:S01]  /*146e0*/  LEA.HI R2, R3, R2, RZ, 0x10 ;  /* 0x0000000203027211 */ /* 0x000fe200078f80ff */
[----:B-----5:R-:W-:Y:S01]  /*146f0*/  IMAD.IADD R3, R12, 0x1, R9 ;  /* 0x000000010c037824 */ /* 0x020fe200078e0209 */
[----:B------:R-:W-:-:S02]  /*14700*/  ISETP.NE.AND.EX P0, PT, RZ, UR5, PT, P0 ;  /* 0x00000005ff007c0c */ /* 0x000fc4000bf05300 */
[----:B------:R-:W-:Y:S01]  /*14710*/  LOP3.LUT R16, R26, 0xffff, RZ, 0xc0, !PT ;  /* 0x0000ffff1a107812 */ /* 0x000fe200078ec0ff */
[----:B------:R-:W-:Y:S01]  /*14720*/  IMAD.MOV.U32 R26, RZ, RZ, R14 ;  /* 0x000000ffff1a7224 */ /* 0x000fe200078e000e */
[----:B------:R0:W-:Y:S09]  /*14730*/  STL [R1+0x4], R3 ;  /* 0x0000040301007387 */ /* 0x0001f20000100800 */
[----:B------:R-:W-:Y:S05]  /*14740*/  @!P0 BRA `(.L_x_448) ;  /* 0x0000000000108947 */ /* 0x000fea0003800000 */
[----:B------:R-:W-:-:S04]  /*14750*/  IADD3 R10, P0, R17, UR4, RZ ;  /* 0x00000004110a7c10 */ /* 0x000fc8000ff1e0ff */
[----:B------:R-:W-:-:S05]  /*14760*/  IADD3.X R11, R13, UR5, RZ, P0, !PT ;  /* 0x000000050d0b7c10 */ /* 0x000fca00087fe4ff */
[----:B------:R1:W5:Y:S01]  /*14770*/  LDG.E R10, desc[UR40][R10.64] ;  /* 0x000000280a0a7981 */ /* 0x000362000c1e1900 */
[----:B------:R-:W-:Y:S05]  /*14780*/  BRA `(.L_x_449) ;  /* 0x0000000000107947 */ /* 0x000fea0003800000 */
.L_x_448:
[----:B------:R-:W-:Y:S05]  /*14790*/  @!P1 BRA `(.L_x_449) ;  /* 0x00000000000c9947 */ /* 0x000fea0003800000 */
[----:B------:R-:W2:Y:S04]  /*147a0*/  LDG.E R10, desc[UR40][R6.64] ;  /* 0x00000028060a7981 */ /* 0x000ea8000c1e1900 */
[----:B------:R-:W2:Y:S02]  /*147b0*/  LDG.E R6, desc[UR40][R6.64+0x4] ;  /* 0x0000042806067981 */ /* 0x000ea4000c1e1900 */
[----:B--2---:R-:W-:-:S07]  /*147c0*/  IMAD.IADD R10, R6, 0x1, -R10 ;  /* 0x00000001060a7824 */ /* 0x004fce00078e0a0a */
.L_x_449:
[----:B0-----:R-:W2:Y:S01]  /*147d0*/  @P2 LDG.E R3, desc[UR40][R4.64] ;  /* 0x0000002804032981 */ /* 0x001ea2000c1e1900 */
[----:B-----5:R-:W-:-:S03]  /*147e0*/  IMAD.IADD R10, R10, 0x1, -R9 ;  /* 0x000000010a0a7824 */ /* 0x020fc600078e0a09 */
[----:B------:R-:W2:Y:S01]  /*147f0*/  @P2 LDG.E R4, desc[UR40][R4.64+0x4] ;  /* 0x0000042804042981 */ /* 0x000ea2000c1e1900 */
[----:B------:R-:W-:Y:S01]  /*14800*/  BSSY B0, `(.L_x_450) ;  /* 0x0000029000007945 */ /* 0x000fe20003800000 */
[----:B------:R-:W-:Y:S01]  /*14810*/  LOP3.LUT R29, R2, 0xff, RZ, 0xc0, !PT ;  /* 0x000000ff021d7812 */ /* 0x000fe200078ec0ff */
[----:B--2---:R-:W-:-:S04]  /*14820*/  @P2 IMAD.IADD R8, R4, 0x1, -R3 ;  /* 0x0000000104082824 */ /* 0x004fc800078e0a03 */
[----:B------:R-:W-:-:S05]  /*14830*/  IMAD.IADD R3, R10, 0x1, R8 ;  /* 0x000000010a037824 */ /* 0x000fca00078e0208 */
[C---:B------:R-:W-:Y:S01]  /*14840*/  ISETP.GE.AND P1, PT, R3.reuse, 0x1, PT ;  /* 0x000000010300780c */ /* 0x040fe20003f26270 */
[----:B------:R-:W-:-:S05]  /*14850*/  VIADD R20, R3, 0x7f ;  /* 0x0000007f03147836 */ /* 0x000fca0000000000 */
[----:B------:R-:W-:-:S04]  /*14860*/  SHF.R.S32.HI R3, RZ, 0x1f, R20 ;  /* 0x0000001fff037819 */ /* 0x000fc80000011414 */
[----:B------:R-:W-:Y:S02]  /*14870*/  LEA.HI R20, R3, R20, RZ, 0x7 ;  /* 0x0000001403147211 */ /* 0x000fe400078f38ff */
[----:B------:R-:W-:Y:S01]  /*14880*/  SHF.R.U32.HI R4, RZ, 0x10, R2 ;  /* 0x00000010ff047819 */ /* 0x000fe20000011602 */
[----:B------:R-:W-:Y:S01]  /*14890*/  IMAD.MOV.U32 R2, RZ, RZ, RZ ;  /* 0x000000ffff027224 */ /* 0x000fe200078e00ff */
[----:B------:R-:W-:Y:S01]  /*148a0*/  SHF.R.S32.HI R20, RZ, 0x7, R20 ;  /* 0x00000007ff147819 */ /* 0x000fe20000011414 */
[----:B------:R-:W-:Y:S06]  /*148b0*/  @!P1 BRA `(.L_x_451) ;  /* 0x0000000000749947 */ /* 0x000fec0003800000 */
[----:B------:R-:W-:Y:S01]  /*148c0*/  ISETP.NE.AND P0, PT, R4, RZ, PT ;  /* 0x000000ff0400720c */ /* 0x000fe20003f05270 */
[----:B------:R-:W-:-:S03]  /*148d0*/  ULDC UR4, c[0x0][0x9f0] ;  /* 0x00027c0000047ab9 */ /* 0x000fc60000000800 */
[----:B------:R-:W-:-:S04]  /*148e0*/  SEL R5, R4, UR4, P0 ;  /* 0x0000000404057c07 */ /* 0x000fc80008000000 */
[----:B------:R-:W-:Y:S02]  /*148f0*/  IABS R6, R5 ;  /* 0x0000000500067213 */ /* 0x000fe40000000000 */
[----:B------:R-:W-:Y:S02]  /*14900*/  IADD3 R7, R5, -0x1, R20 ;  /* 0xffffffff05077810 */ /* 0x000fe40007ffe014 */
[----:B------:R-:W0:Y:S08]  /*14910*/  I2F.RP R2, R6 ;  /* 0x0000000600027306 */ /* 0x000e300000209400 */
[----:B0-----:R-:W0:Y:S02]  /*14920*/  MUFU.RCP R2, R2 ;  /* 0x0000000200027308 */ /* 0x001e240000001000 */
[----:B0-----:R-:W-:-:S06]  /*14930*/  VIADD R2, R2, 0xffffffe ;  /* 0x0ffffffe02027836 */ /* 0x001fcc0000000000 */
[----:B------:R0:W2:Y:S02]  /*14940*/  F2I.FTZ.U32.TRUNC.NTZ R3, R2 ;  /* 0x0000000200037305 */ /* 0x0000a4000021f000 */
[----:B0-----:R-:W-:-:S04]  /*14950*/  LOP3.LUT R2, R7, R5, RZ, 0x3c, !PT ;  /* 0x0000000507027212 */ /* 0x001fc800078e3cff */
[----:B------:R-:W-:Y:S01]  /*14960*/  ISETP.GE.AND P4, PT, R2, RZ, PT ;  /* 0x000000ff0200720c */ /* 0x000fe20003f86270 */
[----:B--2---:R-:W-:-:S04]  /*14970*/  IMAD.MOV R2, RZ, RZ, -R3 ;  /* 0x000000ffff027224 */ /* 0x004fc800078e0a03 */
[----:B------:R-:W-:Y:S02]  /*14980*/  IMAD R9, R2, R6, RZ ;  /* 0x0000000602097224 */ /* 0x000fe400078e02ff */
[----:B------:R-:W-:-:S04]  /*14990*/  IMAD.MOV.U32 R2, RZ, RZ, RZ ;  /* 0x000000ffff027224 */ /* 0x000fc800078e00ff */
[----:B------:R-:W-:Y:S01]  /*149a0*/  IMAD.HI.U32 R9, R3, R9, R2 ;  /* 0x0000000903097227 */ /* 0x000fe200078e0002 */
[----:B------:R-:W-:Y:S02]  /*149b0*/  IABS R2, R5 ;  /* 0x0000000500027213 */ /* 0x000fe40000000000 */
[----:B------:R-:W-:-:S03]  /*149c0*/  IABS R3, R7 ;  /* 0x0000000700037213 */ /* 0x000fc60000000000 */
[----:B------:R-:W-:-:S04]  /*149d0*/  IMAD.MOV R2, RZ, RZ, -R2 ;  /* 0x000000ffff027224 */ /* 0x000fc800078e0a02 */
        /* <DEDUP_REMOVED lines=11> */
.L_x_451:
[----:B------:R-:W-:Y:S05]  /*14a90*/  BSYNC B0 ;  /* 0x0000000000007941 */ /* 0x000fea0003800000 */
.L_x_450:
[-C--:B------:R-:W-:Y:S01]  /*14aa0*/  IMAD R3, R29, R2.reuse, RZ ;  /* 0x000000021d037224 */ /* 0x080fe200078e02ff */
[----:B------:R-:W-:Y:S04]  /*14ab0*/  BSSY B0, `(.L_x_452) ;  /* 0x0000150000007945 */ /* 0x000fe80003800000 */
[C---:B------:R-:W-:Y:S01]  /*14ac0*/  VIADDMNMX R2, R3.reuse, R2, R20, PT ;  /* 0x0000000203027246 */ /* 0x040fe20003800114 */
[----:B------:R-:W-:-:S04]  /*14ad0*/  IMAD R3, R3, 0x80, -R10 ;  /* 0x0000008003037824 */ /* 0x000fc800078e0a0a */
[----:B------:R-:W-:Y:S01]  /*14ae0*/  IMAD R2, R2, 0x80, -R10 ;  /* 0x0000008002027824 */ /* 0x000fe200078e0a0a */
[----:B------:R-:W-:-:S04]  /*14af0*/  VIMNMX R3, RZ, R3, !PT ;  /* 0x00000003ff037248 */ /* 0x000fc80007fe0100 */
[----:B------:R-:W-:-:S04]  /*14b00*/  VIMNMX R2, R2, R8, PT ;  /* 0x0000000802027248 */ /* 0x000fc80003fe0100 */
[----:B------:R-:W-:Y:S02]  /*14b10*/  ISETP.GT.AND P0, PT, R2, R3, PT ;  /* 0x000000030200720c */ /* 0x000fe40003f04270 */
[----:B------:R-:W-:-:S11]  /*14b20*/  SHF.R.U32.HI R3, RZ, 0x7, R3 ;  /* 0x00000007ff037819 */ /* 0x000fd60000011603 */
[----:B------:R-:W-:-:S05]  /*14b30*/  @P0 VIADD R2, R2, 0x7f ;  /* 0x0000007f02020836 */ /* 0x000fca0000000000 */
[----:B------:R-:W-:-:S04]  /*14b40*/  @P0 SHF.R.S32.HI R5, RZ, 0x1f, R2 ;  /* 0x0000001fff050819 */ /* 0x000fc80000011402 */
[----:B------:R-:W-:Y:S01]  /*14b50*/  @P0 LEA.HI R2, R5, R2, RZ, 0x7 ;  /* 0x0000000205020211 */ /* 0x000fe200078f38ff */
[----:B------:R-:W-:-:S03]  /*14b60*/  IMAD.MOV.U32 R5, RZ, RZ, R3 ;  /* 0x000000ffff057224 */ /* 0x000fc600078e0003 */
[----:B------:R-:W-:Y:S02]  /*14b70*/  @P0 SHF.R.S32.HI R5, RZ, 0x7, R2 ;  /* 0x00000007ff050819 */ /* 0x000fe40000011402 */
[----:B------:R-:W-:Y:S02]  /*14b80*/  PLOP3.LUT P0, PT, PT, PT, PT, 0x80, 0x0 ;  /* 0x000000000000781c */ /* 0x000fe40003f0f070 */
[----:B------:R-:W-:-:S13]  /*14b90*/  ISETP.GT.AND P3, PT, R5, R3, PT ;  /* 0x000000030500720c */ /* 0x000fda0003f64270 */
[----:B------:R-:W-:Y:S05]  /*14ba0*/  @!P3 BRA `(.L_x_453) ;  /* 0x000000140000b947 */ /* 0x000fea0003800000 */
[----:B------:R-:W-:Y:S01]  /*14bb0*/  UMOV UR4, 0xffffffff ;  /* 0xffffffff00047882 */ /* 0x000fe20000000000 */
[----:B------:R-:W-:Y:S02]  /*14bc0*/  SEL R2, R26, RZ, !P2 ;  /* 0x000000ff1a027207 */ /* 0x000fe40005000000 */
[----:B------:R-:W-:Y:S05]  /*14bd0*/  BRA.DIV UR4, `(.L_x_454) ;  /* 0x0000005e047c7947 */ /* 0x000fea000b800000 */
[----:B------:R-:W0:Y:S02]  /*14be0*/  S2R R6, SR_TID.X ;  /* 0x0000000000067919 */ /* 0x000e240000002100 */
[----:B0-----:R-:W-:-:S04]  /*14bf0*/  SHF.R.U32.HI R6, RZ, 0x5, R6 ;  /* 0x00000005ff067819 */ /* 0x001fc80000011606 */
[----:B------:R-:W-:-:S05]  /*14c00*/  LOP3.LUT R6, R6, 0x3, RZ, 0xc0, !PT ;  /* 0x0000000306067812 */ /* 0x000fca00078ec0ff */
[----:B------:R0:W2:Y:S02]  /*14c10*/  SHFL.IDX PT, R14, R6, RZ, 0x1f ;  /* 0x00001fff060e7589 */ /* 0x0000a400000e0000 */
.L_x_599:
[----:B--2---:R-:W-:Y:S02]  /*14c20*/  ISETP.NE.AND P0, PT, R14, RZ, PT ;  /* 0x000000ff0e00720c */ /* 0x004fe40003f05270 */
[----:B------:R-:W-:-:S11]  /*14c30*/  PLOP3.LUT P6, PT, PT, PT, PT, 0x8, 0x0 ;  /* 0x000000000000781c */ /* 0x000fd60003fce170 */
[----:B------:R-:W-:Y:S05]  /*14c40*/  @P0 BRA `(.L_x_455) ;  /* 0x00000000000c0947 */ /* 0x000fea0003800000 */
[----:B------:R-:W-:-:S03]  /*14c50*/  UMOV UR4, 0xffffffff ;  /* 0xffffffff00047882 */ /* 0x000fc60000000000 */
[----:B------:R-:W-:Y:S05]  /*14c60*/  BRA.DIV UR4, `(.L_x_456) ;  /* 0x0000005e048c7947 */ /* 0x000fea000b800000 */
[----:B------:R-:W-:-:S13]  /*14c70*/  ELECT P6, URZ, PT ;  /* 0x00000000003f782f */ /* 0x000fda00038c0000 */
.L_x_455:
[----:B0-----:R-:W2:Y:S01]  /*14c80*/  LDL R6, [R1+0x44] ;  /* 0x0000440001067983 */ /* 0x001ea20000100800 */
[----:B------:R-:W-:Y:S01]  /*14c90*/  BSSY B1, `(.L_x_457) ;  /* 0x0000008000017945 */ /* 0x000fe20003800000 */
[----:B--2---:R-:W-:-:S05]  /*14ca0*/  VIADD R6, R6, 0x1 ;  /* 0x0000000106067836 */ /* 0x004fca0000000000 */
[----:B------:R-:W-:-:S04]  /*14cb0*/  LEA.HI R7, R6, R6, RZ, 0x1 ;  /* 0x0000000606077211 */ /* 0x000fc800078f08ff */
[----:B------:R-:W-:-:S05]  /*14cc0*/  LOP3.LUT R7, R7, 0xfffffffe, RZ, 0xc0, !PT ;  /* 0xfffffffe07077812 */ /* 0x000fca00078ec0ff */
[----:B------:R-:W-:-:S05]  /*14cd0*/  IMAD.IADD R6, R6, 0x1, -R7 ;  /* 0x0000000106067824 */ /* 0x000fca00078e0a07 */
[----:B------:R-:W-:-:S04]  /*14ce0*/  SHF.L.U32 R6, R6, 0x1f, RZ ;  /* 0x0000001f06067819 */ /* 0x000fc800000006ff */
[----:B------:R-:W0:Y:S02]  /*14cf0*/  SYNCS.PHASECHK.TRANS64.TRYWAIT P0, [R18+URZ+0x19c20], R6 ;  /* 0x019c2006120075a7 */ /* 0x000e24000800017f */
[----:B0-----:R-:W-:Y:S05]  /*14d00*/  @!P0 BRA `(.L_x_458) ;  /* 0x0000005c00848947 */ /* 0x001fea0003800000 */
.L_x_602:
[----:B------:R-:W-:Y:S05]  /*14d10*/  BSYNC B1 ;  /* 0x0000000000017941 */ /* 0x000fea0003800000 */
.L_x_457:
[----:B------:R-:W-:Y:S04]  /*14d20*/  BSSY B1, `(.L_x_459) ;  /* 0x000008b000017945 */ /* 0x000fe80003800000 */
[----:B------:R-:W-:Y:S05]  /*14d30*/  @!P6 BRA `(.L_x_460) ;  /* 0x000000080024e947 */ /* 0x000fea0003800000 */
[----:B------:R-:W-:Y:S01]  /*14d40*/  IMAD R9, R22, 0x8, R18 ;  /* 0x0000000816097824 */ /* 0x000fe200078e0212 */
[----:B-1----:R-:W-:Y:S01]  /*14d50*/  SHF.L.U32 R11, R28, 0x1f, RZ ;  /* 0x0000001f1c0b7819 */ /* 0x002fe200000006ff */
[----:B------:R-:W1:Y:S01]  /*14d60*/  S2R R7, SR_TID.X ;  /* 0x0000000000077919 */ /* 0x000e620000002100 */
[----:B------:R-:W-:Y:S02]  /*14d70*/  BSSY B2, `(.L_x_461) ;  /* 0x0000005000027945 */ /* 0x000fe40003800000 */
[----:B------:R-:W2:Y:S01]  /*14d80*/  SYNCS.PHASECHK.TRANS64.TRYWAIT P0, [R9+URZ+0x19ca0], R11 ;  /* 0x019ca00b090075a7 */ /* 0x000ea2000800017f */
[----:B-1----:R-:W-:-:S04]  /*14d90*/  LOP3.LUT R7, R7, 0x7f, RZ, 0xc0, !PT ;  /* 0x0000007f07077812 */ /* 0x002fc800078ec0ff */
[----:B------:R-:W-:Y:S01]  /*14da0*/  ISETP.NE.AND P2, PT, R7, RZ, PT ;  /* 0x000000ff0700720c */ /* 0x000fe20003f45270 */
[----:B--2---:R-:W-:-:S12]  /*14db0*/  @!P0 BRA `(.L_x_462) ;  /* 0x0000005c006c8947 */ /* 0x004fd80003800000 */
.L_x_603:
[----:B------:R-:W-:Y:S05]  /*14dc0*/  BSYNC B2 ;  /* 0x0000000000027941 */ /* 0x000fea0003800000 */
.L_x_461:
[----:B------:R-:W-:Y:S04]  /*14dd0*/  BSSY B2, `(.L_x_463) ;  /* 0x0000009000027945 */ /* 0x000fe80003800000 */
[----:B------:R-:W-:Y:S05]  /*14de0*/  @P2 BRA `(.L_x_464) ;  /* 0x00000000001c2947 */ /* 0x000fea0003800000 */
[----:B0-----:R-:W0:Y:S02]  /*14df0*/  S2R R6, SR_TID.X ;  /* 0x0000000000067919 */ /* 0x001e240000002100 */
[----:B0-----:R-:W-:Y:S01]  /*14e00*/  LOP3.LUT R7, R6, 0x1f, RZ, 0xc0, !PT ;  /* 0x0000001f06077812 */ /* 0x001fe200078ec0ff */
[----:B------:R-:W-:-:S03]  /*14e10*/  IMAD.MOV.U32 R6, RZ, RZ, 0x3000 ;  /* 0x00003000ff067424 */ /* 0x000fc600078e00ff */
[----:B------:R-:W-:Y:S01]  /*14e20*/  ISETP.NE.AND P0, PT, R7, RZ, PT ;  /* 0x000000ff0700720c */ /* 0x000fe20003f05270 */
[----:B------:R2:W-:-:S12]  /*14e30*/  SYNCS.ARRIVE.TRANS64 RZ, [R9+URZ+0x19c90], R6 ;  /* 0x019c900609ff79a7 */ /* 0x0005d8000800003f */
[----:B--2---:R-:W-:Y:S05]  /*14e40*/  @!P0 BRA `(.L_x_464) ;  /* 0x0000000000048947 */ /* 0x004fea0003800000 */
[----:B------:R-:W-:Y:S01]  /*14e50*/  BPT.TRAP 0x1 ;  /* 0x000000040000795c */ /* 0x000fe20000300000 */
.L_x_464:
[----:B------:R-:W-:Y:S05]  /*14e60*/  BSYNC B2 ;  /* 0x0000000000027941 */ /* 0x000fea0003800000 */
.L_x_463:
[----:B------:R-:W-:Y:S01]  /*14e70*/  IMAD.MOV.U32 R14, RZ, RZ, RZ ;  /* 0x000000ffff0e7224 */ /* 0x000fe200078e00ff */
[----:B------:R-:W-:Y:S01]  /*14e80*/  UIADD3 UR4, UP0, UR38, 0x570, URZ ;  /* 0x0000057026047890 */ /* 0x000fe2000ff1e03f */
[----:B------:R-:W-:Y:S01]  /*14e90*/  IMAD R7, R5, 0x80, R0 ;  /* 0x0000008005077824 */ /* 0x000fe200078e0200 */
[----:B------:R-:W-:Y:S01]  /*14ea0*/  PLOP3.LUT P0, PT, PT, PT, PT, 0x80, 0x0 ;  /* 0x000000000000781c */ /* 0x000fe20003f0f070 */
[----:B------:R-:W-:Y:S01]  /*14eb0*/  IMAD R8, R22, 0x3000, R18 ;  /* 0x0000300016087824 */ /* 0x000fe200078e0212 */
[----:B------:R-:W-:Y:S01]  /*14ec0*/  R2UR UR10, R14 ;  /* 0x000000000e0a72ca */ /* 0x000fe200000e0000 */
[----:B------:R-:W-:Y:S01]  /*14ed0*/  VIADD R7, R7, 0xffffff80 ;  /* 0xffffff8007077836 */ /* 0x000fe20000000000 */
[----:B------:R-:W-:Y:S01]  /*14ee0*/  UIADD3.X UR5, URZ, UR39, URZ, UP0, !UPT ;  /* 0x000000273f057290 */ /* 0x000fe200087fe43f */
[----:B0-----:R-:W-:Y:S01]  /*14ef0*/  VIADD R6, R9, 0x19c90 ;  /* 0x00019c9009067836 */ /* 0x001fe20000000000 */
[----:B------:R-:W-:Y:S01]  /*14f00*/  UMOV UR6, 0x0 ;  /* 0x0000000000067882 */ /* 0x000fe20000000000 */
[----:B------:R-:W-:Y:S01]  /*14f10*/  VIADD R10, R8, 0x13800 ;  /* 0x00013800080a7836 */ /* 0x000fe20000000000 */
[----:B------:R-:W-:-:S09]  /*14f20*/  UMOV UR7, 0x12f00000 ;  /* 0x12f0000000077882 */ /* 0x000fd20000000000 */
.L_x_465:
[----:B------:R-:W-:-:S13]  /*14f30*/  @P0 ELECT P3, URZ, PT ;  /* 0x00000000003f082f */ /* 0x000fda0003860000 */
[----:B------:R-:W-:Y:S02]  /*14f40*/  @P3 R2UR UR13, R2 ;  /* 0x00000000020d32ca */ /* 0x000fe400000e0000 */
[----:B------:R-:W-:Y:S02]  /*14f50*/  @P3 R2UR UR12, R16 ;  /* 0x00000000100c32ca */ /* 0x000fe400000e0000 */
[----:B------:R-:W-:Y:S02]  /*14f60*/  @P3 R2UR UR11, R7 ;  /* 0x00000000070b32ca */ /* 0x000fe400000e0000 */
[----:B------:R-:W-:Y:S02]  /*14f70*/  @P3 R2UR UR9, R6 ;  /* 0x00000000060932ca */ /* 0x000fe400000e0000 */
[----:B------:R-:W-:Y:S02]  /*14f80*/  @P3 R2UR UR8, R10 ;  /* 0x000000000a0832ca */ /* 0x000fe400000e0000 */
[----:B------:R-:W-:-:S02]  /*14f90*/  @P3 PLOP3.LUT P0, PT, P3, PT, PT, 0x8, 0x0 ;  /* 0x000000000000381c */ /* 0x000fc40001f0e170 */
[----:B------:R-:W-:-:S09]  /*14fa0*/  PLOP3.LUT P3, PT, PT, PT, PT, 0x8, 0x0 ;  /* 0x000000000000781c */ /* 0x000fd20003f6e170 */
[----:B------:R0:W-:Y:S02]  /*14fb0*/  UTMALDG.4D [UR8], [UR4], desc[UR6] ;  /* 0x00000608040075b4 */ /* 0x0001e40008019000 */
[----:B0-----:R-:W-:Y:S05]  /*14fc0*/  @P0 BRA.U.ANY `(.L_x_465) ;  /* 0xfffffffd00d80947 */ /* 0x001fea000393ffff */
[----:B------:R-:W-:Y:S01]  /*14fd0*/  IMAD.MOV.U32 R13, RZ, RZ, 0x20 ;  /* 0x00000020ff0d7424 */ /* 0x000fe200078e00ff */
[----:B------:R-:W-:Y:S01]  /*14fe0*/  PLOP3.LUT P0, PT, PT, PT, PT, 0x80, 0x0 ;  /* 0x000000000000781c */ /* 0x000fe20003f0f070 */
[----:B------:R-:W-:Y:S01]  /*14ff0*/  VIADD R10, R8, 0x14800 ;  /* 0x00014800080a7836 */ /* 0x000fe20000000000 */
[----:B------:R-:W-:Y:S01]  /*15000*/  UMOV UR6, 0x0 ;  /* 0x0000000000067882 */ /* 0x000fe20000000000 */
[----:B------:R-:W-:Y:S01]  /*15010*/  UMOV UR7, 0x12f00000 ;  /* 0x12f0000000077882 */ /* 0x000fe20000000000 */
[----:B------:R-:W-:-:S15]  /*15020*/  R2UR UR10, R13 ;  /* 0x000000000d0a72ca */ /* 0x000fde00000e0000 */
.L_x_466:
        /* <DEDUP_REMOVED lines=16> */
.L_x_467:
        /* <DEDUP_REMOVED lines=10> */
[----:B------:R-:W0:Y:S01]  /*151d0*/  SYNCS.PHASECHK.TRANS64.TRYWAIT P0, [R9+URZ+0x19cc0], R11 ;  /* 0x019cc00b090075a7 */ /* 0x000e22000800017f */
[----:B------:R-:W-:Y:S04]  /*151e0*/  BSSY B2, `(.L_x_468) ;  /* 0x0000002000027945 */ /* 0x000fe80003800000 */
[----:B0-----:R-:W-:Y:S05]  /*151f0*/  @!P0 BRA `(.L_x_469) ;  /* 0x0000005800708947 */ /* 0x001fea0003800000 */
.L_x_604:
[----:B------:R-:W-:Y:S05]  /*15200*/  BSYNC B2 ;  /* 0x0000000000027941 */ /* 0x000fea0003800000 */
.L_x_468:
[----:B------:R-:W-:Y:S01]  /*15210*/  BSSY B2, `(.L_x_470) ;  /* 0x000000b000027945 */ /* 0x000fe20003800000 */
[----:B------:R-:W-:Y:S02]  /*15220*/  IMAD.MOV.U32 R10, RZ, RZ, 0x0 ;  /* 0x00000000ff0a7424 */ /* 0x000fe400078e00ff */
[----:B01----:R-:W-:Y:S01]  /*15230*/  IMAD.MOV.U32 R11, RZ, RZ, 0x12f00000 ;  /* 0x12f00000ff0b7424 */ /* 0x003fe200078e00ff */
        /* <DEDUP_REMOVED lines=8> */
.L_x_471:
[----:B------:R-:W-:Y:S05]  /*152c0*/  BSYNC B2 ;  /* 0x0000000000027941 */ /* 0x000fea0003800000 */
.L_x_470:
        /* <DEDUP_REMOVED lines=8> */
.L_x_472:
        /* <DEDUP_REMOVED lines=15> */
.L_x_473:
        /* <DEDUP_REMOVED lines=15> */
.L_x_474:
        /* <DEDUP_REMOVED lines=9> */
[----:B--2---:R-:W-:Y:S05]  /*155c0*/  @P0 BRA.U.ANY `(.L_x_474) ;  /* 0xfffffffd00d80947 */ /* 0x004fea000393ffff */
.L_x_460:
[----:B------:R-:W-:Y:S05]  /*155d0*/  BSYNC B1 ;  /* 0x0000000000017941 */ /* 0x000fea0003800000 */
.L_x_459:
[----:B------:R-:W-:Y:S01]  /*155e0*/  VIADD R10, R5, 0xfffffffe ;  /* 0xfffffffe050a7836 */ /* 0x000fe20000000000 */
[----:B------:R-:W-:Y:S01]  /*155f0*/  PLOP3.LUT P0, PT, PT, PT, PT, 0x8, 0x0 ;  /* 0x000000000000781c */ /* 0x000fe20003f0e170 */
[----:B------:R-:W-:-:S03]  /*15600*/  VIADD R22, R22, 0x1 ;  /* 0x0000000116167836 */ /* 0x000fc60000000000 */
[----:B------:R-:W-:Y:S02]  /*15610*/  ISETP.GE.AND P3, PT, R10, R3, PT ;  /* 0x000000030a00720c */ /* 0x000fe40003f66270 */
[----:B------:R-:W-:-:S04]  /*15620*/  ISETP.NE.AND P2, PT, R22, 0x2, PT ;  /* 0x000000021600780c */ /* 0x000fc80003f45270 */
[----:B------:R-:W-:Y:S02]  /*15630*/  SEL R5, RZ, 0x1, P2 ;  /* 0x00000001ff057807 */ /* 0x000fe40001000000 */
[----:B------:R-:W-:Y:S02]  /*15640*/  SEL R22, R22, RZ, P2 ;  /* 0x000000ff16167207 */ /* 0x000fe40001000000 */
[----:B------:R-:W-:-:S03]  /*15650*/  LOP3.LUT R28, R28, R5, RZ, 0x3c, !PT ;  /* 0x000000051c1c7212 */ /* 0x000fc600078e3cff */
[----:B------:R-:W-:Y:S05]  /*15660*/  @!P3 BRA `(.L_x_453) ;  /* 0x000000080050b947 */ /* 0x000fea0003800000 */
.L_x_491:
[----:B------:R-:W-:Y:S05]  /*15670*/  YIELD ;  /* 0x0000000000007946 */ /* 0x000fea0003800000 */
[----:B------:R-:W-:Y:S04]  /*15680*/  BSSY B1, `(.L_x_475) ;  /* 0x000008a000017945 */ /* 0x000fe80003800000 */
[----:B------:R-:W-:Y:S05]  /*15690*/  @!P6 BRA `(.L_x_476) ;  /* 0x000000080020e947 */ /* 0x000fea0003800000 */
[----:B------:R-:W-:Y:S01]  /*156a0*/  IMAD R9, R22, 0x8, R18 ;  /* 0x0000000816097824 */ /* 0x000fe200078e0212 */
[----:B------:R-:W-:Y:S01]  /*156b0*/  SHF.L.U32 R8, R28, 0x1f, RZ ;  /* 0x0000001f1c087819 */ /* 0x000fe200000006ff */
[----:B------:R-:W2:Y:S01]  /*156c0*/  S2R R5, SR_TID.X ;  /* 0x0000000000057919 */ /* 0x000ea20000002100 */
[----:B------:R-:W-:Y:S02]  /*156d0*/  BSSY B2, `(.L_x_477) ;  /* 0x0000005000027945 */ /* 0x000fe40003800000 */
[----:B------:R-:W3:Y:S01]  /*156e0*/  SYNCS.PHASECHK.TRANS64.TRYWAIT P2, [R9+URZ+0x19ca0], R8 ;  /* 0x019ca008090075a7 */ /* 0x000ee2000804017f */
[----:B--2---:R-:W-:-:S04]  /*156f0*/  LOP3.LUT R5, R5, 0x7f, RZ, 0xc0, !PT ;  /* 0x0000007f05057812 */ /* 0x004fc800078ec0ff */
[----:B------:R-:W-:Y:S01]  /*15700*/  ISETP.NE.AND P3, PT, R5, RZ, PT ;  /* 0x000000ff0500720c */ /* 0x000fe20003f65270 */
[----:B---3--:R-:W-:-:S12]  /*15710*/  @!P2 BRA `(.L_x_478) ;  /* 0x00000054003ca947 */ /* 0x008fd80003800000 */
.L_x_605:
[----:B------:R-:W-:Y:S05]  /*15720*/  BSYNC B2 ;  /* 0x0000000000027941 */ /* 0x000fea0003800000 */
.L_x_477:
[----:B------:R-:W-:Y:S04]  /*15730*/  BSSY B2, `(.L_x_479) ;  /* 0x0000009000027945 */ /* 0x000fe80003800000 */
[----:B------:R-:W-:Y:S05]  /*15740*/  @P3 BRA `(.L_x_480) ;  /* 0x00000000001c3947 */ /* 0x000fea0003800000 */
[----:B------:R-:W0:Y:S02]  /*15750*/  S2R R5, SR_TID.X ;  /* 0x0000000000057919 */ /* 0x000e240000002100 */
[----:B0-----:R-:W-:Y:S01]  /*15760*/  LOP3.LUT R6, R5, 0x1f, RZ, 0xc0, !PT ;  /* 0x0000001f05067812 */ /* 0x001fe200078ec0ff */
[----:B------:R-:W-:-:S03]  /*15770*/  IMAD.MOV.U32 R5, RZ, RZ, 0x3000 ;  /* 0x00003000ff057424 */ /* 0x000fc600078e00ff */
[----:B------:R-:W-:Y:S01]  /*15780*/  ISETP.NE.AND P2, PT, R6, RZ, PT ;  /* 0x000000ff0600720c */ /* 0x000fe20003f45270 */
[----:B------:R3:W-:-:S12]  /*15790*/  SYNCS.ARRIVE.TRANS64 RZ, [R9+URZ+0x19c90], R5 ;  /* 0x019c900509ff79a7 */ /* 0x0007d8000800003f */
[----:B---3--:R-:W-:Y:S05]  /*157a0*/  @!P2 BRA `(.L_x_480) ;  /* 0x000000000004a947 */ /* 0x008fea0003800000 */
[----:B------:R-:W-:Y:S01]  /*157b0*/  BPT.TRAP 0x1 ;  /* 0x000000040000795c */ /* 0x000fe20000300000 */
.L_x_480:
[----:B------:R-:W-:Y:S05]  /*157c0*/  BSYNC B2 ;  /* 0x0000000000027941 */ /* 0x000fea0003800000 */
.L_x_479:
[----:B------:R-:W-:Y:S01]  /*157d0*/  IMAD.MOV.U32 R14, RZ, RZ, RZ ;  /* 0x000000ffff0e7224 */ /* 0x000fe200078e00ff */
[----:B------:R-:W-:Y:S01]  /*157e0*/  UIADD3 UR4, UP0, UR38, 0x570, URZ ;  /* 0x0000057026047890 */ /* 0x000fe2000ff1e03f */
[----:B------:R-:W-:Y:S01]  /*157f0*/  IMAD R7, R22, 0x3000, R18 ;  /* 0x0000300016077824 */ /* 0x000fe200078e0212 */
[----:B------:R-:W-:Y:S01]  /*15800*/  PLOP3.LUT P2, PT, PT, PT, PT, 0x80, 0x0 ;  /* 0x000000000000781c */ /* 0x000fe20003f4f070 */
[----:B0-----:R-:W-:Y:S01]  /*15810*/  IMAD R6, R10, 0x80, R0 ;  /* 0x000000800a067824 */ /* 0x001fe200078e0200 */
[----:B------:R-:W-:Y:S01]  /*15820*/  R2UR UR10, R14 ;  /* 0x000000000e0a72ca */ /* 0x000fe200000e0000 */
[----:B------:R-:W-:Y:S01]  /*15830*/  VIADD R5, R9, 0x19c90 ;  /* 0x00019c9009057836 */ /* 0x000fe20000000000 */
[----:B------:R-:W-:Y:S01]  /*15840*/  UIADD3.X UR5, URZ, UR39, URZ, UP0, !UPT ;  /* 0x000000273f057290 */ /* 0x000fe200087fe43f */
[----:B-1----:R-:W-:Y:S01]  /*15850*/  VIADD R11, R7, 0x13800 ;  /* 0x00013800070b7836 */ /* 0x002fe20000000000 */
[----:B------:R-:W-:Y:S01]  /*15860*/  UMOV UR6, 0x0 ;  /* 0x0000000000067882 */ /* 0x000fe20000000000 */
[----:B------:R-:W-:-:S10]  /*15870*/  UMOV UR7, 0x12f00000 ;  /* 0x12f0000000077882 */ /* 0x000fd40000000000 */
.L_x_481:
        /* <DEDUP_REMOVED lines=16> */
.L_x_482:
        /* <DEDUP_REMOVED lines=16> */
.L_x_483:
        /* <DEDUP_REMOVED lines=13> */
.L_x_606:
[----:B------:R-:W-:Y:S05]  /*15b50*/  BSYNC B2 ;  /* 0x0000000000027941 */ /* 0x000fea0003800000 */
.L_x_484:
[----:B------:R-:W-:Y:S01]  /*15b60*/  BSSY B2, `(.L_x_486) ;  /* 0x000000b000027945 */ /* 0x000fe20003800000 */
[----:B------:R-:W-:Y:S02]  /*15b70*/  IMAD.MOV.U32 R12, RZ, RZ, 0x0 ;  /* 0x00000000ff0c7424 */ /* 0x000fe400078e00ff */
[----:B------:R-:W-:Y:S01]  /*15b80*/  IMAD.MOV.U32 R13, RZ, RZ, 0x12f00000 ;  /* 0x12f00000ff0d7424 */ /* 0x000fe200078e00ff */
[----:B------:R-:W-:Y:S06]  /*15b90*/  @P3 BRA `(.L_x_487) ;  /* 0x00000000001c3947 */ /* 0x000fec0003800000 */
[----:B------:R-:W1:Y:S02]  /*15ba0*/  S2R R5, SR_TID.X ;  /* 0x0000000000057919 */ /* 0x000e640000002100 */
[----:B-1----:R-:W-:Y:S01]  /*15bb0*/  LOP3.LUT R11, R5, 0x1f, RZ, 0xc0, !PT ;  /* 0x0000001f050b7812 */ /* 0x002fe200078ec0ff */
[----:B------:R-:W-:-:S03]  /*15bc0*/  IMAD.MOV.U32 R5, RZ, RZ, 0x3000 ;  /* 0x00003000ff057424 */ /* 0x000fc600078e00ff */
[----:B------:R-:W-:Y:S01]  /*15bd0*/  ISETP.NE.AND P2, PT, R11, RZ, PT ;  /* 0x000000ff0b00720c */ /* 0x000fe20003f45270 */
[----:B------:R1:W-:-:S12]  /*15be0*/  SYNCS.ARRIVE.TRANS64 RZ, [R9+URZ+0x19cb0], R5 ;  /* 0x019cb00509ff79a7 */ /* 0x0003d8000800003f */
[----:B-1----:R-:W-:Y:S05]  /*15bf0*/  @!P2 BRA `(.L_x_487) ;  /* 0x000000000004a947 */ /* 0x002fea0003800000 */
[----:B------:R-:W-:Y:S01]  /*15c00*/  BPT.TRAP 0x1 ;  /* 0x000000040000795c */ /* 0x000fe20000300000 */
.L_x_487:
[----:B------:R-:W-:Y:S05]  /*15c10*/  BSYNC B2 ;  /* 0x0000000000027941 */ /* 0x000fea0003800000 */
.L_x_486:
[----:B------:R-:W-:Y:S01]  /*15c20*/  R2UR UR10, R14 ;  /* 0x000000000e0a72ca */ /* 0x000fe200000e0000 */
[----:B------:R-:W-:Y:S01]  /*15c30*/  UIADD3 UR4, UP0, UR38, 0x670, URZ ;  /* 0x0000067026047890 */ /* 0x000fe2000ff1e03f */
[----:B------:R-:W-:Y:S01]  /*15c40*/  R2UR UR6, R12 ;  /* 0x000000000c0672ca */ /* 0x000fe200000e0000 */
[----:B0-2---:R-:W-:Y:S01]  /*15c50*/  VIADD R9, R9, 0x19cb0 ;  /* 0x00019cb009097836 */ /* 0x005fe20000000000 */
[----:B------:R-:W-:Y:S01]  /*15c60*/  R2UR UR7, R13 ;  /* 0x000000000d0772ca */ /* 0x000fe200000e0000 */
[----:B------:R-:W-:Y:S01]  /*15c70*/  VIADD R5, R7, 0x9000 ;  /* 0x0000900007057836 */ /* 0x000fe20000000000 */
[----:B------:R-:W-:Y:S01]  /*15c80*/  PLOP3.LUT P2, PT, PT, PT, PT, 0x80, 0x0 ;  /* 0x000000000000781c */ /* 0x000fe20003f4f070 */
[----:B------:R-:W-:-:S12]  /*15c90*/  UIADD3.X UR5, URZ, UR39, URZ, UP0, !UPT ;  /* 0x000000273f057290 */ /* 0x000fd800087fe43f */
.L_x_488:
        /* <DEDUP_REMOVED lines=15> */
.L_x_489:
        /* <DEDUP_REMOVED lines=15> */
.L_x_490:
        /* <DEDUP_REMOVED lines=10> */
.L_x_476:
[----:B------:R-:W-:Y:S05]  /*15f20*/  BSYNC B1 ;  /* 0x0000000000017941 */ /* 0x000fea0003800000 */
.L_x_475:
[----:B------:R-:W-:Y:S01]  /*15f30*/  ISETP.GT.AND P3, PT, R10, R3, PT ;  /* 0x000000030a00720c */ /* 0x000fe20003f64270 */
[----:B------:R-:W-:Y:S02]  /*15f40*/  VIADD R22, R22, 0x1 ;  /* 0x0000000116167836 */ /* 0x000fe40000000000 */
[----:B------:R-:W-:-:S03]  /*15f50*/  VIADD R10, R10, 0xffffffff ;  /* 0xffffffff0a0a7836 */ /* 0x000fc60000000000 */
[----:B------:R-:W-:-:S04]  /*15f60*/  ISETP.NE.AND P2, PT, R22, 0x2, PT ;  /* 0x000000021600780c */ /* 0x000fc80003f45270 */
[----:B------:R-:W-:Y:S02]  /*15f70*/  SEL R5, RZ, 0x1, P2 ;  /* 0x00000001ff057807 */ /* 0x000fe40001000000 */
[----:B------:R-:W-:Y:S02]  /*15f80*/  SEL R22, R22, RZ, P2 ;  /* 0x000000ff16167207 */ /* 0x000fe40001000000 */
[----:B------:R-:W-:Y:S01]  /*15f90*/  LOP3.LUT R28, R28, R5, RZ, 0x3c, !PT ;  /* 0x000000051c1c7212 */ /* 0x000fe200078e3cff */
[----:B------:R-:W-:Y:S06]  /*15fa0*/  @P3 BRA `(.L_x_491) ;  /* 0xfffffff400b03947 */ /* 0x000fec000383ffff */
.L_x_453:
[----:B------:R-:W-:Y:S05]  /*15fb0*/  BSYNC B0 ;  /* 0x0000000000007941 */ /* 0x000fea0003800000 */
.L_x_452:
[----:B------:R-:W-:Y:S05]  /*15fc0*/  @!P0 WARPSYNC.ALL ;  /* 0x0000000000008948 */ /* 0x000fea0003800000 */
[----:B------:R-:W-:Y:S01]  /*15fd0*/  @!P0 BAR.SYNC.DEFER_BLOCKING 0xc, 0x200 ;  /* 0x0308000000008b1d */ /* 0x000fe20000010000 */
[----:B------:R-:W-:-:S05]  /*15fe0*/  IMAD.MOV.U32 R0, RZ, RZ, RZ ;  /* 0x000000ffff007224 */ /* 0x000fca00078e00ff */
[----:B------:R-:W-:Y:S04]  /*15ff0*/  BSSY B0, `(.L_x_492) ;  /* 0x000001e000007945 */ /* 0x000fe80003800000 */
[----:B------:R-:W-:Y:S05]  /*16000*/  @!P1 BRA `(.L_x_493) ;  /* 0x0000000000709947 */ /* 0x000fea0003800000 */
[----:B------:R-:W-:-:S13]  /*16010*/  ISETP.NE.AND P0, PT, R4, RZ, PT ;  /* 0x000000ff0400720c */ /* 0x000fda0003f05270 */
[----:B------:R-:W2:Y:S02]  /*16020*/  @!P0 LDC R4, c[0x0][0x9f0] ;  /* 0x00027c00ff048b82 */ /* 0x000ea40000000800 */
[-C--:B--2---:R-:W-:Y:S02]  /*16030*/  IABS R0, R4.reuse ;  /* 0x0000000400007213 */ /* 0x084fe40000000000 */
[----:B0-----:R-:W-:Y:S02]  /*16040*/  IABS R6, R4 ;  /* 0x0000000400067213 */ /* 0x001fe40000000000 */
[----:B------:R-:W0:Y:S03]  /*16050*/  I2F.RP R2, R0 ;  /* 0x0000000000027306 */ /* 0x000e260000209400 */
[----:B------:R-:W-:-:S05]  /*16060*/  IMAD.MOV R6, RZ, RZ, -R6 ;  /* 0x000000ffff067224 */ /* 0x000fca00078e0a06 */
[----:B0-----:R-:W0:Y:S02]  /*16070*/  MUFU.RCP R2, R2 ;  /* 0x0000000200027308 */ /* 0x001e240000001000 */
[----:B0-----:R-:W-:-:S06]  /*16080*/  VIADD R2, R2, 0xffffffe ;  /* 0x0ffffffe02027836 */ /* 0x001fcc0000000000 */
[----:B------:R-:W0:Y:S02]  /*16090*/  F2I.FTZ.U32.TRUNC.NTZ R3, R2 ;  /* 0x0000000200037305 */ /* 0x000e24000021f000 */
[----:B0-----:R-:W-:-:S04]  /*160a0*/  IMAD.MOV R2, RZ, RZ, -R3 ;  /* 0x000000ffff027224 */ /* 0x001fc800078e0a03 */
[----:B------:R-:W-:Y:S02]  /*160b0*/  IMAD R5, R2, R0, RZ ;  /* 0x0000000002057224 */ /* 0x000fe400078e02ff */
[----:B------:R-:W-:-:S04]  /*160c0*/  IMAD.MOV.U32 R2, RZ, RZ, RZ ;  /* 0x000000ffff027224 */ /* 0x000fc800078e00ff */
[----:B------:R-:W-:Y:S01]  /*160d0*/  IMAD.HI.U32 R2, R3, R5, R2 ;  /* 0x0000000503027227 */ /* 0x000fe200078e0002 */
[----:B------:R-:W-:-:S04]  /*160e0*/  IADD3 R5, R20, -0x1, R4 ;  /* 0xffffffff14057810 */ /* 0x000fc80007ffe004 */
[----:B------:R-:W-:Y:S02]  /*160f0*/  IABS R3, R5 ;  /* 0x0000000500037213 */ /* 0x000fe40000000000 */
[----:B------:R-:W-:-:S03]  /*16100*/  LOP3.LUT R5, R5, R4, RZ, 0x3c, !PT ;  /* 0x0000000405057212 */ /* 0x000fc600078e3cff */
[----:B------:R-:W-:Y:S01]  /*16110*/  IMAD.HI.U32 R2, R2, R3, RZ ;  /* 0x0000000302027227 */ /* 0x000fe200078e00ff */
[----:B------:R-:W-:-:S03]  /*16120*/  ISETP.GE.AND P2, PT, R5, RZ, PT ;  /* 0x000000ff0500720c */ /* 0x000fc60003f46270 */
        /* <DEDUP_REMOVED lines=10> */
.L_x_493:
[----:B------:R-:W-:Y:S05]  /*161d0*/  BSYNC B0 ;  /* 0x0000000000007941 */ /* 0x000fea0003800000 */
.L_x_492:
[----:B------:R-:W-:-:S05]  /*161e0*/  IMAD R29, R29, R0, RZ ;  /* 0x000000001d1d7224 */ /* 0x000fca00078e02ff */
[----:B------:R-:W-:-:S04]  /*161f0*/  VIADDMNMX R2, R29, R0, R20, PT ;  /* 0x000000001d027246 */ /* 0x000fc80003800114 */
[----:B------:R-:W-:Y:S01]  /*16200*/  ISETP.GT.AND P0, PT, R2, R29, PT ;  /* 0x0000001d0200720c */ /* 0x000fe20003f04270 */
[----:B------:R2:W-:-:S12]  /*16210*/  STL [R1+0x24], R2 ;  /* 0x0000240201007387 */ /* 0x0005d80000100800 */
[----:B--2---:R-:W-:Y:S05]  /*16220*/  @P0 BRA `(.L_x_494) ;  /* 0x0000000000440947 */ /* 0x004fea0003800000 */
[----:B------:R-:W2:Y:S02]  /*16230*/  S2R R2, SR_TID.X ;  /* 0x0000000000027919 */ /* 0x000ea40000002100 */
[----:B--2---:R-:W-:-:S04]  /*16240*/  LOP3.LUT R2, R2, 0x7f, RZ, 0xc0, !PT ;  /* 0x0000007f02027812 */ /* 0x004fc800078ec0ff */
[----:B------:R-:W-:-:S13]  /*16250*/  ISETP.NE.AND P0, PT, R2, RZ, PT ;  /* 0x000000ff0200720c */ /* 0x000fda0003f05270 */
[----:B------:R-:W-:Y:S05]  /*16260*/  @P0 BRA `(.L_x_495) ;  /* 0x0000003000180947 */ /* 0x000fea0003800000 */
[----:B------:R-:W2:Y:S01]  /*16270*/  S2R R5, SR_LANEID ;  /* 0x0000000000057919 */ /* 0x000ea20000000000 */
[----:B------:R-:W-:Y:S01]  /*16280*/  VOTEU.ANY UR4, UPT, PT ;  /* 0x0000000000047886 */ /* 0x000fe200038e0100 */
[----:B------:R-:W3:Y:S01]  /*16290*/  LDC.64 R2, c[0x0][0xc60] ;  /* 0x00031800ff027b82 */ /* 0x000ee20000000a00 */
[----:B------:R-:W2:Y:S02]  /*162a0*/  FLO.U32 R0, UR4 ;  /* 0x0000000400007d00 */ /* 0x000ea400080e0000 */
[----:B--2---:R-:W-:-:S06]  /*162b0*/  ISETP.EQ.U32.AND P0, PT, R0, R5, PT ;  /* 0x000000050000720c */ /* 0x004fcc0003f02070 */
[----:B------:R-:W3:Y:S07]  /*162c0*/  POPC R5, UR4 ;  /* 0x0000000400057d09 */ /* 0x000eee0008000000 */
[----:B---3--:R-:W2:Y:S01]  /*162d0*/  @P0 ATOMG.E.ADD.STRONG.GPU PT, R3, desc[UR40][R2.64], R5 ;  /* 0x00000005020309a8 */ /* 0x008ea200081ee1e8 */
[----:B------:R-:W3:Y:S02]  /*162e0*/  S2R R4, SR_LTMASK ;  /* 0x0000000000047919 */ /* 0x000ee40000003900 */
[----:B---3--:R-:W-:-:S04]  /*162f0*/  LOP3.LUT R4, R4, UR4, RZ, 0xc0, !PT ;  /* 0x0000000404047c12 */ /* 0x008fc8000f8ec0ff */
[----:B------:R-:W3:Y:S01]  /*16300*/  POPC R7, R4 ;  /* 0x0000000400077309 */ /* 0x000ee20000000000 */
[----:B--2---:R-:W3:Y:S02]  /*16310*/  SHFL.IDX PT, R0, R3, R0, 0x1f ;  /* 0x00001f0003007589 */ /* 0x004ee400000e0000 */
[----:B---3--:R-:W-:Y:S01]  /*16320*/  IADD3 R24, R0, UR36, R7 ;  /* 0x0000002400187c10 */ /* 0x008fe2000fffe007 */
[----:B------:R-:W-:Y:S06]  /*16330*/  BRA `(.L_x_495) ;  /* 0x0000002c00e47947 */ /* 0x000fec0003800000 */
.L_x_494:
        /* <DEDUP_REMOVED lines=9> */
[----:B------:R-:W2:Y:S01]  /*163d0*/  LDC.64 R2, c[0x4][R2] ;  /* 0x0100000002027b82 */ /* 0x000ea20000000a00 */
[----:B------:R-:W-:Y:S02]  /*163e0*/  IMAD.U32 R5, RZ, RZ, UR7 ;  /* 0x00000007ff057e24 */ /* 0x000fe4000f8e00ff */
[----:B0-----:R-:W-:Y:S02]  /*163f0*/  IMAD.U32 R6, RZ, RZ, UR8 ;  /* 0x00000008ff067e24 */ /* 0x001fe4000f8e00ff */
[----:B------:R-:W-:-:S02]  /*16400*/  IMAD.U32 R7, RZ, RZ, UR9 ;  /* 0x00000009ff077e24 */ /* 0x000fc4000f8e00ff */
[----:B------:R-:W-:Y:S02]  /*16410*/  IMAD.U32 R10, RZ, RZ, UR4 ;  /* 0x00000004ff0a7e24 */ /* 0x000fe4000f8e00ff */
[----:B-1----:R-:W-:Y:S02]  /*16420*/  IMAD.U32 R11, RZ, RZ, UR5 ;  /* 0x00000005ff0b7e24 */ /* 0x002fe4000f8e00ff */
[----:B------:R-:W-:Y:S02]  /*16430*/  IMAD.MOV.U32 R8, RZ, RZ, 0x70 ;  /* 0x00000070ff087424 */ /* 0x000fe400078e00ff */
[----:B------:R-:W-:Y:S02]  /*16440*/  IMAD.MOV.U32 R12, RZ, RZ, 0x1 ;  /* 0x00000001ff0c7424 */ /* 0x000fe400078e00ff */
[----:B------:R-:W-:-:S07]  /*16450*/  IMAD.MOV.U32 R13, RZ, RZ, RZ ;  /* 0x000000ffff0d7224 */ /* 0x000fce00078e00ff */
[----:B------:R-:W-:-:S07]  /*16460*/  LEPC R20, `(.L_x_497) ;  /* 0x000000001014794e */ /* 0x000fce0000000000 */
[----:B--2---:R-:W-:Y:S05]  /*16470*/  CALL.ABS.NOINC R2 ;  /* 0x0000000002007343 */ /* 0x004fea0003c00000 */
.L_x_497:
[----:B------:R-:W-:Y:S05]  /*16480*/  BSYNC B6 ;  /* 0x0000000000067941 */ /* 0x000fea0003800000 */
.L_x_496:
[----:B------:R-:W2:Y:S01]  /*16490*/  LDL.LU R2, [R1+0x14] ;  /* 0x0000140001027983 */ /* 0x000ea20000300800 */
[----:B------:R-:W-:Y:S01]  /*164a0*/  VIADD R0, R18, 0x9000 ;  /* 0x0000900012007836 */ /* 0x000fe20000000000 */
[----:B------:R-:W-:Y:S04]  /*164b0*/  BSSY B6, `(.L_x_498) ;  /* 0x0000016000067945 */ /* 0x000fe80003800000 */
[----:B------:R-:W-:Y:S02]  /*164c0*/  LOP3.LUT P0, RZ, R0, 0x9f, RZ, 0xc0, !PT ;  /* 0x0000009f00ff7812 */ /* 0x000fe4000780c0ff */
[----:B--2---:R-:W-:-:S11]  /*164d0*/  LOP3.LUT R2, R2, 0xfffffffe, RZ, 0xc0, !PT ;  /* 0xfffffffe02027812 */ /* 0x004fd600078ec0ff */
[----:B------:R-:W-:-:S05]  /*164e0*/  @P0 LOP3.LUT R2, R2, 0x1, RZ, 0xfc, !PT ;  /* 0x0000000102020812 */ /* 0x000fca00078efcff */
[----:B------:R2:W-:Y:S01]  /*164f0*/  STL [R1+0x14], R2 ;  /* 0x0000140201007387 */ /* 0x0005e20000100800 */
[----:B------:R-:W-:Y:S05]  /*16500*/  @!P0 BRA `(.L_x_499) ;  /* 0x0000000000408947 */ /* 0x000fea0003800000 */
[----:B--2---:R-:W-:Y:S01]  /*16510*/  MOV R2, 0x0 ;  /* 0x0000000000027802 */ /* 0x004fe20000000f00 */
        /* <DEDUP_REMOVED lines=15> */
.L_x_499:
[----:B------:R-:W-:Y:S05]  /*16610*/  BSYNC B6 ;  /* 0x0000000000067941 */ /* 0x000fea0003800000 */
.L_x_498:
[----:B------:R-:W-:Y:S01]  /*16620*/  VIADD R0, R18, 0x3000 ;  /* 0x0000300012007836 */ /* 0x000fe20000000000 */
[----:B------:R-:W-:Y:S04]  /*16630*/  BSSY B6, `(.L_x_500) ;  /* 0x0000013000067945 */ /* 0x000fe80003800000 */
[----:B------:R-:W-:-:S13]  /*16640*/  LOP3.LUT P0, RZ, R0, 0x3ff, RZ, 0xc0, !PT ;  /* 0x000003ff00ff7812 */ /* 0x000fda000780c0ff */
        /* <DEDUP_REMOVED lines=17> */
.L_x_501:
[----:B------:R-:W-:Y:S05]  /*16760*/  BSYNC B6 ;  /* 0x0000000000067941 */ /* 0x000fea0003800000 */
.L_x_500:
[----:B--2---:R-:W2:Y:S01]  /*16770*/  LDL R2, [R1+0x14] ;  /* 0x0000140001027983 */ /* 0x004ea20000100800 */
[----:B------:R-:W-:Y:S01]  /*16780*/  BSSY B6, `(.L_x_502) ;  /* 0x0000013000067945 */ /* 0x000fe20003800000 */
[----:B--2---:R-:W-:-:S13]  /*16790*/  LOP3.LUT P6, RZ, R2, 0x1, RZ, 0xc0, !PT ;  /* 0x0000000102ff7812 */ /* 0x004fda00078cc0ff */
        /* <DEDUP_REMOVED lines=17> */
.L_x_503:
[----:B------:R-:W-:Y:S05]  /*168b0*/  BSYNC B6 ;  /* 0x0000000000067941 */ /* 0x000fea0003800000 */
.L_x_502:
[----:B------:R-:W2:Y:S01]  /*168c0*/  LDL.LU R20, [R1] ;  /* 0x0000000001147983 */ /* 0x000ea20000300800 */
[----:B------:R-:W-:Y:S02]  /*168d0*/  ULDC.64 UR4, c[0x0][0x9f8] ;  /* 0x00027e0000047ab9 */ /* 0x000fe40000000a00 */
[----:B------:R-:W-:-:S04]  /*168e0*/  ISETP.NE.U32.AND P0, PT, RZ, UR4, PT ;  /* 0x00000004ff007c0c */ /* 0x000fc8000bf05070 */
[----:B------:R-:W-:-:S13]  /*168f0*/  ISETP.NE.AND.EX P0, PT, RZ, UR5, PT, P0 ;  /* 0x00000005ff007c0c */ /* 0x000fda000bf05300 */
[----:B------:R-:W-:-:S04]  /*16900*/  @P0 IADD3 R2, P1, R17, UR4, RZ ;  /* 0x0000000411020c10 */ /* 0x000fc8000ff3e0ff */
[----:B--2---:R-:W-:Y:S01]  /*16910*/  @P0 IADD3.X R3, R20, UR5, RZ, P1, !PT ;  /* 0x0000000514030c10 */ /* 0x004fe20008ffe4ff */
[----:B------:R-:W-:-:S04]  /*16920*/  ULDC.64 UR4, c[0x0][0xa08] ;  /* 0x0002820000047ab9 */ /* 0x000fc80000000a00 */
[----:B------:R2:W3:Y:S02]  /*16930*/  @P0 LDG.E R26, desc[UR40][R2.64] ;  /* 0x00000028021a0981 */ /* 0x0004e4000c1e1900 */
[----:B--2---:R-:W2:Y:S02]  /*16940*/  LDC.64 R2, c[0x0][0x418] ;  /* 0x00010600ff027b82 */ /* 0x004ea40000000a00 */
[----:B--2---:R-:W-:Y:S01]  /*16950*/  LOP3.LUT P0, RZ, R2, UR4, RZ, 0xfc, !PT ;  /* 0x0000000402ff7c12 */ /* 0x004fe2000f80fcff */
[----:B------:R-:W-:-:S03]  /*16960*/  UMOV UR4, 0xffffffff ;  /* 0xffffffff00047882 */ /* 0x000fc60000000000 */
[----:B------:R-:W-:Y:S02]  /*16970*/  LOP3.LUT P0, RZ, R3, UR5, RZ, 0xfc, P0 ;  /* 0x0000000503ff7c12 */ /* 0x000fe4000800fcff */
[----:B---3--:R-:W-:Y:S02]  /*16980*/  SHF.R.S32.HI R8, RZ, 0x1f, R26 ;  /* 0x0000001fff087819 */ /* 0x008fe4000001141a */
[----:B------:R-:W-:-:S03]  /*16990*/  SEL R17, R26, RZ, !P0 ;  /* 0x000000ff1a117207 */ /* 0x000fc60004000000 */
[----:B------:R2:W-:Y:S01]  /*169a0*/  STL [R1], R8 ;  /* 0x0000000801007387 */ /* 0x0005e20000100800 */
[----:B------:R-:W-:Y:S05]  /*169b0*/  BRA.DIV UR4, `(.L_x_504) ;  /* 0x0000004204bc7947 */ /* 0x000fea000b800000 */
[----:B------:R-:W3:Y:S02]  /*169c0*/  S2R R0, SR_TID.X ;  /* 0x0000000000007919 */ /* 0x000ee40000002100 */
[----:B---3--:R-:W-:-:S04]  /*169d0*/  SHF.R.U32.HI R0, RZ, 0x5, R0 ;  /* 0x00000005ff007819 */ /* 0x008fc80000011600 */
[----:B------:R-:W-:-:S05]  /*169e0*/  LOP3.LUT R0, R0, 0x3, RZ, 0xc0, !PT ;  /* 0x0000000300007812 */ /* 0x000fca00078ec0ff */
[----:B------:R3:W4:Y:S02]  /*169f0*/  SHFL.IDX PT, R14, R0, RZ, 0x1f ;  /* 0x00001fff000e7589 */ /* 0x00072400000e0000 */
.L_x_609:
[----:B---3--:R-:W3:Y:S01]  /*16a00*/  LDL.LU R0, [R1+0x14] ;  /* 0x0000140001007983 */ /* 0x008ee20000300800 */
[----:B------:R-:W-:Y:S02]  /*16a10*/  PLOP3.LUT P1, PT, PT, PT, PT, 0x8, 0x0 ;  /* 0x000000000000781c */ /* 0x000fe40003f2e170 */
[----:B----4-:R-:W-:Y:S02]  /*16a20*/  ISETP.NE.AND P0, PT, R14, RZ, PT ;  /* 0x000000ff0e00720c */ /* 0x010fe40003f05270 */
[----:B---3--:R-:W-:-:S09]  /*16a30*/  LOP3.LUT R0, R0, 0xfffffffe, RZ, 0xc0, !PT ;  /* 0xfffffffe00007812 */ /* 0x008fd200078ec0ff */
[----:B------:R-:W-:-:S05]  /*16a40*/  @P1 LOP3.LUT R0, R0, 0x1, RZ, 0xfc, !PT ;  /* 0x0000000100001812 */ /* 0x000fca00078efcff */
[----:B------:R3:W-:Y:S01]  /*16a50*/  STL [R1+0x14], R0 ;  /* 0x0000140001007387 */ /* 0x0007e20000100800 */
[----:B------:R-:W-:Y:S05]  /*16a60*/  @P0 BRA `(.L_x_505) ;  /* 0x0000000400a80947 */ /* 0x000fea0003800000 */
[----:B------:R-:W-:-:S03]  /*16a70*/  UMOV UR4, 0xffffffff ;  /* 0xffffffff00047882 */ /* 0x000fc60000000000 */
[----:B------:R-:W-:Y:S05]  /*16a80*/  BRA.DIV UR4, `(.L_x_506) ;  /* 0x0000004204bc7947 */ /* 0x000fea000b800000 */
[----:B------:R-:W-:-:S13]  /*16a90*/  ELECT P6, URZ, PT ;  /* 0x00000000003f782f */ /* 0x000fda00038c0000 */
.L_x_612:
[----:B------:R-:W-:Y:S05]  /*16aa0*/  @!P6 BRA `(.L_x_505) ;  /* 0x000000040098e947 */ /* 0x000fea0003800000 */
[----:B---3--:R-:W3:Y:S01]  /*16ab0*/  LDL R0, [R1+0x24] ;  /* 0x0000240001007983 */ /* 0x008ee20000100800 */
[----:B------:R-:W-:-:S04]  /*16ac0*/  ISETP.NE.U32.AND P0, PT, R2, RZ, PT ;  /* 0x000000ff0200720c */ /* 0x000fc80003f05070 */
[----:B------:R-:W-:Y:S01]  /*16ad0*/  ISETP.NE.AND.EX P0, PT, R3, RZ, PT, P0 ;  /* 0x000000ff0300720c */ /* 0x000fe20003f05300 */
[----:B---3--:R-:W-:-:S12]  /*16ae0*/  VIADD R0, R0, 0xffffffff ;  /* 0xffffffff00007836 */ /* 0x008fd80000000000 */
[----:B------:R-:W-:Y:S05]  /*16af0*/  @!P0 BRA `(.L_x_507) ;  /* 0x0000000000448947 */ /* 0x000fea0003800000 */
[----:B------:R-:W3:Y:S01]  /*16b00*/  LDC R7, c[0x0][0x43c] ;  /* 0x00010f00ff077b82 */ /* 0x000ee20000000800 */
[----:B------:R-:W-:Y:S01]  /*16b10*/  ULDC.64 UR4, c[0x0][0x428] ;  /* 0x00010a0000047ab9 */ /* 0x000fe20000000a00 */
[----:B---3--:R-:W-:-:S13]  /*16b20*/  ISETP.NE.AND P0, PT, R7, 0x1, PT ;  /* 0x000000010700780c */ /* 0x008fda0003f05270 */
[----:B------:R-:W0:Y:S02]  /*16b30*/  @P0 LDC.64 R4, c[0x0][0x440] ;  /* 0x00011000ff040b82 */ /* 0x000e240000000a00 */
[----:B0-----:R-:W-:-:S04]  /*16b40*/  @P0 IMAD.HI.U32 R6, R0, R4, RZ ;  /* 0x0000000400060227 */ /* 0x001fc800078e00ff */
[----:B------:R-:W-:Y:S01]  /*16b50*/  IMAD.MOV.U32 R4, RZ, RZ, R0 ;  /* 0x000000ffff047224 */ /* 0x000fe200078e0000 */
[----:B------:R-:W-:Y:S01]  /*16b60*/  @P0 SHF.R.U32.HI R4, RZ, R5, R6 ;  /* 0x00000005ff040219 */ /* 0x000fe20000011606 */
[----:B------:R-:W-:-:S04]  /*16b70*/  IMAD R6, R8, UR4, RZ ;  /* 0x0000000408067c24 */ /* 0x000fc8000f8e02ff */
[----:B------:R-:W-:Y:S02]  /*16b80*/  IMAD.MOV R5, RZ, RZ, -R4 ;  /* 0x000000ffff057224 */ /* 0x000fe400078e0a04 */
[----:B------:R-:W-:Y:S02]  /*16b90*/  IMAD R6, R26, UR5, R6 ;  /* 0x000000051a067c24 */ /* 0x000fe4000f8e0206 */
[----:B------:R-:W-:Y:S01]  /*16ba0*/  IMAD R0, R7, R5, R0 ;  /* 0x0000000507007224 */ /* 0x000fe200078e0200 */
[----:B------:R-:W-:-:S03]  /*16bb0*/  SHF.R.S32.HI R5, RZ, 0x1f, R4 ;  /* 0x0000001fff057819 */ /* 0x000fc60000011404 */
[----:B------:R-:W-:-:S04]  /*16bc0*/  IMAD.WIDE.U32 R4, R26, UR4, R4 ;  /* 0x000000041a047c25 */ /* 0x000fc8000f8e0004 */
[----:B------:R-:W-:Y:S01]  /*16bd0*/  IMAD.IADD R5, R5, 0x1, R6 ;  /* 0x0000000105057824 */ /* 0x000fe200078e0206 */
[----:B------:R-:W-:-:S04]  /*16be0*/  LEA R2, P0, R4, R2, 0x2 ;  /* 0x0000000204027211 */ /* 0x000fc800078010ff */
[----:B------:R-:W-:-:S05]  /*16bf0*/  LEA.HI.X R3, R4, R3, R5, 0x2, P0 ;  /* 0x0000000304037211 */ /* 0x000fca00000f1405 */
[----:B------:R3:W5:Y:S04]  /*16c00*/  LDG.E R17, desc[UR40][R2.64] ;  /* 0x0000002802117981 */ /* 0x000768000c1e1900 */
.L_x_507:
[----:B------:R-:W-:Y:S01]  /*16c10*/  IMAD R4, R19, 0x8, R18 ;  /* 0x0000000813047824 */ /* 0x000fe200078e0212 */
[----:B---3--:R-:W-:Y:S01]  /*16c20*/  SHF.L.U32 R3, R23, 0x1f, RZ ;  /* 0x0000001f17037819 */ /* 0x008fe200000006ff */
[----:B------:R-:W3:Y:S03]  /*16c30*/  S2R R2, SR_TID.X ;  /* 0x0000000000027919 */ /* 0x000ee60000002100 */
[----:B------:R-:W4:Y:S01]  /*16c40*/  SYNCS.PHASECHK.TRANS64.TRYWAIT P0, [R4+URZ+0x19c80], R3 ;  /* 0x019c8003040075a7 */ /* 0x000f22000800017f */
[----:B---3--:R-:W-:-:S04]  /*16c50*/  LOP3.LUT R2, R2, 0x7f, RZ, 0xc0, !PT ;  /* 0x0000007f02027812 */ /* 0x008fc800078ec0ff */
[----:B------:R-:W-:Y:S01]  /*16c60*/  ISETP.NE.AND P1, PT, R2, RZ, PT ;  /* 0x000000ff0200720c */ /* 0x000fe20003f25270 */
[----:B----4-:R-:W-:-:S12]  /*16c70*/  @!P0 BRA `(.L_x_508) ;  /* 0x0000004000608947 */ /* 0x010fd80003800000 */
.L_x_613:
[----:B------:R-:W-:Y:S05]  /*16c80*/  @P1 BRA `(.L_x_509) ;  /* 0x00000000001c1947 */ /* 0x000fea0003800000 */
[----:B------:R-:W4:Y:S02]  /*16c90*/  S2R R2, SR_TID.X ;  /* 0x0000000000027919 */ /* 0x000f240000002100 */
[----:B----4-:R-:W-:Y:S01]  /*16ca0*/  LOP3.LUT R5, R2, 0x1f, RZ, 0xc0, !PT ;  /* 0x0000001f02057812 */ /* 0x010fe200078ec0ff */
[----:B------:R-:W-:-:S03]  /*16cb0*/  IMAD.MOV.U32 R2, RZ, RZ, 0x3000 ;  /* 0x00003000ff027424 */ /* 0x000fc600078e00ff */
[----:B------:R-:W-:Y:S01]  /*16cc0*/  ISETP.NE.AND P0, PT, R5, RZ, PT ;  /* 0x000000ff0500720c */ /* 0x000fe20003f05270 */
[----:B------:R4:W-:-:S12]  /*16cd0*/  SYNCS.ARRIVE.TRANS64 RZ, [R4+URZ+0x19c70], R2 ;  /* 0x019c700204ff79a7 */ /* 0x0009d8000800003f */
[----:B----4-:R-:W-:Y:S05]  /*16ce0*/  @!P0 BRA `(.L_x_509) ;  /* 0x0000000000048947 */ /* 0x010fea0003800000 */
[----:B------:R-:W-:Y:S01]  /*16cf0*/  BPT.TRAP 0x1 ;  /* 0x000000040000795c */ /* 0x000fe20000300000 */
.L_x_509:
[----:B------:R-:W4:Y:S01]  /*16d00*/  LDL R5, [R1+0x4] ;  /* 0x0000040001057983 */ /* 0x000f220000100800 */
[----:B------:R-:W-:Y:S01]  /*16d10*/  IMAD R2, R19, 0x3000, R18 ;  /* 0x0000300013027824 */ /* 0x000fe200078e0212 */
[----:B------:R-:W-:Y:S01]  /*16d20*/  R2UR UR9, R4 ;  /* 0x00000000040972ca */ /* 0x000fe200000e0000 */
[----:B------:R-:W-:Y:S01]  /*16d30*/  UIADD3 UR4, UP0, UR38, 0x470, URZ ;  /* 0x0000047026047890 */ /* 0x000fe2000ff1e03f */
[----:B------:R-:W-:Y:S01]  /*16d40*/  R2UR UR12, R16 ;  /* 0x00000000100c72ca */ /* 0x000fe200000e0000 */
[----:B------:R-:W-:Y:S01]  /*16d50*/  UMOV UR10, URZ ;  /* 0x0000003f000a7c82 */ /* 0x000fe20008000000 */
[----:B------:R-:W-:Y:S01]  /*16d60*/  R2UR UR15, R2 ;  /* 0x00000000020f72ca */ /* 0x000fe200000e0000 */
[----:B------:R-:W-:Y:S01]  /*16d70*/  UIADD3.X UR5, URZ, UR39, URZ, UP0, !UPT ;  /* 0x000000273f057290 */ /* 0x000fe200087fe43f */
[----:B-----5:R-:W-:Y:S01]  /*16d80*/  R2UR UR13, R17 ;  /* 0x00000000110d72ca */ /* 0x020fe200000e0000 */
[----:B------:R-:W-:Y:S01]  /*16d90*/  UMOV UR6, 0x0 ;  /* 0x0000000000067882 */ /* 0x000fe20000000000 */
[----:B------:R-:W-:Y:S01]  /*16da0*/  UMOV UR7, 0x14f00000 ;  /* 0x14f0000000077882 */ /* 0x000fe20000000000 */
[----:B------:R-:W-:-:S04]  /*16db0*/  UMOV UR16, 0x20 ;  /* 0x0000002000107882 */ /* 0x000fc80000000000 */
[----:B------:R-:W-:-:S04]  /*16dc0*/  UIADD3 UR9, UR9, 0x19c70, URZ ;  /* 0x00019c7009097890 */ /* 0x000fc8000fffe03f */
[----:B------:R-:W-:Y:S02]  /*16dd0*/  UIADD3 UR8, UR15, 0x9000, URZ ;  /* 0x000090000f087890 */ /* 0x000fe4000fffe03f */
[----:B------:R-:W-:Y:S02]  /*16de0*/  UIADD3 UR14, UR15, 0xa000, URZ ;  /* 0x0000a0000f0e7890 */ /* 0x000fe4000fffe03f */
[----:B------:R-:W-:Y:S01]  /*16df0*/  UIADD3 UR15, UR15, 0xb000, URZ ;  /* 0x0000b0000f0f7890 */ /* 0x000fe2000fffe03f */
[----:B----4-:R-:W-:-:S05]  /*16e00*/  IMAD R0, R0, 0x80, R5 ;  /* 0x0000008000007824 */ /* 0x010fca00078e0205 */
[----:B------:R-:W-:-:S13]  /*16e10*/  R2UR UR11, R0 ;  /* 0x00000000000b72ca */ /* 0x000fda00000e0000 */
[----:B------:R4:W-:Y:S02]  /*16e20*/  UTMALDG.4D [UR8], [UR4], desc[UR6] ;  /* 0x00000608040075b4 */ /* 0x0009e40008019000 */
[----:B----4-:R-:W-:Y:S01]  /*16e30*/  UMOV UR8, UR14 ;  /* 0x0000000e00087c82 */ /* 0x010fe20008000000 */
[----:B------:R-:W-:Y:S01]  /*16e40*/  UMOV UR10, UR16 ;  /* 0x00000010000a7c82 */ /* 0x000fe20008000000 */
[----:B------:R-:W-:Y:S01]  /*16e50*/  UMOV UR14, 0x40 ;  /* 0x00000040000e7882 */ /* 0x000fe20000000000 */
[----:B------:R4:W-:Y:S02]  /*16e60*/  UTMALDG.4D [UR8], [UR4], desc[UR6] ;  /* 0x00000608040075b4 */ /* 0x0009e40008019000 */
[----:B----4-:R-:W-:Y:S01]  /*16e70*/  UMOV UR8, UR15 ;  /* 0x0000000f00087c82 */ /* 0x010fe20008000000 */
[----:B------:R-:W-:Y:S02]  /*16e80*/  UMOV UR10, UR14 ;  /* 0x0000000e000a7c82 */ /* 0x000fe40008000000 */
[----:B------:R4:W-:Y:S01]  /*16e90*/  UTMALDG.4D [UR8], [UR4], desc[UR6] ;  /* 0x00000608040075b4 */ /* 0x0009e20008019000 */
[----:B------:R-:W0:Y:S02]  /*16ea0*/  SYNCS.PHASECHK.TRANS64.TRYWAIT P0, [R4+URZ+0x19c40], R3 ;  /* 0x019c4003040075a7 */ /* 0x000e24000800017f */
[----:B0---4-:R-:W-:Y:S05]  /*16eb0*/  @!P0 BRA `(.L_x_510) ;  /* 0x0000003c00e48947 */ /* 0x011fea0003800000 */
.L_x_614:
[----:B------:R-:W-:Y:S05]  /*16ec0*/  @P1 BRA `(.L_x_511) ;  /* 0x00000000001c1947 */ /* 0x000fea0003800000 */
[----:B------:R-:W4:Y:S01]  /*16ed0*/  S2R R5, SR_TID.X ;  /* 0x0000000000057919 */ /* 0x000f220000002100 */
[----:B0--3--:R-:W-:-:S04]  /*16ee0*/  IMAD.MOV.U32 R3, RZ, RZ, 0x3000 ;  /* 0x00003000ff037424 */ /* 0x009fc800078e00ff */
[----:B------:R0:W-:Y:S01]  /*16ef0*/  SYNCS.ARRIVE.TRANS64 RZ, [R4+URZ+0x19c30], R3 ;  /* 0x019c300304ff79a7 */ /* 0x0001e2000800003f */
[----:B----4-:R-:W-:-:S04]  /*16f00*/  LOP3.LUT R5, R5, 0x1f, RZ, 0xc0, !PT ;  /* 0x0000001f05057812 */ /* 0x010fc800078ec0ff */
[----:B------:R-:W-:-:S13]  /*16f10*/  ISETP.NE.AND P0, PT, R5, RZ, PT ;  /* 0x000000ff0500720c */ /* 0x000fda0003f05270 */
[----:B0-----:R-:W-:Y:S05]  /*16f20*/  @!P0 BRA `(.L_x_511) ;  /* 0x0000000000048947 */ /* 0x001fea0003800000 */
[----:B------:R-:W-:Y:S01]  /*16f30*/  BPT.TRAP 0x1 ;  /* 0x000000040000795c */ /* 0x000fe20000300000 */
.L_x_511:
[----:B0--3--:R-:W3:Y:S01]  /*16f40*/  LDL.LU R3, [R1+0x14] ;  /* 0x0000140001037983 */ /* 0x009ee20000300800 */
[----:B------:R-:W-:Y:S01]  /*16f50*/  R2UR UR15, R2 ;  /* 0x00000000020f72ca */ /* 0x000fe200000e0000 */
[----:B------:R-:W-:Y:S01]  /*16f60*/  UIADD3 UR4, UP0, UR38, 0x370, URZ ;  /* 0x0000037026047890 */ /* 0x000fe2000ff1e03f */
[----:B------:R-:W-:Y:S01]  /*16f70*/  R2UR UR9, R4 ;  /* 0x00000000040972ca */ /* 0x000fe200000e0000 */
[----:B------:R-:W-:Y:S01]  /*16f80*/  UMOV UR10, URZ ;  /* 0x0000003f000a7c82 */ /* 0x000fe20008000000 */
[----:B------:R-:W-:Y:S01]  /*16f90*/  R2UR UR11, R0 ;  /* 0x00000000000b72ca */ /* 0x000fe200000e0000 */
[----:B------:R-:W-:Y:S01]  /*16fa0*/  UIADD3.X UR5, URZ, UR39, URZ, UP0, !UPT ;  /* 0x000000273f057290 */ /* 0x000fe200087fe43f */
[----:B------:R-:W-:Y:S01]  /*16fb0*/  R2UR UR12, R16 ;  /* 0x00000000100c72ca */ /* 0x000fe200000e0000 */
[----:B------:R-:W-:Y:S01]  /*16fc0*/  UMOV UR6, 0x0 ;  /* 0x0000000000067882 */ /* 0x000fe20000000000 */
[----:B------:R-:W-:Y:S01]  /*16fd0*/  R2UR UR13, R17 ;  /* 0x00000000110d72ca */ /* 0x000fe200000e0000 */
[----:B------:R-:W-:Y:S01]  /*16fe0*/  UMOV UR7, 0x14f00000 ;  /* 0x14f0000000077882 */ /* 0x000fe20000000000 */
[----:B------:R-:W-:Y:S01]  /*16ff0*/  PLOP3.LUT P0, PT, PT, PT, PT, 0x80, 0x0 ;  /* 0x000000000000781c */ /* 0x000fe20003f0f070 */
[----:B------:R-:W-:-:S02]  /*17000*/  UMOV UR16, 0x20 ;  /* 0x0000002000107882 */ /* 0x000fc40000000000 */
[----:B------:R-:W-:Y:S02]  /*17010*/  UIADD3 UR8, UR15, 0x13800, URZ ;  /* 0x000138000f087890 */ /* 0x000fe4000fffe03f */
[----:B------:R-:W-:Y:S02]  /*17020*/  UIADD3 UR9, UR9, 0x19c30, URZ ;  /* 0x00019c3009097890 */ /* 0x000fe4000fffe03f */
[----:B------:R-:W-:Y:S02]  /*17030*/  UIADD3 UR14, UR15, 0x14800, URZ ;  /* 0x000148000f0e7890 */ /* 0x000fe4000fffe03f */
[----:B------:R-:W-:-:S05]  /*17040*/  UIADD3 UR15, UR15, 0x15800, URZ ;  /* 0x000158000f0f7890 */ /* 0x000fca000fffe03f */
[----:B------:R0:W-:Y:S02]  /*17050*/  UTMALDG.4D [UR8], [UR4], desc[UR6] ;  /* 0x00000608040075b4 */ /* 0x0001e40008019000 */
[----:B0-----:R-:W-:Y:S01]  /*17060*/  UMOV UR8, UR14 ;  /* 0x0000000e00087c82 */ /* 0x001fe20008000000 */
[----:B------:R-:W-:Y:S01]  /*17070*/  UMOV UR10, UR16 ;  /* 0x00000010000a7c82 */ /* 0x000fe20008000000 */
[----:B------:R-:W-:Y:S01]  /*17080*/  UMOV UR14, 0x40 ;  /* 0x00000040000e7882 */ /* 0x000fe20000000000 */
[----:B------:R0:W-:Y:S02]  /*17090*/  UTMALDG.4D [UR8], [UR4], desc[UR6] ;  /* 0x00000608040075b4 */ /* 0x0001e40008019000 */
[----:B0-----:R-:W-:Y:S01]  /*170a0*/  UMOV UR8, UR15 ;  /* 0x0000000f00087c82 */ /* 0x001fe20008000000 */
[----:B------:R-:W-:Y:S02]  /*170b0*/  UMOV UR10, UR14 ;  /* 0x0000000e000a7c82 */ /* 0x000fe40008000000 */
[----:B------:R4:W-:Y:S01]  /*170c0*/  UTMALDG.4D [UR8], [UR4], desc[UR6] ;  /* 0x00000608040075b4 */ /* 0x0009e20008019000 */
[----:B---3--:R-:W-:-:S04]  /*170d0*/  LOP3.LUT R3, R3, 0xfffffffe, RZ, 0xc0, !PT ;  /* 0xfffffffe03037812 */ /* 0x008fc800078ec0ff */
[----:B------:R-:W-:-:S05]  /*170e0*/  @P0 LOP3.LUT R3, R3, 0x1, RZ, 0xfc, !PT ;  /* 0x0000000103030812 */ /* 0x000fca00078efcff */
[----:B------:R4:W-:Y:S01]  /*170f0*/  STL [R1+0x14], R3 ;  /* 0x0000140301007387 */ /* 0x0009e20000100800 */
[----:B------:R-:W-:Y:S01]  /*17100*/  NOP ;  /* 0x0000000000007918 */ /* 0x000fe20000000000 */
.L_x_505:
[----:B------:R-:W5:Y:S04]  /*17110*/  LDL.LU R4, [R1+0x20] ;  /* 0x0000200001047983 */ /* 0x000f680000300800 */
[----:B0-----:R-:W2:Y:S04]  /*17120*/  LDL.LU R6, [R1+0x18] ;  /* 0x0000180001067983 */ /* 0x001ea80000300800 */
[----:B----4-:R-:W4:Y:S01]  /*17130*/  LDL.LU R3, [R1+0x34] ;  /* 0x0000340001037983 */ /* 0x010f220000300800 */
[----:B------:R-:W-:Y:S05]  /*17140*/  WARPSYNC.ALL ;  /* 0x0000000000007948 */ /* 0x000fea0003800000 */
[----:B------:R-:W-:Y:S01]  /*17150*/  ULDC.64 UR6, c[0x0][0xa00] ;  /* 0x0002800000067ab9 */ /* 0x000fe20000000a00 */
[----:B------:R-:W-:Y:S01]  /*17160*/  ULDC.64 UR4, c[0x0][0x298] ;  /* 0x0000a60000047ab9 */ /* 0x000fe20000000a00 */
[----:B---3--:R-:W-:Y:S01]  /*17170*/  VIADD R0, R18, 0xf000 ;  /* 0x0000f00012007836 */ /* 0x008fe20000000000 */
[----:B------:R-:W-:Y:S01]  /*17180*/  BAR.SYNC.DEFER_BLOCKING 0x8, 0x200 ;  /* 0x0208000000007b1d */ /* 0x000fe20000010000 */
[----:B------:R-:W-:-:S03]  /*17190*/  ISETP.NE.U32.AND P0, PT, RZ, UR6, PT ;  /* 0x00000006ff007c0c */ /* 0x000fc6000bf05070 */
[----:B------:R-:W-:Y:S02]  /*171a0*/  LOP3.LUT P1, RZ, R0, 0x9f, RZ, 0xc0, !PT ;  /* 0x0000009f00ff7812 */ /* 0x000fe4000782c0ff */
[----:B------:R-:W-:Y:S01]  /*171b0*/  ISETP.NE.AND.EX P0, PT, RZ, UR7, PT, P0 ;  /* 0x00000007ff007c0c */ /* 0x000fe2000bf05300 */
[----:B------:R-:W-:Y:S01]  /*171c0*/  BSSY B6, `(.L_x_512) ;  /* 0x000001d000067945 */ /* 0x000fe20003800000 */
[----:B-----5:R-:W-:Y:S02]  /*171d0*/  SHF.R.S32.HI R2, RZ, 0x1f, R4 ;  /* 0x0000001fff027819 */ /* 0x020fe40000011404 */
[----:B--2---:R-:W-:-:S03]  /*171e0*/  SEL R6, R6, RZ, !P0 ;  /* 0x000000ff06067207 */ /* 0x004fc60004000000 */
[----:B------:R-:W-:-:S04]  /*171f0*/  IMAD R2, R2, UR4, RZ ;  /* 0x0000000402027c24 */ /* 0x000fc8000f8e02ff */
[C---:B------:R-:W-:Y:S01]  /*17200*/  IMAD R0, R4.reuse, UR5, R2 ;  /* 0x0000000504007c24 */ /* 0x040fe2000f8e0202 */
[----:B----4-:R-:W-:Y:S01]  /*17210*/  SEL R2, R3, RZ, !P0 ;  /* 0x000000ff03027207 */ /* 0x010fe20004000000 */
[----:B------:R-:W-:-:S04]  /*17220*/  IMAD.WIDE.U32 R4, R4, UR4, RZ ;  /* 0x0000000404047c25 */ /* 0x000fc8000f8e00ff */
[----:B------:R-:W-:Y:S01]  /*17230*/  IMAD.IADD R0, R5, 0x1, R0 ;  /* 0x0000000105007824 */ /* 0x000fe200078e0200 */
[----:B------:R0:W-:Y:S04]  /*17240*/  STL.64 [R1+0x28], R4 ;  /* 0x0000280401007387 */ /* 0x0001e80000100a00 */
[----:B------:R0:W-:Y:S04]  /*17250*/  STL [R1+0x18], R6 ;  /* 0x0000180601007387 */ /* 0x0001e80000100800 */
[----:B------:R0:W-:Y:S04]  /*17260*/  STL [R1+0x34], R2 ;  /* 0x0000340201007387 */ /* 0x0001e80000100800 */
[----:B------:R0:W-:Y:S01]  /*17270*/  STL [R1+0x20], R0 ;  /* 0x0000200001007387 */ /* 0x0001e20000100800 */
[----:B------:R-:W-:Y:S05]  /*17280*/  @!P1 BRA `(.L_x_513) ;  /* 0x0000000000409947 */ /* 0x000fea0003800000 */
[----:B0-----:R-:W-:Y:S01]  /*17290*/  MOV R2, 0x0 ;  /* 0x0000000000027802 */ /* 0x001fe20000000f00 */
        /* <DEDUP_REMOVED lines=9> */
[----:B-1----:R-:W-:Y:S02]  /*17330*/  IMAD.U32 R11, RZ, RZ, UR9 ;  /* 0x00000009ff0b7e24 */ /* 0x002fe4000f8e00ff */
[----:B------:R-:W-:Y:S02]  /*17340*/  IMAD.MOV.U32 R8, RZ, RZ, 0x70 ;  /* 0x00000070ff087424 */ /* 0x000fe400078e00ff */
[----:B------:R-:W-:Y:S02]  /*17350*/  IMAD.MOV.U32 R12, RZ, RZ, 0x1 ;  /* 0x00000001ff0c7424 */ /* 0x000fe400078e00ff */
[----:B------:R-:W-:-:S07]  /*17360*/  IMAD.MOV.U32 R13, RZ, RZ, RZ ;  /* 0x000000ffff0d7224 */ /* 0x000fce00078e00ff */
[----:B------:R-:W-:-:S07]  /*17370*/  LEPC R20, `(.L_x_513) ;  /* 0x000000001014794e */ /* 0x000fce0000000000 */
[----:B0-----:R-:W-:Y:S05]  /*17380*/  CALL.ABS.NOINC R2 ;  /* 0x0000000002007343 */ /* 0x001fea0003c00000 */
.L_x_513:
[----:B------:R-:W-:Y:S05]  /*17390*/  BSYNC B6 ;  /* 0x0000000000067941 */ /* 0x000fea0003800000 */
.L_x_512:
[----:B------:R-:W2:Y:S01]  /*173a0*/  LDL.LU R20, [R1+0x20] ;  /* 0x0000200001147983 */ /* 0x000ea20000300800 */
[----:B------:R-:W3:Y:S01]  /*173b0*/  LDC R9, c[0x0][0x448] ;  /* 0x00011200ff097b82 */ /* 0x000ee20000000800 */
[----:B------:R-:W-:Y:S01]  /*173c0*/  ULDC.64 UR6, c[0x0][0x2e0] ;  /* 0x0000b80000067ab9 */ /* 0x000fe20000000a00 */
[----:B------:R-:W-:Y:S01]  /*173d0*/  ULDC.64 UR4, c[0x0][0x2d8] ;  /* 0x0000b60000047ab9 */ /* 0x000fe20000000a00 */
[----:B0-----:R-:W2:Y:S01]  /*173e0*/  LDL.LU.64 R2, [R1+0x28] ;  /* 0x0000280001027983 */ /* 0x001ea20000300a00 */
[----:B------:R-:W-:-:S03]  /*173f0*/  ULDC.64 UR8, c[0x0][0x280] ;  /* 0x0000a00000087ab9 */ /* 0x000fc60000000a00 */
[----:B------:R-:W4:Y:S04]  /*17400*/  LDL.LU R21, [R1+0x34] ;  /* 0x0000340001157983 */ /* 0x000f280000300800 */
[----:B------:R-:W4:Y:S01]  /*17410*/  LDL.LU R4, [R1+0x18] ;  /* 0x0000180001047983 */ /* 0x000f220000300800 */
[----:B---3--:R-:W-:-:S13]  /*17420*/  ISETP.NE.AND P0, PT, R9, 0x1, PT ;  /* 0x000000010900780c */ /* 0x008fda0003f05270 */
[----:B------:R-:W0:Y:S08]  /*17430*/  @P0 LDC R5, c[0x0][0x44c] ;  /* 0x00011300ff050b82 */ /* 0x000e300000000800 */
[----:B------:R-:W3:Y:S08]  /*17440*/  @P0 LDC R6, c[0x0][0x450] ;  /* 0x00011400ff060b82 */ /* 0x000ef00000000800 */
[----:B------:R-:W1:Y:S01]  /*17450*/  @P0 LDC R8, c[0x0][0x450] ;  /* 0x00011400ff080b82 */ /* 0x000e620000000800 */
[----:B--2---:R-:W-:-:S02]  /*17460*/  IMAD.MOV.U32 R3, RZ, RZ, R20 ;  /* 0x000000ffff037224 */ /* 0x004fc400078e0014 */
[----:B------:R-:W2:Y:S01]  /*17470*/  S2R R20, SR_TID.X ;  /* 0x0000000000147919 */ /* 0x000ea20000002100 */
[----:B----4-:R-:W-:Y:S02]  /*17480*/  IMAD R0, R21, UR6, RZ ;  /* 0x0000000615007c24 */ /* 0x010fe4000f8e02ff */
[----:B------:R-:W-:-:S04]  /*17490*/  IMAD.WIDE.U32 R2, R16, UR4, R2 ;  /* 0x0000000410027c25 */ /* 0x000fc8000f8e0002 */
[----:B------:R-:W-:Y:S01]  /*174a0*/  IMAD R3, R16, UR5, R3 ;  /* 0x0000000510037c24 */ /* 0x000fe2000f8e0203 */
[----:B------:R-:W-:Y:S01]  /*174b0*/  ULDC.64 UR4, c[0x0][0x2d0] ;  /* 0x0000b40000047ab9 */ /* 0x000fe20000000a00 */
[C---:B------:R-:W-:Y:S02]  /*174c0*/  IMAD R0, R4.reuse, UR7, R0 ;  /* 0x0000000704007c24 */ /* 0x040fe4000f8e0200 */
[----:B------:R-:W-:Y:S01]  /*174d0*/  IMAD.WIDE.U32 R2, R4, UR6, R2 ;  /* 0x0000000604027c25 */ /* 0x000fe2000f8e0002 */
[----:B------:R-:W-:-:S03]  /*174e0*/  ULDC.64 UR6, c[0x0][0x2c8] ;  /* 0x0000b20000067ab9 */ /* 0x000fc60000000a00 */
[----:B------:R-:W-:Y:S01]  /*174f0*/  IMAD.IADD R3, R3, 0x1, R0 ;  /* 0x0000000103037824 */ /* 0x000fe200078e0200 */
[C---:B--2---:R-:W-:Y:S01]  /*17500*/  LOP3.LUT R21, R20.reuse, 0x7f, RZ, 0xc0, !PT ;  /* 0x0000007f14157812 */ /* 0x044fe200078ec0ff */
[----:B------:R-:W-:-:S03]  /*17510*/  IMAD.SHL.U32 R20, R20, 0x40, RZ ;  /* 0x0000004014147824 */ /* 0x000fc600078e00ff */
[----:B------:R-:W-:-:S04]  /*17520*/  SHF.R.U32.HI R21, RZ, 0x1, R21 ;  /* 0x00000001ff157819 */ /* 0x000fc80000011615 */
[----:B------:R-:W-:Y:S02]  /*17530*/  LOP3.LUT R20, R21, 0x40, R20, 0xf8, !PT ;  /* 0x0000004015147812 */ /* 0x000fe400078ef814 */
[----:B------:R2:W5:Y:S03]  /*17540*/  LDL R21, [R1+0x3c] ;  /* 0x00003c0001157983 */ /* 0x0005660000100800 */
[----:B------:R-:W-:-:S04]  /*17550*/  IMAD R0, R25, 0xc0, R20 ;  /* 0x000000c019007824 */ /* 0x000fc800078e0214 */
[----:B0-----:R-:W-:-:S04]  /*17560*/  @P0 IMAD.HI.U32 R5, R0, R5, RZ ;  /* 0x0000000500050227 */ /* 0x001fc800078e00ff */
[----:B------:R-:W-:Y:S01]  /*17570*/  IMAD.MOV.U32 R4, RZ, RZ, R0 ;  /* 0x000000ffff047224 */ /* 0x000fe200078e0000 */
[----:B---3--:R-:W-:-:S04]  /*17580*/  @P0 SHF.R.U32.HI R4, RZ, R6, R5 ;  /* 0x00000006ff040219 */ /* 0x008fc80000011605 */
[--C-:B------:R-:W-:Y:S01]  /*17590*/  SHF.R.S32.HI R5, RZ, 0x1f, R4.reuse ;  /* 0x0000001fff057819 */ /* 0x100fe20000011404 */
[----:B------:R-:W-:-:S04]  /*175a0*/  IMAD.MOV R6, RZ, RZ, -R4 ;  /* 0x000000ffff067224 */ /* 0x000fc800078e0a04 */
[----:B------:R-:W-:Y:S02]  /*175b0*/  IMAD R5, R5, UR4, RZ ;  /* 0x0000000405057c24 */ /* 0x000fe4000f8e02ff */
[----:B------:R-:W-:Y:S02]  /*175c0*/  IMAD R6, R9, R6, R0 ;  /* 0x0000000609067224 */ /* 0x000fe400078e0200 */
[C---:B------:R-:W-:Y:S02]  /*175d0*/  IMAD R7, R4.reuse, UR5, R5 ;  /* 0x0000000504077c24 */ /* 0x040fe4000f8e0205 */
[----:B------:R-:W-:-:S04]  /*175e0*/  IMAD.WIDE.U32 R4, R4, UR4, R2 ;  /* 0x0000000404047c25 */ /* 0x000fc8000f8e0002 */
[----:B------:R-:W-:Y:S01]  /*175f0*/  IMAD.IADD R5, R5, 0x1, R7 ;  /* 0x0000000105057824 */ /* 0x000fe200078e0207 */
[----:B------:R-:W-:Y:S01]  /*17600*/  SHF.R.S32.HI R7, RZ, 0x1f, R6 ;  /* 0x0000001fff077819 */ /* 0x000fe20000011406 */
[----:B------:R-:W-:-:S04]  /*17610*/  IMAD.WIDE.U32 R4, R6, UR6, R4 ;  /* 0x0000000606047c25 */ /* 0x000fc8000f8e0004 */
[----:B------:R-:W-:-:S04]  /*17620*/  IMAD R7, R7, UR6, RZ ;  /* 0x0000000607077c24 */ /* 0x000fc8000f8e02ff */
[----:B------:R-:W-:Y:S01]  /*17630*/  IMAD R7, R6, UR7, R7 ;  /* 0x0000000706077c24 */ /* 0x000fe2000f8e0207 */
[----:B------:R-:W-:-:S04]  /*17640*/  IADD3 R6, P1, R4, UR8, RZ ;  /* 0x0000000804067c10 */ /* 0x000fc8000ff3e0ff */
[----:B------:R-:W-:Y:S02]  /*17650*/  IADD3.X R4, R5, UR9, R7, P1, !PT ;  /* 0x0000000905047c10 */ /* 0x000fe40008ffe407 */
[----:B------:R-:W0:Y:S01]  /*17660*/  @P0 LDC R7, c[0x0][0x44c] ;  /* 0x00011300ff070b82 */ /* 0x000e220000000800 */
[----:B------:R-:W-:-:S04]  /*17670*/  VIADD R0, R0, 0x80 ;  /* 0x0000008000007836 */ /* 0x000fc80000000000 */
[----:B------:R-:W-:Y:S02]  /*17680*/  IMAD.MOV.U32 R5, RZ, RZ, R0 ;  /* 0x000000ffff057224 */ /* 0x000fe400078e0000 */
[----:B0-----:R-:W-:-:S05]  /*17690*/  @P0 IMAD.HI.U32 R7, R0, R7, RZ ;  /* 0x0000000700070227 */ /* 0x001fca00078e00ff */
[----:B-1----:R-:W-:Y:S02]  /*176a0*/  @P0 SHF.R.U32.HI R5, RZ, R8, R7 ;  /* 0x00000008ff050219 */ /* 0x002fe40000011607 */
[----:B------:R2:W5:Y:S01]  /*176b0*/  LDL R8, [R1+0x1c] ;  /* 0x00001c0001087983 */ /* 0x0005620000100800 */
[----:B------:R-:W0:Y:S01]  /*176c0*/  S2R R11, SR_TID.X ;  /* 0x00000000000b7919 */ /* 0x000e220000002100 */
[----:B------:R-:W1:Y:S01]  /*176d0*/  S2R R20, SR_TID.X ;  /* 0x0000000000147919 */ /* 0x000e620000002100 */
[----:B------:R-:W-:-:S04]  /*176e0*/  IMAD.MOV R7, RZ, RZ, -R5 ;  /* 0x000000ffff077224 */ /* 0x000fc800078e0a05 */
[----:B------:R-:W-:Y:S01]  /*176f0*/  IMAD R0, R9, R7, R0 ;  /* 0x0000000709007224 */ /* 0x000fe200078e0200 */
[----:B------:R-:W-:Y:S01]  /*17700*/  SHF.R.S32.HI R7, RZ, 0x1f, R5 ;  /* 0x0000001fff077819 */ /* 0x000fe20000011405 */
[----:B------:R-:W-:-:S04]  /*17710*/  IMAD.WIDE.U32 R2, R5, UR4, R2 ;  /* 0x0000000405027c25 */ /* 0x000fc8000f8e0002 */
[----:B------:R-:W-:Y:S01]  /*17720*/  IMAD R7, R7, UR4, RZ ;  /* 0x0000000407077c24 */ /* 0x000fe2000f8e02ff */
[----:B------:R-:W-:-:S03]  /*17730*/  ULDC UR4, c[0x0][0x2b8] ;  /* 0x0000ae0000047ab9 */ /* 0x000fc60000000800 */
[----:B------:R-:W-:Y:S01]  /*17740*/  IMAD R7, R5, UR5, R7 ;  /* 0x0000000505077c24 */ /* 0x000fe2000f8e0207 */
[----:B------:R-:W-:-:S03]  /*17750*/  SHF.R.S32.HI R5, RZ, 0x1f, R0 ;  /* 0x0000001fff057819 */ /* 0x000fc60000011400 */
[----:B------:R-:W-:Y:S02]  /*17760*/  IMAD.IADD R3, R3, 0x1, R7 ;  /* 0x0000000103037824 */ /* 0x000fe400078e0207 */
[----:B0-----:R-:W-:Y:S02]  /*17770*/  IMAD.SHL.U32 R11, R11, 0x10, RZ ;  /* 0x000000100b0b7824 */ /* 0x001fe400078e00ff */
[----:B-1----:R-:W-:-:S03]  /*17780*/  IMAD.SHL.U32 R10, R20, 0x10, RZ ;  /* 0x00000010140a7824 */ /* 0x002fc600078e00ff */
[----:B------:R-:W-:Y:S01]  /*17790*/  LOP3.LUT R11, R11, 0x10, RZ, 0xc0, !PT ;  /* 0x000000100b0b7812 */ /* 0x000fe200078ec0ff */
[----:B------:R-:W-:Y:S02]  /*177a0*/  IMAD R5, R5, UR6, RZ ;  /* 0x0000000605057c24 */ /* 0x000fe4000f8e02ff */
[----:B------:R-:W-:Y:S01]  /*177b0*/  IMAD.WIDE.U32 R2, R0, UR6, R2 ;  /* 0x0000000600027c25 */ /* 0x000fe2000f8e0002 */
[C---:B------:R-:W-:Y:S02]  /*177c0*/  LOP3.LUT R12, R11.reuse, 0x20, RZ, 0xfc, !PT ;  /* 0x000000200b0c7812 */ /* 0x040fe400078efcff */
[----:B------:R-:W-:Y:S02]  /*177d0*/  LOP3.LUT R10, R10, 0x10, RZ, 0xc0, !PT ;  /* 0x000000100a0a7812 */ /* 0x000fe400078ec0ff */
[----:B------:R-:W-:Y:S01]  /*177e0*/  LOP3.LUT R11, R11, 0x40, RZ, 0xfc, !PT ;  /* 0x000000400b0b7812 */ /* 0x000fe200078efcff */
[----:B------:R-:W-:Y:S01]  /*177f0*/  IMAD R5, R0, UR7, R5 ;  /* 0x0000000700057c24 */ /* 0x000fe2000f8e0205 */
[----:B------:R-:W-:-:S02]  /*17800*/  IADD3 R7, P3, R2, UR8, RZ ;  /* 0x0000000802077c10 */ /* 0x000fc4000ff7e0ff */
[----:B------:R-:W-:Y:S02]  /*17810*/  ISETP.GE.AND P2, PT, R10, UR4, PT ;  /* 0x000000040a007c0c */ /* 0x000fe4000bf46270 */
[----:B------:R-:W-:Y:S02]  /*17820*/  ISETP.GE.AND P1, PT, R12, UR4, PT ;  /* 0x000000040c007c0c */ /* 0x000fe4000bf26270 */
[----:B------:R-:W-:Y:S01]  /*17830*/  ISETP.GE.AND P0, PT, R11, UR4, PT ;  /* 0x000000040b007c0c */ /* 0x000fe2000bf06270 */
[----:B------:R-:W-:Y:S01]  /*17840*/  UMOV UR4, 0xffffffff ;  /* 0xffffffff00047882 */ /* 0x000fe20000000000 */
[----:B------:R-:W-:Y:S02]  /*17850*/  LOP3.LUT R20, R20, 0x7f, RZ, 0xc0, !PT ;  /* 0x0000007f14147812 */ /* 0x000fe400078ec0ff */
[----:B------:R-:W-:Y:S02]  /*17860*/  IADD3.X R5, R3, UR9, R5, P3, !PT ;  /* 0x0000000903057c10 */ /* 0x000fe40009ffe405 */
[----:B------:R-:W-:Y:S01]  /*17870*/  SHF.R.U32.HI R20, RZ, 0x1, R20 ;  /* 0x00000001ff147819 */ /* 0x000fe20000011614 */
[----:B--2---:R-:W-:Y:S06]  /*17880*/  BRA.DIV UR4, `(.L_x_514) ;  /* 0x0000003604847947 */ /* 0x004fec000b800000 */
[----:B------:R-:W0:Y:S01]  /*17890*/  SHFL.IDX PT, R3, R6, RZ, 0x1e1f ;  /* 0x001e1fff06037589 */ /* 0x000e2200000e0000 */
[----:B-----5:R-:W-:Y:S02]  /*178a0*/  IMAD R0, R21, R9, RZ ;  /* 0x0000000915007224 */ /* 0x020fe400078e02ff */
[----:B------:R-:W-:Y:S01]  /*178b0*/  IMAD R25, R25, 0xc0, R20 ;  /* 0x000000c019197824 */ /* 0x000fe200078e0214 */
[----:B------:R-:W1:Y:S04]  /*178c0*/  SHFL.IDX PT, R2, R4, RZ, 0x1e1f ;  /* 0x001e1fff04027589 */ /* 0x000e6800000e0000 */
[----:B------:R-:W-:Y:S01]  /*178d0*/  ISETP.GE.AND P4, PT, R25, R0, PT ;  /* 0x000000001900720c */ /* 0x000fe20003f86270 */
[----:B------:R-:W2:Y:S04]  /*178e0*/  SHFL.IDX PT, R6, R6, 0x1, 0x1e1f ;  /* 0x003e1f0006067f89 */ /* 0x000ea800000e0000 */
[----:B------:R-:W3:Y:S08]  /*178f0*/  SHFL.IDX PT, R4, R4, 0x1, 0x1e1f ;  /* 0x003e1f0004047f89 */ /* 0x000ef000000e0000 */
[----:B0-----:R-:W-:-:S05]  /*17900*/  @!P4 IADD3 R3, P3, R10, R3, RZ ;  /* 0x000000030a03c210 */ /* 0x001fca0007f7e0ff */
[----:B-1----:R-:W-:-:S05]  /*17910*/  @!P4 IMAD.X R2, RZ, RZ, R2, P3 ;  /* 0x000000ffff02c224 */ /* 0x002fca00018e0602 */
[----:B------:R-:W-:-:S04]  /*17920*/  @!P4 LOP3.LUT R3, R3, R2, RZ, 0x3c, !PT ;  /* 0x000000020303c212 */ /* 0x000fc800078e3cff */
[----:B------:R-:W-:-:S04]  /*17930*/  @!P4 LOP3.LUT R2, R3, R2, RZ, 0x3c, !PT ;  /* 0x000000020302c212 */ /* 0x000fc800078e3cff */
[----:B------:R-:W-:-:S05]  /*17940*/  @!P4 LOP3.LUT R3, R3, R2, RZ, 0x3c, !PT ;  /* 0x000000020303c212 */ /* 0x000fca00078e3cff */
[----:B------:R-:W-:Y:S04]  /*17950*/  @!P4 LDGSTS.E.BYPASS.LTC128B.128 [R8+0xf000], desc[UR40][R2.64], !P2 ;  /* 0x0f0000000208cfae */ /* 0x000fe8000d101d68 */
[----:B------:R-:W-:Y:S04]  /*17960*/  @!P4 LDGSTS.E.BYPASS.LTC128B.128 [R8+0x10800], desc[UR40][R2.64+0x20], !P1 ;  /* 0x108000200208cfae */ /* 0x000fe8000c901d68 */
[----:B------:R0:W-:Y:S02]  /*17970*/  @!P4 LDGSTS.E.BYPASS.LTC128B.128 [R8+0x12000], desc[UR40][R2.64+0x40], !P0 ;  /* 0x120000400208cfae */ /* 0x0001e4000c101d68 */
[----:B0-----:R-:W-:-:S05]  /*17980*/  VIADD R2, R25, 0x40 ;  /* 0x0000004019027836 */ /* 0x001fca0000000000 */
[----:B------:R-:W-:-:S13]  /*17990*/  ISETP.GE.AND P4, PT, R2, R0, PT ;  /* 0x000000000200720c */ /* 0x000fda0003f86270 */
[----:B--2---:R-:W-:-:S05]  /*179a0*/  @!P4 IADD3 R2, P3, R10, R6, RZ ;  /* 0x000000060a02c210 */ /* 0x004fca0007f7e0ff */
[----:B---3--:R-:W-:-:S05]  /*179b0*/  @!P4 IMAD.X R3, RZ, RZ, R4, P3 ;  /* 0x000000ffff03c224 */ /* 0x008fca00018e0604 */
[----:B------:R-:W-:Y:S04]  /*179c0*/  @!P4 LDGSTS.E.BYPASS.LTC128B.128 [R8+0xf800], desc[UR40][R2.64], !P2 ;  /* 0x0f8000000208cfae */ /* 0x000fe8000d101d68 */
[----:B------:R-:W-:Y:S04]  /*179d0*/  @!P4 LDGSTS.E.BYPASS.LTC128B.128 [R8+0x11000], desc[UR40][R2.64+0x20], !P1 ;  /* 0x110000200208cfae */ /* 0x000fe8000c901d68 */
[----:B------:R0:W-:Y:S04]  /*179e0*/  @!P4 LDGSTS.E.BYPASS.LTC128B.128 [R8+0x12800], desc[UR40][R2.64+0x40], !P0 ;  /* 0x128000400208cfae */ /* 0x0001e8000c101d68 */
[----:B0-----:R0:W1:Y:S04]  /*179f0*/  SHFL.IDX PT, R3, R5, RZ, 0x1e1f ;  /* 0x001e1fff05037589 */ /* 0x00106800000e0000 */
[----:B------:R0:W2:Y:S02]  /*17a00*/  SHFL.IDX PT, R2, R7, RZ, 0x1e1f ;  /* 0x001e1fff07027589 */ /* 0x0000a400000e0000 */
.L_x_621:
[----:B------:R-:W-:Y:S01]  /*17a10*/  VIADD R25, R25, 0x80 ;  /* 0x0000008019197836 */ /* 0x000fe20000000000 */
[----:B------:R-:W-:Y:S04]  /*17a20*/  BSSY B0, `(.L_x_515) ;  /* 0x000000b000007945 */ /* 0x000fe80003800000 */
[----:B------:R-:W-:-:S13]  /*17a30*/  ISETP.GE.AND P3, PT, R25, R0, PT ;  /* 0x000000001900720c */ /* 0x000fda0003f66270 */
[----:B------:R-:W-:Y:S05]  /*17a40*/  @P3 BRA `(.L_x_516) ;  /* 0x0000000000203947 */ /* 0x000fea0003800000 */
[----:B--2---:R-:W-:-:S05]  /*17a50*/  IADD3 R2, P3, R10, R2, RZ ;  /* 0x000000020a027210 */ /* 0x004fca0007f7e0ff */
[----:B-1----:R-:W-:-:S05]  /*17a60*/  IMAD.X R3, RZ, RZ, R3, P3 ;  /* 0x000000ffff037224 */ /* 0x002fca00018e0603 */
[----:B------:R-:W-:Y:S01]  /*17a70*/  @!PT LDS RZ, [RZ] ;  /* 0x00000000fffff984 */ /* 0x000fe20000000800 */
[----:B------:R-:W-:Y:S01]  /*17a80*/  @!PT LDS RZ, [RZ] ;  /* 0x00000000fffff984 */ /* 0x000fe20000000800 */
[----:B------:R-:W-:Y:S01]  /*17a90*/  @!PT LDS RZ, [RZ] ;  /* 0x00000000fffff984 */ /* 0x000fe20000000800 */
[----:B------:R3:W-:Y:S04]  /*17aa0*/  LDGSTS.E.BYPASS.LTC128B.128 [R8+0x10000], desc[UR40][R2.64], !P2 ;  /* 0x1000000002087fae */ /* 0x0007e8000d101d68 */
[----:B------:R3:W-:Y:S04]  /*17ab0*/  LDGSTS.E.BYPASS.LTC128B.128 [R8+0x11800], desc[UR40][R2.64+0x20], !P1 ;  /* 0x1180002002087fae */ /* 0x0007e8000c901d68 */
[----:B------:R3:W-:Y:S02]  /*17ac0*/  LDGSTS.E.BYPASS.LTC128B.128 [R8+0x13000], desc[UR40][R2.64+0x40], !P0 ;  /* 0x1300004002087fae */ /* 0x0007e4000c101d68 */
.L_x_516:
[----:B------:R-:W-:Y:S05]  /*17ad0*/  BSYNC B0 ;  /* 0x0000000000007941 */ /* 0x000fea0003800000 */
.L_x_515:
[----:B------:R-:W-:Y:S01]  /*17ae0*/  NOP ;  /* 0x0000000000007918 */ /* 0x000fe20000000000 */
[----:B------:R-:W-:-:S13]  /*17af0*/  PLOP3.LUT P0, PT, PT, PT, PT, 0x80, 0x0 ;  /* 0x000000000000781c */ /* 0x000fda0003f0f070 */
.L_x_517:
[----:B------:R-:W-:Y:S02]  /*17b00*/  PLOP3.LUT P1, PT, P1, P0, PT, 0xa2, 0x0 ;  /* 0x000000000000781c */ /* 0x000fe40000f21472 */
[----:B------:R-:W-:-:S08]  /*17b10*/  @P0 R2UR P1, UR4, R18 ;  /* 0x00000000120402ca */ /* 0x000fd00000020000 */
[----:B------:R-:W-:-:S05]  /*17b20*/  @P0 PLOP3.LUT P0, PT, P1, PT, PT, 0x80, 0x0 ;  /* 0x000000000000081c */ /* 0x000fca0000f0f070 */
[----:B------:R-:W-:Y:S01]  /*17b30*/  @!P1 SYNCS.ARRIVE.TRANS64.RED.A0T1 RZ, [UR4+0x19c00], RZ ;  /* 0x019c00ffffff99a7 */ /* 0x000fe20008200404 */
[----:B------:R-:W-:Y:S07]  /*17b40*/  @!P1 ARRIVES.LDGSTSBAR.64.TRANSCNT [UR4+0x19c00] ;  /* 0x019c0000ff0099b0 */ /* 0x000fee0008000a84 */
[----:B------:R-:W-:Y:S05]  /*17b50*/  @P0 BRA.U.ANY `(.L_x_517) ;  /* 0xfffffffd00e80947 */ /* 0x000fea000393ffff */
[----:B--23--:R-:W2:Y:S02]  /*17b60*/  LDL.LU R2, [R1+0x44] ;  /* 0x0000440001027983 */ /* 0x00cea40000300800 */
[----:B--2---:R-:W-:-:S05]  /*17b70*/  VIADD R2, R2, 0x1 ;  /* 0x0000000102027836 */ /* 0x004fca0000000000 */
[----:B------:R2:W-:Y:S01]  /*17b80*/  STL [R1+0x44], R2 ;  /* 0x0000440201007387 */ /* 0x0005e20000100800 */
[----:B------:R-:W-:-:S04]  /*17b90*/  LEA.HI R0, R2, R2, RZ, 0x1 ;  /* 0x0000000202007211 */ /* 0x000fc800078f08ff */
[----:B------:R-:W-:-:S05]  /*17ba0*/  LOP3.LUT R0, R0, 0xfffffffe, RZ, 0xc0, !PT ;  /* 0xfffffffe00007812 */ /* 0x000fca00078ec0ff */
[----:B------:R-:W-:-:S05]  /*17bb0*/  IMAD.IADD R0, R2, 0x1, -R0 ;  /* 0x0000000102007824 */ /* 0x000fca00078e0a00 */
[----:B------:R-:W-:Y:S01]  /*17bc0*/  SHF.L.U32 R0, R0, 0x1f, RZ ;  /* 0x0000001f00007819 */ /* 0x000fe200000006ff */
[----:B------:R-:W-:Y:S01]  /*17bd0*/  NOP ;  /* 0x0000000000007918 */ /* 0x000fe20000000000 */
[----:B------:R2:W-:Y:S01]  /*17be0*/  SYNCS.ARRIVE.TRANS64.A1T0 RZ, [R18+URZ+0x19c00], RZ ;  /* 0x019c00ff12ff79a7 */ /* 0x0005e2000810003f */
[----:B------:R-:W-:Y:S01]  /*17bf0*/  BSSY B0, `(.L_x_518) ;  /* 0x0000003000007945 */ /* 0x000fe20003800000 */
[----:B------:R-:W3:Y:S03]  /*17c00*/  SYNCS.PHASECHK.TRANS64.TRYWAIT P0, [R18+URZ+0x19c20], R0 ;  /* 0x019c2000120075a7 */ /* 0x000ee6000800017f */
[----:B--23--:R-:W-:Y:S05]  /*17c10*/  @!P0 BRA `(.L_x_519) ;  /* 0x0000003400908947 */ /* 0x00cfea0003800000 */
.L_x_622:
[----:B------:R-:W-:Y:S05]  /*17c20*/  BSYNC B0 ;  /* 0x0000000000007941 */ /* 0x000fea0003800000 */
.L_x_518:
[----:B------:R-:W3:Y:S02]  /*17c30*/  LDL.LU R2, [R1+0x24] ;  /* 0x0000240001027983 */ /* 0x000ee40000300800 */
[----:B---3--:R-:W-:-:S05]  /*17c40*/  VIADD R2, R2, 0xfffffffe ;  /* 0xfffffffe02027836 */ /* 0x008fca0000000000 */
[----:B------:R-:W-:-:S13]  /*17c50*/  ISETP.GE.AND P0, PT, R2, R29, PT ;  /* 0x0000001d0200720c */ /* 0x000fda0003f06270 */
[----:B------:R-:W-:Y:S05]  /*17c60*/  @!P0 BRA `(.L_x_520) ;  /* 0x0000001000088947 */ /* 0x000fea0003800000 */
[----:B--2---:R-:W-:Y:S02]  /*17c70*/  IMAD.MOV.U32 R0, RZ, RZ, R19 ;  /* 0x000000ffff007224 */ /* 0x004fe400078e0013 */
[----:B------:R-:W-:-:S07]  /*17c80*/  IMAD.MOV.U32 R8, RZ, RZ, R23 ;  /* 0x000000ffff087224 */ /* 0x000fce00078e0017 */
.L_x_544:
[----:B-1----:R-:W2:Y:S01]  /*17c90*/  LDL R3, [R1+0x14] ;  /* 0x0000140001037983 */ /* 0x002ea20000100800 */
        /* <DEDUP_REMOVED lines=14> */
[----:B0-----:R-:W2:Y:S01]  /*17d80*/  LDL R7, [R1] ;  /* 0x0000000001077983 */ /* 0x001ea20000100800 */
[----:B------:R-:W0:Y:S01]  /*17d90*/  LDC R3, c[0x0][0x43c] ;  /* 0x00010f00ff037b82 */ /* 0x000e220000000800 */
[----:B------:R-:W-:Y:S01]  /*17da0*/  ULDC.64 UR6, c[0x0][0x428] ;  /* 0x00010a0000067ab9 */ /* 0x000fe20000000a00 */
[----:B0-----:R-:W-:-:S13]  /*17db0*/  ISETP.NE.AND P0, PT, R3, 0x1, PT ;  /* 0x000000010300780c */ /* 0x001fda0003f05270 */
[----:B------:R-:W0:Y:S02]  /*17dc0*/  @P0 LDC.64 R4, c[0x0][0x440] ;  /* 0x00011000ff040b82 */ /* 0x000e240000000a00 */
[----:B0-----:R-:W-:-:S04]  /*17dd0*/  @P0 IMAD.HI.U32 R6, R2, R4, RZ ;  /* 0x0000000402060227 */ /* 0x001fc800078e00ff */
[----:B------:R-:W-:Y:S01]  /*17de0*/  IMAD.MOV.U32 R4, RZ, RZ, R2 ;  /* 0x000000ffff047224 */ /* 0x000fe200078e0002 */
[----:B------:R-:W-:-:S05]  /*17df0*/  @P0 SHF.R.U32.HI R4, RZ, R5, R6 ;  /* 0x00000005ff040219 */ /* 0x000fca0000011606 */
[----:B------:R-:W-:-:S04]  /*17e00*/  IMAD.MOV R5, RZ, RZ, -R4 ;  /* 0x000000ffff057224 */ /* 0x000fc800078e0a04 */
[----:B------:R-:W-:Y:S01]  /*17e10*/  IMAD R3, R3, R5, R2 ;  /* 0x0000000503037224 */ /* 0x000fe200078e0202 */
[----:B------:R-:W-:-:S03]  /*17e20*/  SHF.R.S32.HI R5, RZ, 0x1f, R4 ;  /* 0x0000001fff057819 */ /* 0x000fc60000011404 */
[----:B------:R-:W-:-:S04]  /*17e30*/  IMAD.WIDE.U32 R4, R26, UR6, R4 ;  /* 0x000000061a047c25 */ /* 0x000fc8000f8e0004 */
[----:B--2---:R-:W-:-:S04]  /*17e40*/  IMAD R6, R7, UR6, RZ ;  /* 0x0000000607067c24 */ /* 0x004fc8000f8e02ff */
[----:B------:R-:W-:-:S04]  /*17e50*/  IMAD R6, R26, UR7, R6 ;  /* 0x000000071a067c24 */ /* 0x000fc8000f8e0206 */
[----:B------:R-:W-:Y:S01]  /*17e60*/  IMAD.IADD R5, R6, 0x1, R5 ;  /* 0x0000000106057824 */ /* 0x000fe200078e0205 */
[----:B------:R-:W-:-:S04]  /*17e70*/  LEA R6, P0, R4, UR4, 0x2 ;  /* 0x0000000404067c11 */ /* 0x000fc8000f8010ff */
[----:B------:R-:W-:-:S05]  /*17e80*/  LEA.HI.X R7, R4, UR5, R5, 0x2, P0 ;  /* 0x0000000504077c11 */ /* 0x000fca00080f1405 */
[----:B------:R1:W5:Y:S04]  /*17e90*/  LDG.E R17, desc[UR40][R6.64] ;  /* 0x0000002806117981 */ /* 0x000368000c1e1900 */
.L_x_523:
[----:B-1----:R-:W-:Y:S01]  /*17ea0*/  IMAD R6, R19, 0x8, R18 ;  /* 0x0000000813067824 */ /* 0x002fe200078e0212 */
[----:B0-----:R-:W-:Y:S01]  /*17eb0*/  SHF.L.U32 R5, R23, 0x1f, RZ ;  /* 0x0000001f17057819 */ /* 0x001fe200000006ff */
[----:B------:R-:W0:Y:S01]  /*17ec0*/  S2R R4, SR_TID.X ;  /* 0x0000000000047919 */ /* 0x000e220000002100 */
[----:B------:R-:W-:Y:S02]  /*17ed0*/  BSSY B1, `(.L_x_524) ;  /* 0x0000005000017945 */ /* 0x000fe40003800000 */
[----:B------:R-:W1:Y:S01]  /*17ee0*/  SYNCS.PHASECHK.TRANS64.TRYWAIT P0, [R6+URZ+0x19c80], R5 ;  /* 0x019c8005060075a7 */ /* 0x000e62000800017f */
[----:B0-----:R-:W-:-:S04]  /*17ef0*/  LOP3.LUT R4, R4, 0x7f, RZ, 0xc0, !PT ;  /* 0x0000007f04047812 */ /* 0x001fc800078ec0ff */
[----:B------:R-:W-:Y:S01]  /*17f00*/  ISETP.NE.AND P1, PT, R4, RZ, PT ;  /* 0x000000ff0400720c */ /* 0x000fe20003f25270 */
[----:B-1----:R-:W-:-:S12]  /*17f10*/  @!P0 BRA `(.L_x_525) ;  /* 0x0000003000e48947 */ /* 0x002fd80003800000 */
.L_x_623:
[----:B------:R-:W-:Y:S05]  /*17f20*/  BSYNC B1 ;  /* 0x0000000000017941 */ /* 0x000fea0003800000 */
.L_x_524:
        /* <DEDUP_REMOVED lines=9> */
.L_x_527:
[----:B------:R-:W-:Y:S05]  /*17fc0*/  BSYNC B1 ;  /* 0x0000000000017941 */ /* 0x000fea0003800000 */
.L_x_526:
[----:B------:R-:W2:Y:S01]  /*17fd0*/  LDL R7, [R1+0x4] ;  /* 0x0000040001077983 */ /* 0x000ea20000100800 */
[----:B------:R-:W-:Y:S01]  /*17fe0*/  IMAD.MOV.U32 R14, RZ, RZ, RZ ;  /* 0x000000ffff0e7224 */ /* 0x000fe200078e00ff */
[----:B------:R-:W-:Y:S01]  /*17ff0*/  UIADD3 UR4, UP0, UR38, 0x470, URZ ;  /* 0x0000047026047890 */ /* 0x000fe2000ff1e03f */
[----:B------:R-:W-:Y:S01]  /*18000*/  IMAD R4, R19, 0x3000, R18 ;  /* 0x0000300013047824 */ /* 0x000fe200078e0212 */
[----:B------:R-:W-:Y:S01]  /*18010*/  PLOP3.LUT P0, PT, PT, PT, PT, 0x80, 0x0 ;  /* 0x000000000000781c */ /* 0x000fe20003f0f070 */
[----:B------:R-:W-:Y:S01]  /*18020*/  UMOV UR6, 0x0 ;  /* 0x0000000000067882 */ /* 0x000fe20000000000 */
[----:B------:R-:W-:Y:S01]  /*18030*/  R2UR UR10, R14 ;  /* 0x000000000e0a72ca */ /* 0x000fe200000e0000 */
[----:B------:R-:W-:Y:S01]  /*18040*/  VIADD R9, R4, 0x9000 ;  /* 0x0000900004097836 */ /* 0x000fe20000000000 */
[----:B------:R-:W-:Y:S01]  /*18050*/  UIADD3.X UR5, URZ, UR39, URZ, UP0, !UPT ;  /* 0x000000273f057290 */ /* 0x000fe200087fe43f */
[----:B------:R-:W-:Y:S01]  /*18060*/  UMOV UR7, 0x14f00000 ;  /* 0x14f0000000077882 */ /* 0x000fe20000000000 */
[----:B--2---:R-:W-:-:S02]  /*18070*/  IMAD R7, R3, 0x80, R7 ;  /* 0x0000008003077824 */ /* 0x004fc400078e0207 */
[----:B------:R-:W-:-:S09]  /*18080*/  VIADD R3, R6, 0x19c70 ;  /* 0x00019c7006037836 */ /* 0x000fd20000000000 */
.L_x_528:
[----:B------:R-:W-:-:S13]  /*18090*/  @P0 ELECT P2, URZ, PT ;  /* 0x00000000003f082f */ /* 0x000fda0003840000 */
[----:B-----5:R-:W-:Y:S02]  /*180a0*/  @P2 R2UR UR13, R17 ;  /* 0x00000000110d22ca */ /* 0x020fe400000e0000 */
[----:B------:R-:W-:Y:S02]  /*180b0*/  @P2 R2UR UR12, R16 ;  /* 0x00000000100c22ca */ /* 0x000fe400000e0000 */
[----:B------:R-:W-:Y:S02]  /*180c0*/  @P2 R2UR UR11, R7 ;  /* 0x00000000070b22ca */ /* 0x000fe400000e0000 */
[----:B------:R-:W-:Y:S02]  /*180d0*/  @P2 R2UR UR9, R3 ;  /* 0x00000000030922ca */ /* 0x000fe400000e0000 */
[----:B------:R-:W-:Y:S02]  /*180e0*/  @P2 R2UR UR8, R9 ;  /* 0x00000000090822ca */ /* 0x000fe400000e0000 */
[----:B------:R-:W-:-:S02]  /*180f0*/  @P2 PLOP3.LUT P0, PT, P2, PT, PT, 0x8, 0x0 ;  /* 0x000000000000281c */ /* 0x000fc4000170e170 */
        /* <DEDUP_REMOVED lines=9> */
.L_x_529:
        /* <DEDUP_REMOVED lines=16> */
.L_x_530:
        /* <DEDUP_REMOVED lines=10> */
[----:B------:R-:W1:Y:S01]  /*18330*/  SYNCS.PHASECHK.TRANS64.TRYWAIT P0, [R6+URZ+0x19c40], R5 ;  /* 0x019c4005060075a7 */ /* 0x000e62000800017f */
[----:B------:R-:W-:Y:S04]  /*18340*/  BSSY B1, `(.L_x_531) ;  /* 0x0000002000017945 */ /* 0x000fe80003800000 */
[----:B-1----:R-:W-:Y:S05]  /*18350*/  @!P0 BRA `(.L_x_532) ;  /* 0x0000002c00e88947 */ /* 0x002fea0003800000 */
.L_x_624:
[----:B------:R-:W-:Y:S05]  /*18360*/  BSYNC B1 ;  /* 0x0000000000017941 */ /* 0x000fea0003800000 */
.L_x_531:
[----:B------:R-:W-:Y:S01]  /*18370*/  BSSY B1, `(.L_x_533) ;  /* 0x000000b000017945 */ /* 0x000fe20003800000 */
[----:B------:R-:W-:Y:S02]  /*18380*/  IMAD.MOV.U32 R10, RZ, RZ, 0x0 ;  /* 0x00000000ff0a7424 */ /* 0x000fe400078e00ff */
[----:B------:R-:W-:Y:S01]  /*18390*/  IMAD.MOV.U32 R11, RZ, RZ, 0x14f00000 ;  /* 0x14f00000ff0b7424 */ /* 0x000fe200078e00ff */
[----:B------:R-:W-:Y:S06]  /*183a0*/  @P1 BRA `(.L_x_534) ;  /* 0x00000000001c1947 */ /* 0x000fec0003800000 */
[----:B------:R-:W2:Y:S02]  /*183b0*/  S2R R3, SR_TID.X ;  /* 0x0000000000037919 */ /* 0x000ea40000002100 */
[----:B--2---:R-:W-:Y:S01]  /*183c0*/  LOP3.LUT R9, R3, 0x1f, RZ, 0xc0, !PT ;  /* 0x0000001f03097812 */ /* 0x004fe200078ec0ff */
[----:B------:R-:W-:-:S03]  /*183d0*/  IMAD.MOV.U32 R3, RZ, RZ, 0x3000 ;  /* 0x00003000ff037424 */ /* 0x000fc600078e00ff */
[----:B------:R-:W-:Y:S01]  /*183e0*/  ISETP.NE.AND P0, PT, R9, RZ, PT ;  /* 0x000000ff0900720c */ /* 0x000fe20003f05270 */
[----:B------:R2:W-:-:S12]  /*183f0*/  SYNCS.ARRIVE.TRANS64 RZ, [R6+URZ+0x19c30], R3 ;  /* 0x019c300306ff79a7 */ /* 0x0005d8000800003f */
[----:B--2---:R-:W-:Y:S05]  /*18400*/  @!P0 BRA `(.L_x_534) ;  /* 0x0000000000048947 */ /* 0x004fea0003800000 */
[----:B------:R-:W-:Y:S01]  /*18410*/  BPT.TRAP 0x1 ;  /* 0x000000040000795c */ /* 0x000fe20000300000 */
.L_x_534:
[----:B------:R-:W-:Y:S05]  /*18420*/  BSYNC B1 ;  /* 0x0000000000017941 */ /* 0x000fea0003800000 */
.L_x_533:
[----:B------:R-:W-:Y:S01]  /*18430*/  R2UR UR10, R14 ;  /* 0x000000000e0a72ca */ /* 0x000fe200000e0000 */
[----:B------:R-:W-:Y:S01]  /*18440*/  UIADD3 UR4, UP0, UR38, 0x370, URZ ;  /* 0x0000037026047890 */ /* 0x000fe2000ff1e03f */
[----:B------:R-:W-:Y:S01]  /*18450*/  R2UR UR6, R10 ;  /* 0x000000000a0672ca */ /* 0x000fe200000e0000 */
[----:B01----:R-:W-:Y:S01]  /*18460*/  VIADD R6, R6, 0x19c30 ;  /* 0x00019c3006067836 */ /* 0x003fe20000000000 */
[----:B------:R-:W-:Y:S01]  /*18470*/  R2UR UR7, R11 ;  /* 0x000000000b0772ca */ /* 0x000fe200000e0000 */
[----:B------:R-:W-:Y:S01]  /*18480*/  VIADD R3, R4, 0x13800 ;  /* 0x0001380004037836 */ /* 0x000fe20000000000 */
[----:B------:R-:W-:Y:S01]  /*18490*/  PLOP3.LUT P0, PT, PT, PT, PT, 0x80, 0x0 ;  /* 0x000000000000781c */ /* 0x000fe20003f0f070 */
[----:B------:R-:W-:-:S12]  /*184a0*/  UIADD3.X UR5, URZ, UR39, URZ, UP0, !UPT ;  /* 0x000000273f057290 */ /* 0x000fd800087fe43f */
.L_x_535:
        /* <DEDUP_REMOVED lines=15> */
.L_x_536:
        /* <DEDUP_REMOVED lines=15> */
.L_x_537:
        /* <DEDUP_REMOVED lines=10> */
.L_x_522:
[----:B------:R-:W-:Y:S05]  /*18730*/  BSYNC B0 ;  /* 0x0000000000007941 */ /* 0x000fea0003800000 */
.L_x_521:
[----:B------:R-:W2:Y:S02]  /*18740*/  LDL R3, [R1+0x48] ;  /* 0x0000480001037983 */ /* 0x000ea40000100800 */
[----:B--2---:R-:W-:-:S13]  /*18750*/  ISETP.NE.AND P0, PT, R3, 0x3, PT ;  /* 0x000000030300780c */ /* 0x004fda0003f05270 */
[----:B------:R-:W-:Y:S05]  /*18760*/  @!P0 BRA `(.L_x_538) ;  /* 0x0000000000048947 */ /* 0x000fea0003800000 */
[----:B------:R-:W-:Y:S01]  /*18770*/  BPT.TRAP 0x1 ;  /* 0x000000040000795c */ /* 0x000fe20000300000 */
.L_x_538:
[----:B0-----:R-:W2:Y:S01]  /*18780*/  LDL R5, [R1+0x30] ;  /* 0x0000300001057983 */ /* 0x001ea20000100800 */
[----:B------:R-:W-:Y:S01]  /*18790*/  LOP3.LUT R4, R8, 0x1, RZ, 0x3c, !PT ;  /* 0x0000000108047812 */ /* 0x000fe200078e3cff */
[----:B------:R-:W-:Y:S01]  /*187a0*/  IMAD R3, R0, 0x8, R18 ;  /* 0x0000000800037824 */ /* 0x000fe200078e0212 */
[----:B------:R-:W-:Y:S02]  /*187b0*/  BSSY B0, `(.L_x_539) ;  /* 0x0000005000007945 */ /* 0x000fe40003800000 */
[----:B------:R-:W-:-:S04]  /*187c0*/  SHF.L.U32 R4, R4, 0x1f, RZ ;  /* 0x0000001f04047819 */ /* 0x000fc800000006ff */
[----:B------:R-:W0:Y:S01]  /*187d0*/  SYNCS.PHASECHK.TRANS64.TRYWAIT P0, [R3+URZ+0x19c70], R4 ;  /* 0x019c7004030075a7 */ /* 0x000e22000800017f */
[----:B--2---:R-:W-:Y:S01]  /*187e0*/  ISETP.NE.AND P1, PT, R5, 0x3, PT ;  /* 0x000000030500780c */ /* 0x004fe20003f25270 */
[----:B0-----:R-:W-:-:S12]  /*187f0*/  @!P0 BRA `(.L_x_540) ;  /* 0x0000002800d48947 */ /* 0x001fd80003800000 */
.L_x_625:
[----:B------:R-:W-:Y:S05]  /*18800*/  BSYNC B0 ;  /* 0x0000000000007941 */ /* 0x000fea0003800000 */
.L_x_539:
[----:B------:R-:W-:Y:S05]  /*18810*/  @!P1 BRA `(.L_x_541) ;  /* 0x0000000000049947 */ /* 0x000fea0003800000 */
[----:B------:R-:W-:Y:S01]  /*18820*/  BPT.TRAP 0x1 ;  /* 0x000000040000795c */ /* 0x000fe20000300000 */
.L_x_541:
[----:B0-----:R-:W-:Y:S01]  /*18830*/  SHF.L.U32 R4, R8, 0x1f, RZ ;  /* 0x0000001f08047819 */ /* 0x001fe200000006ff */
[----:B------:R-:W-:-:S03]  /*18840*/  IMAD R10, R0, 0x3000, RZ ;  /* 0x00003000000a7824 */ /* 0x000fc600078e02ff */
[----:B------:R-:W0:Y:S02]  /*18850*/  SYNCS.PHASECHK.TRANS64.TRYWAIT P0, [R3+URZ+0x19c60], R4 ;  /* 0x019c6004030075a7 */ /* 0x000e24000800017f */
[----:B0-----:R-:W-:Y:S05]  /*18860*/  @!P0 BRA `(.L_x_542) ;  /* 0x0000002800cc8947 */ /* 0x001fea0003800000 */
.L_x_626:
[----:B------:R-:W2:Y:S04]  /*18870*/  LDL R0, [R1+0x10] ;  /* 0x0000100001007983 */ /* 0x000ea80000100800 */
[----:B------:R-:W3:Y:S04]  /*18880*/  LDL R11, [R1+0x8] ;  /* 0x00000800010b7983 */ /* 0x000ee80000100800 */
[----:B------:R-:W4:Y:S01]  /*18890*/  LDL R13, [R1+0xc] ;  /* 0x00000c00010d7983 */ /* 0x000f220000100800 */
[----:B------:R-:W-:Y:S05]  /*188a0*/  WARPSYNC.ALL ;  /* 0x0000000000007948 */ /* 0x000fea0003800000 */
[----:B--2---:R-:W-:-:S02]  /*188b0*/  LOP3.LUT R0, R10, R0, RZ, 0xfc, !PT ;  /* 0x000000000a007212 */ /* 0x004fc400078efcff */
[----:B---3--:R-:W-:-:S03]  /*188c0*/  LOP3.LUT R12, R10, R11, RZ, 0xfc, !PT ;  /* 0x0000000b0a0c7212 */ /* 0x008fc600078efcff */
[C---:B------:R-:W-:Y:S02]  /*188d0*/  IMAD.IADD R0, R18.reuse, 0x1, R0 ;  /* 0x0000000112007824 */ /* 0x040fe400078e0200 */
[----:B------:R-:W-:-:S03]  /*188e0*/  IMAD.IADD R12, R18, 0x1, R12 ;  /* 0x00000001120c7824 */ /* 0x000fc600078e020c */
[----:B0-----:R-:W0:Y:S02]  /*188f0*/  LDSM.16.MT88.4 R4, [R0+0x9000] ;  /* 0x009000000004783b */ /* 0x001e240000004200 */
        /* <DEDUP_REMOVED lines=17> */
[----:B------:R-:W0:Y:S01]  /*18a10*/  LDSM.16.MT88.4 R4, [R0+0x9800] ;  /* 0x009800000004783b */ /* 0x000e220000004200 */
[----:B----4-:R-:W-:Y:S02]  /*18a20*/  IADD3 R12, R13, 0x3000, R12 ;  /* 0x000030000d0c7810 */ /* 0x010fe40007ffe00c */
[C-C-:B0-----:R-:W-:Y:S02]  /*18a30*/  PRMT R8, R4.reuse, 0x6420, R5.reuse ;  /* 0x0000642004087816 */ /* 0x141fe40000000005 */
        /* <DEDUP_REMOVED lines=24> */
.L_x_543:
[----:B------:R-:W2:Y:S01]  /*18bc0*/  S2R R0, SR_TID.X ;  /* 0x0000000000007919 */ /* 0x000ea20000002100 */
[----:B-1----:R1:W-:Y:S01]  /*18bd0*/  SYNCS.ARRIVE.TRANS64.A1T0 RZ, [R3+URZ+0x19c50], RZ ;  /* 0x019c50ff03ff79a7 */ /* 0x0023e2000810003f */
[----:B0-----:R-:W-:Y:S01]  /*18be0*/  IMAD.MOV.U32 R8, RZ, RZ, R23 ;  /* 0x000000ffff087224 */ /* 0x001fe200078e0017 */
[----:B--2---:R-:W-:Y:S01]  /*18bf0*/  LOP3.LUT R0, R0, 0x7f, RZ, 0xc0, !PT ;  /* 0x0000007f00007812 */ /* 0x004fe200078ec0ff */
[----:B------:R-:W-:Y:S03]  /*18c00*/  BAR.SYNC.DEFER_BLOCKING 0x2, 0x80 ;  /* 0x0082000000007b1d */ /* 0x000fe60000010000 */
[----:B------:R-:W-:Y:S01]  /*18c10*/  ISETP.NE.AND P0, PT, R0, RZ, PT ;  /* 0x000000ff0000720c */ /* 0x000fe20003f05270 */
[----:B------:R-:W-:-:S12]  /*18c20*/  IMAD.MOV.U32 R0, RZ, RZ, R19 ;  /* 0x000000ffff007224 */ /* 0x000fd800078e0013 */
[----:B-1----:R-:W-:-:S05]  /*18c30*/  @!P0 VIADD R3, R3, 0x19c80 ;  /* 0x00019c8003038836 */ /* 0x002fca0000000000 */
[----:B------:R-:W-:-:S04]  /*18c40*/  @!P0 PRMT R3, RZ, 0x654, R3 ;  /* 0x00000654ff038816 */ /* 0x000fc80000000003 */
[----:B------:R3:W-:Y:S01]  /*18c50*/  @!P0 SYNCS.ARRIVE.TRANS64.RED.A1T0 RZ, [R3+URZ], RZ ;  /* 0x000000ff03ff89a7 */ /* 0x0007e2000810043f */
[C---:B------:R-:W-:Y:S01]  /*18c60*/  ISETP.GT.AND P0, PT, R2.reuse, R29, PT ;  /* 0x0000001d0200720c */ /* 0x040fe20003f04270 */
[----:B------:R-:W-:-:S12]  /*18c70*/  VIADD R2, R2, 0xffffffff ;  /* 0xffffffff02027836 */ /* 0x000fd80000000000 */
[----:B---3--:R-:W-:Y:S05]  /*18c80*/  @P0 BRA `(.L_x_544) ;  /* 0xfffffff000000947 */ /* 0x008fea000383ffff */
.L_x_520:
[----:B-1----:R-:W1:Y:S02]  /*18c90*/  S2R R3, SR_TID.X ;  /* 0x0000000000037919 */ /* 0x002e640000002100 */
[----:B-1----:R-:W-:Y:S02]  /*18ca0*/  LOP3.LUT R4, R3, 0x7f, RZ, 0xc0, !PT ;  /* 0x0000007f03047812 */ /* 0x002fe400078ec0ff */
[----:B------:R-:W3:Y:S01]  /*18cb0*/  LDL R3, [R1+0x48] ;  /* 0x0000480001037983 */ /* 0x000ee20000100800 */
[----:B------:R-:W-:Y:S01]  /*18cc0*/  BSSY B0, `(.L_x_545) ;  /* 0x0000010000007945 */ /* 0x000fe20003800000 */
[----:B------:R-:W-:Y:S02]  /*18cd0*/  ISETP.NE.AND P0, PT, R4, RZ, PT ;  /* 0x000000ff0400720c */ /* 0x000fe40003f05270 */
[----:B---3--:R-:W-:-:S11]  /*18ce0*/  ISETP.NE.AND P2, PT, R3, 0x3, PT ;  /* 0x000000030300780c */ /* 0x008fd60003f45270 */
[----:B------:R-:W-:Y:S05]  /*18cf0*/  @P0 BRA `(.L_x_546) ;  /* 0x0000000000300947 */ /* 0x000fea0003800000 */
[----:B0-----:R-:W0:Y:S01]  /*18d00*/  S2R R5, SR_LANEID ;  /* 0x0000000000057919 */ /* 0x001e220000000000 */
[----:B------:R-:W-:Y:S01]  /*18d10*/  VOTEU.ANY UR4, UPT, PT ;  /* 0x0000000000047886 */ /* 0x000fe200038e0100 */
[----:B------:R-:W1:Y:S01]  /*18d20*/  LDC.64 R2, c[0x0][0xc60] ;  /* 0x00031800ff027b82 */ /* 0x000e620000000a00 */
[----:B--2---:R-:W0:Y:S02]  /*18d30*/  FLO.U32 R0, UR4 ;  /* 0x0000000400007d00 */ /* 0x004e2400080e0000 */
        /* <DEDUP_REMOVED lines=8> */
.L_x_546:
[----:B------:R-:W-:Y:S05]  /*18dc0*/  BSYNC B0 ;  /* 0x0000000000007941 */ /* 0x000fea0003800000 */
.L_x_545:
[----:B------:R-:W-:Y:S05]  /*18dd0*/  @!P2 BRA `(.L_x_547) ;  /* 0x000000000004a947 */ /* 0x000fea0003800000 */
[----:B------:R-:W-:Y:S01]  /*18de0*/  BPT.TRAP 0x1 ;  /* 0x000000040000795c */ /* 0x000fe20000300000 */
.L_x_547:
[----:B------:R-:W3:Y:S01]  /*18df0*/  LDL R2, [R1+0x30] ;  /* 0x0000300001027983 */ /* 0x000ee20000100800 */
[----:B--2---:R-:W-:Y:S01]  /*18e00*/  LOP3.LUT R0, R23, 0x1, RZ, 0x3c, !PT ;  /* 0x0000000117007812 */ /* 0x004fe200078e3cff */
[----:B------:R-:W-:Y:S01]  /*18e10*/  IMAD R3, R19, 0x8, R18 ;  /* 0x0000000813037824 */ /* 0x000fe200078e0212 */
[----:B------:R-:W-:Y:S02]  /*18e20*/  BSSY B0, `(.L_x_548) ;  /* 0x0000005000007945 */ /* 0x000fe40003800000 */
[----:B------:R-:W-:-:S04]  /*18e30*/  SHF.L.U32 R0, R0, 0x1f, RZ ;  /* 0x0000001f00007819 */ /* 0x000fc800000006ff */
[----:B------:R-:W1:Y:S01]  /*18e40*/  SYNCS.PHASECHK.TRANS64.TRYWAIT P1, [R3+URZ+0x19c70], R0 ;  /* 0x019c7000030075a7 */ /* 0x000e62000802017f */
[----:B---3--:R-:W-:Y:S01]  /*18e50*/  ISETP.NE.AND P2, PT, R2, 0x3, PT ;  /* 0x000000030200780c */ /* 0x008fe20003f45270 */
[----:B-1----:R-:W-:-:S12]  /*18e60*/  @!P1 BRA `(.L_x_549) ;  /* 0x0000002400609947 */ /* 0x002fd80003800000 */
.L_x_627:
[----:B------:R-:W-:Y:S05]  /*18e70*/  BSYNC B0 ;  /* 0x0000000000007941 */ /* 0x000fea0003800000 */
.L_x_548:
[----:B------:R-:W-:Y:S05]  /*18e80*/  @!P2 BRA `(.L_x_550) ;  /* 0x000000000004a947 */ /* 0x000fea0003800000 */
[----:B------:R-:W-:Y:S01]  /*18e90*/  BPT.TRAP 0x1 ;  /* 0x000000040000795c */ /* 0x000fe20000300000 */
.L_x_550:
[----:B-1----:R-:W-:-:S04]  /*18ea0*/  SHF.L.U32 R0, R23, 0x1f, RZ ;  /* 0x0000001f17007819 */ /* 0x002fc800000006ff */
[----:B------:R-:W1:Y:S02]  /*18eb0*/  SYNCS.PHASECHK.TRANS64.TRYWAIT P1, [R3+URZ+0x19c60], R0 ;  /* 0x019c6000030075a7 */ /* 0x000e64000802017f */
[----:B-1----:R-:W-:Y:S05]  /*18ec0*/  @!P1 BRA `(.L_x_551) ;  /* 0x00000024005c9947 */ /* 0x002fea0003800000 */
.L_x_628:
[----:B------:R-:W0:Y:S04]  /*18ed0*/  LDL R4, [R1+0x10] ;  /* 0x0000100001047983 */ /* 0x000e280000100800 */
[----:B------:R-:W2:Y:S04]  /*18ee0*/  LDL R10, [R1+0x8] ;  /* 0x00000800010a7983 */ /* 0x000ea80000100800 */
[----:B------:R-:W3:Y:S01]  /*18ef0*/  LDL R12, [R1+0xc] ;  /* 0x00000c00010c7983 */ /* 0x000ee20000100800 */
[----:B------:R-:W-:Y:S01]  /*18f00*/  IMAD R2, R19, 0x3000, RZ ;  /* 0x0000300013027824 */ /* 0x000fe200078e02ff */
[----:B------:R-:W-:Y:S05]  /*18f10*/  WARPSYNC.ALL ;  /* 0x0000000000007948 */ /* 0x000fea0003800000 */
[----:B0-----:R-:W-:-:S02]  /*18f20*/  LOP3.LUT R5, R2, R4, RZ, 0xfc, !PT ;  /* 0x0000000402057212 */ /* 0x001fc400078efcff */
[----:B--2---:R-:W-:-:S03]  /*18f30*/  LOP3.LUT R2, R2, R10, RZ, 0xfc, !PT ;  /* 0x0000000a02027212 */ /* 0x004fc600078efcff */
[C---:B-1----:R-:W-:Y:S02]  /*18f40*/  IMAD.IADD R0, R18.reuse, 0x1, R5 ;  /* 0x0000000112007824 */ /* 0x042fe400078e0205 */
        /* <DEDUP_REMOVED lines=20> */
[----:B---3--:R-:W-:Y:S02]  /*19090*/  IADD3 R2, R12, 0x3000, R2 ;  /* 0x000030000c027810 */ /* 0x008fe40007ffe002 */
        /* <DEDUP_REMOVED lines=25> */
.L_x_552:
        /* <DEDUP_REMOVED lines=10> */
.L_x_495:
[----:B------:R-:W2:Y:S02]  /*192d0*/  LDL R0, [R1+0x14] ;  /* 0x0000140001007983 */ /* 0x000ea40000100800 */
[----:B--2---:R-:W-:-:S13]  /*192e0*/  LOP3.LUT P0, RZ, R0, 0x2, RZ, 0xc0, !PT ;  /* 0x0000000200ff7812 */ /* 0x004fda000780c0ff */
[----:B------:R-:W-:Y:S05]  /*192f0*/  @!P0 BRA `(.L_x_553) ;  /* 0x0000000000248947 */ /* 0x000fea0003800000 */
[----:B------:R-:W-:Y:S05]  /*19300*/  WARPSYNC.ALL ;  /* 0x0000000000007948 */ /* 0x000fea0003800000 */
[----:B------:R-:W2:Y:S08]  /*19310*/  S2UR UR5, SR_CgaCtaId ;  /* 0x00000000000579c3 */ /* 0x000eb00000008800 */
[----:B------:R-:W-:Y:S06]  /*19320*/  BAR.SYNC.DEFER_BLOCKING 0x5, 0x200 ;  /* 0x0148000000007b1d */ /* 0x000fec0000010000 */
[----:B------:R-:W-:-:S02]  /*19330*/  UMOV UR4, 0x400 ;  /* 0x0000040000047882 */ /* 0x000fc40000000000 */
[----:B--2---:R-:W-:-:S06]  /*19340*/  ULEA UR4, UR5, UR4, 0x18 ;  /* 0x0000000405047291 */ /* 0x004fcc000f8ec03f */
[----:B0-----:R-:W-:-:S05]  /*19350*/  IMAD.U32 R18, RZ, RZ, UR4 ;  /* 0x00000004ff127e24 */ /* 0x001fca000f8e00ff */
[----:B------:R3:W4:Y:S01]  /*19360*/  LDS.128 R24, [R18+0x19cd0] ;  /* 0x019cd00012187984 */ /* 0x0007220000000c00 */
[----:B------:R-:W-:Y:S06]  /*19370*/  BAR.ARV 0x4, 0x200 ;  /* 0x0108000000007b1d */ /* 0x000fec0000002000 */
[----:B------:R-:W-:Y:S05]  /*19380*/  BRA `(.L_x_554) ;  /* 0x0000000800d47947 */ /* 0x000fea0003800000 */
.L_x_553:
[----:B------:R-:W0:Y:S01]  /*19390*/  S2R R0, SR_TID.X ;  /* 0x0000000000007919 */ /* 0x000e220000002100 */
[----:B------:R-:W-:Y:S01]  /*193a0*/  UMOV UR4, 0xffffffff ;  /* 0xffffffff00047882 */ /* 0x000fe20000000000 */
[----:B0-----:R-:W-:-:S04]  /*193b0*/  LOP3.LUT R9, R0, 0x1f, RZ, 0xc0, !PT ;  /* 0x0000001f00097812 */ /* 0x001fc800078ec0ff */
[----:B------:R-:W-:Y:S01]  /*193c0*/  ISETP.NE.AND P0, PT, R9, 0x1f, PT ;  /* 0x0000001f0900780c */ /* 0x000fe20003f05270 */
[----:B------:R-:W-:-:S12]  /*193d0*/  BRA.DIV UR4, `(.L_x_555) ;  /* 0x00000022042c7947 */ /* 0x000fd8000b800000 */
[----:B------:R-:W-:Y:S01]  /*193e0*/  IMAD.IADD R0, R27, 0x1, R9 ;  /* 0x000000011b007824 */ /* 0x000fe200078e0209 */
[----:B------:R-:W-:-:S04]  /*193f0*/  ULDC UR4, c[0x0][0xc3c] ;  /* 0x00030f0000047ab9 */ /* 0x000fc80000000800 */
[----:B------:R-:W-:-:S13]  /*19400*/  ISETP.GE.OR P1, PT, R0, UR4, !P0 ;  /* 0x0000000400007c0c */ /* 0x000fda000c726670 */
[----:B------:R-:W0:Y:S08]  /*19410*/  @!P1 LDC.64 R2, c[0x0][0xc80] ;  /* 0x00032000ff029b82 */ /* 0x000e300000000a00 */
[----:B------:R-:W2:Y:S01]  /*19420*/  @!P1 LDC.64 R4, c[0x0][0xc78] ;  /* 0x00031e00ff049b82 */ /* 0x000ea20000000a00 */
[----:B0-----:R-:W-:-:S05]  /*19430*/  @!P1 IMAD.WIDE R2, R0, 0x4, R2 ;  /* 0x0000000400029825 */ /* 0x001fca00078e0202 */
[----:B------:R2:W3:Y:S02]  /*19440*/  @!P1 LDG.E R7, desc[UR40][R2.64] ;  /* 0x0000002802079981 */ /* 0x0004e4000c1e1900 */
[----:B--2---:R-:W-:-:S06]  /*19450*/  @!P1 IMAD.WIDE R2, R0, 0x4, R4 ;  /* 0x0000000400029825 */ /* 0x004fcc00078e0204 */
[----:B------:R-:W2:Y:S01]  /*19460*/  @!P1 LDG.E R2, desc[UR40][R2.64] ;  /* 0x0000002802029981 */ /* 0x000ea2000c1e1900 */
[----:B------:R-:W-:Y:S01]  /*19470*/  IMAD.MOV.U32 R4, RZ, RZ, RZ ;  /* 0x000000ffff047224 */ /* 0x000fe200078e00ff */
[C---:B------:R-:W-:Y:S02]  /*19480*/  ISETP.GE.U32.AND P2, PT, R9.reuse, 0x2, PT ;  /* 0x000000020900780c */ /* 0x040fe40003f46070 */
[C---:B------:R-:W-:Y:S01]  /*19490*/  ISETP.GE.U32.AND P3, PT, R9.reuse, 0x4, PT ;  /* 0x000000040900780c */ /* 0x040fe20003f66070 */
[----:B------:R-:W-:Y:S01]  /*194a0*/  SHFL.IDX PT, R0, R24, RZ, 0x1f ;  /* 0x00001fff18007589 */ /* 0x000fe200000e0000 */
[C---:B------:R-:W-:Y:S02]  /*194b0*/  ISETP.GE.U32.AND P4, PT, R9.reuse, 0x8, PT ;  /* 0x000000080900780c */ /* 0x040fe40003f86070 */
[----:B------:R-:W-:Y:S01]  /*194c0*/  ISETP.GE.U32.AND P5, PT, R9, 0x10, PT ;  /* 0x000000100900780c */ /* 0x000fe20003fa6070 */
[----:B------:R0:W-:Y:S02]  /*194d0*/  SHFL.IDX PT, R6, R24, 0x1, 0x1f ;  /* 0x00201f0018067f89 */ /* 0x0001e400000e0000 */
[----:B0-----:R-:W-:-:S02]  /*194e0*/  IMAD.MOV.U32 R24, RZ, RZ, RZ ;  /* 0x000000ffff187224 */ /* 0x001fc400078e00ff */
[----:B---3--:R-:W-:Y:S02]  /*194f0*/  @!P1 IMAD.MOV.U32 R4, RZ, RZ, R7 ;  /* 0x000000ffff049224 */ /* 0x008fe400078e0007 */
[----:B------:R-:W-:Y:S02]  /*19500*/  IMAD.MOV.U32 R7, RZ, RZ, RZ ;  /* 0x000000ffff077224 */ /* 0x000fe400078e00ff */
[----:B--2---:R-:W-:Y:S01]  /*19510*/  @!P1 IMAD.MOV.U32 R7, RZ, RZ, R2 ;  /* 0x000000ffff079224 */ /* 0x004fe200078e0002 */
[----:B------:R-:W-:-:S03]  /*19520*/  ISETP.NE.AND P1, PT, R9, RZ, PT ;  /* 0x000000ff0900720c */ /* 0x000fc60003f25270 */
[----:B------:R-:W-:-:S05]  /*19530*/  IMAD R2, R7, R4, RZ ;  /* 0x0000000407027224 */ /* 0x000fca00078e02ff */
        /* <DEDUP_REMOVED lines=15> */
[----:B------:R0:W2:Y:S02]  /*19630*/  SHFL.IDX PT, R8, R2, 0x1f, 0x1f ;  /* 0x03e01f0002087f89 */ /* 0x0000a400000e0000 */
.L_x_638:
[----:B------:R-:W-:Y:S02]  /*19640*/  ULDC UR4, c[0x0][0xc38] ;  /* 0x00030e0000047ab9 */ /* 0x000fe40000000800 */
[----:B------:R-:W-:-:S04]  /*19650*/  IMAD.U32 R3, RZ, RZ, UR4 ;  /* 0x00000004ff037e24 */ /* 0x000fc8000f8e00ff */
[----:B--2---:R-:W-:-:S04]  /*19660*/  IMAD R8, R8, R3, RZ ;  /* 0x0000000308087224 */ /* 0x004fc800078e02ff */
[----:B------:R-:W-:-:S05]  /*19670*/  IMAD.IADD R6, R6, 0x1, R8 ;  /* 0x0000000106067824 */ /* 0x000fca00078e0208 */
[----:B------:R-:W-:-:S13]  /*19680*/  ISETP.GT.AND P6, PT, R6, R0, PT ;  /* 0x000000000600720c */ /* 0x000fda0003fc4270 */
[----:B------:R-:W-:Y:S05]  /*19690*/  @P6 BRA `(.L_x_556) ;  /* 0x0000000000a46947 */ /* 0x000fea0003800000 */
.L_x_559:
[----:B0-----:R-:W0:Y:S01]  /*196a0*/  LDC R2, c[0x0][0xc3c] ;  /* 0x00030f00ff027b82 */ /* 0x001e220000000800 */
[----:B------:R-:W-:-:S05]  /*196b0*/  VIADD R27, R27, 0x1f ;  /* 0x0000001f1b1b7836 */ /* 0x000fca0000000000 */
[----:B0-----:R-:W-:-:S13]  /*196c0*/  ISETP.GE.AND P6, PT, R27, R2, PT ;  /* 0x000000021b00720c */ /* 0x001fda0003fc6270 */
[----:B------:R-:W-:Y:S05]  /*196d0*/  @P6 BRA `(.L_x_557) ;  /* 0x0000000400bc6947 */ /* 0x000fea0003800000 */
[----:B------:R-:W0:Y:S01]  /*196e0*/  S2R R3, SR_TID.X ;  /* 0x0000000000037919 */ /* 0x000e220000002100 */
[----:B------:R-:W-:Y:S01]  /*196f0*/  IMAD.MOV.U32 R4, RZ, RZ, RZ ;  /* 0x000000ffff047224 */ /* 0x000fe200078e00ff */
[----:B0-----:R-:W-:-:S05]  /*19700*/  LOP3.LUT R3, R3, 0x1f, RZ, 0xc0, !PT ;  /* 0x0000001f03037812 */ /* 0x001fca00078ec0ff */
[----:B------:R-:W-:-:S05]  /*19710*/  IMAD.IADD R5, R27, 0x1, R3 ;  /* 0x000000011b057824 */ /* 0x000fca00078e0203 */
[----:B------:R-:W-:-:S13]  /*19720*/  ISETP.GE.OR P6, PT, R5, R2, !P0 ;  /* 0x000000020500720c */ /* 0x000fda00047c6670 */
[----:B------:R-:W0:Y:S02]  /*19730*/  @!P6 LDC.64 R2, c[0x0][0xc80] ;  /* 0x00032000ff02eb82 */ /* 0x000e240000000a00 */
[----:B0-----:R-:W-:-:S05]  /*19740*/  @!P6 IMAD.WIDE R2, R5, 0x4, R2 ;  /* 0x000000040502e825 */ /* 0x001fca00078e0202 */
[----:B------:R0:W2:Y:S01]  /*19750*/  @!P6 LDG.E R4, desc[UR40][R2.64] ;  /* 0x000000280204e981 */ /* 0x0000a2000c1e1900 */
[----:B------:R-:W-:Y:S01]  /*19760*/  IMAD.MOV.U32 R7, RZ, RZ, RZ ;  /* 0x000000ffff077224 */ /* 0x000fe200078e00ff */
[----:B0-----:R-:W0:Y:S02]  /*19770*/  @!P6 LDC.64 R2, c[0x0][0xc78] ;  /* 0x00031e00ff02eb82 */ /* 0x001e240000000a00 */
[----:B0-----:R-:W-:-:S05]  /*19780*/  @!P6 IMAD.WIDE R2, R5, 0x4, R2 ;  /* 0x000000040502e825 */ /* 0x001fca00078e0202 */
[----:B------:R-:W2:Y:S01]  /*19790*/  @!P6 LDG.E R7, desc[UR40][R2.64] ;  /* 0x000000280207e981 */ /* 0x000ea2000c1e1900 */
[----:B------:R-:W-:Y:S01]  /*197a0*/  UMOV UR4, 0xffffffff ;  /* 0xffffffff00047882 */ /* 0x000fe20000000000 */
[----:B--2---:R-:W-:Y:S02]  /*197b0*/  IMAD R2, R7, R4, RZ ;  /* 0x0000000407027224 */ /* 0x004fe400078e02ff */
[----:B------:R-:W-:Y:S05]  /*197c0*/  BRA.DIV UR4, `(.L_x_558) ;  /* 0x0000002204887947 */ /* 0x000fea000b800000 */
        /* <DEDUP_REMOVED lines=16> */
.L_x_646:
[----:B------:R-:W-:Y:S02]  /*198d0*/  ULDC UR4, c[0x0][0xc38] ;  /* 0x00030e0000047ab9 */ /* 0x000fe40000000800 */
[----:B------:R-:W-:-:S04]  /*198e0*/  IMAD.U32 R3, RZ, RZ, UR4 ;  /* 0x00000004ff037e24 */ /* 0x000fc8000f8e00ff */
[----:B--2---:R-:W-:-:S04]  /*198f0*/  IMAD R8, R8, R3, RZ ;  /* 0x0000000308087224 */ /* 0x004fc800078e02ff */
[----:B------:R-:W-:-:S05]  /*19900*/  IMAD.IADD R6, R8, 0x1, R6 ;  /* 0x0000000108067824 */ /* 0x000fca00078e0206 */
[----:B------:R-:W-:-:S13]  /*19910*/  ISETP.GT.AND P6, PT, R6, R0, PT ;  /* 0x000000000600720c */ /* 0x000fda0003fc4270 */
[----:B------:R-:W-:Y:S05]  /*19920*/  @!P6 BRA `(.L_x_559) ;  /* 0xfffffffc005ce947 */ /* 0x000fea000383ffff */
.L_x_556:
[----:B------:R-:W-:Y:S01]  /*19930*/  IMAD.IADD R8, R6, 0x1, -R8 ;  /* 0x0000000106087824 */ /* 0x000fe200078e0a08 */
[----:B------:R-:W-:-:S03]  /*19940*/  UMOV UR4, 0xffffffff ;  /* 0xffffffff00047882 */ /* 0x000fc60000000000 */
[----:B------:R-:W-:-:S05]  /*19950*/  IMAD R5, R2, R3, R8 ;  /* 0x0000000302057224 */ /* 0x000fca00078e0208 */
[----:B------:R-:W-:Y:S01]  /*19960*/  ISETP.GT.AND P6, PT, R5, R0, PT ;  /* 0x000000000500720c */ /* 0x000fe20003fc4270 */
[----:B------:R-:W-:-:S12]  /*19970*/  BRA.DIV UR4, `(.L_x_560) ;  /* 0x0000002204f47947 */ /* 0x000fd8000b800000 */
[----:B------:R-:W-:-:S04]  /*19980*/  VOTE.ANY R6, PT, !P6 ;  /* 0x0000000000067806 */ /* 0x000fc800070e0100 */
[----:B------:R-:W2:Y:S02]  /*19990*/  POPC R5, R6 ;  /* 0x0000000600057309 */ /* 0x000ea40000000000 */
[----:B--2---:R2:W3:Y:S04]  /*199a0*/  SHFL.IDX PT, R4, R4, R5, 0x1f ;  /* 0x00001f0504047589 */ /* 0x0044e800000e0000 */
[----:B------:R2:W4:Y:S02]  /*199b0*/  SHFL.IDX PT, R7, R7, R5, 0x1f ;  /* 0x00001f0507077589 */ /* 0x00052400000e0000 */
.L_x_651:
[----:B------:R-:W-:-:S13]  /*199c0*/  ISETP.NE.AND P0, PT, R6, RZ, PT ;  /* 0x000000ff0600720c */ /* 0x000fda0003f05270 */
[----:B------:R-:W-:Y:S05]  /*199d0*/  @!P0 BRA `(.L_x_561) ;  /* 0x0000000000148947 */ /* 0x000fea0003800000 */
[----:B------:R-:W-:Y:S01]  /*199e0*/  UMOV UR4, 0xffffffff ;  /* 0xffffffff00047882 */ /* 0x000fe20000000000 */
[----:B------:R-:W-:Y:S02]  /*199f0*/  VIADD R12, R5, 0xffffffff ;  /* 0xffffffff050c7836 */ /* 0x000fe40000000000 */
[----:B------:R-:W-:Y:S05]  /*19a00*/  BRA.DIV UR4, `(.L_x_562) ;  /* 0x00000026042c7947 */ /* 0x000fea000b800000 */
[----:B0-----:R0:W0:Y:S02]  /*19a10*/  SHFL.IDX PT, R2, R2, R12, 0x1f ;  /* 0x00001f0c02027589 */ /* 0x00102400000e0000 */
.L_x_654:
[----:B0-----:R-:W-:-:S07]  /*19a20*/  IMAD.MOV.U32 R24, RZ, RZ, R2 ;  /* 0x000000ffff187224 */ /* 0x001fce00078e0002 */
.L_x_561:
[----:B------:R-:W-:Y:S01]  /*19a30*/  IMAD R24, R24, R3, R8 ;  /* 0x0000000318187224 */ /* 0x000fe200078e0208 */
[----:B---3--:R-:W-:Y:S01]  /*19a40*/  IABS R8, R4 ;  /* 0x0000000400087213 */ /* 0x008fe20000000000 */
[----:B------:R-:W-:Y:S02]  /*19a50*/  IMAD.IADD R27, R5, 0x1, R27 ;  /* 0x00000001051b7824 */ /* 0x000fe400078e021b */
[----:B------:R-:W-:Y:S01]  /*19a60*/  IMAD.IADD R25, R0, 0x1, -R24 ;  /* 0x0000000100197824 */ /* 0x000fe200078e0a18 */
[----:B0-----:R-:W0:Y:S04]  /*19a70*/  I2F.RP R2, R8 ;  /* 0x0000000800027306 */ /* 0x001e280000209400 */
[----:B------:R-:W-:-:S04]  /*19a80*/  IABS R0, R25 ;  /* 0x0000001900007213 */ /* 0x000fc80000000000 */
[----:B0-----:R-:W0:Y:S02]  /*19a90*/  MUFU.RCP R2, R2 ;  /* 0x0000000200027308 */ /* 0x001e240000001000 */
[----:B0-----:R-:W-:-:S06]  /*19aa0*/  VIADD R2, R2, 0xffffffe ;  /* 0x0ffffffe02027836 */ /* 0x001fcc0000000000 */
[----:B------:R-:W0:Y:S02]  /*19ab0*/  F2I.FTZ.U32.TRUNC.NTZ R3, R2 ;  /* 0x0000000200037305 */ /* 0x000e24000021f000 */
[----:B0-----:R-:W-:-:S04]  /*19ac0*/  IMAD.MOV R2, RZ, RZ, -R3 ;  /* 0x000000ffff027224 */ /* 0x001fc800078e0a03 */
[----:B------:R-:W-:Y:S02]  /*19ad0*/  IMAD R6, R2, R8, RZ ;  /* 0x0000000802067224 */ /* 0x000fe400078e02ff */
[----:B------:R-:W-:-:S04]  /*19ae0*/  IMAD.MOV.U32 R2, RZ, RZ, RZ ;  /* 0x000000ffff027224 */ /* 0x000fc800078e00ff */
[----:B------:R-:W-:Y:S01]  /*19af0*/  IMAD.HI.U32 R2, R3, R6, R2 ;  /* 0x0000000603027227 */ /* 0x000fe200078e0002 */
[----:B------:R-:W-:-:S05]  /*19b00*/  IABS R3, R4 ;  /* 0x0000000400037213 */ /* 0x000fca0000000000 */
[----:B------:R-:W-:Y:S02]  /*19b10*/  IMAD.MOV R3, RZ, RZ, -R3 ;  /* 0x000000ffff037224 */ /* 0x000fe400078e0a03 */
[----:B------:R-:W-:-:S04]  /*19b20*/  IMAD.HI.U32 R6, R2, R0, RZ ;  /* 0x0000000002067227 */ /* 0x000fc800078e00ff */
[----:B------:R-:W-:-:S05]  /*19b30*/  IMAD R0, R6, R3, R0 ;  /* 0x0000000306007224 */ /* 0x000fca00078e0200 */
[----:B------:R-:W-:-:S13]  /*19b40*/  ISETP.GT.U32.AND P1, PT, R8, R0, PT ;  /* 0x000000000800720c */ /* 0x000fda0003f24070 */
[----:B------:R-:W-:Y:S02]  /*19b50*/  @!P1 IMAD.IADD R0, R0, 0x1, -R8 ;  /* 0x0000000100009824 */ /* 0x000fe400078e0a08 */
[----:B------:R-:W-:Y:S01]  /*19b60*/  @!P1 VIADD R6, R6, 0x1 ;  /* 0x0000000106069836 */ /* 0x000fe20000000000 */
[----:B------:R-:W-:Y:S02]  /*19b70*/  ISETP.NE.AND P1, PT, R4, RZ, PT ;  /* 0x000000ff0400720c */ /* 0x000fe40003f25270 */
[----:B------:R-:W-:Y:S02]  /*19b80*/  ISETP.GE.U32.AND P0, PT, R0, R8, PT ;  /* 0x000000080000720c */ /* 0x000fe40003f06070 */
[----:B----4-:R-:W-:-:S04]  /*19b90*/  IABS R0, R7 ;  /* 0x0000000700007213 */ /* 0x010fc80000000000 */
[----:B------:R-:W0:Y:S07]  /*19ba0*/  I2F.RP R2, R0 ;  /* 0x0000000000027306 */ /* 0x000e2e0000209400 */
[----:B------:R-:W-:Y:S01]  /*19bb0*/  @P0 VIADD R6, R6, 0x1 ;  /* 0x0000000106060836 */ /* 0x000fe20000000000 */
[----:B0-----:R-:W0:Y:S02]  /*19bc0*/  MUFU.RCP R2, R2 ;  /* 0x0000000200027308 */ /* 0x001e240000001000 */
[----:B0-----:R-:W-:-:S06]  /*19bd0*/  VIADD R2, R2, 0xffffffe ;  /* 0x0ffffffe02027836 */ /* 0x001fcc0000000000 */
[----:B------:R-:W0:Y:S02]  /*19be0*/  F2I.FTZ.U32.TRUNC.NTZ R3, R2 ;  /* 0x0000000200037305 */ /* 0x000e24000021f000 */
[----:B0-----:R-:W-:-:S04]  /*19bf0*/  IMAD.MOV R2, RZ, RZ, -R3 ;  /* 0x000000ffff027224 */ /* 0x001fc800078e0a03 */
[----:B------:R-:W-:Y:S02]  /*19c00*/  IMAD R8, R2, R0, RZ ;  /* 0x0000000002087224 */ /* 0x000fe400078e02ff */
[----:B------:R-:W-:-:S04]  /*19c10*/  IMAD.MOV.U32 R2, RZ, RZ, RZ ;  /* 0x000000ffff027224 */ /* 0x000fc800078e00ff */
[----:B------:R-:W-:Y:S01]  /*19c20*/  IMAD.HI.U32 R2, R3, R8, R2 ;  /* 0x0000000803027227 */ /* 0x000fe200078e0002 */
[----:B------:R-:W-:Y:S02]  /*19c30*/  LOP3.LUT R3, R25, R4, RZ, 0x3c, !PT ;  /* 0x0000000419037212 */ /* 0x000fe400078e3cff */
[----:B------:R-:W-:Y:S02]  /*19c40*/  IABS R8, R7 ;  /* 0x0000000700087213 */ /* 0x000fe40000000000 */
[----:B------:R-:W-:-:S03]  /*19c50*/  ISETP.GE.AND P2, PT, R3, RZ, PT ;  /* 0x000000ff0300720c */ /* 0x000fc60003f46270 */
[----:B------:R-:W-:-:S10]  /*19c60*/  IMAD.MOV R8, RZ, RZ, -R8 ;  /* 0x000000ffff087224 */ /* 0x000fd400078e0a08 */
[----:B------:R-:W-:Y:S01]  /*19c70*/  @!P2 IMAD.MOV R6, RZ, RZ, -R6 ;  /* 0x000000ffff06a224 */ /* 0x000fe200078e0a06 */
[----:B------:R-:W-:-:S04]  /*19c80*/  @!P1 LOP3.LUT R6, RZ, R4, RZ, 0x33, !PT ;  /* 0x00000004ff069212 */ /* 0x000fc800078e33ff */
[-C--:B------:R-:W-:Y:S01]  /*19c90*/  IABS R3, R6.reuse ;  /* 0x0000000600037213 */ /* 0x080fe20000000000 */
[----:B------:R-:W-:-:S04]  /*19ca0*/  IMAD R4, R4, R6, RZ ;  /* 0x0000000604047224 */ /* 0x000fc800078e02ff */
[----:B------:R-:W-:-:S04]  /*19cb0*/  IMAD.HI.U32 R2, R2, R3, RZ ;  /* 0x0000000302027227 */ /* 0x000fc800078e00ff */
[----:B------:R-:W-:Y:S02]  /*19cc0*/  IMAD R3, R2, R8, R3 ;  /* 0x0000000802037224 */ /* 0x000fe400078e0203 */
[----:B------:R-:W-:-:S03]  /*19cd0*/  IMAD.IADD R25, R25, 0x1, -R4 ;  /* 0x0000000119197824 */ /* 0x000fc600078e0a04 */
[----:B------:R-:W-:-:S13]  /*19ce0*/  ISETP.GT.U32.AND P1, PT, R0, R3, PT ;  /* 0x000000030000720c */ /* 0x000fda0003f24070 */
[----:B------:R-:W-:Y:S02]  /*19cf0*/  @!P1 IMAD.IADD R3, R3, 0x1, -R0 ;  /* 0x0000000103039824 */ /* 0x000fe400078e0a00 */
[----:B------:R-:W-:Y:S01]  /*19d00*/  @!P1 VIADD R2, R2, 0x1 ;  /* 0x0000000102029836 */ /* 0x000fe20000000000 */
[----:B------:R-:W-:Y:S02]  /*19d10*/  ISETP.NE.AND P1, PT, R7, RZ, PT ;  /* 0x000000ff0700720c */ /* 0x000fe40003f25270 */
[----:B------:R-:W-:Y:S02]  /*19d20*/  ISETP.GE.U32.AND P0, PT, R3, R0, PT ;  /* 0x000000000300720c */ /* 0x000fe40003f06070 */
[----:B------:R-:W-:-:S04]  /*19d30*/  LOP3.LUT R0, R6, R7, RZ, 0x3c, !PT ;  /* 0x0000000706007212 */ /* 0x000fc800078e3cff */
[----:B------:R-:W-:-:S07]  /*19d40*/  ISETP.GE.AND P2, PT, R0, RZ, PT ;  /* 0x000000ff0000720c */ /* 0x000fce0003f46270 */
[----:B------:R-:W-:-:S06]  /*19d50*/  @P0 VIADD R2, R2, 0x1 ;  /* 0x0000000102020836 */ /* 0x000fcc0000000000 */
[----:B------:R-:W-:Y:S01]  /*19d60*/  @!P2 IMAD.MOV R2, RZ, RZ, -R2 ;  /* 0x000000ffff02a224 */ /* 0x000fe200078e0a02 */
[----:B------:R-:W-:-:S05]  /*19d70*/  @!P1 LOP3.LUT R2, RZ, R7, RZ, 0x33, !PT ;  /* 0x00000007ff029212 */ /* 0x000fca00078e33ff */
[--C-:B------:R-:W-:Y:S02]  /*19d80*/  IMAD.MOV R0, RZ, RZ, -R2.reuse ;  /* 0x000000ffff007224 */ /* 0x100fe400078e0a02 */
[C---:B------:R-:W-:Y:S02]  /*19d90*/  IMAD R2, R7.reuse, 0x1000000, R2 ;  /* 0x0100000007027824 */ /* 0x040fe400078e0202 */
[----:B------:R-:W-:-:S04]  /*19da0*/  IMAD R0, R7, R0, R6 ;  /* 0x0000000007007224 */ /* 0x000fc800078e0206 */
[----:B------:R-:W-:Y:S01]  /*19db0*/  IMAD R26, R0, 0x10000, R2 ;  /* 0x00010000001a7824 */ /* 0x000fe200078e0202 */
[----:B------:R-:W-:Y:S06]  /*19dc0*/  BRA `(.L_x_563) ;  /* 0x00000000001c7947 */ /* 0x000fec0003800000 */
.L_x_557:
[----:B------:R-:W-:Y:S01]  /*19dd0*/  UMOV UR4, URZ ;  /* 0x0000003f00047c82 */ /* 0x000fe20008000000 */
[----:B------:R-:W-:Y:S01]  /*19de0*/  UMOV UR5, URZ ;  /* 0x0000003f00057c82 */ /* 0x000fe20008000000 */
[----:B------:R-:W-:Y:S01]  /*19df0*/  ULDC UR6, c[0x0][0xc3c] ;  /* 0x00030f0000067ab9 */ /* 0x000fe20000000800 */
[----:B------:R-:W-:Y:S02]  /*19e00*/  IMAD.MOV.U32 R24, RZ, RZ, R0 ;  /* 0x000000ffff187224 */ /* 0x000fe400078e0000 */
[----:B------:R-:W-:Y:S02]  /*19e10*/  IMAD.U32 R25, RZ, RZ, UR4 ;  /* 0x00000004ff197e24 */ /* 0x000fe4000f8e00ff */
[----:B------:R-:W-:Y:S02]  /*19e20*/  IMAD.U32 R26, RZ, RZ, UR5 ;  /* 0x00000005ff1a7e24 */ /* 0x000fe4000f8e00ff */
[----:B------:R-:W-:-:S07]  /*19e30*/  IMAD.U32 R27, RZ, RZ, UR6 ;  /* 0x00000006ff1b7e24 */ /* 0x000fce000f8e00ff */
.L_x_563:
[----:B------:R-:W0:Y:S01]  /*19e40*/  S2R R0, SR_TID.X ;  /* 0x0000000000007919 */ /* 0x000e220000002100 */
[----:B------:R-:W-:Y:S05]  /*19e50*/  WARPSYNC.ALL ;  /* 0x0000000000007948 */ /* 0x000fea0003800000 */
        /* <DEDUP_REMOVED lines=8> */
.L_x_554:
[----:B------:R-:W-:Y:S02]  /*19ee0*/  ULDC UR4, c[0x0][0xc3c] ;  /* 0x00030f0000047ab9 */ /* 0x000fe40000000800 */
[----:B----4-:R-:W-:-:S13]  /*19ef0*/  ISETP.GE.AND P0, PT, R27, UR4, PT ;  /* 0x000000041b007c0c */ /* 0x010fda000bf06270 */
[----:B------:R-:W-:Y:S05]  /*19f00*/  @!P0 BRA `(.L_x_564) ;  /* 0xffffffa000e48947 */ /* 0x000fea000383ffff */
[----:B------:R-:W-:Y:S05]  /*19f10*/  BSYNC B7 ;  /* 0x0000000000077941 */ /* 0x000fea0003800000 */
.L_x_446:
[----:B--2---:R-:W2:Y:S01]  /*19f20*/  LDL.LU R0, [R1+0x44] ;  /* 0x0000440001007983 */ /* 0x004ea20000300800 */
[----:B------:R-:W-:Y:S01]  /*19f30*/  BSSY B0, `(.L_x_565) ;  /* 0x000000b000007945 */ /* 0x000fe20003800000 */
[----:B------:R-:W4:Y:S01]  /*19f40*/  S2R R5, SR_CgaCtaId ;  /* 0x0000000000057919 */ /* 0x000f220000008800 */
[----:B--2---:R-:W-:-:S05]  /*19f50*/  VIADD R0, R0, 0x1 ;  /* 0x0000000100007836 */ /* 0x004fca0000000000 */
[----:B0-----:R-:W-:-:S04]  /*19f60*/  LEA.HI R2, R0, R0, RZ, 0x1 ;  /* 0x0000000000027211 */ /* 0x001fc800078f08ff */
[----:B------:R-:W-:Y:S02]  /*19f70*/  LOP3.LUT R3, R2, 0xfffffffe, RZ, 0xc0, !PT ;  /* 0xfffffffe02037812 */ /* 0x000fe400078ec0ff */
[----:B------:R-:W-:-:S03]  /*19f80*/  MOV R2, 0x400 ;  /* 0x0000040000027802 */ /* 0x000fc60000000f00 */
[----:B------:R-:W-:Y:S01]  /*19f90*/  IMAD.IADD R0, R0, 0x1, -R3 ;  /* 0x0000000100007824 */ /* 0x000fe200078e0a03 */
[----:B----4-:R-:W-:-:S04]  /*19fa0*/  LEA R8, R5, R2, 0x18 ;  /* 0x0000000205087211 */ /* 0x010fc800078ec0ff */
[----:B------:R-:W-:-:S04]  /*19fb0*/  SHF.L.U32 R0, R0, 0x1f, RZ ;  /* 0x0000001f00007819 */ /* 0x000fc800000006ff */
[----:B------:R-:W0:Y:S02]  /*19fc0*/  SYNCS.PHASECHK.TRANS64.TRYWAIT P0, [R8+URZ+0x19c20], R0 ;  /* 0x019c2000080075a7 */ /* 0x000e24000800017f */
[----:B0-----:R-:W-:Y:S05]  /*19fd0*/  @!P0 BRA `(.L_x_566) ;  /* 0x0000001c00e08947 */ /* 0x001fea0003800000 */
.L_x_655:
[----:B------:R-:W-:Y:S05]  /*19fe0*/  BSYNC B0 ;  /* 0x0000000000007941 */ /* 0x000fea0003800000 */
.L_x_565:
[----:B------:R-:W-:-:S03]  /*19ff0*/  UMOV UR4, 0xffffffff ;  /* 0xffffffff00047882 */ /* 0x000fc60000000000 */
[----:B------:R-:W-:Y:S05]  /*1a000*/  BRA.DIV UR4, `(.L_x_567) ;  /* 0x0000001e04e87947 */ /* 0x000fea000b800000 */
[----:B0-----:R-:W0:Y:S02]  /*1a010*/  S2R R0, SR_TID.X ;  /* 0x0000000000007919 */ /* 0x001e240000002100 */
[----:B0-----:R-:W-:-:S04]  /*1a020*/  SHF.R.U32.HI R0, RZ, 0x5, R0 ;  /* 0x00000005ff007819 */ /* 0x001fc80000011600 */
[----:B------:R-:W-:-:S05]  /*1a030*/  LOP3.LUT R0, R0, 0x3, RZ, 0xc0, !PT ;  /* 0x0000000300007812 */ /* 0x000fca00078ec0ff */
[----:B------:R0:W2:Y:S02]  /*1a040*/  SHFL.IDX PT, R14, R0, RZ, 0x1f ;  /* 0x00001fff000e7589 */ /* 0x0000a400000e0000 */
.L_x_658:
[----:B--2---:R-:W-:-:S13]  /*1a050*/  ISETP.NE.AND P0, PT, R14, RZ, PT ;  /* 0x000000ff0e00720c */ /* 0x004fda0003f05270 */
[----:B------:R-:W-:Y:S05]  /*1a060*/  @P0 BRA `(.L_x_316) ;  /* 0x0000000000a40947 */ /* 0x000fea0003800000 */
[----:B------:R-:W-:-:S03]  /*1a070*/  UMOV UR4, 0xffffffff ;  /* 0xffffffff00047882 */ /* 0x000fc60000000000 */
[----:B------:R-:W-:Y:S05]  /*1a080*/  BRA.DIV UR4, `(.L_x_568) ;  /* 0x0000001e04fc7947 */ /* 0x000fea000b800000 */
[----:B------:R-:W-:-:S13]  /*1a090*/  ELECT P6, URZ, PT ;  /* 0x00000000003f782f */ /* 0x000fda00038c0000 */
.L_x_661:
[----:B------:R-:W-:Y:S05]  /*1a0a0*/  @!P6 BRA `(.L_x_316) ;  /* 0x000000000094e947 */ /* 0x000fea0003800000 */
[----:B0-----:R-:W2:Y:S02]  /*1a0b0*/  LDL.LU R0, [R1+0x40] ;  /* 0x0000400001007983 */ /* 0x001ea40000300800 */
[----:B--2---:R-:W-:-:S04]  /*1a0c0*/  LOP3.LUT R0, R0, 0x2, RZ, 0xfc, !PT ;  /* 0x0000000200007812 */ /* 0x004fc800078efcff */
[----:B------:R-:W-:-:S13]  /*1a0d0*/  ISETP.NE.AND P0, PT, R0, 0x3, PT ;  /* 0x000000030000780c */ /* 0x000fda0003f05270 */
[----:B------:R-:W-:Y:S05]  /*1a0e0*/  @!P0 BRA `(.L_x_569) ;  /* 0x0000000000048947 */ /* 0x000fea0003800000 */
[----:B------:R-:W-:Y:S01]  /*1a0f0*/  BPT.TRAP 0x1 ;  /* 0x000000040000795c */ /* 0x000fe20000300000 */
.L_x_569:
        /* <DEDUP_REMOVED lines=12> */
.L_x_662:
[----:B------:R-:W2:Y:S02]  /*1a1c0*/  SYNCS.PHASECHK.TRANS64.TRYWAIT P1, [R7+URZ], R0 ;  /* 0x00000000070075a7 */ /* 0x000ea4000802017f */
[----:B--2---:R-:W-:Y:S05]  /*1a1d0*/  @!P1 BRA `(.L_x_571) ;  /* 0x0000001c00dc9947 */ /* 0x004fea0003800000 */
.L_x_663:
[----:B------:R-:W-:Y:S05]  /*1a1e0*/  @!P0 BRA `(.L_x_572) ;  /* 0x0000000000048947 */ /* 0x000fea0003800000 */
[----:B------:R-:W-:Y:S01]  /*1a1f0*/  BPT.TRAP 0x1 ;  /* 0x000000040000795c */ /* 0x000fe20000300000 */
.L_x_572:
[----:B------:R-:W-:-:S04]  /*1a200*/  IMAD R2, R19, 0x8, R8 ;  /* 0x0000000813027824 */ /* 0x000fc800078e0208 */
[----:B------:R-:W4:Y:S02]  /*1a210*/  SYNCS.PHASECHK.TRANS64.TRYWAIT P1, [R2+URZ+0x19c60], R3 ;  /* 0x019c6003020075a7 */ /* 0x000f24000802017f */
[----:B----4-:R-:W-:Y:S05]  /*1a220*/  @!P1 BRA `(.L_x_573) ;  /* 0x0000001c00dc9947 */ /* 0x010fea0003800000 */
.L_x_664:
[----:B------:R-:W-:Y:S05]  /*1a230*/  @!P0 BRA `(.L_x_574) ;  /* 0x0000000000048947 */ /* 0x000fea0003800000 */
[----:B------:R-:W-:Y:S01]  /*1a240*/  BPT.TRAP 0x1 ;  /* 0x000000040000795c */ /* 0x000fe20000300000 */
.L_x_574:
[----:B------:R-:W-:-:S04]  /*1a250*/  IMAD R5, R5, 0x8, R8 ;  /* 0x0000000805057824 */ /* 0x000fc800078e0208 */
[----:B------:R-:W5:Y:S02]  /*1a260*/  SYNCS.PHASECHK.TRANS64.TRYWAIT P1, [R5+URZ+0x19c60], R0 ;  /* 0x019c6000050075a7 */ /* 0x000f64000802017f */
[----:B-----5:R-:W-:Y:S05]  /*1a270*/  @!P1 BRA `(.L_x_575) ;  /* 0x0000001c00dc9947 */ /* 0x020fea0003800000 */
.L_x_665:
[----:B------:R-:W-:Y:S05]  /*1a280*/  @!P0 BRA `(.L_x_576) ;  /* 0x0000000000048947 */ /* 0x000fea0003800000 */
[----:B------:R-:W-:Y:S01]  /*1a290*/  BPT.TRAP 0x1 ;  /* 0x000000040000795c */ /* 0x000fe20000300000 */
.L_x_576:
[----:B------:R-:W5:Y:S02]  /*1a2a0*/  SYNCS.PHASECHK.TRANS64.TRYWAIT P0, [R2+URZ+0x19c80], R3 ;  /* 0x019c8003020075a7 */ /* 0x000f64000800017f */
[----:B-----5:R-:W-:Y:S05]  /*1a2b0*/  @!P0 BRA `(.L_x_577) ;  /* 0x0000001c00e08947 */ /* 0x020fea0003800000 */
.L_x_578:
[----:B------:R0:W0:Y:S02]  /*1a2c0*/  SYNCS.PHASECHK.TRANS64.TRYWAIT P0, [R5+URZ+0x19c80], R0 ;  /* 0x019c8000050075a7 */ /* 0x000024000800017f */
[----:B0-----:R-:W-:Y:S05]  /*1a2d0*/  @!P0 NANOSLEEP.SYNCS 0x989680 ;  /* 0x009896800000895d */ /* 0x001fea0003900000 */
[----:B------:R-:W0:Y:S02]  /*1a2e0*/  @!P0 SYNCS.PHASECHK.TRANS64 P0, [R5+URZ+0x19c80], R0 ;  /* 0x019c8000050085a7 */ /* 0x000e24000800007f */
[----:B0-----:R-:W-:Y:S05]  /*1a2f0*/  @!P0 BRA `(.L_x_578) ;  /* 0xfffffffc00f08947 */ /* 0x001fea000383ffff */
.L_x_316:
[----:B------:R-:W-:Y:S05]  /*1a300*/  BSYNC B8 ;  /* 0x0000000000087941 */ /* 0x000fea0003800000 */
.L_x_313:
[----:B------:R-:W-:Y:S05]  /*1a310*/  EXIT ;  /* 0x000000000000794d */ /* 0x000fea0003800000 */
.L_x_334:
[----:B0-----:R0:W1:Y:S02]  /*1a320*/  SYNCS.PHASECHK.TRANS64.TRYWAIT P5, [R83+URZ+0x19c90], R86 ;  /* 0x019c9056530075a7 */ /* 0x00106400080a017f */
[----:B-1----:R-:W-:Y:S05]  /*1a330*/  @!P5 NANOSLEEP.SYNCS 0x989680 ;  /* 0x009896800000d95d */ /* 0x002fea0003900000 */
[----:B------:R-:W1:Y:S02]  /*1a340*/  @!P5 SYNCS.PHASECHK.TRANS64 P5, [R83+URZ+0x19c90], R86 ;  /* 0x019c90565300d5a7 */ /* 0x000e6400080a007f */
[----:B-1----:R-:W-:Y:S05]  /*1a350*/  @!P5 BRA `(.L_x_334) ;  /* 0xfffffffc00f0d947 */ /* 0x002fea000383ffff */
[----:B------:R-:W-:Y:S05]  /*1a360*/  BRA `(.L_x_579) ;  /* 0xfffffe8400f47947 */ /* 0x000fea000383ffff */
.L_x_350:
[----:B-1----:R1:W2:Y:S02]  /*1a370*/  SYNCS.PHASECHK.TRANS64.TRYWAIT P5, [R83+URZ+0x19c90], R86 ;  /* 0x019c9056530075a7 */ /* 0x0022a400080a017f */
[----:B--2---:R-:W-:Y:S05]  /*1a380*/  @!P5 NANOSLEEP.SYNCS 0x989680 ;  /* 0x009896800000d95d */ /* 0x004fea0003900000 */
[----:B------:R-:W2:Y:S02]  /*1a390*/  @!P5 SYNCS.PHASECHK.TRANS64 P5, [R83+URZ+0x19c90], R86 ;  /* 0x019c90565300d5a7 */ /* 0x000ea400080a007f */
[----:B--2---:R-:W-:Y:S05]  /*1a3a0*/  @!P5 BRA `(.L_x_350) ;  /* 0xfffffffc00f0d947 */ /* 0x004fea000383ffff */
[----:B------:R-:W-:Y:S05]  /*1a3b0*/  BRA `(.L_x_580) ;  /* 0xfffffe9c00e87947 */ /* 0x000fea000383ffff */
.L_x_359:
[----:B0-----:R0:W1:Y:S02]  /*1a3c0*/  SYNCS.PHASECHK.TRANS64.TRYWAIT P4, [R83+URZ+0x19c90], R86 ;  /* 0x019c9056530075a7 */ /* 0x001064000808017f */
[----:B-1----:R-:W-:Y:S05]  /*1a3d0*/  @!P4 NANOSLEEP.SYNCS 0x989680 ;  /* 0x009896800000c95d */ /* 0x002fea0003900000 */
[----:B------:R-:W1:Y:S02]  /*1a3e0*/  @!P4 SYNCS.PHASECHK.TRANS64 P4, [R83+URZ+0x19c90], R86 ;  /* 0x019c90565300c5a7 */ /* 0x000e64000808007f */
[----:B-1----:R-:W-:Y:S05]  /*1a3f0*/  @!P4 BRA `(.L_x_359) ;  /* 0xfffffffc00f0c947 */ /* 0x002fea000383ffff */
[----:B------:R-:W-:Y:S05]  /*1a400*/  BRA `(.L_x_581) ;  /* 0xfffffebc00f87947 */ /* 0x000fea000383ffff */
.L_x_363:
[----:B--2---:R2:W0:Y:S02]  /*1a410*/  SYNCS.PHASECHK.TRANS64.TRYWAIT P3, [R83+URZ+0x19cb0], R86 ;  /* 0x019cb056530075a7 */ /* 0x004424000806017f */
[----:B0-----:R-:W-:Y:S05]  /*1a420*/  @!P3 NANOSLEEP.SYNCS 0x989680 ;  /* 0x009896800000b95d */ /* 0x001fea0003900000 */
[----:B------:R-:W0:Y:S02]  /*1a430*/  @!P3 SYNCS.PHASECHK.TRANS64 P3, [R83+URZ+0x19cb0], R86 ;  /* 0x019cb0565300b5a7 */ /* 0x000e24000806007f */
[----:B0-----:R-:W-:Y:S05]  /*1a440*/  @!P3 BRA `(.L_x_363) ;  /* 0xfffffffc00f0b947 */ /* 0x001fea000383ffff */
[----:B------:R-:W-:Y:S05]  /*1a450*/  BRA `(.L_x_582) ;  /* 0xfffffec000687947 */ /* 0x000fea000383ffff */
.L_x_383:
[----:B------:R-:W-:Y:S01]  /*1a460*/  BSSY B1, `(.L_x_583) ;  /* 0x0000008000017945 */ /* 0x000fe20003800000 */
[----:B------:R-:W-:Y:S02]  /*1a470*/  IMAD.MOV.U32 R13, RZ, RZ, R25 ;  /* 0x000000ffff0d7224 */ /* 0x000fe400078e0019 */
[----:B------:R-:W-:Y:S02]  /*1a480*/  IMAD.MOV.U32 R12, RZ, RZ, RZ ;  /* 0x000000ffff0c7224 */ /* 0x000fe400078e00ff */
[----:B------:R-:W-:Y:S02]  /*1a490*/  IMAD.MOV.U32 R11, RZ, RZ, 0x1e1f ;  /* 0x00001e1fff0b7424 */ /* 0x000fe400078e00ff */
[----:B------:R-:W-:-:S07]  /*1a4a0*/  IMAD.MOV.U32 R15, RZ, RZ, -0x1 ;  /* 0xffffffffff0f7424 */ /* 0x000fce00078e00ff */
[----:B------:R-:W-:Y:S05]  /*1a4b0*/  WARPSYNC.COLLECTIVE R15, `(.L_x_584) ;  /* 0x000000000f087348 */ /* 0x000fea0003c00000 */
[----:B------:R0:W1:Y:S02]  /*1a4c0*/  SHFL.IDX P6, R14, R13, R12, R11 ;  /* 0x0000000c0d0e7389 */ /* 0x00006400000c000b */
[----:B01----:R-:W-:Y:S01]  /*1a4d0*/  ENDCOLLECTIVE ;  /* 0x000000000000791b */ /* 0x003fe20003800000 */
.L_x_584:
[----:B------:R-:W-:Y:S05]  /*1a4e0*/  BSYNC B1 ;  /* 0x0000000000017941 */ /* 0x000fea0003800000 */
.L_x_583:
[----:B------:R-:W-:Y:S02]  /*1a4f0*/  IMAD.MOV.U32 R13, RZ, RZ, R30 ;  /* 0x000000ffff0d7224 */ /* 0x000fe400078e001e */
[----:B------:R-:W-:Y:S02]  /*1a500*/  IMAD.MOV.U32 R12, RZ, RZ, RZ ;  /* 0x000000ffff0c7224 */ /* 0x000fe400078e00ff */
[----:B------:R-:W-:Y:S02]  /*1a510*/  IMAD.MOV.U32 R11, RZ, RZ, 0x1e1f ;  /* 0x00001e1fff0b7424 */ /* 0x000fe400078e00ff */
[----:B------:R-:W-:Y:S02]  /*1a520*/  IMAD.MOV.U32 R15, RZ, RZ, -0x1 ;  /* 0xffffffffff0f7424 */ /* 0x000fe400078e00ff */
[----:B------:R-:W-:-:S07]  /*1a530*/  IMAD.MOV.U32 R0, RZ, RZ, R14 ;  /* 0x000000ffff007224 */ /* 0x000fce00078e000e */
[----:B------:R-:W-:Y:S05]  /*1a540*/  WARPSYNC.COLLECTIVE R15, `(.L_x_585) ;  /* 0x000000000f087348 */ /* 0x000fea0003c00000 */
[----:B------:R0:W1:Y:S02]  /*1a550*/  SHFL.IDX P6, R14, R13, R12, R11 ;  /* 0x0000000c0d0e7389 */ /* 0x00006400000c000b */
[----:B01----:R-:W-:Y:S01]  /*1a560*/  ENDCOLLECTIVE ;  /* 0x000000000000791b */ /* 0x003fe20003800000 */
.L_x_585:
[----:B------:R-:W-:Y:S02]  /*1a570*/  IMAD.MOV.U32 R13, RZ, RZ, R28 ;  /* 0x000000ffff0d7224 */ /* 0x000fe400078e001c */
[----:B------:R-:W-:-:S07]  /*1a580*/  IMAD.MOV.U32 R31, RZ, RZ, R14 ;  /* 0x000000ffff1f7224 */ /* 0x000fce00078e000e */
[----:B------:R-:W-:Y:S05]  /*1a590*/  WARPSYNC.COLLECTIVE R15, `(.L_x_586) ;  /* 0x000000000f087348 */ /* 0x000fea0003c00000 */
[----:B------:R0:W1:Y:S02]  /*1a5a0*/  SHFL.IDX P6, R14, R13, R12, R11 ;  /* 0x0000000c0d0e7389 */ /* 0x00006400000c000b */
[----:B01----:R-:W-:Y:S01]  /*1a5b0*/  ENDCOLLECTIVE ;  /* 0x000000000000791b */ /* 0x003fe20003800000 */
.L_x_586:
[----:B------:R-:W-:Y:S02]  /*1a5c0*/  IMAD.MOV.U32 R13, RZ, RZ, R26 ;  /* 0x000000ffff0d7224 */ /* 0x000fe400078e001a */
[----:B------:R-:W-:-:S07]  /*1a5d0*/  IMAD.MOV.U32 R3, RZ, RZ, R14 ;  /* 0x000000ffff037224 */ /* 0x000fce00078e000e */
[----:B------:R-:W-:Y:S05]  /*1a5e0*/  WARPSYNC.COLLECTIVE R15, `(.L_x_587) ;  /* 0x000000000f087348 */ /* 0x000fea0003c00000 */
[----:B------:R0:W1:Y:S02]  /*1a5f0*/  SHFL.IDX P6, R14, R13, R12, R11 ;  /* 0x0000000c0d0e7389 */ /* 0x00006400000c000b */
[----:B01----:R-:W-:Y:S01]  /*1a600*/  ENDCOLLECTIVE ;  /* 0x000000000000791b */ /* 0x003fe20003800000 */
.L_x_587:
[----:B------:R-:W-:Y:S05]  /*1a610*/  BRA `(.L_x_588) ;  /* 0xfffffecc00f07947 */ /* 0x000fea000383ffff */
.L_x_387:
[----:B-1----:R1:W3:Y:S02]  /*1a620*/  SYNCS.PHASECHK.TRANS64.TRYWAIT P0, [R16+URZ+0x19c00], R21 ;  /* 0x019c0015100075a7 */ /* 0x0022e4000800017f */
[----:B---3--:R-:W-:Y:S05]  /*1a630*/  @!P0 NANOSLEEP.SYNCS 0x989680 ;  /* 0x009896800000895d */ /* 0x008fea0003900000 */
[----:B------:R-:W3:Y:S02]  /*1a640*/  @!P0 SYNCS.PHASECHK.TRANS64 P0, [R16+URZ+0x19c00], R21 ;  /* 0x019c0015100085a7 */ /* 0x000ee4000800007f */
[----:B---3--:R-:W-:Y:S05]  /*1a650*/  @!P0 BRA `(.L_x_387) ;  /* 0xfffffffc00f08947 */ /* 0x008fea000383ffff */
[----:B------:R-:W-:Y:S05]  /*1a660*/  BRA `(.L_x_589) ;  /* 0xfffffed000bc7947 */ /* 0x000fea000383ffff */
.L_x_393:
        /* <DEDUP_REMOVED lines=8> */
.L_x_591:
[----:B------:R-:W-:Y:S05]  /*1a6f0*/  BSYNC B1 ;  /* 0x0000000000017941 */ /* 0x000fea0003800000 */
.L_x_590:
        /* <DEDUP_REMOVED lines=8> */
.L_x_592:
[----:B------:R-:W-:Y:S02]  /*1a780*/  IMAD.MOV.U32 R13, RZ, RZ, R28 ;  /* 0x000000ffff0d7224 */ /* 0x000fe400078e001c */
[----:B------:R-:W-:-:S07]  /*1a790*/  IMAD.MOV.U32 R31, RZ, RZ, R14 ;  /* 0x000000ffff1f7224 */ /* 0x000fce00078e000e */
[----:B------:R-:W-:Y:S05]  /*1a7a0*/  WARPSYNC.COLLECTIVE R15, `(.L_x_593) ;  /* 0x000000000f087348 */ /* 0x000fea0003c00000 */
[----:B------:R0:W1:Y:S02]  /*1a7b0*/  SHFL.IDX P6, R14, R13, R12, R11 ;  /* 0x0000000c0d0e7389 */ /* 0x00006400000c000b */
[----:B01----:R-:W-:Y:S01]  /*1a7c0*/  ENDCOLLECTIVE ;  /* 0x000000000000791b */ /* 0x003fe20003800000 */
.L_x_593:
[----:B------:R-:W-:Y:S02]  /*1a7d0*/  IMAD.MOV.U32 R13, RZ, RZ, R26 ;  /* 0x000000ffff0d7224 */ /* 0x000fe400078e001a */
[----:B------:R-:W-:-:S07]  /*1a7e0*/  IMAD.MOV.U32 R3, RZ, RZ, R14 ;  /* 0x000000ffff037224 */ /* 0x000fce00078e000e */
[----:B------:R-:W-:Y:S05]  /*1a7f0*/  WARPSYNC.COLLECTIVE R15, `(.L_x_594) ;  /* 0x000000000f087348 */ /* 0x000fea0003c00000 */
[----:B------:R0:W1:Y:S02]  /*1a800*/  SHFL.IDX P6, R14, R13, R12, R11 ;  /* 0x0000000c0d0e7389 */ /* 0x00006400000c000b */
[----:B01----:R-:W-:Y:S01]  /*1a810*/  ENDCOLLECTIVE ;  /* 0x000000000000791b */ /* 0x003fe20003800000 */
.L_x_594:
[----:B------:R-:W-:Y:S01]  /*1a820*/  IMAD.MOV.U32 R21, RZ, RZ, R14 ;  /* 0x000000ffff157224 */ /* 0x000fe200078e000e */
[----:B------:R-:W-:Y:S06]  /*1a830*/  BRA `(.L_x_595) ;  /* 0xfffffee800387947 */ /* 0x000fec000383ffff */
.L_x_397:
[----:B-1----:R1:W3:Y:S02]  /*1a840*/  SYNCS.PHASECHK.TRANS64.TRYWAIT P0, [R16+URZ+0x19c00], R37 ;  /* 0x019c0025100075a7 */ /* 0x0022e4000800017f */
[----:B---3--:R-:W-:Y:S05]  /*1a850*/  @!P0 NANOSLEEP.SYNCS 0x989680 ;  /* 0x009896800000895d */ /* 0x008fea0003900000 */
[----:B------:R-:W3:Y:S02]  /*1a860*/  @!P0 SYNCS.PHASECHK.TRANS64 P0, [R16+URZ+0x19c00], R37 ;  /* 0x019c0025100085a7 */ /* 0x000ee4000800007f */
[----:B---3--:R-:W-:Y:S05]  /*1a870*/  @!P0 BRA `(.L_x_397) ;  /* 0xfffffffc00f08947 */ /* 0x008fea000383ffff */
[----:B------:R-:W-:Y:S05]  /*1a880*/  BRA `(.L_x_596) ;  /* 0xfffffee800f87947 */ /* 0x000fea000383ffff */
.L_x_403:
[----:B-1----:R1:W4:Y:S02]  /*1a890*/  SYNCS.PHASECHK.TRANS64.TRYWAIT P1, [R3+URZ+0x19c30], R6 ;  /* 0x019c3006030075a7 */ /* 0x002324000802017f */
[----:B----4-:R-:W-:Y:S05]  /*1a8a0*/  @!P1 NANOSLEEP.SYNCS 0x989680 ;  /* 0x009896800000995d */ /* 0x010fea0003900000 */
[----:B------:R-:W4:Y:S02]  /*1a8b0*/  @!P1 SYNCS.PHASECHK.TRANS64 P1, [R3+URZ+0x19c30], R6 ;  /* 0x019c3006030095a7 */ /* 0x000f24000802007f */
[----:B----4-:R-:W-:Y:S05]  /*1a8c0*/  @!P1 BRA `(.L_x_403) ;  /* 0xfffffffc00f09947 */ /* 0x010fea000383ffff */
[----:B------:R-:W-:Y:S05]  /*1a8d0*/  BRA `(.L_x_402) ;  /* 0xffffff0c005c7947 */ /* 0x000fea000383ffff */
.L_x_410:
[----:B-1----:R1:W2:Y:S02]  /*1a8e0*/  SYNCS.PHASECHK.TRANS64.TRYWAIT P1, [R9+URZ+0x19c30], R0 ;  /* 0x019c3000090075a7 */ /* 0x0022a4000802017f */
[----:B--2---:R-:W-:Y:S05]  /*1a8f0*/  @!P1 NANOSLEEP.SYNCS 0x989680 ;  /* 0x009896800000995d */ /* 0x004fea0003900000 */
[----:B------:R-:W2:Y:S02]  /*1a900*/  @!P1 SYNCS.PHASECHK.TRANS64 P1, [R9+URZ+0x19c30], R0 ;  /* 0x019c3000090095a7 */ /* 0x000ea4000802007f */
[----:B--2---:R-:W-:Y:S05]  /*1a910*/  @!P1 BRA `(.L_x_410) ;  /* 0xfffffffc00f09947 */ /* 0x004fea000383ffff */
[----:B------:R-:W-:Y:S05]  /*1a920*/  BRA `(.L_x_409) ;  /* 0xffffff2c00e47947 */ /* 0x000fea000383ffff */
.L_x_415:
[----:B-1----:R1:W2:Y:S02]  /*1a930*/  SYNCS.PHASECHK.TRANS64.TRYWAIT P1, [R14+URZ+0x19c50], R0 ;  /* 0x019c50000e0075a7 */ /* 0x0022a4000802017f */
[----:B--2---:R-:W-:Y:S05]  /*1a940*/  @!P1 NANOSLEEP.SYNCS 0x989680 ;  /* 0x009896800000995d */ /* 0x004fea0003900000 */
[----:B------:R-:W2:Y:S02]  /*1a950*/  @!P1 SYNCS.PHASECHK.TRANS64 P1, [R14+URZ+0x19c50], R0 ;  /* 0x019c50000e0095a7 */ /* 0x000ea4000802007f */
[----:B--2---:R-:W-:Y:S05]  /*1a960*/  @!P1 BRA `(.L_x_415) ;  /* 0xfffffffc00f09947 */ /* 0x004fea000383ffff */
[----:B------:R-:W-:Y:S05]  /*1a970*/  BRA `(.L_x_414) ;  /* 0xffffff3000707947 */ /* 0x000fea000383ffff */
.L_x_422:
[----:B-1----:R1:W2:Y:S02]  /*1a980*/  SYNCS.PHASECHK.TRANS64.TRYWAIT P1, [R7+URZ+0x19c50], R4 ;  /* 0x019c5004070075a7 */ /* 0x0022a4000802017f */
[----:B--2---:R-:W-:Y:S05]  /*1a990*/  @!P1 NANOSLEEP.SYNCS 0x989680 ;  /* 0x009896800000995d */ /* 0x004fea0003900000 */
[----:B------:R-:W2:Y:S02]  /*1a9a0*/  @!P1 SYNCS.PHASECHK.TRANS64 P1, [R7+URZ+0x19c50], R4 ;  /* 0x019c5004070095a7 */ /* 0x000ea4000802007f */
[----:B--2---:R-:W-:Y:S05]  /*1a9b0*/  @!P1 BRA `(.L_x_422) ;  /* 0xfffffffc00f09947 */ /* 0x004fea000383ffff */
[----:B------:R-:W-:Y:S05]  /*1a9c0*/  BRA `(.L_x_421) ;  /* 0xffffff4c00187947 */ /* 0x000fea000383ffff */
.L_x_454:
[----:B------:R-:W0:Y:S01]  /*1a9d0*/  S2R R6, SR_TID.X ;  /* 0x0000000000067919 */ /* 0x000e220000002100 */
[----:B------:R-:W-:Y:S01]  /*1a9e0*/  BSSY B1, `(.L_x_597) ;  /* 0x000000a000017945 */ /* 0x000fe20003800000 */
[----:B------:R-:W-:Y:S02]  /*1a9f0*/  IMAD.MOV.U32 R12, RZ, RZ, RZ ;  /* 0x000000ffff0c7224 */ /* 0x000fe400078e00ff */
[----:B-1----:R-:W-:Y:S02]  /*1aa00*/  IMAD.MOV.U32 R11, RZ, RZ, 0x1f ;  /* 0x0000001fff0b7424 */ /* 0x002fe400078e00ff */
[----:B------:R-:W-:Y:S01]  /*1aa10*/  IMAD.MOV.U32 R15, RZ, RZ, -0x1 ;  /* 0xffffffffff0f7424 */ /* 0x000fe200078e00ff */
[----:B0-----:R-:W-:-:S04]  /*1aa20*/  SHF.R.U32.HI R6, RZ, 0x5, R6 ;  /* 0x00000005ff067819 */ /* 0x001fc80000011606 */
[----:B------:R-:W-:-:S05]  /*1aa30*/  LOP3.LUT R6, R6, 0x3, RZ, 0xc0, !PT ;  /* 0x0000000306067812 */ /* 0x000fca00078ec0ff */
[----:B------:R-:W-:-:S07]  /*1aa40*/  IMAD.MOV.U32 R13, RZ, RZ, R6 ;  /* 0x000000ffff0d7224 */ /* 0x000fce00078e0006 */
[----:B------:R-:W-:Y:S05]  /*1aa50*/  WARPSYNC.COLLECTIVE R15, `(.L_x_598) ;  /* 0x000000000f087348 */ /* 0x000fea0003c00000 */
[----:B------:R0:W1:Y:S02]  /*1aa60*/  SHFL.IDX P6, R14, R13, R12, R11 ;  /* 0x0000000c0d0e7389 */ /* 0x00006400000c000b */
[----:B01----:R-:W-:Y:S01]  /*1aa70*/  ENDCOLLECTIVE ;  /* 0x000000000000791b */ /* 0x003fe20003800000 */
.L_x_598:
[----:B------:R-:W-:Y:S05]  /*1aa80*/  BSYNC B1 ;  /* 0x0000000000017941 */ /* 0x000fea0003800000 */
.L_x_597:
[----:B------:R-:W-:Y:S05]  /*1aa90*/  BRA `(.L_x_599) ;  /* 0xffffffa000607947 */ /* 0x000fea000383ffff */
.L_x_456:
[----:B------:R-:W-:Y:S01]  /*1aaa0*/  BSSY B1, `(.L_x_600) ;  /* 0x0000006000017945 */ /* 0x000fe20003800000 */
[----:B------:R-:W-:-:S07]  /*1aab0*/  IMAD.MOV.U32 R15, RZ, RZ, -0x1 ;  /* 0xffffffffff0f7424 */ /* 0x000fce00078e00ff */
[----:B01----:R-:W-:Y:S05]  /*1aac0*/  WARPSYNC.COLLECTIVE R15, `(.L_x_601) ;  /* 0x000000000f0c7348 */ /* 0x003fea0003c00000 */
[----:B------:R-:W-:Y:S02]  /*1aad0*/  ELECT P6, UR62, PT ;  /* 0x00000000003e782f */ /* 0x000fe400038c0000 */
[----:B------:R-:W-:Y:S01]  /*1aae0*/  MOV R14, UR62 ;  /* 0x0000003e000e7c02 */ /* 0x000fe20008000f00 */
[----:B01----:R-:W-:Y:S10]  /*1aaf0*/  ENDCOLLECTIVE ;  /* 0x000000000000791b */ /* 0x003ff40003800000 */
.L_x_601:
[----:B------:R-:W-:Y:S05]  /*1ab00*/  BSYNC B1 ;  /* 0x0000000000017941 */ /* 0x000fea0003800000 */
.L_x_600:
[----:B------:R-:W-:Y:S05]  /*1ab10*/  BRA `(.L_x_455) ;  /* 0xffffffa000587947 */ /* 0x000fea000383ffff */
.L_x_458:
[----:B0-----:R0:W2:Y:S02]  /*1ab20*/  SYNCS.PHASECHK.TRANS64.TRYWAIT P0, [R18+URZ+0x19c20], R6 ;  /* 0x019c2006120075a7 */ /* 0x0010a4000800017f */
[----:B--2---:R-:W-:Y:S05]  /*1ab30*/  @!P0 NANOSLEEP.SYNCS 0x989680 ;  /* 0x009896800000895d */ /* 0x004fea0003900000 */
[----:B------:R-:W2:Y:S02]  /*1ab40*/  @!P0 SYNCS.PHASECHK.TRANS64 P0, [R18+URZ+0x19c20], R6 ;  /* 0x019c2006120085a7 */ /* 0x000ea4000800007f */
[----:B--2---:R-:W-:Y:S05]  /*1ab50*/  @!P0 BRA `(.L_x_458) ;  /* 0xfffffffc00f08947 */ /* 0x004fea000383ffff */
[----:B------:R-:W-:Y:S05]  /*1ab60*/  BRA `(.L_x_602) ;  /* 0xffffffa000687947 */ /* 0x000fea000383ffff */
.L_x_462:
[----:B-1----:R1:W2:Y:S02]  /*1ab70*/  SYNCS.PHASECHK.TRANS64.TRYWAIT P0, [R9+URZ+0x19ca0], R11 ;  /* 0x019ca00b090075a7 */ /* 0x0022a4000800017f */
[----:B--2---:R-:W-:Y:S05]  /*1ab80*/  @!P0 NANOSLEEP.SYNCS 0x989680 ;  /* 0x009896800000895d */ /* 0x004fea0003900000 */
[----:B------:R-:W2:Y:S02]  /*1ab90*/  @!P0 SYNCS.PHASECHK.TRANS64 P0, [R9+URZ+0x19ca0], R11 ;  /* 0x019ca00b090085a7 */ /* 0x000ea4000800007f */
[----:B--2---:R-:W-:Y:S05]  /*1aba0*/  @!P0 BRA `(.L_x_462) ;  /* 0xfffffffc00f08947 */ /* 0x004fea000383ffff */
[----:B------:R-:W-:Y:S05]  /*1abb0*/  BRA `(.L_x_603) ;  /* 0xffffffa000807947 */ /* 0x000fea000383ffff */
.L_x_469:
[----:B0-----:R0:W2:Y:S02]  /*1abc0*/  SYNCS.PHASECHK.TRANS64.TRYWAIT P0, [R9+URZ+0x19cc0], R11 ;  /* 0x019cc00b090075a7 */ /* 0x0010a4000800017f */
[----:B--2---:R-:W-:Y:S05]  /*1abd0*/  @!P0 NANOSLEEP.SYNCS 0x989680 ;  /* 0x009896800000895d */ /* 0x004fea0003900000 */
[----:B------:R-:W2:Y:S02]  /*1abe0*/  @!P0 SYNCS.PHASECHK.TRANS64 P0, [R9+URZ+0x19cc0], R11 ;  /* 0x019cc00b090085a7 */ /* 0x000ea4000800007f */
[----:B--2---:R-:W-:Y:S05]  /*1abf0*/  @!P0 BRA `(.L_x_469) ;  /* 0xfffffffc00f08947 */ /* 0x004fea000383ffff */
[----:B------:R-:W-:Y:S05]  /*1ac00*/  BRA `(.L_x_604) ;  /* 0xffffffa4007c7947 */ /* 0x000fea000383ffff */
.L_x_478:
[----:B--2---:R2:W3:Y:S02]  /*1ac10*/  SYNCS.PHASECHK.TRANS64.TRYWAIT P2, [R9+URZ+0x19ca0], R8 ;  /* 0x019ca008090075a7 */ /* 0x0044e4000804017f */
[----:B---3--:R-:W-:Y:S05]  /*1ac20*/  @!P2 NANOSLEEP.SYNCS 0x989680 ;  /* 0x009896800000a95d */ /* 0x008fea0003900000 */
[----:B------:R-:W3:Y:S02]  /*1ac30*/  @!P2 SYNCS.PHASECHK.TRANS64 P2, [R9+URZ+0x19ca0], R8 ;  /* 0x019ca0080900a5a7 */ /* 0x000ee4000804007f */
[----:B---3--:R-:W-:Y:S05]  /*1ac40*/  @!P2 BRA `(.L_x_478) ;  /* 0xfffffffc00f0a947 */ /* 0x008fea000383ffff */
[----:B------:R-:W-:Y:S05]  /*1ac50*/  BRA `(.L_x_605) ;  /* 0xffffffa800b07947 */ /* 0x000fea000383ffff */
.L_x_485:
[----:B0-----:R0:W1:Y:S02]  /*1ac60*/  SYNCS.PHASECHK.TRANS64.TRYWAIT P2, [R9+URZ+0x19cc0], R8 ;  /* 0x019cc008090075a7 */ /* 0x001064000804017f */
[----:B-1----:R-:W-:Y:S05]  /*1ac70*/  @!P2 NANOSLEEP.SYNCS 0x989680 ;  /* 0x009896800000a95d */ /* 0x002fea0003900000 */
[----:B------:R-:W1:Y:S02]  /*1ac80*/  @!P2 SYNCS.PHASECHK.TRANS64 P2, [R9+URZ+0x19cc0], R8 ;  /* 0x019cc0080900a5a7 */ /* 0x000e64000804007f */
[----:B-1----:R-:W-:Y:S05]  /*1ac90*/  @!P2 BRA `(.L_x_485) ;  /* 0xfffffffc00f0a947 */ /* 0x002fea000383ffff */
[----:B------:R-:W-:Y:S05]  /*1aca0*/  BRA `(.L_x_606) ;  /* 0xffffffac00a87947 */ /* 0x000fea000383ffff */
.L_x_504:
[----:B------:R-:W3:Y:S01]  /*1acb0*/  S2R R20, SR_TID.X ;  /* 0x0000000000147919 */ /* 0x000ee20000002100 */
[----:B------:R-:W-:Y:S01]  /*1acc0*/  BSSY B0, `(.L_x_607) ;  /* 0x000000a000007945 */ /* 0x000fe20003800000 */
[----:B------:R-:W-:Y:S02]  /*1acd0*/  IMAD.MOV.U32 R12, RZ, RZ, RZ ;  /* 0x000000ffff0c7224 */ /* 0x000fe400078e00ff */
[----:B-1----:R-:W-:Y:S02]  /*1ace0*/  IMAD.MOV.U32 R11, RZ, RZ, 0x1f ;  /* 0x0000001fff0b7424 */ /* 0x002fe400078e00ff */
[----:B------:R-:W-:Y:S01]  /*1acf0*/  IMAD.MOV.U32 R15, RZ, RZ, -0x1 ;  /* 0xffffffffff0f7424 */ /* 0x000fe200078e00ff */
[----:B---3--:R-:W-:-:S04]  /*1ad00*/  SHF.R.U32.HI R20, RZ, 0x5, R20 ;  /* 0x00000005ff147819 */ /* 0x008fc80000011614 */
[----:B------:R-:W-:-:S05]  /*1ad10*/  LOP3.LUT R20, R20, 0x3, RZ, 0xc0, !PT ;  /* 0x0000000314147812 */ /* 0x000fca00078ec0ff */
[----:B------:R-:W-:-:S07]  /*1ad20*/  IMAD.MOV.U32 R13, RZ, RZ, R20 ;  /* 0x000000ffff0d7224 */ /* 0x000fce00078e0014 */
[----:B0-2---:R-:W-:Y:S05]  /*1ad30*/  WARPSYNC.COLLECTIVE R15, `(.L_x_608) ;  /* 0x000000000f087348 */ /* 0x005fea0003c00000 */
[----:B------:R1:W3:Y:S02]  /*1ad40*/  SHFL.IDX P6, R14, R13, R12, R11 ;  /* 0x0000000c0d0e7389 */ /* 0x0002e400000c000b */
[----:B0123--:R-:W-:Y:S01]  /*1ad50*/  ENDCOLLECTIVE ;  /* 0x000000000000791b */ /* 0x00ffe20003800000 */
.L_x_608:
[----:B------:R-:W-:Y:S05]  /*1ad60*/  BSYNC B0 ;  /* 0x0000000000007941 */ /* 0x000fea0003800000 */
.L_x_607:
[----:B------:R-:W-:Y:S05]  /*1ad70*/  BRA `(.L_x_609) ;  /* 0xffffffbc00207947 */ /* 0x000fea000383ffff */
.L_x_506:
[----:B------:R-:W-:Y:S01]  /*1ad80*/  BSSY B0, `(.L_x_610) ;  /* 0x0000006000007945 */ /* 0x000fe20003800000 */
[----:B------:R-:W-:-:S07]  /*1ad90*/  IMAD.MOV.U32 R15, RZ, RZ, -0x1 ;  /* 0xffffffffff0f7424 */ /* 0x000fce00078e00ff */
[----:B0123--:R-:W-:Y:S05]  /*1ada0*/  WARPSYNC.COLLECTIVE R15, `(.L_x_611) ;  /* 0x000000000f0c7348 */ /* 0x00ffea0003c00000 */
[----:B------:R-:W-:Y:S02]  /*1adb0*/  ELECT P6, UR62, PT ;  /* 0x00000000003e782f */ /* 0x000fe400038c0000 */
[----:B------:R-:W-:Y:S01]  /*1adc0*/  MOV R14, UR62 ;  /* 0x0000003e000e7c02 */ /* 0x000fe20008000f00 */
[----:B0123--:R-:W-:Y:S10]  /*1add0*/  ENDCOLLECTIVE ;  /* 0x000000000000791b */ /* 0x00fff40003800000 */
.L_x_611:
[----:B------:R-:W-:Y:S05]  /*1ade0*/  BSYNC B0 ;  /* 0x0000000000007941 */ /* 0x000fea0003800000 */
.L_x_610:
[----:B------:R-:W-:Y:S05]  /*1adf0*/  BRA `(.L_x_612) ;  /* 0xffffffbc00287947 */ /* 0x000fea000383ffff */
.L_x_508:
[----:B---3--:R3:W4:Y:S02]  /*1ae00*/  SYNCS.PHASECHK.TRANS64.TRYWAIT P0, [R4+URZ+0x19c80], R3 ;  /* 0x019c8003040075a7 */ /* 0x008724000800017f */
[----:B----4-:R-:W-:Y:S05]  /*1ae10*/  @!P0 NANOSLEEP.SYNCS 0x989680 ;  /* 0x009896800000895d */ /* 0x010fea0003900000 */
[----:B------:R-:W4:Y:S02]  /*1ae20*/  @!P0 SYNCS.PHASECHK.TRANS64 P0, [R4+URZ+0x19c80], R3 ;  /* 0x019c8003040085a7 */ /* 0x000f24000800007f */
[----:B----4-:R-:W-:Y:S05]  /*1ae30*/  @!P0 BRA `(.L_x_508) ;  /* 0xfffffffc00f08947 */ /* 0x010fea000383ffff */
[----:B------:R-:W-:Y:S05]  /*1ae40*/  BRA `(.L_x_613) ;  /* 0xffffffbc008c7947 */ /* 0x000fea000383ffff */
.L_x_510:
[----:B0-----:R0:W4:Y:S02]  /*1ae50*/  SYNCS.PHASECHK.TRANS64.TRYWAIT P0, [R4+URZ+0x19c40], R3 ;  /* 0x019c4003040075a7 */ /* 0x001124000800017f */
[----:B----4-:R-:W-:Y:S05]  /*1ae60*/  @!P0 NANOSLEEP.SYNCS 0x989680 ;  /* 0x009896800000895d */ /* 0x010fea0003900000 */
[----:B------:R-:W4:Y:S02]  /*1ae70*/  @!P0 SYNCS.PHASECHK.TRANS64 P0, [R4+URZ+0x19c40], R3 ;  /* 0x019c4003040085a7 */ /* 0x000f24000800007f */
[----:B----4-:R-:W-:Y:S05]  /*1ae80*/  @!P0 BRA `(.L_x_510) ;  /* 0xfffffffc00f08947 */ /* 0x010fea000383ffff */
[----:B------:R-:W-:Y:S05]  /*1ae90*/  BRA `(.L_x_614) ;  /* 0xffffffc000087947 */ /* 0x000fea000383ffff */
.L_x_514:
[----:B------:R-:W-:Y:S02]  /*1aea0*/  IMAD.MOV.U32 R13, RZ, RZ, R4 ;  /* 0x000000ffff0d7224 */ /* 0x000fe400078e0004 */
[----:B------:R-:W-:Y:S02]  /*1aeb0*/  IMAD.MOV.U32 R12, RZ, RZ, RZ ;  /* 0x000000ffff0c7224 */ /* 0x000fe400078e00ff */
[----:B------:R-:W-:Y:S02]  /*1aec0*/  IMAD.MOV.U32 R11, RZ, RZ, 0x1e1f ;  /* 0x00001e1fff0b7424 */ /* 0x000fe400078e00ff */
[----:B------:R-:W-:Y:S02]  /*1aed0*/  IMAD.MOV.U32 R15, RZ, RZ, -0x1 ;  /* 0xffffffffff0f7424 */ /* 0x000fe400078e00ff */
[----:B-----5:R-:W-:Y:S02]  /*1aee0*/  IMAD R0, R21, R9, RZ ;  /* 0x0000000915007224 */ /* 0x020fe400078e02ff */
[----:B------:R-:W-:-:S07]  /*1aef0*/  IMAD R25, R25, 0xc0, R20 ;  /* 0x000000c019197824 */ /* 0x000fce00078e0214 */
[----:B------:R-:W-:Y:S05]  /*1af00*/  WARPSYNC.COLLECTIVE R15, `(.L_x_615) ;  /* 0x000000000f087348 */ /* 0x000fea0003c00000 */
[----:B------:R0:W1:Y:S02]  /*1af10*/  SHFL.IDX P6, R14, R13, R12, R11 ;  /* 0x0000000c0d0e7389 */ /* 0x00006400000c000b */
[----:B01----:R-:W-:Y:S01]  /*1af20*/  ENDCOLLECTIVE ;  /* 0x000000000000791b */ /* 0x003fe20003800000 */
.L_x_615:
[----:B------:R-:W-:Y:S01]  /*1af30*/  ISETP.GE.AND P4, PT, R25, R0, PT ;  /* 0x000000001900720c */ /* 0x000fe20003f86270 */
[----:B------:R-:W-:Y:S02]  /*1af40*/  IMAD.MOV.U32 R13, RZ, RZ, R6 ;  /* 0x000000ffff0d7224 */ /* 0x000fe400078e0006 */
[----:B------:R-:W-:-:S10]  /*1af50*/  IMAD.MOV.U32 R2, RZ, RZ, R14 ;  /* 0x000000ffff027224 */ /* 0x000fd400078e000e */
[----:B------:R-:W-:Y:S05]  /*1af60*/  WARPSYNC.COLLECTIVE R15, `(.L_x_616) ;  /* 0x000000000f087348 */ /* 0x000fea0003c00000 */
[----:B------:R0:W1:Y:S02]  /*1af70*/  SHFL.IDX P6, R14, R13, R12, R11 ;  /* 0x0000000c0d0e7389 */ /* 0x00006400000c000b */
[----:B01----:R-:W-:Y:S01]  /*1af80*/  ENDCOLLECTIVE ;  /* 0x000000000000791b */ /* 0x003fe20003800000 */
.L_x_616:
[----:B------:R-:W-:Y:S02]  /*1af90*/  IMAD.MOV.U32 R13, RZ, RZ, R4 ;  /* 0x000000ffff0d7224 */ /* 0x000fe400078e0004 */
[----:B------:R-:W-:Y:S02]  /*1afa0*/  IMAD.MOV.U32 R12, RZ, RZ, 0x1 ;  /* 0x00000001ff0c7424 */ /* 0x000fe400078e00ff */
[----:B------:R-:W-:-:S07]  /*1afb0*/  IMAD.MOV.U32 R3, RZ, RZ, R14 ;  /* 0x000000ffff037224 */ /* 0x000fce00078e000e */
[----:B------:R-:W-:Y:S05]  /*1afc0*/  WARPSYNC.COLLECTIVE R15, `(.L_x_617) ;  /* 0x000000000f087348 */ /* 0x000fea0003c00000 */
[----:B------:R0:W1:Y:S02]  /*1afd0*/  SHFL.IDX P6, R14, R13, R12, R11 ;  /* 0x0000000c0d0e7389 */ /* 0x00006400000c000b */
[----:B01----:R-:W-:Y:S01]  /*1afe0*/  ENDCOLLECTIVE ;  /* 0x000000000000791b */ /* 0x003fe20003800000 */
.L_x_617:
[----:B------:R-:W-:-:S05]  /*1aff0*/  @!P4 IADD3 R3, P3, R10, R3, RZ ;  /* 0x000000030a03c210 */ /* 0x000fca0007f7e0ff */
[----:B------:R-:W-:-:S05]  /*1b000*/  @!P4 IMAD.X R2, RZ, RZ, R2, P3 ;  /* 0x000000ffff02c224 */ /* 0x000fca00018e0602 */
[----:B------:R-:W-:Y:S01]  /*1b010*/  @!P4 LOP3.LUT R3, R3, R2, RZ, 0x3c, !PT ;  /* 0x000000020303c212 */ /* 0x000fe200078e3cff */
[----:B------:R-:W-:-:S03]  /*1b020*/  IMAD.MOV.U32 R13, RZ, RZ, R6 ;  /* 0x000000ffff0d7224 */ /* 0x000fc600078e0006 */
[----:B------:R-:W-:-:S04]  /*1b030*/  @!P4 LOP3.LUT R2, R3, R2, RZ, 0x3c, !PT ;  /* 0x000000020302c212 */ /* 0x000fc800078e3cff */
[----:B------:R-:W-:Y:S01]  /*1b040*/  @!P4 LOP3.LUT R3, R3, R2, RZ, 0x3c, !PT ;  /* 0x000000020303c212 */ /* 0x000fe200078e3cff */
[----:B------:R-:W-:-:S07]  /*1b050*/  IMAD.MOV.U32 R4, RZ, RZ, R14 ;  /* 0x000000ffff047224 */ /* 0x000fce00078e000e */
[----:B------:R-:W-:Y:S05]  /*1b060*/  WARPSYNC.COLLECTIVE R15, `(.L_x_618) ;  /* 0x000000000f087348 */ /* 0x000fea0003c00000 */
[----:B------:R0:W1:Y:S02]  /*1b070*/  SHFL.IDX P6, R14, R13, R12, R11 ;  /* 0x0000000c0d0e7389 */ /* 0x00006400000c000b */
[----:B01----:R-:W-:Y:S01]  /*1b080*/  ENDCOLLECTIVE ;  /* 0x000000000000791b */ /* 0x003fe20003800000 */
.L_x_618:
[----:B------:R-:W-:Y:S01]  /*1b090*/  @!PT LDS RZ, [RZ] ;  /* 0x00000000fffff984 */ /* 0x000fe20000000800 */
[----:B------:R-:W-:Y:S01]  /*1b0a0*/  @!PT LDS RZ, [RZ] ;  /* 0x00000000fffff984 */ /* 0x000fe20000000800 */
[----:B------:R-:W-:Y:S01]  /*1b0b0*/  @!PT LDS RZ, [RZ] ;  /* 0x00000000fffff984 */ /* 0x000fe20000000800 */
[----:B------:R-:W-:Y:S04]  /*1b0c0*/  @!P4 LDGSTS.E.BYPASS.LTC128B.128 [R8+0xf000], desc[UR40][R2.64], !P2 ;  /* 0x0f0000000208cfae */ /* 0x000fe8000d101d68 */
[----:B------:R-:W-:Y:S04]  /*1b0d0*/  @!P4 LDGSTS.E.BYPASS.LTC128B.128 [R8+0x10800], desc[UR40][R2.64+0x20], !P1 ;  /* 0x108000200208cfae */ /* 0x000fe8000c901d68 */
[----:B------:R0:W-:Y:S01]  /*1b0e0*/  @!P4 LDGSTS.E.BYPASS.LTC128B.128 [R8+0x12000], desc[UR40][R2.64+0x40], !P0 ;  /* 0x120000400208cfae */ /* 0x0001e2000c101d68 */
[----:B------:R-:W-:Y:S02]  /*1b0f0*/  IMAD.MOV.U32 R13, RZ, RZ, R5 ;  /* 0x000000ffff0d7224 */ /* 0x000fe400078e0005 */
[----:B------:R-:W-:-:S02]  /*1b100*/  IMAD.MOV.U32 R12, RZ, RZ, RZ ;  /* 0x000000ffff0c7224 */ /* 0x000fc400078e00ff */
[----:B0-----:R-:W-:Y:S02]  /*1b110*/  VIADD R3, R25, 0x40 ;  /* 0x0000004019037836 */ /* 0x001fe40000000000 */
[----:B------:R-:W-:-:S07]  /*1b120*/  IMAD.MOV.U32 R6, RZ, RZ, R14 ;  /* 0x000000ffff067224 */ /* 0x000fce00078e000e */
[----:B------:R-:W-:Y:S05]  /*1b130*/  WARPSYNC.COLLECTIVE R15, `(.L_x_619) ;  /* 0x000000000f087348 */ /* 0x000fea0003c00000 */
[----:B------:R0:W1:Y:S02]  /*1b140*/  SHFL.IDX P6, R14, R13, R12, R11 ;  /* 0x0000000c0d0e7389 */ /* 0x00006400000c000b */
[----:B01----:R-:W-:Y:S01]  /*1b150*/  ENDCOLLECTIVE ;  /* 0x000000000000791b */ /* 0x003fe20003800000 */
.L_x_619:
[----:B------:R-:W-:-:S13]  /*1b160*/  ISETP.GE.AND P4, PT, R3, R0, PT ;  /* 0x000000000300720c */ /* 0x000fda0003f86270 */
[----:B------:R-:W-:Y:S01]  /*1b170*/  @!P4 IADD3 R2, P3, R10, R6, RZ ;  /* 0x000000060a02c210 */ /* 0x000fe20007f7e0ff */
[----:B------:R-:W-:-:S04]  /*1b180*/  IMAD.MOV.U32 R13, RZ, RZ, R7 ;  /* 0x000000ffff0d7224 */ /* 0x000fc800078e0007 */
[----:B------:R-:W-:-:S05]  /*1b190*/  @!P4 IMAD.X R3, RZ, RZ, R4, P3 ;  /* 0x000000ffff03c224 */ /* 0x000fca00018e0604 */
[----:B------:R-:W-:Y:S01]  /*1b1a0*/  @!PT LDS RZ, [RZ] ;  /* 0x00000000fffff984 */ /* 0x000fe20000000800 */
[----:B------:R-:W-:Y:S01]  /*1b1b0*/  @!PT LDS RZ, [RZ] ;  /* 0x00000000fffff984 */ /* 0x000fe20000000800 */
[----:B------:R-:W-:Y:S01]  /*1b1c0*/  @!PT LDS RZ, [RZ] ;  /* 0x00000000fffff984 */ /* 0x000fe20000000800 */
[----:B------:R-:W-:Y:S04]  /*1b1d0*/  @!P4 LDGSTS.E.BYPASS.LTC128B.128 [R8+0xf800], desc[UR40][R2.64], !P2 ;  /* 0x0f8000000208cfae */ /* 0x000fe8000d101d68 */
[----:B------:R-:W-:Y:S04]  /*1b1e0*/  @!P4 LDGSTS.E.BYPASS.LTC128B.128 [R8+0x11000], desc[UR40][R2.64+0x20], !P1 ;  /* 0x110000200208cfae */ /* 0x000fe8000c901d68 */
[----:B------:R0:W-:Y:S02]  /*1b1f0*/  @!P4 LDGSTS.E.BYPASS.LTC128B.128 [R8+0x12800], desc[UR40][R2.64+0x40], !P0 ;  /* 0x128000400208cfae */ /* 0x0001e4000c101d68 */
[----:B0-----:R-:W-:-:S07]  /*1b200*/  IMAD.MOV.U32 R3, RZ, RZ, R14 ;  /* 0x000000ffff037224 */ /* 0x001fce00078e000e */
[----:B------:R-:W-:Y:S05]  /*1b210*/  WARPSYNC.COLLECTIVE R15, `(.L_x_620) ;  /* 0x000000000f087348 */ /* 0x000fea0003c00000 */
[----:B------:R0:W1:Y:S02]  /*1b220*/  SHFL.IDX P6, R14, R13, R12, R11 ;  /* 0x0000000c0d0e7389 */ /* 0x00006400000c000b */
[----:B01----:R-:W-:Y:S01]  /*1b230*/  ENDCOLLECTIVE ;  /* 0x000000000000791b */ /* 0x003fe20003800000 */
.L_x_620:
[----:B------:R-:W-:Y:S01]  /*1b240*/  IMAD.MOV.U32 R2, RZ, RZ, R14 ;  /* 0x000000ffff027224 */ /* 0x000fe200078e000e */
[----:B------:R-:W-:Y:S06]  /*1b250*/  BRA `(.L_x_621) ;  /* 0xffffffc400ec7947 */ /* 0x000fec000383ffff */
.L_x_519:
[----:B--2---:R2:W3:Y:S02]  /*1b260*/  SYNCS.PHASECHK.TRANS64.TRYWAIT P0, [R18+URZ+0x19c20], R0 ;  /* 0x019c2000120075a7 */ /* 0x0044e4000800017f */
[----:B---3--:R-:W-:Y:S05]  /*1b270*/  @!P0 NANOSLEEP.SYNCS 0x989680 ;  /* 0x009896800000895d */ /* 0x008fea0003900000 */
[----:B------:R-:W3:Y:S02]  /*1b280*/  @!P0 SYNCS.PHASECHK.TRANS64 P0, [R18+URZ+0x19c20], R0 ;  /* 0x019c2000120085a7 */ /* 0x000ee4000800007f */
[----:B---3--:R-:W-:Y:S05]  /*1b290*/  @!P0 BRA `(.L_x_519) ;  /* 0xfffffffc00f08947 */ /* 0x008fea000383ffff */
[----:B------:R-:W-:Y:S05]  /*1b2a0*/  BRA `(.L_x_622) ;  /* 0xffffffc8005c7947 */ /* 0x000fea000383ffff */
.L_x_525:
[----:B0-----:R0:W1:Y:S02]  /*1b2b0*/  SYNCS.PHASECHK.TRANS64.TRYWAIT P0, [R6+URZ+0x19c80], R5 ;  /* 0x019c8005060075a7 */ /* 0x001064000800017f */
[----:B-1----:R-:W-:Y:S05]  /*1b2c0*/  @!P0 NANOSLEEP.SYNCS 0x989680 ;  /* 0x009896800000895d */ /* 0x002fea0003900000 */
[----:B------:R-:W1:Y:S02]  /*1b2d0*/  @!P0 SYNCS.PHASECHK.TRANS64 P0, [R6+URZ+0x19c80], R5 ;  /* 0x019c8005060085a7 */ /* 0x000e64000800007f */
[----:B-1----:R-:W-:Y:S05]  /*1b2e0*/  @!P0 BRA `(.L_x_525) ;  /* 0xfffffffc00f08947 */ /* 0x002fea000383ffff */
[----:B------:R-:W-:Y:S05]  /*1b2f0*/  BRA `(.L_x_623) ;  /* 0xffffffcc00087947 */ /* 0x000fea000383ffff */
.L_x_532:
[----:B-1----:R1:W2:Y:S02]  /*1b300*/  SYNCS.PHASECHK.TRANS64.TRYWAIT P0, [R6+URZ+0x19c40], R5 ;  /* 0x019c4005060075a7 */ /* 0x0022a4000800017f */
[----:B--2---:R-:W-:Y:S05]  /*1b310*/  @!P0 NANOSLEEP.SYNCS 0x989680 ;  /* 0x009896800000895d */ /* 0x004fea0003900000 */
[----:B------:R-:W2:Y:S02]  /*1b320*/  @!P0 SYNCS.PHASECHK.TRANS64 P0, [R6+URZ+0x19c40], R5 ;  /* 0x019c4005060085a7 */ /* 0x000ea4000800007f */
[----:B--2---:R-:W-:Y:S05]  /*1b330*/  @!P0 BRA `(.L_x_532) ;  /* 0xfffffffc00f08947 */ /* 0x004fea000383ffff */
[----:B------:R-:W-:Y:S05]  /*1b340*/  BRA `(.L_x_624) ;  /* 0xffffffd000047947 */ /* 0x000fea000383ffff */
.L_x_540:
[----:B0-----:R0:W1:Y:S02]  /*1b350*/  SYNCS.PHASECHK.TRANS64.TRYWAIT P0, [R3+URZ+0x19c70], R4 ;  /* 0x019c7004030075a7 */ /* 0x001064000800017f */
[----:B-1----:R-:W-:Y:S05]  /*1b360*/  @!P0 NANOSLEEP.SYNCS 0x989680 ;  /* 0x009896800000895d */ /* 0x002fea0003900000 */
[----:B------:R-:W1:Y:S02]  /*1b370*/  @!P0 SYNCS.PHASECHK.TRANS64 P0, [R3+URZ+0x19c70], R4 ;  /* 0x019c7004030085a7 */ /* 0x000e64000800007f */
[----:B-1----:R-:W-:Y:S05]  /*1b380*/  @!P0 BRA `(.L_x_540) ;  /* 0xfffffffc00f08947 */ /* 0x002fea000383ffff */
[----:B------:R-:W-:Y:S05]  /*1b390*/  BRA `(.L_x_625) ;  /* 0xffffffd400187947 */ /* 0x000fea000383ffff */
.L_x_542:
[----:B0-----:R0:W1:Y:S02]  /*1b3a0*/  SYNCS.PHASECHK.TRANS64.TRYWAIT P0, [R3+URZ+0x19c60], R4 ;  /* 0x019c6004030075a7 */ /* 0x001064000800017f */
[----:B-1----:R-:W-:Y:S05]  /*1b3b0*/  @!P0 NANOSLEEP.SYNCS 0x989680 ;  /* 0x009896800000895d */ /* 0x002fea0003900000 */
[----:B------:R-:W1:Y:S02]  /*1b3c0*/  @!P0 SYNCS.PHASECHK.TRANS64 P0, [R3+URZ+0x19c60], R4 ;  /* 0x019c6004030085a7 */ /* 0x000e64000800007f */
[----:B-1----:R-:W-:Y:S05]  /*1b3d0*/  @!P0 BRA `(.L_x_542) ;  /* 0xfffffffc00f08947 */ /* 0x002fea000383ffff */
[----:B------:R-:W-:Y:S05]  /*1b3e0*/  BRA `(.L_x_626) ;  /* 0xffffffd400207947 */ /* 0x000fea000383ffff */
.L_x_549:
[----:B-1----:R1:W2:Y:S02]  /*1b3f0*/  SYNCS.PHASECHK.TRANS64.TRYWAIT P1, [R3+URZ+0x19c70], R0 ;  /* 0x019c7000030075a7 */ /* 0x0022a4000802017f */
[----:B--2---:R-:W-:Y:S05]  /*1b400*/  @!P1 NANOSLEEP.SYNCS 0x989680 ;  /* 0x009896800000995d */ /* 0x004fea0003900000 */
[----:B------:R-:W2:Y:S02]  /*1b410*/  @!P1 SYNCS.PHASECHK.TRANS64 P1, [R3+URZ+0x19c70], R0 ;  /* 0x019c7000030095a7 */ /* 0x000ea4000802007f */
[----:B--2---:R-:W-:Y:S05]  /*1b420*/  @!P1 BRA `(.L_x_549) ;  /* 0xfffffffc00f09947 */ /* 0x004fea000383ffff */
[----:B------:R-:W-:Y:S05]  /*1b430*/  BRA `(.L_x_627) ;  /* 0xffffffd8008c7947 */ /* 0x000fea000383ffff */
.L_x_551:
[----:B-1----:R1:W2:Y:S02]  /*1b440*/  SYNCS.PHASECHK.TRANS64.TRYWAIT P1, [R3+URZ+0x19c60], R0 ;  /* 0x019c6000030075a7 */ /* 0x0022a4000802017f */
[----:B--2---:R-:W-:Y:S05]  /*1b450*/  @!P1 NANOSLEEP.SYNCS 0x989680 ;  /* 0x009896800000995d */ /* 0x004fea0003900000 */
[----:B------:R-:W2:Y:S02]  /*1b460*/  @!P1 SYNCS.PHASECHK.TRANS64 P1, [R3+URZ+0x19c60], R0 ;  /* 0x019c6000030095a7 */ /* 0x000ea4000802007f */
[----:B--2---:R-:W-:Y:S05]  /*1b470*/  @!P1 BRA `(.L_x_551) ;  /* 0xfffffffc00f09947 */ /* 0x004fea000383ffff */
[----:B------:R-:W-:Y:S05]  /*1b480*/  BRA `(.L_x_628) ;  /* 0xffffffd800907947 */ /* 0x000fea000383ffff */
.L_x_555:
[----:B------:R-:W-:Y:S01]  /*1b490*/  BSSY B0, `(.L_x_629) ;  /* 0x0000008000007945 */ /* 0x000fe20003800000 */
[----:B------:R-:W-:Y:S02]  /*1b4a0*/  IMAD.MOV.U32 R13, RZ, RZ, R24 ;  /* 0x000000ffff0d7224 */ /* 0x000fe400078e0018 */
[----:B------:R-:W-:Y:S02]  /*1b4b0*/  IMAD.MOV.U32 R12, RZ, RZ, RZ ;  /* 0x000000ffff0c7224 */ /* 0x000fe400078e00ff */
[----:B-1----:R-:W-:Y:S02]  /*1b4c0*/  IMAD.MOV.U32 R11, RZ, RZ, 0x1f ;  /* 0x0000001fff0b7424 */ /* 0x002fe400078e00ff */
[----:B------:R-:W-:-:S07]  /*1b4d0*/  IMAD.MOV.U32 R15, RZ, RZ, -0x1 ;  /* 0xffffffffff0f7424 */ /* 0x000fce00078e00ff */
[----:B------:R-:W-:Y:S05]  /*1b4e0*/  WARPSYNC.COLLECTIVE R15, `(.L_x_630) ;  /* 0x000000000f087348 */ /* 0x000fea0003c00000 */
[----:B------:R0:W1:Y:S02]  /*1b4f0*/  SHFL.IDX P6, R14, R13, R12, R11 ;  /* 0x0000000c0d0e7389 */ /* 0x00006400000c000b */
[----:B01----:R-:W-:Y:S01]  /*1b500*/  ENDCOLLECTIVE ;  /* 0x000000000000791b */ /* 0x003fe20003800000 */
.L_x_630:
[----:B------:R-:W-:Y:S05]  /*1b510*/  BSYNC B0 ;  /* 0x0000000000007941 */ /* 0x000fea0003800000 */
.L_x_629:
[----:B------:R-:W-:Y:S02]  /*1b520*/  IMAD.MOV.U32 R13, RZ, RZ, R24 ;  /* 0x000000ffff0d7224 */ /* 0x000fe400078e0018 */
[----:B------:R-:W-:Y:S02]  /*1b530*/  IMAD.MOV.U32 R12, RZ, RZ, 0x1 ;  /* 0x00000001ff0c7424 */ /* 0x000fe400078e00ff */
[----:B------:R-:W-:Y:S02]  /*1b540*/  IMAD.MOV.U32 R11, RZ, RZ, 0x1f ;  /* 0x0000001fff0b7424 */ /* 0x000fe400078e00ff */
[----:B------:R-:W-:Y:S02]  /*1b550*/  IMAD.MOV.U32 R15, RZ, RZ, -0x1 ;  /* 0xffffffffff0f7424 */ /* 0x000fe400078e00ff */
[----:B------:R-:W-:Y:S02]  /*1b560*/  IMAD.IADD R8, R27, 0x1, R9 ;  /* 0x000000011b087824 */ /* 0x000fe400078e0209 */
[----:B------:R-:W-:-:S07]  /*1b570*/  IMAD.MOV.U32 R0, RZ, RZ, R14 ;  /* 0x000000ffff007224 */ /* 0x000fce00078e000e */
[----:B------:R-:W-:Y:S05]  /*1b580*/  WARPSYNC.COLLECTIVE R15, `(.L_x_631) ;  /* 0x000000000f087348 */ /* 0x000fea0003c00000 */
[----:B------:R0:W1:Y:S02]  /*1b590*/  SHFL.IDX P6, R14, R13, R12, R11 ;  /* 0x0000000c0d0e7389 */ /* 0x00006400000c000b */
[----:B01----:R-:W-:Y:S01]  /*1b5a0*/  ENDCOLLECTIVE ;  /* 0x000000000000791b */ /* 0x003fe20003800000 */
.L_x_631:
[----:B------:R-:W-:Y:S02]  /*1b5b0*/  ULDC UR4, c[0x0][0xc3c] ;  /* 0x00030f0000047ab9 */ /* 0x000fe40000000800 */
[----:B------:R-:W-:-:S13]  /*1b5c0*/  ISETP.GE.OR P1, PT, R8, UR4, !P0 ;  /* 0x0000000408007c0c */ /* 0x000fda000c726670 */
[----:B------:R-:W0:Y:S08]  /*1b5d0*/  @!P1 LDC.64 R2, c[0x0][0xc80] ;  /* 0x00032000ff029b82 */ /* 0x000e300000000a00 */
[----:B------:R-:W1:Y:S01]  /*1b5e0*/  @!P1 LDC.64 R4, c[0x0][0xc78] ;  /* 0x00031e00ff049b82 */ /* 0x000e620000000a00 */
[----:B------:R-:W-:Y:S02]  /*1b5f0*/  IMAD.MOV.U32 R11, RZ, RZ, RZ ;  /* 0x000000ffff0b7224 */ /* 0x000fe400078e00ff */
[----:B------:R-:W-:-:S02]  /*1b600*/  IMAD.MOV.U32 R6, RZ, RZ, R14 ;  /* 0x000000ffff067224 */ /* 0x000fc400078e000e */
[----:B0-----:R-:W-:-:S05]  /*1b610*/  @!P1 IMAD.WIDE R2, R8, 0x4, R2 ;  /* 0x0000000408029825 */ /* 0x001fca00078e0202 */
[----:B------:R1:W2:Y:S02]  /*1b620*/  @!P1 LDG.E R7, desc[UR40][R2.64] ;  /* 0x0000002802079981 */ /* 0x0002a4000c1e1900 */
[----:B-1----:R-:W-:-:S06]  /*1b630*/  @!P1 IMAD.WIDE R2, R8, 0x4, R4 ;  /* 0x0000000408029825 */ /* 0x002fcc00078e0204 */
[----:B------:R-:W3:Y:S01]  /*1b640*/  @!P1 LDG.E R2, desc[UR40][R2.64] ;  /* 0x0000002802029981 */ /* 0x000ee2000c1e1900 */
[----:B------:R-:W-:Y:S01]  /*1b650*/  IMAD.MOV.U32 R4, RZ, RZ, RZ ;  /* 0x000000ffff047224 */ /* 0x000fe200078e00ff */
[C---:B------:R-:W-:Y:S01]  /*1b660*/  ISETP.GE.U32.AND P2, PT, R9.reuse, 0x2, PT ;  /* 0x000000020900780c */ /* 0x040fe20003f46070 */
[----:B------:R-:W-:Y:S01]  /*1b670*/  IMAD.MOV.U32 R24, RZ, RZ, RZ ;  /* 0x000000ffff187224 */ /* 0x000fe200078e00ff */
[C---:B------:R-:W-:Y:S02]  /*1b680*/  ISETP.GE.U32.AND P3, PT, R9.reuse, 0x4, PT ;  /* 0x000000040900780c */ /* 0x040fe40003f66070 */
[C---:B------:R-:W-:Y:S02]  /*1b690*/  ISETP.GE.U32.AND P4, PT, R9.reuse, 0x8, PT ;  /* 0x000000080900780c */ /* 0x040fe40003f86070 */
[----:B------:R-:W-:Y:S01]  /*1b6a0*/  ISETP.GE.U32.AND P5, PT, R9, 0x10, PT ;  /* 0x000000100900780c */ /* 0x000fe20003fa6070 */
[----:B--2---:R-:W-:Y:S02]  /*1b6b0*/  @!P1 IMAD.MOV.U32 R4, RZ, RZ, R7 ;  /* 0x000000ffff049224 */ /* 0x004fe400078e0007 */
[----:B------:R-:W-:-:S02]  /*1b6c0*/  IMAD.MOV.U32 R7, RZ, RZ, RZ ;  /* 0x000000ffff077224 */ /* 0x000fc400078e00ff */
[----:B---3--:R-:W-:Y:S01]  /*1b6d0*/  @!P1 IMAD.MOV.U32 R7, RZ, RZ, R2 ;  /* 0x000000ffff079224 */ /* 0x008fe200078e0002 */
[----:B------:R-:W-:-:S03]  /*1b6e0*/  ISETP.NE.AND P1, PT, R9, RZ, PT ;  /* 0x000000ff0900720c */ /* 0x000fc60003f25270 */
[----:B------:R-:W-:-:S04]  /*1b6f0*/  IMAD R2, R7, R4, RZ ;  /* 0x0000000407027224 */ /* 0x000fc800078e02ff */
[----:B------:R-:W-:-:S07]  /*1b700*/  IMAD.MOV.U32 R13, RZ, RZ, R2 ;  /* 0x000000ffff0d7224 */ /* 0x000fce00078e0002 */
[----:B------:R-:W-:Y:S05]  /*1b710*/  WARPSYNC.COLLECTIVE R15, `(.L_x_632) ;  /* 0x000000000f087348 */ /* 0x000fea0003c00000 */
[----:B------:R0:W1:Y:S02]  /*1b720*/  SHFL.UP P6, R14, R13, R12, R11 ;  /* 0x0400000c0d0e7389 */ /* 0x00006400000c000b */
[----:B01----:R-:W-:Y:S01]  /*1b730*/  ENDCOLLECTIVE ;  /* 0x000000000000791b */ /* 0x003fe20003800000 */
.L_x_632:
[----:B------:R-:W-:Y:S02]  /*1b740*/  IMAD.MOV.U32 R12, RZ, RZ, 0x2 ;  /* 0x00000002ff0c7424 */ /* 0x000fe400078e00ff */
[----:B------:R-:W-:-:S05]  /*1b750*/  IMAD.MOV.U32 R3, RZ, RZ, R14 ;  /* 0x000000ffff037224 */ /* 0x000fca00078e000e */
[----:B------:R-:W-:-:S05]  /*1b760*/  SEL R3, R3, RZ, P1 ;  /* 0x000000ff03037207 */ /* 0x000fca0000800000 */
[----:B------:R-:W-:-:S04]  /*1b770*/  IMAD.IADD R2, R2, 0x1, R3 ;  /* 0x0000000102027824 */ /* 0x000fc800078e0203 */
[----:B------:R-:W-:-:S07]  /*1b780*/  IMAD.MOV.U32 R13, RZ, RZ, R2 ;  /* 0x000000ffff0d7224 */ /* 0x000fce00078e0002 */
[----:B------:R-:W-:Y:S05]  /*1b790*/  WARPSYNC.COLLECTIVE R15, `(.L_x_633) ;  /* 0x000000000f087348 */ /* 0x000fea0003c00000 */
[----:B------:R0:W1:Y:S02]  /*1b7a0*/  SHFL.UP P6, R14, R13, R12, R11 ;  /* 0x0400000c0d0e7389 */ /* 0x00006400000c000b */
[----:B01----:R-:W-:Y:S01]  /*1b7b0*/  ENDCOLLECTIVE ;  /* 0x000000000000791b */ /* 0x003fe20003800000 */
.L_x_633:
        /* <DEDUP_REMOVED lines=8> */
.L_x_634:
        /* <DEDUP_REMOVED lines=8> */
.L_x_635:
        /* <DEDUP_REMOVED lines=8> */
.L_x_636:
[----:B------:R-:W-:Y:S02]  /*1b940*/  IMAD.MOV.U32 R12, RZ, RZ, 0x1f ;  /* 0x0000001fff0c7424 */ /* 0x000fe400078e00ff */
[----:B------:R-:W-:Y:S02]  /*1b950*/  IMAD.MOV.U32 R11, RZ, RZ, 0x1f ;  /* 0x0000001fff0b7424 */ /* 0x000fe400078e00ff */
[----:B------:R-:W-:-:S05]  /*1b960*/  IMAD.MOV.U32 R3, RZ, RZ, R14 ;  /* 0x000000ffff037224 */ /* 0x000fca00078e000e */
[----:B------:R-:W-:-:S05]  /*1b970*/  SEL R3, R3, RZ, P5 ;  /* 0x000000ff03037207 */ /* 0x000fca0002800000 */
[----:B------:R-:W-:-:S04]  /*1b980*/  IMAD.IADD R2, R2, 0x1, R3 ;  /* 0x0000000102027824 */ /* 0x000fc800078e0203 */
[----:B------:R-:W-:-:S07]  /*1b990*/  IMAD.MOV.U32 R13, RZ, RZ, R2 ;  /* 0x000000ffff0d7224 */ /* 0x000fce00078e0002 */
[----:B------:R-:W-:Y:S05]  /*1b9a0*/  WARPSYNC.COLLECTIVE R15, `(.L_x_637) ;  /* 0x000000000f087348 */ /* 0x000fea0003c00000 */
[----:B------:R0:W1:Y:S02]  /*1b9b0*/  SHFL.IDX P6, R14, R13, R12, R11 ;  /* 0x0000000c0d0e7389 */ /* 0x00006400000c000b */
[----:B01----:R-:W-:Y:S01]  /*1b9c0*/  ENDCOLLECTIVE ;  /* 0x000000000000791b */ /* 0x003fe20003800000 */
.L_x_637:
[----:B------:R-:W-:Y:S01]  /*1b9d0*/  IMAD.MOV.U32 R8, RZ, RZ, R14 ;  /* 0x000000ffff087224 */ /* 0x000fe200078e000e */
[----:B------:R-:W-:Y:S06]  /*1b9e0*/  BRA `(.L_x_638) ;  /* 0xffffffdc00147947 */ /* 0x000fec000383ffff */
.L_x_558:
[----:B------:R-:W-:Y:S01]  /*1b9f0*/  BSSY B0, `(.L_x_639) ;  /* 0x0000008000007945 */ /* 0x000fe20003800000 */
[----:B------:R-:W-:Y:S02]  /*1ba00*/  IMAD.MOV.U32 R13, RZ, RZ, R2 ;  /* 0x000000ffff0d7224 */ /* 0x000fe400078e0002 */
[----:B------:R-:W-:Y:S02]  /*1ba10*/  IMAD.MOV.U32 R12, RZ, RZ, 0x1 ;  /* 0x00000001ff0c7424 */ /* 0x000fe400078e00ff */
[----:B-1----:R-:W-:Y:S02]  /*1ba20*/  IMAD.MOV.U32 R11, RZ, RZ, RZ ;  /* 0x000000ffff0b7224 */ /* 0x002fe400078e00ff */
[----:B------:R-:W-:-:S07]  /*1ba30*/  IMAD.MOV.U32 R15, RZ, RZ, -0x1 ;  /* 0xffffffffff0f7424 */ /* 0x000fce00078e00ff */
[----:B------:R-:W-:Y:S05]  /*1ba40*/  WARPSYNC.COLLECTIVE R15, `(.L_x_640) ;  /* 0x000000000f087348 */ /* 0x000fea0003c00000 */
[----:B------:R0:W1:Y:S02]  /*1ba50*/  SHFL.UP P6, R14, R13, R12, R11 ;  /* 0x0400000c0d0e7389 */ /* 0x00006400000c000b */
[----:B01----:R-:W-:Y:S01]  /*1ba60*/  ENDCOLLECTIVE ;  /* 0x000000000000791b */ /* 0x003fe20003800000 */
.L_x_640:
[----:B------:R-:W-:Y:S05]  /*1ba70*/  BSYNC B0 ;  /* 0x0000000000007941 */ /* 0x000fea0003800000 */
.L_x_639:
[----:B------:R-:W-:Y:S02]  /*1ba80*/  IMAD.MOV.U32 R3, RZ, RZ, R14 ;  /* 0x000000ffff037224 */ /* 0x000fe400078e000e */
[----:B------:R-:W-:Y:S02]  /*1ba90*/  IMAD.MOV.U32 R12, RZ, RZ, 0x2 ;  /* 0x00000002ff0c7424 */ /* 0x000fe400078e00ff */
[----:B------:R-:W-:Y:S01]  /*1baa0*/  IMAD.MOV.U32 R11, RZ, RZ, RZ ;  /* 0x000000ffff0b7224 */ /* 0x000fe200078e00ff */
[----:B------:R-:W-:Y:S01]  /*1bab0*/  SEL R3, R3, RZ, P1 ;  /* 0x000000ff03037207 */ /* 0x000fe20000800000 */
[----:B------:R-:W-:-:S04]  /*1bac0*/  IMAD.MOV.U32 R15, RZ, RZ, -0x1 ;  /* 0xffffffffff0f7424 */ /* 0x000fc800078e00ff */
[----:B------:R-:W-:-:S04]  /*1bad0*/  IMAD.IADD R2, R2, 0x1, R3 ;  /* 0x0000000102027824 */ /* 0x000fc800078e0203 */
[----:B------:R-:W-:-:S07]  /*1bae0*/  IMAD.MOV.U32 R13, RZ, RZ, R2 ;  /* 0x000000ffff0d7224 */ /* 0x000fce00078e0002 */
[----:B------:R-:W-:Y:S05]  /*1baf0*/  WARPSYNC.COLLECTIVE R15, `(.L_x_641) ;  /* 0x000000000f087348 */ /* 0x000fea0003c00000 */
[----:B------:R0:W1:Y:S02]  /*1bb00*/  SHFL.UP P6, R14, R13, R12, R11 ;  /* 0x0400000c0d0e7389 */ /* 0x00006400000c000b */
[----:B01----:R-:W-:Y:S01]  /*1bb10*/  ENDCOLLECTIVE ;  /* 0x000000000000791b */ /* 0x003fe20003800000 */
.L_x_641:
        /* <DEDUP_REMOVED lines=8> */
.L_x_642:
        /* <DEDUP_REMOVED lines=8> */
.L_x_643:
        /* <DEDUP_REMOVED lines=8> */
.L_x_644:
        /* <DEDUP_REMOVED lines=9> */
.L_x_645:
[----:B------:R-:W-:Y:S01]  /*1bd30*/  IMAD.MOV.U32 R8, RZ, RZ, R14 ;  /* 0x000000ffff087224 */ /* 0x000fe200078e000e */
[----:B------:R-:W-:Y:S06]  /*1bd40*/  BRA `(.L_x_646) ;  /* 0xffffffd800e07947 */ /* 0x000fec000383ffff */
.L_x_560:
[----:B------:R-:W-:Y:S01]  /*1bd50*/  BSSY B0, `(.L_x_647) ;  /* 0x0000006000007945 */ /* 0x000fe20003800000 */
[----:B------:R-:W-:Y:S01]  /*1bd60*/  PLOP3.LUT P6, PT, P6, PT, PT, 0x8, 0x0 ;  /* 0x000000000000781c */ /* 0x000fe200037ce170 */
[----:B------:R-:W-:-:S12]  /*1bd70*/  IMAD.MOV.U32 R15, RZ, RZ, -0x1 ;  /* 0xffffffffff0f7424 */ /* 0x000fd800078e00ff */
[----:B01----:R-:W-:Y:S05]  /*1bd80*/  WARPSYNC.COLLECTIVE R15, `(.L_x_648) ;  /* 0x000000000f087348 */ /* 0x003fea0003c00000 */
[----:B------:R-:W-:Y:S01]  /*1bd90*/  VOTE.ANY R14, PT, P6 ;  /* 0x00000000000e7806 */ /* 0x000fe200030e0100 */
[----:B01----:R-:W-:Y:S06]  /*1bda0*/  ENDCOLLECTIVE ;  /* 0x000000000000791b */ /* 0x003fec0003800000 */
.L_x_648:
[----:B------:R-:W-:Y:S05]  /*1bdb0*/  BSYNC B0 ;  /* 0x0000000000007941 */ /* 0x000fea0003800000 */
.L_x_647:
[----:B------:R-:W-:Y:S02]  /*1bdc0*/  IMAD.MOV.U32 R6, RZ, RZ, R14 ;  /* 0x000000ffff067224 */ /* 0x000fe400078e000e */
[----:B------:R-:W-:Y:S02]  /*1bdd0*/  IMAD.MOV.U32 R13, RZ, RZ, R4 ;  /* 0x000000ffff0d7224 */ /* 0x000fe400078e0004 */
[----:B------:R-:W0:Y:S01]  /*1bde0*/  POPC R5, R6 ;  /* 0x0000000600057309 */ /* 0x000e220000000000 */
[----:B------:R-:W-:Y:S02]  /*1bdf0*/  IMAD.MOV.U32 R11, RZ, RZ, 0x1f ;  /* 0x0000001fff0b7424 */ /* 0x000fe400078e00ff */
[----:B------:R-:W-:Y:S02]  /*1be00*/  IMAD.MOV.U32 R15, RZ, RZ, -0x1 ;  /* 0xffffffffff0f7424 */ /* 0x000fe400078e00ff */
[----:B0-----:R-:W-:-:S07]  /*1be10*/  IMAD.MOV.U32 R12, RZ, RZ, R5 ;  /* 0x000000ffff0c7224 */ /* 0x001fce00078e0005 */
[----:B------:R-:W-:Y:S05]  /*1be20*/  WARPSYNC.COLLECTIVE R15, `(.L_x_649) ;  /* 0x000000000f087348 */ /* 0x000fea0003c00000 */
[----:B------:R0:W1:Y:S02]  /*1be30*/  SHFL.IDX P6, R14, R13, R12, R11 ;  /* 0x0000000c0d0e7389 */ /* 0x00006400000c000b */
[----:B01----:R-:W-:Y:S01]  /*1be40*/  ENDCOLLECTIVE ;  /* 0x000000000000791b */ /* 0x003fe20003800000 */
.L_x_649:
[----:B------:R-:W-:Y:S02]  /*1be50*/  IMAD.MOV.U32 R13, RZ, RZ, R7 ;  /* 0x000000ffff0d7224 */ /* 0x000fe400078e0007 */
[----:B------:R-:W-:-:S07]  /*1be60*/  IMAD.MOV.U32 R4, RZ, RZ, R14 ;  /* 0x000000ffff047224 */ /* 0x000fce00078e000e */
[----:B------:R-:W-:Y:S05]  /*1be70*/  WARPSYNC.COLLECTIVE R15, `(.L_x_650) ;  /* 0x000000000f087348 */ /* 0x000fea0003c00000 */
[----:B------:R0:W1:Y:S02]  /*1be80*/  SHFL.IDX P6, R14, R13, R12, R11 ;  /* 0x0000000c0d0e7389 */ /* 0x00006400000c000b */
[----:B01----:R-:W-:Y:S01]  /*1be90*/  ENDCOLLECTIVE ;  /* 0x000000000000791b */ /* 0x003fe20003800000 */
.L_x_650:
[----:B------:R-:W-:Y:S01]  /*1bea0*/  IMAD.MOV.U32 R7, RZ, RZ, R14 ;  /* 0x000000ffff077224 */ /* 0x000fe200078e000e */
[----:B------:R-:W-:Y:S06]  /*1beb0*/  BRA `(.L_x_651) ;  /* 0xffffffd800c07947 */ /* 0x000fec000383ffff */
.L_x_562:
[----:B------:R-:W-:Y:S01]  /*1bec0*/  BSSY B0, `(.L_x_652) ;  /* 0x0000007000007945 */ /* 0x000fe20003800000 */
[----:B------:R-:W-:Y:S02]  /*1bed0*/  IMAD.MOV.U32 R13, RZ, RZ, R2 ;  /* 0x000000ffff0d7224 */ /* 0x000fe400078e0002 */
[----:B-1----:R-:W-:Y:S02]  /*1bee0*/  IMAD.MOV.U32 R11, RZ, RZ, 0x1f ;  /* 0x0000001fff0b7424 */ /* 0x002fe400078e00ff */
[----:B------:R-:W-:-:S07]  /*1bef0*/  IMAD.MOV.U32 R15, RZ, RZ, -0x1 ;  /* 0xffffffffff0f7424 */ /* 0x000fce00078e00ff */
[----:B0-234-:R-:W-:Y:S05]  /*1bf00*/  WARPSYNC.COLLECTIVE R15, `(.L_x_653) ;  /* 0x000000000f087348 */ /* 0x01dfea0003c00000 */
[----:B------:R1:W0:Y:S02]  /*1bf10*/  SHFL.IDX P6, R14, R13, R12, R11 ;  /* 0x0000000c0d0e7389 */ /* 0x00022400000c000b */
[----:B01234-:R-:W-:Y:S01]  /*1bf20*/  ENDCOLLECTIVE ;  /* 0x000000000000791b */ /* 0x01ffe20003800000 */
.L_x_653:
[----:B------:R-:W-:Y:S05]  /*1bf30*/  BSYNC B0 ;  /* 0x0000000000007941 */ /* 0x000fea0003800000 */
.L_x_652:
[----:B------:R-:W-:Y:S01]  /*1bf40*/  IMAD.MOV.U32 R2, RZ, RZ, R14 ;  /* 0x000000ffff027224 */ /* 0x000fe200078e000e */
[----:B------:R-:W-:Y:S06]  /*1bf50*/  BRA `(.L_x_654) ;  /* 0xffffffd800b07947 */ /* 0x000fec000383ffff */
.L_x_566:
[----:B0-----:R0:W2:Y:S02]  /*1bf60*/  SYNCS.PHASECHK.TRANS64.TRYWAIT P0, [R8+URZ+0x19c20], R0 ;  /* 0x019c2000080075a7 */ /* 0x0010a4000800017f */
[----:B--2---:R-:W-:Y:S05]  /*1bf70*/  @!P0 NANOSLEEP.SYNCS 0x989680 ;  /* 0x009896800000895d */ /* 0x004fea0003900000 */
[----:B------:R-:W2:Y:S02]  /*1bf80*/  @!P0 SYNCS.PHASECHK.TRANS64 P0, [R8+URZ+0x19c20], R0 ;  /* 0x019c2000080085a7 */ /* 0x000ea4000800007f */
[----:B--2---:R-:W-:Y:S05]  /*1bf90*/  @!P0 BRA `(.L_x_566) ;  /* 0xfffffffc00f08947 */ /* 0x004fea000383ffff */
[----:B------:R-:W-:Y:S05]  /*1bfa0*/  BRA `(.L_x_655) ;  /* 0xffffffe0000c7947 */ /* 0x000fea000383ffff */
.L_x_567:
[----:B------:R-:W2:Y:S01]  /*1bfb0*/  S2R R2, SR_TID.X ;  /* 0x0000000000027919 */ /* 0x000ea20000002100 */
[----:B------:R-:W-:Y:S01]  /*1bfc0*/  BSSY B0, `(.L_x_656) ;  /* 0x000000a000007945 */ /* 0x000fe20003800000 */
[----:B------:R-:W-:Y:S02]  /*1bfd0*/  IMAD.MOV.U32 R12, RZ, RZ, RZ ;  /* 0x000000ffff0c7224 */ /* 0x000fe400078e00ff */
[----:B-1----:R-:W-:Y:S02]  /*1bfe0*/  IMAD.MOV.U32 R11, RZ, RZ, 0x1f ;  /* 0x0000001fff0b7424 */ /* 0x002fe400078e00ff */
[----:B------:R-:W-:Y:S01]  /*1bff0*/  IMAD.MOV.U32 R15, RZ, RZ, -0x1 ;  /* 0xffffffffff0f7424 */ /* 0x000fe200078e00ff */
[----:B--2---:R-:W-:-:S04]  /*1c000*/  SHF.R.U32.HI R2, RZ, 0x5, R2 ;  /* 0x00000005ff027819 */ /* 0x004fc80000011602 */
[----:B------:R-:W-:-:S05]  /*1c010*/  LOP3.LUT R2, R2, 0x3, RZ, 0xc0, !PT ;  /* 0x0000000302027812 */ /* 0x000fca00078ec0ff */
[----:B------:R-:W-:-:S07]  /*1c020*/  IMAD.MOV.U32 R13, RZ, RZ, R2 ;  /* 0x000000ffff0d7224 */ /* 0x000fce00078e0002 */
[----:B0--3--:R-:W-:Y:S05]  /*1c030*/  WARPSYNC.COLLECTIVE R15, `(.L_x_657) ;  /* 0x000000000f087348 */ /* 0x009fea0003c00000 */
[----:B------:R1:W2:Y:S02]  /*1c040*/  SHFL.IDX P6, R14, R13, R12, R11 ;  /* 0x0000000c0d0e7389 */ /* 0x0002a400000c000b */
[----:B0123--:R-:W-:Y:S01]  /*1c050*/  ENDCOLLECTIVE ;  /* 0x000000000000791b */ /* 0x00ffe20003800000 */
.L_x_657:
[----:B------:R-:W-:Y:S05]  /*1c060*/  BSYNC B0 ;  /* 0x0000000000007941 */ /* 0x000fea0003800000 */
.L_x_656:
[----:B------:R-:W-:Y:S05]  /*1c070*/  BRA `(.L_x_658) ;  /* 0xffffffdc00f47947 */ /* 0x000fea000383ffff */
.L_x_568:
[----:B------:R-:W-:Y:S01]  /*1c080*/  BSSY B0, `(.L_x_659) ;  /* 0x0000006000007945 */ /* 0x000fe20003800000 */
[----:B------:R-:W-:-:S07]  /*1c090*/  IMAD.MOV.U32 R15, RZ, RZ, -0x1 ;  /* 0xffffffffff0f7424 */ /* 0x000fce00078e00ff */
[----:B01-3--:R-:W-:Y:S05]  /*1c0a0*/  WARPSYNC.COLLECTIVE R15, `(.L_x_660) ;  /* 0x000000000f0c7348 */ /* 0x00bfea0003c00000 */
[----:B------:R-:W-:Y:S02]  /*1c0b0*/  ELECT P6, UR62, PT ;  /* 0x00000000003e782f */ /* 0x000fe400038c0000 */
[----:B------:R-:W-:Y:S01]  /*1c0c0*/  MOV R14, UR62 ;  /* 0x0000003e000e7c02 */ /* 0x000fe20008000f00 */
[----:B01-3--:R-:W-:Y:S10]  /*1c0d0*/  ENDCOLLECTIVE ;  /* 0x000000000000791b */ /* 0x00bff40003800000 */
.L_x_660:
[----:B------:R-:W-:Y:S05]  /*1c0e0*/  BSYNC B0 ;  /* 0x0000000000007941 */ /* 0x000fea0003800000 */
.L_x_659:
[----:B------:R-:W-:Y:S05]  /*1c0f0*/  BRA `(.L_x_661) ;  /* 0xffffffdc00e87947 */ /* 0x000fea000383ffff */
.L_x_570:
[----:B0-----:R0:W2:Y:S02]  /*1c100*/  SYNCS.PHASECHK.TRANS64.TRYWAIT P1, [R6+URZ], R3 ;  /* 0x00000003060075a7 */ /* 0x0010a4000802017f */
[----:B--2---:R-:W-:Y:S05]  /*1c110*/  @!P1 NANOSLEEP.SYNCS 0x989680 ;  /* 0x009896800000995d */ /* 0x004fea0003900000 */
[----:B------:R-:W2:Y:S02]  /*1c120*/  @!P1 SYNCS.PHASECHK.TRANS64 P1, [R6+URZ], R3 ;  /* 0x00000003060095a7 */ /* 0x000ea4000802007f */
[----:B--2---:R-:W-:Y:S05]  /*1c130*/  @!P1 BRA `(.L_x_570) ;  /* 0xfffffffc00f09947 */ /* 0x004fea000383ffff */
[----:B------:R-:W-:Y:S05]  /*1c140*/  BRA `(.L_x_662) ;  /* 0xffffffe0001c7947 */ /* 0x000fea000383ffff */
.L_x_571:
[----:B--2---:R2:W4:Y:S02]  /*1c150*/  SYNCS.PHASECHK.TRANS64.TRYWAIT P1, [R7+URZ], R0 ;  /* 0x00000000070075a7 */ /* 0x004524000802017f */
[----:B----4-:R-:W-:Y:S05]  /*1c160*/  @!P1 NANOSLEEP.SYNCS 0x989680 ;  /* 0x009896800000995d */ /* 0x010fea0003900000 */
[----:B------:R-:W4:Y:S02]  /*1c170*/  @!P1 SYNCS.PHASECHK.TRANS64 P1, [R7+URZ], R0 ;  /* 0x00000000070095a7 */ /* 0x000f24000802007f */
[----:B----4-:R-:W-:Y:S05]  /*1c180*/  @!P1 BRA `(.L_x_571) ;  /* 0xfffffffc00f09947 */ /* 0x010fea000383ffff */
[----:B------:R-:W-:Y:S05]  /*1c190*/  BRA `(.L_x_663) ;  /* 0xffffffe000107947 */ /* 0x000fea000383ffff */
.L_x_573:
[----:B----4-:R4:W0:Y:S02]  /*1c1a0*/  SYNCS.PHASECHK.TRANS64.TRYWAIT P1, [R2+URZ+0x19c60], R3 ;  /* 0x019c6003020075a7 */ /* 0x010824000802017f */
[----:B0-----:R-:W-:Y:S05]  /*1c1b0*/  @!P1 NANOSLEEP.SYNCS 0x989680 ;  /* 0x009896800000995d */ /* 0x001fea0003900000 */
[----:B------:R-:W0:Y:S02]  /*1c1c0*/  @!P1 SYNCS.PHASECHK.TRANS64 P1, [R2+URZ+0x19c60], R3 ;  /* 0x019c6003020095a7 */ /* 0x000e24000802007f */
[----:B0-----:R-:W-:Y:S05]  /*1c1d0*/  @!P1 BRA `(.L_x_573) ;  /* 0xfffffffc00f09947 */ /* 0x001fea000383ffff */
[----:B------:R-:W-:Y:S05]  /*1c1e0*/  BRA `(.L_x_664) ;  /* 0xffffffe000107947 */ /* 0x000fea000383ffff */
.L_x_575:
[----:B------:R0:W0:Y:S02]  /*1c1f0*/  SYNCS.PHASECHK.TRANS64.TRYWAIT P1, [R5+URZ+0x19c60], R0 ;  /* 0x019c6000050075a7 */ /* 0x000024000802017f */
[----:B0-----:R-:W-:Y:S05]  /*1c200*/  @!P1 NANOSLEEP.SYNCS 0x989680 ;  /* 0x009896800000995d */ /* 0x001fea0003900000 */
[----:B------:R-:W0:Y:S02]  /*1c210*/  @!P1 SYNCS.PHASECHK.TRANS64 P1, [R5+URZ+0x19c60], R0 ;  /* 0x019c6000050095a7 */ /* 0x000e24000802007f */
[----:B0-----:R-:W-:Y:S05]  /*1c220*/  @!P1 BRA `(.L_x_575) ;  /* 0xfffffffc00f09947 */ /* 0x001fea000383ffff */
[----:B------:R-:W-:Y:S05]  /*1c230*/  BRA `(.L_x_665) ;  /* 0xffffffe000107947 */ /* 0x000fea000383ffff */
.L_x_577:
[----:B------:R0:W0:Y:S02]  /*1c240*/  SYNCS.PHASECHK.TRANS64.TRYWAIT P0, [R2+URZ+0x19c80], R3 ;  /* 0x019c8003020075a7 */ /* 0x000024000800017f */
[----:B0-----:R-:W-:Y:S05]  /*1c250*/  @!P0 NANOSLEEP.SYNCS 0x989680 ;  /* 0x009896800000895d */ /* 0x001fea0003900000 */
[----:B------:R-:W0:Y:S02]  /*1c260*/  @!P0 SYNCS.PHASECHK.TRANS64 P0, [R2+URZ+0x19c80], R3 ;  /* 0x019c8003020085a7 */ /* 0x000e24000800007f */
[----:B0-----:R-:W-:Y:S05]  /*1c270*/  @!P0 BRA `(.L_x_577) ;  /* 0xfffffffc00f08947 */ /* 0x001fea000383ffff */
[----:B------:R-:W-:Y:S05]  /*1c280*/  BRA `(.L_x_578) ;  /* 0xffffffe0000c7947 */ /* 0x000fea000383ffff */
.L_x_666:
        /* <DEDUP_REMOVED lines=15> */
.L_x_2278:


//--------------------- .text._ZN7cutlass13device_kernelIN5flash11enable_sm90INS1_16FlashAttnFwdSm90INS1_25CollectiveMainloopFwdSm90ILi2EN4cute5tupleIJNS5_1CILi1EEES8_S8_EEENS6_IJNS7_ILi192EEENS7_ILi128EEENS7_ILi96EEEEEELi96ENS_12float_e4m3_tEfNS_4arch4Sm90ELb0ELb1ELb0ELb0ELb0ELb0ELb0ELb1ELb1ELb1ELb1ELb0EEENS1_21CollectiveEpilogueFwdINS6_IJSA_SC_SB_EEES9_NS_10bfloat16_tESG_Li384ELb0ELb1ELb1ELb1EEENS1_19SingleTileSchedulerILb0ELb1ELb1ELi192EEEEEEEEEvNT_6ParamsE --------------------------
	.section	.text._ZN7cutlass13device_kernelIN5flash11enable_sm90INS1_16FlashAttnFwdSm90INS1_25CollectiveMainloopFwdSm90ILi2EN4cute5tupleIJNS5_1CILi1EEES8_S8_EEENS6_IJNS7_ILi192EEENS7_ILi128EEENS7_ILi96EEEEEELi96ENS_12float_e4m3_tEfNS_4arch4Sm90ELb0ELb1ELb0ELb0ELb0ELb0ELb0ELb1ELb1ELb1ELb1ELb0EEENS1_21CollectiveEpilogueFwdINS6_IJSA_SC_SB_EEES9_NS_10bfloat16_tESG_Li384ELb0ELb1ELb1ELb1EEENS1_19SingleTileSchedulerILb0ELb1ELb1ELi192EEEEEEEEEvNT_6ParamsE,"ax",@progbits
	.align	128
.text._ZN7cutlass13device_kernelIN5flash11enable_sm90INS1_16FlashAttnFwdSm90INS1_25CollectiveMainloopFwdSm90ILi2EN4cute5tupleIJNS5_1CILi1EEES8_S8_EEENS6_IJNS7_ILi192EEENS7_ILi128EEENS7_ILi96EEEEEELi96ENS_12float_e4m3_tEfNS_4arch4Sm90ELb0ELb1ELb0ELb0ELb0ELb0ELb0ELb1ELb1ELb1ELb1ELb0EEENS1_21CollectiveEpilogueFwdINS6_IJSA_SC_SB_EEES9_NS_10bfloat16_tESG_Li384ELb0ELb1ELb1ELb1EEENS1_19SingleTileSchedulerILb0ELb1ELb1ELi192EEEEEEEEEvNT_6ParamsE:
        .type           _ZN7cutlass13device_kernelIN5flash11enable_sm90INS1_16FlashAttnFwdSm90INS1_25CollectiveMainloopFwdSm90ILi2EN4cute5tupleIJNS5_1CILi1EEES8_S8_EEENS6_IJNS7_ILi192EEENS7_ILi128EEENS7_ILi96EEEEEELi96ENS_12float_e4m3_tEfNS_4arch4Sm90ELb0ELb1ELb0ELb0ELb0ELb0ELb0ELb1ELb1ELb1ELb1ELb0EEENS1_21CollectiveEpilogueFwdINS6_IJSA_SC_SB_EEES9_NS_10bfloat16_tESG_Li384ELb0ELb1ELb1ELb1EEENS1_19SingleTileSchedulerILb0ELb1ELb1ELi192EEEEEEEEEvNT_6ParamsE,@function
        .size           _ZN7cutlass13device_kernelIN5flash11enable_sm90INS1_16FlashAttnFwdSm90INS1_25CollectiveMainloopFwdSm90ILi2EN4cute5tupleIJNS5_1CILi1EEES8_S8_EEENS6_IJNS7_ILi192EEENS7_ILi128EEENS7_ILi96EEEEEELi96ENS_12float_e4m3_tEfNS_4arch4Sm90ELb0ELb1ELb0ELb0ELb0ELb0ELb0ELb1ELb1ELb1ELb1ELb0EEENS1_21CollectiveEpilogueFwdINS6_IJSA_SC_SB_EEES9_NS_10bfloat16_tESG_Li384ELb0ELb1ELb1ELb1EEENS1_19SingleTileSchedulerILb0ELb1ELb1ELi192EEEEEEEEEvNT_6ParamsE,(.L_x_2279 - _ZN7cutlass13device_kernelIN5flash11enable_sm90INS1_16FlashAttnFwdSm90INS1_25CollectiveMainloopFwdSm90ILi2EN4cute5tupleIJNS5_1CILi1EEES8_S8_EEENS6_IJNS7_ILi192EEENS7_ILi128EEENS7_ILi96EEEEEELi96ENS_12float_e4m3_tEfNS_4arch4Sm90ELb0ELb1ELb0ELb0ELb0ELb0ELb0ELb1ELb1ELb1ELb1ELb0EEENS1_21CollectiveEpilogueFwdINS6_IJSA_SC_SB_EEES9_NS_10bfloat16_tESG_Li384ELb0ELb1ELb1ELb1EEENS1_19SingleTileSchedulerILb0ELb1ELb1ELi192EEEEEEEEEvNT_6ParamsE)
        .other          _ZN7cutlass13device_kernelIN5flash11enable_sm90INS1_16FlashAttnFwdSm90INS1_25CollectiveMainloopFwdSm90ILi2EN4cute5tupleIJNS5_1CILi1EEES8_S8_EEENS6_IJNS7_ILi192EEENS7_ILi128EEENS7_ILi96EEEEEELi96ENS_12float_e4m3_tEfNS_4arch4Sm90ELb0ELb1ELb0ELb0ELb0ELb0ELb0ELb1ELb1ELb1ELb1ELb0EEENS1_21CollectiveEpilogueFwdINS6_IJSA_SC_SB_EEES9_NS_10bfloat16_tESG_Li384ELb0ELb1ELb1ELb1EEENS1_19SingleTileSchedulerILb0ELb1ELb1ELi192EEEEEEEEEvNT_6ParamsE,@"STO_CUDA_ENTRY STV_DEFAULT"
_ZN7cutlass13device_kernelIN5flash11enable_sm90INS1_16FlashAttnFwdSm90INS1_25CollectiveMainloopFwdSm90ILi2EN4cute5tupleIJNS5_1CILi1EEES8_S8_EEENS6_IJNS7_ILi192EEENS7_ILi128EEENS7_ILi96EEEEEELi96ENS_12float_e4m3_tEfNS_4arch4Sm90ELb0ELb1ELb0ELb0ELb0ELb0ELb0ELb1ELb1ELb1ELb1ELb0EEENS1_21CollectiveEpilogueFwdINS6_IJSA_SC_SB_EEES9_NS_10bfloat16_tESG_Li384ELb0ELb1ELb1ELb1EEENS1_19SingleTileSchedulerILb0ELb1ELb1ELi192EEEEEEEEEvNT_6ParamsE:
        /* <DEDUP_REMOVED lines=17> */
.L_x_668:
[----:B------:R-:W-:Y:S05]  /*0110*/  BSYNC B0 ;  /* 0x0000000000007941 */ /* 0x000fea0003800000 */
.L_x_667:
        /* <DEDUP_REMOVED lines=41> */
.L_x_669:
        /* <DEDUP_REMOVED lines=22> */
.L_x_670:
        /* <DEDUP_REMOVED lines=18> */
.L_x_671:
        /* <DEDUP_REMOVED lines=22> */
.L_x_672:
        /* <DEDUP_REMOVED lines=22> */
.L_x_673:
        /* <DEDUP_REMOVED lines=9> */
.L_x_676:
        /* <DEDUP_REMOVED lines=24> */
[----:B------:R-:W-:Y:S01]  /*0b00*/  UISETP.NE.AND.EX UP0, UPT, UR5, URZ, UPT, UP0 ;  /* 0x0000003f0500728c */ /* 0x000fe2000bf05300 */
[----:B------:R-:W0:Y:S01]  /*0b10*/  LDC.64 R8, c[0x0][0x418] ;  /* 0x00010600ff087b82 */ /* 0x000e220000000a00 */
[----:B------:R-:W-:Y:S02]  /*0b20*/  UISETP.NE.AND.EX UP1, UPT, UR9, URZ, UPT, UP1 ;  /* 0x0000003f0900728c */ /* 0x000fe4000bf25310 */
[----:B------:R-:W-:-:S02]  /*0b30*/  USHF.R.S32.HI UR39, URZ, 0x1f, UR38 ;  /* 0x0000001f3f277899 */ /* 0x000fc40008011426 */
[----:B------:R-:W-:Y:S02]  /*0b40*/  PLOP3.LUT P0, PT, PT, PT, UP0, 0x80, 0x0 ;  /* 0x000000000000781c */ /* 0x000fe40003f0f008 */
[----:B------:R-:W-:Y:S01]  /*0b50*/  PLOP3.LUT P1, PT, PT, PT, UP1, 0x80, 0x0 ;  /* 0x000000000000781c */ /* 0x000fe20003f2f018 */
[----:B------:R-:W1:Y:S02]  /*0b60*/  LDC R6, c[0x0][0x288] ;  /* 0x0000a200ff067b82 */ /* 0x000e640000000800 */
[----:B------:R-:W-:Y:S02]  /*0b70*/  @UP0 ULDC.64 UR12, c[0x0][0x9a8] ;  /* 0x00026a00000c0ab9 */ /* 0x000fe40000000a00 */
[----:B------:R-:W-:Y:S01]  /*0b80*/  @UP1 ULDC.64 UR16, c[0x0][0x9b8] ;  /* 0x00026e0000101ab9 */ /* 0x000fe20000000a00 */
[----:B------:R-:W-:Y:S02]  /*0b90*/  @UP0 UIMAD UR7, UR39, UR12, URZ ;  /* 0x0000000c270702a4 */ /* 0x000fe4000f8e023f */
[----:B------:R-:W-:Y:S01]  /*0ba0*/  @UP1 UIMAD UR15, UR39, UR16, URZ ;  /* 0x00000010270f12a4 */ /* 0x000fe2000f8e023f */
[----:B------:R-:W2:Y:S01]  /*0bb0*/  LDC R17, c[0x0][0x424] ;  /* 0x00010900ff117b82 */ /* 0x000ea20000000800 */
[----:B------:R-:W-:-:S02]  /*0bc0*/  @UP0 UIMAD UR14, UR38, UR13, UR7 ;  /* 0x0000000d260e02a4 */ /* 0x000fc4000f8e0207 */
[----:B------:R-:W-:Y:S02]  /*0bd0*/  @UP0 UIMAD.WIDE.U32 UR10, UR38, UR12, URZ ;  /* 0x0000000c260a02a5 */ /* 0x000fe4000f8e003f */
[----:B------:R-:W-:Y:S02]  /*0be0*/  @UP0 USHF.R.S32.HI UR7, URZ, 0x1f, UR36 ;  /* 0x0000001f3f070899 */ /* 0x000fe40008011424 */
[----:B------:R-:W-:Y:S01]  /*0bf0*/  @UP1 UIMAD.WIDE.U32 UR12, UR38, UR16, URZ ;  /* 0x00000010260c12a5 */ /* 0x000fe2000f8e003f */
[----:B------:R-:W3:Y:S01]  /*0c00*/  LDC R10, c[0x0][0x2f0] ;  /* 0x0000bc00ff0a7b82 */ /* 0x000ee20000000800 */
[----:B------:R-:W-:Y:S02]  /*0c10*/  @UP1 UIMAD UR15, UR38, UR17, UR15 ;  /* 0x00000011260f12a4 */ /* 0x000fe4000f8e020f */
[----:B------:R-:W-:Y:S01]  /*0c20*/  @UP1 USHF.R.S32.HI UR20, URZ, 0x1f, UR36 ;  /* 0x0000001f3f141899 */ /* 0x000fe20008011424 */
[----:B------:R-:W-:Y:S01]  /*0c30*/  @UP0 ULDC.64 UR16, c[0x0][0x9b0] ;  /* 0x00026c0000100ab9 */ /* 0x000fe20000000a00 */
[----:B------:R-:W-:Y:S01]  /*0c40*/  @UP1 ULDC.64 UR18, c[0x0][0x9c0] ;  /* 0x0002700000121ab9 */ /* 0x000fe20000000a00 */
[----:B------:R-:W-:-:S02]  /*0c50*/  @UP0 UIMAD UR7, UR7, UR16, URZ ;  /* 0x00000010070702a4 */ /* 0x000fc4000f8e023f */
[----:B------:R-:W-:Y:S02]  /*0c60*/  @UP0 UIADD3 UR11, UR11, UR14, URZ ;  /* 0x0000000e0b0b0290 */ /* 0x000fe4000fffe03f */
[----:B------:R-:W-:Y:S02]  /*0c70*/  @UP1 UIMAD UR14, UR20, UR18, URZ ;  /* 0x00000012140e12a4 */ /* 0x000fe4000f8e023f */
[----:B------:R-:W-:Y:S02]  /*0c80*/  @UP1 UIADD3 UR13, UR13, UR15, URZ ;  /* 0x0000000f0d0d1290 */ /* 0x000fe4000fffe03f */
[----:B------:R-:W-:Y:S02]  /*0c90*/  @UP0 UIMAD UR7, UR36, UR17, UR7 ;  /* 0x00000011240702a4 */ /* 0x000fe4000f8e0207 */
[----:B------:R-:W-:Y:S02]  /*0ca0*/  @UP0 UIMAD.WIDE.U32 UR10, UR36, UR16, UR10 ;  /* 0x00000010240a02a5 */ /* 0x000fe4000f8e000a */
[----:B------:R-:W-:-:S02]  /*0cb0*/  @UP1 UIMAD UR14, UR36, UR19, UR14 ;  /* 0x00000013240e12a4 */ /* 0x000fc4000f8e020e */
[----:B------:R-:W-:Y:S02]  /*0cc0*/  @UP1 UIMAD.WIDE.U32 UR12, UR36, UR18, UR12 ;  /* 0x00000012240c12a5 */ /* 0x000fe4000f8e000c */
[----:B------:R-:W-:Y:S02]  /*0cd0*/  @UP0 UIADD3 UR11, UR11, UR7, URZ ;  /* 0x000000070b0b0290 */ /* 0x000fe4000fffe03f */
[----:B------:R-:W-:Y:S02]  /*0ce0*/  @UP0 ULEA UR4, UP2, UR10, UR4, 0x2 ;  /* 0x000000040a040291 */ /* 0x000fe4000f84103f */
[----:B------:R-:W-:Y:S02]  /*0cf0*/  @UP1 UIADD3 UR7, UR13, UR14, URZ ;  /* 0x0000000e0d071290 */ /* 0x000fe4000fffe03f */
[----:B------:R-:W-:Y:S02]  /*0d00*/  @UP1 ULEA UR8, UP3, UR12, UR8, 0x2 ;  /* 0x000000080c081291 */ /* 0x000fe4000f86103f */
[----:B------:R-:W-:Y:S01]  /*0d10*/  @UP0 ULEA.HI.X UR5, UR10, UR5, UR11, 0x2, UP2 ;  /* 0x000000050a050291 */ /* 0x000fe200090f140b */
[----:B------:R-:W-:Y:S01]  /*0d20*/  IMAD.U32 R2, RZ, RZ, UR4 ;  /* 0x00000004ff027e24 */ /* 0x000fe2000f8e00ff */
[----:B------:R-:W-:-:S02]  /*0d30*/  @UP1 ULEA.HI.X UR9, UR12, UR9, UR7, 0x2, UP3 ;  /* 0x000000090c091291 */ /* 0x000fc400098f1407 */
[----:B------:R-:W-:Y:S01]  /*0d40*/  IMAD.U32 R4, RZ, RZ, UR8 ;  /* 0x00000008ff047e24 */ /* 0x000fe2000f8e00ff */
[----:B------:R-:W4:Y:S01]  /*0d50*/  S2UR UR43, SR_CTAID.X ;  /* 0x00000000002b79c3 */ /* 0x000f220000002500 */
[----:B------:R-:W-:Y:S01]  /*0d60*/  IMAD.U32 R3, RZ, RZ, UR5 ;  /* 0x00000005ff037e24 */ /* 0x000fe2000f8e00ff */
[----:B------:R-:W-:Y:S01]  /*0d70*/  ULDC UR4, c[0x0][0x448] ;  /* 0x0001120000047ab9 */ /* 0x000fe20000000800 */
[----:B------:R-:W-:Y:S01]  /*0d80*/  IMAD.U32 R5, RZ, RZ, UR9 ;  /* 0x00000009ff057e24 */ /* 0x000fe2000f8e00ff */
[----:B------:R-:W-:Y:S02]  /*0d90*/  ULDC UR11, c[0x0][0x988] ;  /* 0x00026200000b7ab9 */ /* 0x000fe40000000800 */
[----:B------:R1:W5:Y:S04]  /*0da0*/  @P0 LDG.E R7, desc[UR44][R2.64] ;  /* 0x0000002c02070981 */ /* 0x000368000c1e1900 */
[----:B------:R-:W5:Y:S01]  /*0db0*/  @P1 LDG.E R0, desc[UR44][R4.64] ;  /* 0x0000002c04001981 */ /* 0x000f62000c1e1900 */
[----:B0-----:R-:W-:Y:S01]  /*0dc0*/  ISETP.NE.U32.AND P0, PT, R8, RZ, PT ;  /* 0x000000ff0800720c */ /* 0x001fe20003f05070 */
[----:B------:R-:W-:Y:S01]  /*0dd0*/  UISETP.NE.AND UP1, UPT, UR4, 0x1, UPT ;  /* 0x000000010400788c */ /* 0x000fe2000bf25270 */
[----:B------:R-:W-:-:S02]  /*0de0*/  VIADD R16, R28, 0xffffff80 ;  /* 0xffffff801c107836 */ /* 0x000fc40000000000 */
[----:B------:R-:W-:Y:S01]  /*0df0*/  ISETP.NE.AND.EX P0, PT, R9, RZ, PT, P0 ;  /* 0x000000ff0900720c */ /* 0x000fe20003f05300 */
[----:B------:R-:W-:Y:S01]  /*0e00*/  ULDC.64 UR4, c[0x0][0x9e0] ;  /* 0x0002780000047ab9 */ /* 0x000fe20000000a00 */
[----:B-1----:R-:W-:Y:S01]  /*0e10*/  IADD3 R2, -R6, 0x1, RZ ;  /* 0x0000000106027810 */ /* 0x002fe20007ffe1ff */
[----:B------:R-:W-:Y:S01]  /*0e20*/  UISETP.GE.AND UP0, UPT, UR5, 0x1, UPT ;  /* 0x000000010500788c */ /* 0x000fe2000bf06270 */
[----:B--2---:R-:W-:-:S04]  /*0e30*/  SEL R17, R17, 0x1, P0 ;  /* 0x0000000111117807 */ /* 0x004fc80000000000 */
[----:B------:R-:W-:Y:S01]  /*0e40*/  @UP1 ULDC UR9, c[0x0][0x44c] ;  /* 0x0001130000091ab9 */ /* 0x000fe20000000800 */
[----:B---3--:R-:W-:Y:S01]  /*0e50*/  IMAD R2, R17, R10, R2 ;  /* 0x0000000a11027224 */ /* 0x008fe200078e0202 */
[----:B----4-:R-:W-:Y:S01]  /*0e60*/  UIMAD UR43, UR43, 0xc0, URZ ;  /* 0x000000c02b2b78a4 */ /* 0x010fe2000f8e023f */
[----:B------:R-:W-:Y:S01]  /*0e70*/  PLOP3.LUT P1, PT, PT, PT, UP0, 0x80, 0x0 ;  /* 0x000000000000781c */ /* 0x000fe20003f2f008 */
[----:B------:R-:W-:Y:S02]  /*0e80*/  @UP1 ULDC UR12, c[0x0][0x450] ;  /* 0x00011400000c1ab9 */ /* 0x000fe40000000800 */
[----:B------:R-:W-:Y:S01]  /*0e90*/  R2UR UR10, R2 ;  /* 0x00000000020a72ca */ /* 0x000fe200000e0000 */
[----:B------:R-:W-:Y:S02]  /*0ea0*/  @UP1 UIADD3 UR8, UR43, 0xbf, URZ ;  /* 0x000000bf2b081890 */ /* 0x000fe4000fffe03f */
[----:B------:R-:W-:Y:S02]  /*0eb0*/  UIADD3 UR7, UR43, 0xbf, URZ ;  /* 0x000000bf2b077890 */ /* 0x000fe4000fffe03f */
[----:B------:R-:W-:-:S04]  /*0ec0*/  UIMAD.WIDE.U32 UR8, UR8, UR9, URZ ;  /* 0x00000009080872a5 */ /* 0x000fc8000f8e003f */
[----:B------:R-:W-:-:S04]  /*0ed0*/  @UP1 USHF.R.U32.HI UR7, URZ, UR12, UR9 ;  /* 0x0000000c3f071299 */ /* 0x000fc80008011609 */
[----:B------:R-:W-:-:S04]  /*0ee0*/  UIADD3 UR7, UR10, UR7, URZ ;  /* 0x000000070a077290 */ /* 0x000fc8000fffe03f */
[----:B------:R-:W-:Y:S01]  /*0ef0*/  UIADD3 UR4, UR7, UR4, URZ ;  /* 0x0000000407047290 */ /* 0x000fe2000fffe03f */
[----:B-----5:R-:W-:-:S04]  /*0f00*/  FMUL.FTZ R0, R7, R0 ;  /* 0x0000000007007220 */ /* 0x020fc80000410000 */
[----:B------:R-:W-:-:S05]  /*0f10*/  FMUL.FTZ R0, R0, UR11 ;  /* 0x0000000b00007c20 */ /* 0x000fca0008410000 */
[----:B------:R-:W-:Y:S01]  /*0f20*/  R2UR UR40, R0 ;  /* 0x00000000002872ca */ /* 0x000fe200000e0000 */
[----:B------:R-:W-:Y:S01]  /*0f30*/  IMAD.U32 R0, RZ, RZ, UR4 ;  /* 0x00000004ff007e24 */ /* 0x000fe2000f8e00ff */
[----:B------:R-:W-:-:S13]  /*0f40*/  @!P1 BRA `(.L_x_678) ;  /* 0x0000000000409947 */ /* 0x000fda0003800000 */
[----:B------:R-:W-:Y:S01]  /*0f50*/  ISETP.LT.AND P0, PT, RZ, UR7, PT ;  /* 0x00000007ff007c0c */ /* 0x000fe2000bf01270 */
[----:B------:R-:W-:-:S12]  /*0f60*/  UIADD3 UR4, UR7, -0x1, URZ ;  /* 0xffffffff07047890 */ /* 0x000fd8000fffe03f */
[----:B------:R-:W-:Y:S05]  /*0f70*/  @P0 BRA `(.L_x_679) ;  /* 0x00000000001c0947 */ /* 0x000fea0003800000 */
[----:B------:R-:W-:Y:S02]  /*0f80*/  UISETP.NE.AND UP0, UPT, UR5, 0x1, UPT ;  /* 0x000000010500788c */ /* 0x000fe4000bf05270 */
[----:B------:R-:W-:-:S09]  /*0f90*/  UIADD3 UR4, -UR7, URZ, URZ ;  /* 0x0000003f07047290 */ /* 0x000fd2000fffe13f */
[----:B------:R-:W-:Y:S02]  /*0fa0*/  @UP0 ULDC.64 UR10, c[0x0][0x9e8] ;  /* 0x00027a00000a0ab9 */ /* 0x000fe40000000a00 */
[----:B------:R-:W-:-:S04]  /*0fb0*/  UIMAD.WIDE.U32 UR8, UR4, UR10, URZ ;  /* 0x0000000a040872a5 */ /* 0x000fc8000f8e003f */
[----:B------:R-:W-:-:S04]  /*0fc0*/  @UP0 USHF.R.U32.HI UR4, URZ, UR11, UR9 ;  /* 0x0000000b3f040299 */ /* 0x000fc80008011609 */
[----:B------:R-:W-:Y:S01]  /*0fd0*/  ULOP3.LUT UR4, URZ, UR4, URZ, 0x33, !UPT ;  /* 0x000000043f047292 */ /* 0x000fe2000f8e333f */
[----:B------:R-:W-:Y:S11]  /*0fe0*/  BRA `(.L_x_680) ;  /* 0x0000000000107947 */ /* 0x000ff60003800000 */
.L_x_679:
[----:B------:R-:W-:-:S11]  /*0ff0*/  UISETP.NE.AND UP0, UPT, UR5, 0x1, UPT ;  /* 0x000000010500788c */ /* 0x000fd6000bf05270 */
[----:B------:R-:W-:Y:S02]  /*1000*/  @UP0 ULDC.64 UR10, c[0x0][0x9e8] ;  /* 0x00027a00000a0ab9 */ /* 0x000fe40000000a00 */
[----:B------:R-:W-:-:S04]  /*1010*/  UIMAD.WIDE.U32 UR8, UR4, UR10, URZ ;  /* 0x0000000a040872a5 */ /* 0x000fc8000f8e003f */
[----:B------:R-:W-:-:S12]  /*1020*/  @UP0 USHF.R.U32.HI UR4, URZ, UR11, UR9 ;  /* 0x0000000b3f040299 */ /* 0x000fd80008011609 */
.L_x_680:
[----:B------:R-:W-:-:S06]  /*1030*/  UIMAD UR4, UR4, UR5, UR5 ;  /* 0x00000005040472a4 */ /* 0x000fcc000f8e0205 */
[----:B------:R-:W-:-:S07]  /*1040*/  VIMNMX R0, R0, UR4, PT ;  /* 0x0000000400007c48 */ /* 0x000fce000bfe0100 */
.L_x_678:
[CC--:B------:R-:W-:Y:S01]  /*1050*/  IMAD R19, R17.reuse, R10.reuse, -R6 ;  /* 0x0000000a11137224 */ /* 0x0c0fe200078e0a06 */
[----:B------:R-:W-:Y:S01]  /*1060*/  @UP1 ULDC UR8, c[0x0][0x44c] ;  /* 0x0001130000081ab9 */ /* 0x000fe20000000800 */
[----:B------:R-:W-:Y:S01]  /*1070*/  VIADD R2, R0, 0x7f ;  /* 0x0000007f00027836 */ /* 0x000fe20000000000 */
[----:B------:R-:W-:Y:S01]  /*1080*/  UIMAD.WIDE.U32 UR8, UR43, UR8, URZ ;  /* 0x000000082b0872a5 */ /* 0x000fe2000f8e003f */
[----:B------:R-:W-:Y:S01]  /*1090*/  IMAD R0, R17, R10, 0x7f ;  /* 0x0000007f11007424 */ /* 0x000fe200078e020a */
[----:B------:R-:W-:Y:S01]  /*10a0*/  R2UR UR7, R19 ;  /* 0x00000000130772ca */ /* 0x000fe200000e0000 */
[----:B------:R-:W-:Y:S01]  /*10b0*/  @UP1 ULDC UR10, c[0x0][0x450] ;  /* 0x00011400000a1ab9 */ /* 0x000fe20000000800 */
[----:B------:R-:W-:Y:S01]  /*10c0*/  UMOV UR4, UR43 ;  /* 0x0000002b00047c82 */ /* 0x000fe20008000000 */
[----:B------:R-:W-:Y:S01]  /*10d0*/  SHF.R.S32.HI R5, RZ, 0x1f, R2 ;  /* 0x0000001fff057819 */ /* 0x000fe20000011402 */
[----:B------:R-:W-:Y:S01]  /*10e0*/  @UP1 USHF.R.U32.HI UR4, URZ, UR10, UR9 ;  /* 0x0000000a3f041299 */ /* 0x000fe20008011609 */
[----:B------:R-:W-:-:S02]  /*10f0*/  SHF.R.S32.HI R3, RZ, 0x1f, R0 ;  /* 0x0000001fff037819 */ /* 0x000fc40000011400 */
[----:B------:R-:W-:Y:S02]  /*1100*/  LEA.HI R5, R5, R2, RZ, 0x7 ;  /* 0x0000000205057211 */ /* 0x000fe400078f38ff */
[----:B------:R-:W-:Y:S02]  /*1110*/  LEA.HI R3, R3, R0, RZ, 0x7 ;  /* 0x0000000003037211 */ /* 0x000fe400078f38ff */
[----:B------:R-:W-:Y:S02]  /*1120*/  SHF.R.S32.HI R0, RZ, 0x7, R5 ;  /* 0x00000007ff007819 */ /* 0x000fe40000011405 */
[----:B------:R-:W-:Y:S01]  /*1130*/  UIADD3 UR4, UR7, UR4, URZ ;  /* 0x0000000407047290 */ /* 0x000fe2000fffe03f */
[----:B------:R-:W-:Y:S02]  /*1140*/  SHF.R.S32.HI R3, RZ, 0x7, R3 ;  /* 0x00000007ff037819 */ /* 0x000fe40000011403 */
[----:B------:R-:W-:Y:S02]  /*1150*/  ULDC UR7, c[0x0][0x9dc] ;  /* 0x0002770000077ab9 */ /* 0x000fe40000000800 */
[----:B------:R-:W-:Y:S01]  /*1160*/  UIADD3 UR7, UR4, -UR7, URZ ;  /* 0x8000000704077290 */ /* 0x000fe2000fffe03f */
[----:B------:R-:W-:Y:S01]  /*1170*/  VIMNMX R18, R3, R0, PT ;  /* 0x0000000003127248 */ /* 0x000fe20003fe0100 */
[----:B------:R-:W-:Y:S10]  /*1180*/  @!P1 BRA `(.L_x_681) ;  /* 0x0000000000449947 */ /* 0x000ff40003800000 */
[----:B------:R-:W-:-:S06]  /*1190*/  UISETP.GT.AND UP0, UPT, UR4, -0x1, UPT ;  /* 0xffffffff0400788c */ /* 0x000fcc000bf04270 */
[----:B------:R-:W-:-:S13]  /*11a0*/  PLOP3.LUT P0, PT, PT, PT, UP0, 0x80, 0x0 ;  /* 0x000000000000781c */ /* 0x000fda0003f0f008 */
[----:B------:R-:W-:Y:S05]  /*11b0*/  @P0 BRA `(.L_x_682) ;  /* 0x00000000001c0947 */ /* 0x000fea0003800000 */
[----:B------:R-:W-:Y:S02]  /*11c0*/  UISETP.NE.AND UP0, UPT, UR5, 0x1, UPT ;  /* 0x000000010500788c */ /* 0x000fe4000bf05270 */
[----:B------:R-:W-:-:S09]  /*11d0*/  ULOP3.LUT UR4, URZ, UR4, URZ, 0x33, !UPT ;  /* 0x000000043f047292 */ /* 0x000fd2000f8e333f */
[----:B------:R-:W-:Y:S02]  /*11e0*/  @UP0 ULDC.64 UR10, c[0x0][0x9e8] ;  /* 0x00027a00000a0ab9 */ /* 0x000fe40000000a00 */
[----:B------:R-:W-:-:S04]  /*11f0*/  UIMAD.WIDE.U32 UR8, UR4, UR10, URZ ;  /* 0x0000000a040872a5 */ /* 0x000fc8000f8e003f */
[----:B------:R-:W-:-:S04]  /*1200*/  @UP0 USHF.R.U32.HI UR4, URZ, UR11, UR9 ;  /* 0x0000000b3f040299 */ /* 0x000fc80008011609 */
[----:B------:R-:W-:Y:S01]  /*1210*/  ULOP3.LUT UR4, URZ, UR4, URZ, 0x33, !UPT ;  /* 0x000000043f047292 */ /* 0x000fe2000f8e333f */
[----:B------:R-:W-:Y:S11]  /*1220*/  BRA `(.L_x_683) ;  /* 0x0000000000107947 */ /* 0x000ff60003800000 */
.L_x_682:
[----:B------:R-:W-:-:S11]  /*1230*/  UISETP.NE.AND UP0, UPT, UR5, 0x1, UPT ;  /* 0x000000010500788c */ /* 0x000fd6000bf05270 */
[----:B------:R-:W-:Y:S02]  /*1240*/  @UP0 ULDC.64 UR10, c[0x0][0x9e8] ;  /* 0x00027a00000a0ab9 */ /* 0x000fe40000000a00 */
[----:B------:R-:W-:-:S04]  /*1250*/  UIMAD.WIDE.U32 UR8, UR4, UR10, URZ ;  /* 0x0000000a040872a5 */ /* 0x000fc8000f8e003f */
[----:B------:R-:W-:-:S12]  /*1260*/  @UP0 USHF.R.U32.HI UR4, URZ, UR11, UR9 ;  /* 0x0000000b3f040299 */ /* 0x000fd80008011609 */
.L_x_683:
[----:B------:R-:W-:-:S04]  /*1270*/  UIMAD UR4, UR4, UR5, URZ ;  /* 0x00000005040472a4 */ /* 0x000fc8000f8e023f */
[----:B------:R-:W-:-:S04]  /*1280*/  UISETP.LT.AND UP0, UPT, UR7, UR4, UPT ;  /* 0x000000040700728c */ /* 0x000fc8000bf01270 */
[----:B------:R-:W-:-:S12]  /*1290*/  USEL UR7, UR7, UR4, !UP0 ;  /* 0x0000000407077287 */ /* 0x000fd8000c000000 */
.L_x_681:
[----:B------:R-:W-:Y:S02]  /*12a0*/  USHF.R.S32.HI UR4, URZ, 0x1f, UR7 ;  /* 0x0000001f3f047899 */ /* 0x000fe40008011407 */
[----:B------:R-:W-:Y:S02]  /*12b0*/  USHF.R.U32.HI UR10, URZ, 0x10, UR6 ;  /* 0x000000103f0a7899 */ /* 0x000fe40008011606 */
[----:B------:R-:W-:Y:S02]  /*12c0*/  ULEA.HI UR4, UR4, UR7, URZ, 0x7 ;  /* 0x0000000704047291 */ /* 0x000fe4000f8f383f */
[----:B------:R-:W-:Y:S02]  /*12d0*/  ULOP3.LUT UR37, UR6, 0xffff, URZ, 0xc0, !UPT ;  /* 0x0000ffff06257892 */ /* 0x000fe4000f8ec03f */
[----:B------:R-:W-:-:S04]  /*12e0*/  USHF.R.S32.HI UR4, URZ, 0x7, UR4 ;  /* 0x000000073f047899 */ /* 0x000fc80008011404 */
[----:B------:R-:W-:-:S04]  /*12f0*/  UISETP.LT.AND UP0, UPT, URZ, UR4, UPT ;  /* 0x000000043f00728c */ /* 0x000fc8000bf01270 */
[----:B------:R-:W-:Y:S02]  /*1300*/  USEL UR9, URZ, UR4, !UP0 ;  /* 0x000000043f097287 */ /* 0x000fe4000c000000 */
[----:B------:R-:W-:Y:S01]  /*1310*/  UISETP.NE.AND UP0, UPT, UR10, URZ, UPT ;  /* 0x0000003f0a00728c */ /* 0x000fe2000bf05270 */
[----:B------:R-:W-:-:S03]  /*1320*/  UMOV UR4, URZ ;  /* 0x0000003f00047c82 */ /* 0x000fc60008000000 */
[----:B------:R-:W-:-:S07]  /*1330*/  ISETP.GT.AND P0, PT, R18, UR9, PT ;  /* 0x0000000912007c0c */ /* 0x000fce000bf04270 */
[----:B------:R-:W-:-:S06]  /*1340*/  @!UP0 ULDC UR10, c[0x0][0x9f0] ;  /* 0x00027c00000a8ab9 */ /* 0x000fcc0000000800 */
[----:B------:R-:W-:Y:S05]  /*1350*/  @!P0 BRA `(.L_x_684) ;  /* 0x00000000008c8947 */ /* 0x000fea0003800000 */
[----:B------:R-:W-:Y:S01]  /*1360*/  IMAD.U32 R5, RZ, RZ, UR10 ;  /* 0x0000000aff057e24 */ /* 0x000fe2000f8e00ff */
[----:B------:R-:W-:-:S04]  /*1370*/  UMOV UR4, URZ ;  /* 0x0000003f00047c82 */ /* 0x000fc80008000000 */
[----:B------:R-:W-:-:S04]  /*1380*/  IABS R0, R5 ;  /* 0x0000000500007213 */ /* 0x000fc80000000000 */
[----:B------:R-:W-:Y:S02]  /*1390*/  R2UR UR11, R0 ;  /* 0x00000000000b72ca */ /* 0x000fe400000e0000 */
[----:B------:R-:W-:Y:S02]  /*13a0*/  IADD3 R0, R5, -0x1, R18 ;  /* 0xffffffff05007810 */ /* 0x000fe40007ffe012 */
[----:B------:R-:W-:Y:S02]  /*13b0*/  IABS R5, R5 ;  /* 0x0000000500057213 */ /* 0x000fe40000000000 */
[----:B------:R-:W-:-:S03]  /*13c0*/  R2UR UR6, R0 ;  /* 0x00000000000672ca */ /* 0x000fc600000e0000 */
[----:B------:R-:W-:-:S04]  /*13d0*/  IMAD.MOV R5, RZ, RZ, -R5 ;  /* 0x000000ffff057224 */ /* 0x000fc800078e0a05 */
[----:B------:R-:W0:Y:S06]  /*13e0*/  I2F.RP R2, UR11 ;  /* 0x0000000b00027d06 */ /* 0x000e2c0008209400 */
[----:B------:R-:W-:-:S06]  /*13f0*/  UIADD3 UR6, -UR9, UR6, URZ ;  /* 0x0000000609067290 */ /* 0x000fcc000fffe13f */
[----:B------:R-:W-:Y:S01]  /*1400*/  IMAD.U32 R0, RZ, RZ, UR6 ;  /* 0x00000006ff007e24 */ /* 0x000fe2000f8e00ff */
[----:B------:R-:W-:Y:S01]  /*1410*/  ULOP3.LUT UR6, UR6, UR10, URZ, 0x3c, !UPT ;  /* 0x0000000a06067292 */ /* 0x000fe2000f8e3c3f */
[----:B0-----:R-:W0:Y:S03]  /*1420*/  MUFU.RCP R2, R2 ;  /* 0x0000000200027308 */ /* 0x001e260000001000 */
[----:B------:R-:W-:-:S04]  /*1430*/  IABS R0, R0 ;  /* 0x0000000000007213 */ /* 0x000fc80000000000 */
[----:B------:R-:W-:Y:S01]  /*1440*/  R2UR UR8, R0 ;  /* 0x00000000000872ca */ /* 0x000fe200000e0000 */
[----:B------:R-:W-:Y:S02]  /*1450*/  IMAD.MOV.U32 R0, RZ, RZ, R5 ;  /* 0x000000ffff007224 */ /* 0x000fe400078e0005 */
[----:B0-----:R-:W-:-:S06]  /*1460*/  VIADD R3, R2, 0xffffffe ;  /* 0x0ffffffe02037836 */ /* 0x001fcc0000000000 */
        /* <DEDUP_REMOVED lines=18> */
.L_x_684:
[----:B------:R-:W-:Y:S02]  /*1590*/  UIMAD UR37, UR37, UR4, UR9 ;  /* 0x00000004252572a4 */ /* 0x000fe4000f8e0209 */
[----:B------:R-:W-:Y:S01]  /*15a0*/  IMAD.U32 R3, RZ, RZ, UR4 ;  /* 0x00000004ff037e24 */ /* 0x000fe2000f8e00ff */
[----:B------:R-:W-:Y:S02]  /*15b0*/  PLOP3.LUT P0, PT, PT, PT, PT, 0x80, 0x0 ;  /* 0x000000000000781c */ /* 0x000fe40003f0f070 */
[----:B------:R-:W-:Y:S02]  /*15c0*/  CS2R R14, SRZ ;  /* 0x00000000000e7805 */ /* 0x000fe4000001ff00 */
[----:B------:R-:W-:Y:S01]  /*15d0*/  CS2R R4, SRZ ;  /* 0x0000000000047805 */ /* 0x000fe2000001ff00 */
[----:B------:R-:W-:Y:S01]  /*15e0*/  IMAD.MOV.U32 R6, RZ, RZ, RZ ;  /* 0x000000ffff067224 */ /* 0x000fe200078e00ff */
[----:B------:R-:W-:Y:S02]  /*15f0*/  VIADDMNMX R18, R3, UR37, R18, PT ;  /* 0x0000002503127c46 */ /* 0x000fe4000b800112 */
[----:B------:R-:W-:-:S02]  /*1600*/  CS2R R2, SRZ ;  /* 0x0000000000027805 */ /* 0x000fc4000001ff00 */
[----:B------:R-:W-:Y:S02]  /*1610*/  CS2R R94, SRZ ;  /* 0x00000000005e7805 */ /* 0x000fe4000001ff00 */
[----:B------:R-:W-:Y:S02]  /*1620*/  CS2R R90, SRZ ;  /* 0x00000000005a7805 */ /* 0x000fe4000001ff00 */
[----:B------:R-:W-:Y:S01]  /*1630*/  ISETP.GT.AND P1, PT, R18, UR37, PT ;  /* 0x0000002512007c0c */ /* 0x000fe2000bf24270 */
[----:B------:R-:W-:Y:S01]  /*1640*/  IMAD.MOV.U32 R93, RZ, RZ, RZ ;  /* 0x000000ffff5d7224 */ /* 0x000fe200078e00ff */
[----:B------:R-:W-:Y:S01]  /*1650*/  CS2R R102, SRZ ;  /* 0x0000000000667805 */ /* 0x000fe2000001ff00 */
[----:B------:R-:W-:Y:S01]  /*1660*/  IMAD.MOV.U32 R0, RZ, RZ, RZ ;  /* 0x000000ffff007224 */ /* 0x000fe200078e00ff */
[----:B------:R-:W-:Y:S01]  /*1670*/  CS2R R98, SRZ ;  /* 0x0000000000627805 */ /* 0x000fe2000001ff00 */
[----:B------:R-:W-:Y:S01]  /*1680*/  IMAD.MOV.U32 R8, RZ, RZ, RZ ;  /* 0x000000ffff087224 */ /* 0x000fe200078e00ff */
[----:B------:R-:W-:-:S02]  /*1690*/  CS2R R108, SRZ ;  /* 0x00000000006c7805 */ /* 0x000fc4000001ff00 */
[----:B------:R-:W-:Y:S02]  /*16a0*/  CS2R R104, SRZ ;  /* 0x0000000000687805 */ /* 0x000fe4000001ff00 */
        /* <DEDUP_REMOVED lines=10> */
[----:B------:R-:W-:Y:S01]  /*1750*/  CS2R R122, SRZ ;  /* 0x00000000007a7805 */ /* 0x000fe2000001ff00 */
[----:B------:R-:W-:Y:S01]  /*1760*/  IMAD.MOV.U32 R10, RZ, RZ, RZ ;  /* 0x000000ffff0a7224 */ /* 0x000fe200078e00ff */
[----:B------:R-:W-:Y:S01]  /*1770*/  CS2R R132, SRZ ;  /* 0x0000000000847805 */ /* 0x000fe2000001ff00 */
[----:B------:R-:W-:Y:S01]  /*1780*/  IMAD.MOV.U32 R51, RZ, RZ, RZ ;  /* 0x000000ffff337224 */ /* 0x000fe200078e00ff */
[----:B------:R-:W-:Y:S02]  /*1790*/  CS2R R134, SRZ ;  /* 0x0000000000867805 */ /* 0x000fe4000001ff00 */
[----:B------:R-:W-:Y:S01]  /*17a0*/  CS2R R130, SRZ ;  /* 0x0000000000827805 */ /* 0x000fe2000001ff00 */
[----:B------:R-:W-:Y:S01]  /*17b0*/  IMAD.MOV.U32 R20, RZ, RZ, RZ ;  /* 0x000000ffff147224 */ /* 0x000fe200078e00ff */
[----:B------:R-:W-:Y:S06]  /*17c0*/  @!P1 BRA `(.L_x_685) ;  /* 0x000000b800309947 */ /* 0x000fec0003800000 */
[----:B------:R-:W-:Y:S01]  /*17d0*/  SHF.R.S32.HI R23, RZ, 0x1f, R16 ;  /* 0x0000001fff177819 */ /* 0x000fe20000011410 */
[----:B------:R-:W0:Y:S01]  /*17e0*/  S2UR UR7, SR_CgaCtaId ;  /* 0x00000000000779c3 */ /* 0x000e220000008800 */
[----:B------:R-:W-:Y:S02]  /*17f0*/  UMOV UR42, 0x400 ;  /* 0x00000400002a7882 */ /* 0x000fe40000000000 */
[----:B------:R-:W-:-:S04]  /*1800*/  LEA.HI R22, R23, R16, RZ, 0x7 ;  /* 0x0000001017167211 */ /* 0x000fc800078f38ff */
[----:B------:R-:W-:-:S05]  /*1810*/  SHF.R.S32.HI R88, RZ, 0x7, R22 ;  /* 0x00000007ff587819 */ /* 0x000fca0000011416 */
        /* <DEDUP_REMOVED lines=29> */
.L_x_686:
[----:B------:R-:W-:-:S04]  /*19f0*/  SHF.L.U32 R0, RZ, 0x1f, RZ ;  /* 0x0000001fff007819 */ /* 0x000fc800000006ff */
[----:B------:R-:W0:Y:S02]  /*1a00*/  SYNCS.PHASECHK.TRANS64.TRYWAIT P0, [UR42+0x17000], R0 ;  /* 0x01700000ff0075a7 */ /* 0x000e24000800016a */
[----:B0-----:R-:W-:Y:S05]  /*1a10*/  @!P0 BRA `(.L_x_687) ;  /* 0x0000010c00d88947 */ /* 0x001fea0003800000 */
.L_x_830:
[----:B------:R-:W-:-:S06]  /*1a20*/  ULOP3.LUT UR4, UR41, 0x1, URZ, 0xfc, !UPT ;  /* 0x0000000129047892 */ /* 0x000fcc000f8efc3f */
[----:B------:R-:W-:-:S05]  /*1a30*/  IMAD.U32 R2, RZ, RZ, UR4 ;  /* 0x00000004ff027e24 */ /* 0x000fca000f8e00ff */
[----:B------:R-:W-:-:S13]  /*1a40*/  ISETP.NE.AND P0, PT, R2, 0x3, PT ;  /* 0x000000030200780c */ /* 0x000fda0003f05270 */
[----:B------:R-:W-:Y:S05]  /*1a50*/  @!P0 BRA `(.L_x_688) ;  /* 0x0000000000048947 */ /* 0x000fea0003800000 */
[----:B------:R-:W-:Y:S01]  /*1a60*/  BPT.TRAP 0x1 ;  /* 0x000000040000795c */ /* 0x000fe20000300000 */
.L_x_688:
[----:B------:R1:W2:Y:S01]  /*1a70*/  SYNCS.PHASECHK.TRANS64.TRYWAIT P2, [UR42+0x17030], R0 ;  /* 0x01703000ff0075a7 */ /* 0x0002a2000804016a */
[----:B------:R-:W-:Y:S05]  /*1a80*/  @!P0 BRA `(.L_x_689) ;  /* 0x0000000000048947 */ /* 0x000fea0003800000 */
[----:B------:R-:W-:Y:S01]  /*1a90*/  BPT.TRAP 0x1 ;  /* 0x000000040000795c */ /* 0x000fe20000300000 */
.L_x_689:
[----:B------:R-:W-:Y:S01]  /*1aa0*/  IMAD.U32 R8, RZ, RZ, UR46 ;  /* 0x0000002eff087e24 */ /* 0x000fe2000f8e00ff */
[----:B------:R-:W-:-:S04]  /*1ab0*/  ISETP.NE.AND P1, PT, R26, RZ, PT ;  /* 0x000000ff1a00720c */ /* 0x000fc80003f25270 */
[----:B------:R-:W-:Y:S01]  /*1ac0*/  LOP3.LUT R8, R8, 0x10000, RZ, 0xfc, !PT ;  /* 0x0001000008087812 */ /* 0x000fe200078efcff */
[----:B--2---:R-:W-:Y:S08]  /*1ad0*/  @P2 BRA `(.L_x_690) ;  /* 0x0000000000082947 */ /* 0x004ff00003800000 */
[----:B------:R-:W2:Y:S02]  /*1ae0*/  SYNCS.PHASECHK.TRANS64.TRYWAIT P2, [UR42+0x17030], R0 ;  /* 0x01703000ff0075a7 */ /* 0x000ea4000804016a */
[----:B--2---:R-:W-:Y:S05]  /*1af0*/  @!P2 BRA `(.L_x_691) ;  /* 0x0000010c00b8a947 */ /* 0x004fea0003800000 */
.L_x_690:
[----:B------:R-:W-:Y:S05]  /*1b00*/  WARPSYNC.ALL ;  /* 0x0000000000007948 */ /* 0x000fea0003800000 */
[----:B------:R-:W-:Y:S01]  /*1b10*/  IMAD.MOV.U32 R9, RZ, RZ, -0x3ffffff0 ;  /* 0xc0000010ff097424 */ /* 0x000fe200078e00ff */
[----:B------:R-:W-:Y:S01]  /*1b20*/  UIADD3 UR4, UR42, 0x10c00, URZ ;  /* 0x00010c002a047890 */ /* 0x000fe2000fffe03f */
[C---:B------:R-:W-:Y:S01]  /*1b30*/  R2UR UR8, R8.reuse ;  /* 0x00000000080872ca */ /* 0x040fe200000e0000 */
[----:B------:R-:W-:Y:S02]  /*1b40*/  WARPGROUP.ARRIVE ;  /* 0x00000000000079c5 */ /* 0x000fe40000000000 */
[----:B------:R-:W-:Y:S01]  /*1b50*/  R2UR UR9, R9 ;  /* 0x00000000090972ca */ /* 0x000fe200000e0000 */
[----:B------:R-:W-:Y:S01]  /*1b60*/  USHF.R.U32.HI UR4, URZ, 0x4, UR4 ;  /* 0x000000043f047899 */ /* 0x000fe20008011604 */
[----:B------:R-:W-:Y:S01]  /*1b70*/  R2UR UR12, R8 ;  /* 0x00000000080c72ca */ /* 0x000fe200000e0000 */
[----:B------:R-:W-:Y:S01]  /*1b80*/  UMOV UR11, 0xc0000010 ;  /* 0xc0000010000b7882 */ /* 0x000fe20000000000 */
[----:B------:R-:W-:Y:S01]  /*1b90*/  UMOV UR13, 0xc0000010 ;  /* 0xc0000010000d7882 */ /* 0x000fe20000000000 */
[----:B------:R-:W-:Y:S01]  /*1ba0*/  ULOP3.LUT UR4, UR4, 0x3fff, URZ, 0xc0, !UPT ;  /* 0x00003fff04047892 */ /* 0x000fe2000f8ec03f */
[----:B0-----:R-:W-:Y:S01]  /*1bb0*/  LOP3.LUT R3, R22, 0xffffff80, RZ, 0xc0, !PT ;  /* 0xffffff8016037812 */ /* 0x001fe200078ec0ff */
[----:B------:R-:W-:Y:S01]  /*1bc0*/  UMOV UR15, 0xc0000010 ;  /* 0xc0000010000f7882 */ /* 0x000fe20000000000 */
[----:B------:R-:W-:Y:S01]  /*1bd0*/  LEA.HI R23, R23, R16, RZ, 0x2 ;  /* 0x0000001017177211 */ /* 0x000fe200078f10ff */
[----:B------:R-:W-:Y:S01]  /*1be0*/  ULOP3.LUT UR20, UR4, 0x10000, URZ, 0xfc, !UPT ;  /* 0x0001000004147892 */ /* 0x000fe2000f8efc3f */
[----:B------:R-:W-:Y:S01]  /*1bf0*/  IMAD.HI R6, R88, 0x55555556, RZ ;  /* 0x5555555658067827 */ /* 0x000fe200078e02ff */
[----:B------:R-:W-:Y:S01]  /*1c00*/  ULDC UR6, c[0x0][0x288] ;  /* 0x0000a20000067ab9 */ /* 0x000fe20000000800 */
[----:B------:R-:W-:Y:S01]  /*1c10*/  LOP3.LUT R23, R23, 0xfffffffc, RZ, 0xc0, !PT ;  /* 0xfffffffc17177812 */ /* 0x000fe200078ec0ff */
[----:B------:R-:W-:Y:S01]  /*1c20*/  UIADD3 UR14, UR20, 0x200, URZ ;  /* 0x00000200140e7890 */ /* 0x000fe2000fffe03f */
[C---:B------:R-:W-:Y:S01]  /*1c30*/  IMAD.IADD R3, R16.reuse, 0x1, -R3 ;  /* 0x0000000110037824 */ /* 0x040fe200078e0a03 */
[----:B------:R-:W-:Y:S01]  /*1c40*/  ULDC UR4, c[0x0][0x448] ;  /* 0x0001120000047ab9 */ /* 0x000fe20000000800 */
[----:B------:R-:W-:Y:S01]  /*1c50*/  UMOV UR10, UR20 ;  /* 0x00000014000a7c82 */ /* 0x000fe20008000000 */
[----:B------:R-:W-:Y:S01]  /*1c60*/  IMAD.IADD R23, R16, 0x1, -R23 ;  /* 0x0000000110177824 */ /* 0x000fe200078e0a17 */
[----:B------:R-:W-:Y:S01]  /*1c70*/  QGMMA.64x128x32.F32.E4M3.E4M3 R24, gdesc[UR8], RZ, !UPT, gsb0 ;  /* 0x01e00000081879f3 */ /* 0x000fe2000c0008ff */
[----:B------:R-:W-:Y:S01]  /*1c80*/  UIADD3 UR8, UR12, 0x180, URZ ;  /* 0x000001800c087890 */ /* 0x000fe2000fffe03f */
[----:B-1----:R-:W-:Y:S01]  /*1c90*/  SHF.R.S32.HI R0, RZ, 0x1f, R3 ;  /* 0x0000001fff007819 */ /* 0x002fe20000011403 */
[----:B------:R-:W-:Y:S01]  /*1ca0*/  UIADD3 UR10, UR20, 0x100, URZ ;  /* 0x00000100140a7890 */ /* 0x000fe2000fffe03f */
[----:B------:R-:W-:Y:S01]  /*1cb0*/  LEA.HI R7, R6, R6, RZ, 0x1 ;  /* 0x0000000606077211 */ /* 0x000fe200078f08ff */
[----:B------:R-:W-:Y:S01]  /*1cc0*/  UMOV UR9, 0xc0000010 ;  /* 0xc000001000097882 */ /* 0x000fe20000000000 */
[----:B------:R-:W-:Y:S01]  /*1cd0*/  UMOV UR11, 0xc0000010 ;  /* 0xc0000010000b7882 */ /* 0x000fe20000000000 */
[----:B------:R-:W-:Y:S01]  /*1ce0*/  UIADD3 UR12, UR12, 0x300, URZ ;  /* 0x000003000c0c7890 */ /* 0x000fe2000fffe03f */
[CC--:B------:R-:W-:Y:S01]  /*1cf0*/  LEA.HI R2, R0.reuse, R3.reuse, RZ, 0x2 ;  /* 0x0000000300027211 */ /* 0x0c0fe200078f10ff */
[----:B------:R-:W-:Y:S01]  /*1d00*/  UISETP.NE.AND UP0, UPT, UR4, 0x1, UPT ;  /* 0x000000010400788c */ /* 0x000fe2000bf05270 */
[----:B------:R-:W-:Y:S01]  /*1d10*/  LEA.HI R4, R0, R3, RZ, 0x5 ;  /* 0x0000000300047211 */ /* 0x000fe200078f28ff */
[----:B------:R-:W-:Y:S01]  /*1d20*/  IMAD R7, R7, -0x3, R88 ;  /* 0xfffffffd07077824 */ /* 0x000fe200078e0258 */
[--C-:B------:R-:W-:Y:S01]  /*1d30*/  SHF.R.S32.HI R0, RZ, 0x2, R2.reuse ;  /* 0x00000002ff007819 */ /* 0x100fe20000011402 */
[----:B------:R-:W-:Y:S01]  /*1d40*/  ULDC UR21, c[0x0][0x9dc] ;  /* 0x0002770000157ab9 */ /* 0x000fe20000000800 */
[----:B------:R-:W-:Y:S01]  /*1d50*/  SHF.R.S32.HI R5, RZ, 0x1f, R2 ;  /* 0x0000001fff057819 */ /* 0x000fe20000011402 */
[----:B------:R-:W-:Y:S01]  /*1d60*/  ULOP3.LUT UR21, URZ, UR21, URZ, 0x33, !UPT ;  /* 0x000000153f157292 */ /* 0x000fe2000f8e333f */
[----:B------:R-:W-:-:S02]  /*1d70*/  SHF.R.S32.HI R4, RZ, 0x5, R4 ;  /* 0x00000005ff047819 */ /* 0x000fc40000011404 */
[-C--:B------:R-:W-:Y:S02]  /*1d80*/  LEA.HI R5, R5, R0.reuse, RZ, 0x3 ;  /* 0x0000000005057211 */ /* 0x080fe400078f18ff */
[----:B------:R-:W-:Y:S01]  /*1d90*/  LEA R6, R4, UR43, 0x4 ;  /* 0x0000002b04067c11 */ /* 0x000fe2000f8e20ff */
[----:B------:R-:W-:Y:S01]  /*1da0*/  @UP0 ULDC UR4, c[0x0][0x44c] ;  /* 0x0001130000040ab9 */ /* 0x000fe20000000800 */
[----:B------:R-:W-:Y:S02]  /*1db0*/  LOP3.LUT R5, R5, 0xfffffff8, RZ, 0xc0, !PT ;  /* 0xfffffff805057812 */ /* 0x000fe400078ec0ff */
[----:B------:R-:W-:Y:S02]  /*1dc0*/  LEA.HI R4, R23, R23, RZ, 0x1 ;  /* 0x0000001717047211 */ /* 0x000fe400078f08ff */
[----:B------:R-:W-:Y:S01]  /*1dd0*/  IADD3 R6, R6, R0, -R5 ;  /* 0x0000000006067210 */ /* 0x000fe20007ffe805 */
[----:B------:R-:W-:Y:S01]  /*1de0*/  IMAD.MOV.U32 R5, RZ, RZ, -0x80 ;  /* 0xffffff80ff057424 */ /* 0x000fe200078e00ff */
[----:B------:R-:W-:Y:S01]  /*1df0*/  LOP3.LUT R4, R4, 0x1ffffffe, RZ, 0xc0, !PT ;  /* 0x1ffffffe04047812 */ /* 0x000fe200078ec0ff */
[----:B------:R-:W-:Y:S01]  /*1e00*/  IMAD.U32 R0, RZ, RZ, UR42 ;  /* 0x0000002aff007e24 */ /* 0x000fe2000f8e00ff */
[----:B------:R-:W-:Y:S01]  /*1e10*/  PLOP3.LUT P2, PT, PT, PT, UP0, 0x80, 0x0 ;  /* 0x000000000000781c */ /* 0x000fe20003f4f008 */
[----:B------:R-:W-:Y:S01]  /*1e20*/  IMAD R7, R7, 0x40, R6 ;  /* 0x0000004007077824 */ /* 0x000fe200078e0206 */
[----:B------:R-:W-:Y:S01]  /*1e30*/  PLOP3.LUT P3, PT, PT, PT, UP0, 0x80, 0x0 ;  /* 0x000000000000781c */ /* 0x000fe20003f6f008 */
[----:B------:R-:W-:Y:S01]  /*1e40*/  IMAD.IADD R4, R23, 0x1, -R4 ;  /* 0x0000000117047824 */ /* 0x000fe200078e0a04 */
[----:B------:R-:W-:Y:S01]  /*1e50*/  LOP3.LUT R2, R2, 0x7ffffffc, RZ, 0xc0, !PT ;  /* 0x7ffffffc02027812 */ /* 0x000fe200078ec0ff */
[C---:B------:R-:W-:Y:S01]  /*1e60*/  IMAD R20, R18.reuse, R5, 0x80 ;  /* 0x0000008012147424 */ /* 0x040fe200078e0205 */
[----:B------:R-:W-:Y:S01]  /*1e70*/  LEA R14, R18, 0xffffff80, 0x7 ;  /* 0xffffff80120e7811 */ /* 0x000fe200078e38ff */
[----:B------:R-:W-:-:S02]  /*1e80*/  IMAD R10, R4, 0x8, R7 ;  /* 0x00000008040a7824 */ /* 0x000fc400078e0207 */
[----:B------:R-:W-:Y:S02]  /*1e90*/  IMAD.IADD R7, R3, 0x1, -R2 ;  /* 0x0000000103077824 */ /* 0x000fe400078e0a02 */
[----:B------:R-:W-:Y:S02]  /*1ea0*/  IMAD.MOV.U32 R4, RZ, RZ, R10 ;  /* 0x000000ffff047224 */ /* 0x000fe400078e000a */
[----:B------:R-:W-:Y:S01]  /*1eb0*/  @P2 IMAD.HI.U32 R6, R10, UR4, RZ ;  /* 0x000000040a062c27 */ /* 0x000fe2000f8e00ff */
[----:B------:R-:W-:-:S03]  /*1ec0*/  @UP0 ULDC UR4, c[0x0][0x450] ;  /* 0x0001140000040ab9 */ /* 0x000fc60000000800 */
[----:B------:R-:W-:Y:S01]  /*1ed0*/  VIADD R2, R20, 0x1 ;  /* 0x0000000114027836 */ /* 0x000fe20000000000 */
[----:B------:R-:W-:Y:S01]  /*1ee0*/  @P3 SHF.R.U32.HI R4, RZ, UR4, R6 ;  /* 0x00000004ff043c19 */ /* 0x000fe20008011606 */
[----:B------:R-:W-:Y:S01]  /*1ef0*/  ULDC.64 UR4, c[0x0][0x9e0] ;  /* 0x0002780000047ab9 */ /* 0x000fe20000000a00 */
[----:B------:R-:W-:Y:S01]  /*1f00*/  @!P1 VIADD R0, R0, 0x17040 ;  /* 0x0001704000009836 */ /* 0x000fe20000000000 */
[----:B------:R-:W-:Y:S01]  /*1f10*/  UISETP.GE.AND UP1, UPT, UR5, 0x1, UPT ;  /* 0x000000010500788c */ /* 0x000fe2000bf26270 */
[----:B------:R-:W-:Y:S01]  /*1f20*/  IMAD R2, R7, -0x2, R2 ;  /* 0xfffffffe07027824 */ /* 0x000fe200078e0202 */
[----:B------:R-:W0:Y:S01]  /*1f30*/  SHFL.IDX PT, R12, R4, RZ, 0x1c1f ;  /* 0x001c1fff040c7589 */ /* 0x000e2200000e0000 */
[----:B------:R-:W-:Y:S01]  /*1f40*/  IMAD.U32 R6, RZ, RZ, UR6 ;  /* 0x00000006ff067e24 */ /* 0x000fe2000f8e00ff */
[----:B------:R-:W-:Y:S02]  /*1f50*/  @!P1 PRMT R0, RZ, 0x654, R0 ;  /* 0x00000654ff009816 */ /* 0x000fe40000000000 */
[----:B------:R-:W-:Y:S01]  /*1f60*/  PLOP3.LUT P2, PT, PT, PT, UP1, 0x40, 0x0 ;  /* 0x000000000000781c */ /* 0x000fe20003f4e818 */
[----:B------:R-:W-:-:S02]  /*1f70*/  WARPGROUP.DEPBAR.LE gsb0, 0x0 ;  /* 0x00008000000079c5 */ /* 0x000fc40000010000 */
[----:B------:R-:W-:-:S06]  /*1f80*/  WARPGROUP.ARRIVE ;  /* 0x00000000000079c5 */ /* 0x000fcc0000000000 */
[----:B------:R-:W-:Y:S01]  /*1f90*/  QGMMA.64x128x32.F32.E4M3.E4M3 R24, gdesc[UR8], R24, gsb0 ;  /* 0x01e00000081879f3 */ /* 0x000fe20008000818 */
[----:B------:R-:W-:Y:S02]  /*1fa0*/  ULDC UR10, c[0x0][0x2f0] ;  /* 0x0000bc00000a7ab9 */ /* 0x000fe40000000800 */
[----:B------:R-:W-:-:S04]  /*1fb0*/  IMAD R3, R17, UR10, R2 ;  /* 0x0000000a11037c24 */ /* 0x000fc8000f8e0202 */
[----:B------:R-:W-:-:S04]  /*1fc0*/  IMAD.IADD R3, R3, 0x1, -R6 ;  /* 0x0000000103037824 */ /* 0x000fc800078e0a06 */
[C---:B------:R-:W-:Y:S02]  /*1fd0*/  VIADD R22, R3.reuse, UR4 ;  /* 0x0000000403167c36 */ /* 0x040fe40008000000 */
[----:B------:R-:W-:-:S04]  /*1fe0*/  VIADD R11, R3, UR21 ;  /* 0x00000015030b7c36 */ /* 0x000fc80008000000 */
[----:B0-----:R-:W-:Y:S01]  /*1ff0*/  IMAD.IADD R2, R11, 0x1, R12 ;  /* 0x000000010b027824 */ /* 0x001fe200078e020c */
[----:B------:R-:W-:Y:S02]  /*2000*/  WARPGROUP.DEPBAR.LE gsb0, 0x0 ;  /* 0x00008000000079c5 */ /* 0x000fe40000010000 */
[----:B------:R-:W-:-:S06]  /*2010*/  WARPGROUP.ARRIVE ;  /* 0x00000000000079c5 */ /* 0x000fcc0000000000 */
[----:B------:R-:W-:Y:S03]  /*2020*/  QGMMA.64x128x32.F32.E4M3.E4M3 R24, gdesc[UR12], R24, gsb0 ;  /* 0x01e000000c1879f3 */ /* 0x000fe60008000818 */
[----:B------:R-:W-:Y:S02]  /*2030*/  WARPGROUP.DEPBAR.LE gsb0, 0x0 ;  /* 0x00008000000079c5 */ /* 0x000fe40000010000 */
[----:B------:R0:W-:Y:S02]  /*2040*/  @!P1 SYNCS.ARRIVE.TRANS64.RED.A1T0 RZ, [R0+URZ], RZ ;  /* 0x000000ff00ff99a7 */ /* 0x0001e4000810043f */
[----:B0-----:R-:W-:-:S04]  /*2050*/  IMAD R0, R17, UR10, R20 ;  /* 0x0000000a11007c24 */ /* 0x001fc8000f8e0214 */
[----:B------:R-:W-:-:S05]  /*2060*/  IMAD R5, R7, -0x2, R0 ;  /* 0xfffffffe07057824 */ /* 0x000fca00078e0200 */
[----:B------:R-:W-:Y:S01]  /*2070*/  VIADDMNMX R0, R12, R22, R5, PT ;  /* 0x000000160c007246 */ /* 0x000fe20003800105 */
[----:B------:R-:W-:Y:S06]  /*2080*/  @P2 BRA `(.L_x_692) ;  /* 0x00000000005c2947 */ /* 0x000fec0003800000 */
[----:B------:R-:W-:Y:S01]  /*2090*/  IMAD R3, R17, UR10, R12 ;  /* 0x0000000a11037c24 */ /* 0x000fe2000f8e020c */
[----:B------:R-:W-:Y:S03]  /*20a0*/  BSSY B0, `(.L_x_693) ;  /* 0x0000011000007945 */ /* 0x000fe60003800000 */
[----:B------:R-:W-:-:S05]  /*20b0*/  IMAD.IADD R3, R3, 0x1, -R6 ;  /* 0x0000000103037824 */ /* 0x000fca00078e0a06 */
[----:B------:R-:W-:-:S13]  /*20c0*/  ISETP.GT.AND P2, PT, R3, -0x1, PT ;  /* 0xffffffff0300780c */ /* 0x000fda0003f44270 */
[----:B------:R-:W-:Y:S05]  /*20d0*/  @P2 BRA `(.L_x_694) ;  /* 0x0000000000202947 */ /* 0x000fea0003800000 */
[----:B------:R-:W-:Y:S01]  /*20e0*/  UISETP.NE.AND UP2, UPT, UR5, 0x1, UPT ;  /* 0x000000010500788c */ /* 0x000fe2000bf45270 */
[----:B------:R-:W-:-:S05]  /*20f0*/  LOP3.LUT R3, RZ, R3, RZ, 0x33, !PT ;  /* 0x00000003ff037212 */ /* 0x000fca00078e33ff */
[----:B------:R-:W-:-:S05]  /*2100*/  PLOP3.LUT P2, PT, PT, PT, UP2, 0x80, 0x0 ;  /* 0x000000000000781c */ /* 0x000fca0003f4f028 */
[----:B------:R-:W-:-:S08]  /*2110*/  @UP2 ULDC.64 UR6, c[0x0][0x9e8] ;  /* 0x00027a0000062ab9 */ /* 0x000fd00000000a00 */
[----:B------:R-:W-:-:S05]  /*2120*/  @P2 IMAD.HI.U32 R12, R3, UR6, RZ ;  /* 0x00000006030c2c27 */ /* 0x000fca000f8e00ff */
[----:B------:R-:W-:-:S04]  /*2130*/  @P2 SHF.R.U32.HI R3, RZ, UR7, R12 ;  /* 0x00000007ff032c19 */ /* 0x000fc8000801160c */
[----:B------:R-:W-:Y:S01]  /*2140*/  LOP3.LUT R3, RZ, R3, RZ, 0x33, !PT ;  /* 0x00000003ff037212 */ /* 0x000fe200078e33ff */
[----:B------:R-:W-:Y:S06]  /*2150*/  BRA `(.L_x_695) ;  /* 0x0000000000147947 */ /* 0x000fec0003800000 */
.L_x_694:
[----:B------:R-:W-:-:S06]  /*2160*/  UISETP.NE.AND UP2, UPT, UR5, 0x1, UPT ;  /* 0x000000010500788c */ /* 0x000fcc000bf45270 */
[----:B------:R-:W-:-:S05]  /*2170*/  PLOP3.LUT P2, PT, PT, PT, UP2, 0x80, 0x0 ;  /* 0x000000000000781c */ /* 0x000fca0003f4f028 */
[----:B------:R-:W-:-:S08]  /*2180*/  @UP2 ULDC.64 UR6, c[0x0][0x9e8] ;  /* 0x00027a0000062ab9 */ /* 0x000fd00000000a00 */
[----:B------:R-:W-:-:S05]  /*2190*/  @P2 IMAD.HI.U32 R12, R3, UR6, RZ ;  /* 0x00000006030c2c27 */ /* 0x000fca000f8e00ff */
[----:B------:R-:W-:-:S07]  /*21a0*/  @P2 SHF.R.U32.HI R3, RZ, UR7, R12 ;  /* 0x00000007ff032c19 */ /* 0x000fce000801160c */
.L_x_695:
[----:B------:R-:W-:Y:S05]  /*21b0*/  BSYNC B0 ;  /* 0x0000000000007941 */ /* 0x000fea0003800000 */
.L_x_693:
[----:B------:R-:W-:-:S04]  /*21c0*/  IMAD R12, R3, UR5, -R14 ;  /* 0x00000005030c7c24 */ /* 0x000fc8000f8e0a0e */
[----:B------:R-:W-:-:S05]  /*21d0*/  IMAD R3, R7, -0x2, R12 ;  /* 0xfffffffe07037824 */ /* 0x000fca00078e020c */
[----:B------:R-:W-:Y:S02]  /*21e0*/  VIMNMX R2, R2, R3, !PT ;  /* 0x0000000302027248 */ /* 0x000fe40007fe0100 */
[----:B------:R-:W-:-:S07]  /*21f0*/  VIADDMNMX R0, R3, UR5, R0, PT ;  /* 0x0000000503007c46 */ /* 0x000fce000b800100 */
.L_x_692:
[C---:B------:R-:W-:Y:S02]  /*2200*/  ISETP.GE.AND P4, PT, R20.reuse, 0x9, PT ;  /* 0x000000091400780c */ /* 0x040fe40003f86270 */
[C---:B------:R-:W-:Y:S02]  /*2210*/  ISETP.GE.AND P2, PT, R20.reuse, 0x2, PT ;  /* 0x000000021400780c */ /* 0x040fe40003f46270 */
[----:B------:R-:W-:Y:S02]  /*2220*/  ISETP.GE.AND P5, PT, R20, 0xa, PT ;  /* 0x0000000a1400780c */ /* 0x000fe40003fa6270 */
[----:B------:R-:W-:Y:S02]  /*2230*/  LOP3.LUT R16, R16, 0xfffffffd, RZ, 0xc0, !PT ;  /* 0xfffffffd10107812 */ /* 0x000fe400078ec0ff */
[----:B------:R-:W-:-:S04]  /*2240*/  ISETP.GT.AND P3, PT, R2, 0x1, !P2 ;  /* 0x000000010200780c */ /* 0x000fc80005764270 */
[----:B------:R-:W-:Y:S02]  /*2250*/  ISETP.LT.OR P3, PT, R0, 0x2, P3 ;  /* 0x000000020000780c */ /* 0x000fe40001f61670 */
[----:B------:R-:W-:Y:S02]  /*2260*/  @P4 LOP3.LUT R16, R16, 0x2, RZ, 0xfc, !PT ;  /* 0x0000000210104812 */ /* 0x000fe400078efcff */
[----:B------:R-:W-:Y:S02]  /*2270*/  FSEL R25, R25, -INF , !P3 ;  /* 0xff80000019197808 */ /* 0x000fe40005800000 */
[----:B------:R-:W-:Y:S02]  /*2280*/  LOP3.LUT R16, R16, 0xfffffffb, RZ, 0xc0, !PT ;  /* 0xfffffffb10107812 */ /* 0x000fe400078ec0ff */
[----:B------:R-:W-:Y:S02]  /*2290*/  ISETP.GT.AND P4, PT, R2, 0x8, !P4 ;  /* 0x000000080200780c */ /* 0x000fe40006784270 */
[----:B------:R-:W-:-:S02]  /*22a0*/  @P5 LOP3.LUT R16, R16, 0x4, RZ, 0xfc, !PT ;  /* 0x0000000410105812 */ /* 0x000fc400078efcff */
[----:B------:R-:W-:Y:S02]  /*22b0*/  ISETP.GT.AND P3, PT, R2, 0x9, !P5 ;  /* 0x000000090200780c */ /* 0x000fe40006f64270 */
[----:B------:R-:W-:Y:S02]  /*22c0*/  ISETP.GE.AND P5, PT, R20, 0x11, PT ;  /* 0x000000111400780c */ /* 0x000fe40003fa6270 */
[C---:B------:R-:W-:Y:S02]  /*22d0*/  ISETP.LT.OR P4, PT, R0.reuse, 0x9, P4 ;  /* 0x000000090000780c */ /* 0x040fe40002781670 */
[----:B------:R-:W-:Y:S02]  /*22e0*/  ISETP.LT.OR P3, PT, R0, 0xa, P3 ;  /* 0x0000000a0000780c */ /* 0x000fe40001f61670 */
[----:B------:R-:W-:Y:S02]  /*22f0*/  FSEL R28, R28, -INF , !P4 ;  /* 0xff8000001c1c7808 */ /* 0x000fe40006000000 */
[----:B------:R-:W-:-:S02]  /*2300*/  ISETP.GE.AND P4, PT, R20, 0x12, PT ;  /* 0x000000121400780c */ /* 0x000fc40003f86270 */
[----:B------:R-:W-:Y:S02]  /*2310*/  LOP3.LUT R16, R16, 0xfffffff7, RZ, 0xc0, !PT ;  /* 0xfffffff710107812 */ /* 0x000fe400078ec0ff */
[----:B------:R-:W-:Y:S02]  /*2320*/  FSEL R29, R29, -INF , !P3 ;  /* 0xff8000001d1d7808 */ /* 0x000fe40005800000 */
[----:B------:R-:W-:Y:S02]  /*2330*/  ISETP.GT.AND P3, PT, R2, 0x10, !P5 ;  /* 0x000000100200780c */ /* 0x000fe40006f64270 */
[----:B------:R-:W-:Y:S02]  /*2340*/  @P5 LOP3.LUT R16, R16, 0x8, RZ, 0xfc, !PT ;  /* 0x0000000810105812 */ /* 0x000fe400078efcff */
[----:B------:R-:W-:Y:S02]  /*2350*/  ISETP.LT.OR P3, PT, R0, 0x11, P3 ;  /* 0x000000110000780c */ /* 0x000fe40001f61670 */
[----:B------:R-:W-:-:S02]  /*2360*/  LOP3.LUT R16, R16, 0xfdffffff, RZ, 0xc0, !PT ;  /* 0xfdffffff10107812 */ /* 0x000fc400078ec0ff */
[----:B------:R-:W-:Y:S02]  /*2370*/  FSEL R32, R32, -INF , !P3 ;  /* 0xff80000020207808 */ /* 0x000fe40005800000 */
[----:B------:R-:W-:Y:S02]  /*2380*/  @P4 LOP3.LUT R16, R16, 0x2000000, RZ, 0xfc, !PT ;  /* 0x0200000010104812 */ /* 0x000fe400078efcff */
[----:B------:R-:W-:Y:S02]  /*2390*/  ISETP.GT.AND P3, PT, R2, 0x11, !P4 ;  /* 0x000000110200780c */ /* 0x000fe40006764270 */
[----:B------:R-:W-:Y:S02]  /*23a0*/  ISETP.GE.AND P4, PT, R20, 0x19, PT ;  /* 0x000000191400780c */ /* 0x000fe40003f86270 */
[----:B------:R-:W-:Y:S02]  /*23b0*/  ISETP.LT.OR P3, PT, R0, 0x12, P3 ;  /* 0x000000120000780c */ /* 0x000fe40001f61670 */
[----:B------:R-:W-:-:S02]  /*23c0*/  LOP3.LUT R16, R16, 0xfeffffff, RZ, 0xc0, !PT ;  /* 0xfeffffff10107812 */ /* 0x000fc400078ec0ff */
[----:B------:R-:W-:Y:S02]  /*23d0*/  FSEL R33, R33, -INF , !P3 ;  /* 0xff80000021217808 */ /* 0x000fe40005800000 */
[----:B------:R-:W-:-:S04]  /*23e0*/  ISETP.GT.AND P3, PT, R2, 0x18, !P4 ;  /* 0x000000180200780c */ /* 0x000fc80006764270 */
[----:B------:R-:W-:Y:S02]  /*23f0*/  ISETP.LT.OR P3, PT, R0, 0x19, P3 ;  /* 0x000000190000780c */ /* 0x000fe40001f61670 */
[----:B------:R-:W-:Y:S02]  /*2400*/  @P4 LOP3.LUT R16, R16, 0x1000000, RZ, 0xfc, !PT ;  /* 0x0100000010104812 */ /* 0x000fe400078efcff */
[----:B------:R-:W-:Y:S02]  /*2410*/  ISETP.GE.AND P4, PT, R20, 0x1a, PT ;  /* 0x0000001a1400780c */ /* 0x000fe40003f86270 */
[----:B------:R-:W-:Y:S02]  /*2420*/  LOP3.LUT R16, R16, 0xff7fffff, RZ, 0xc0, !PT ;  /* 0xff7fffff10107812 */ /* 0x000fe400078ec0ff */
[----:B------:R-:W-:Y:S02]  /*2430*/  FSEL R36, R36, -INF , !P3 ;  /* 0xff80000024247808 */ /* 0x000fe40005800000 */
[----:B------:R-:W-:-:S04]  /*2440*/  ISETP.GT.AND P3, PT, R2, 0x19, !P4 ;  /* 0x000000190200780c */ /* 0x000fc80006764270 */
[----:B------:R-:W-:-:S03]  /*2450*/  ISETP.LT.OR P3, PT, R0, 0x1a, P3 ;  /* 0x0000001a0000780c */ /* 0x000fc60001f61670 */
        /* <DEDUP_REMOVED lines=110> */
[----:B------:R-:W-:Y:S02]  /*2b40*/  FSEL R73, R73, -INF , !P3 ;  /* 0xff80000049497808 */ /* 0x000fe40005800000 */
[----:B------:R-:W-:Y:S02]  /*2b50*/  LOP3.LUT R16, R16, 0xffffffef, RZ, 0xc0, !PT ;  /* 0xffffffef10107812 */ /* 0x000fe400078ec0ff */
[----:B------:R-:W-:-:S04]  /*2b60*/  ISETP.GT.AND P3, PT, R2, 0x68, !P4 ;  /* 0x000000680200780c */ /* 0x000fc80006764270 */
[----:B------:R-:W-:-:S03]  /*2b70*/  ISETP.LT.OR P3, PT, R0, 0x69, P3 ;  /* 0x000000690000780c */ /* 0x000fc60001f61670 */
[----:B------:R-:W-:Y:S02]  /*2b80*/  @P4 LOP3.LUT R16, R16, 0x10, RZ, 0xfc, !PT ;  /* 0x0000001010104812 */ /* 0x000fe400078efcff */
[----:B------:R-:W-:Y:S02]  /*2b90*/  ISETP.GE.AND P4, PT, R20, 0x6a, PT ;  /* 0x0000006a1400780c */ /* 0x000fe40003f86270 */
[----:B------:R-:W-:Y:S02]  /*2ba0*/  FSEL R76, R76, -INF , !P3 ;  /* 0xff8000004c4c7808 */ /* 0x000fe40005800000 */
[----:B------:R-:W-:Y:S02]  /*2bb0*/  ISETP.GT.AND P3, PT, R2, 0x69, !P4 ;  /* 0x000000690200780c */ /* 0x000fe40006764270 */
[----:B------:R-:W-:Y:S02]  /*2bc0*/  LOP3.LUT R16, R16, 0xfbffffff, RZ, 0xc0, !PT ;  /* 0xfbffffff10107812 */ /* 0x000fe400078ec0ff */
[----:B------:R-:W-:-:S04]  /*2bd0*/  ISETP.LT.OR P3, PT, R0, 0x6a, P3 ;  /* 0x0000006a0000780c */ /* 0x000fc80001f61670 */
[----:B------:R-:W-:Y:S02]  /*2be0*/  FSEL R77, R77, -INF , !P3 ;  /* 0xff8000004d4d7808 */ /* 0x000fe40005800000 */
[----:B------:R-:W-:Y:S02]  /*2bf0*/  ISETP.GE.AND P3, PT, R20, 0x71, PT ;  /* 0x000000711400780c */ /* 0x000fe40003f66270 */
[----:B------:R-:W-:Y:S02]  /*2c00*/  @P4 LOP3.LUT R16, R16, 0x4000000, RZ, 0xfc, !PT ;  /* 0x0400000010104812 */ /* 0x000fe400078efcff */
[----:B------:R-:W-:Y:S02]  /*2c10*/  ISETP.GT.AND P4, PT, R2, 0x70, !P3 ;  /* 0x000000700200780c */ /* 0x000fe40005f84270 */
[----:B------:R-:W-:Y:S02]  /*2c20*/  LOP3.LUT R16, R16, 0xfffffffe, RZ, 0xc0, !PT ;  /* 0xfffffffe10107812 */ /* 0x000fe400078ec0ff */
[----:B------:R-:W-:-:S04]  /*2c30*/  ISETP.LT.OR P4, PT, R0, 0x71, P4 ;  /* 0x000000710000780c */ /* 0x000fc80002781670 */
[----:B------:R-:W-:Y:S02]  /*2c40*/  FSEL R80, R80, -INF , !P4 ;  /* 0xff80000050507808 */ /* 0x000fe40006000000 */
[----:B------:R-:W-:-:S04]  /*2c50*/  ISETP.GE.AND P4, PT, R20, 0x72, PT ;  /* 0x000000721400780c */ /* 0x000fc80003f86270 */
[----:B------:R-:W-:-:S04]  /*2c60*/  ISETP.GT.AND P5, PT, R2, 0x71, !P4 ;  /* 0x000000710200780c */ /* 0x000fc800067a4270 */
[----:B------:R-:W-:-:S04]  /*2c70*/  ISETP.LT.OR P5, PT, R0, 0x72, P5 ;  /* 0x000000720000780c */ /* 0x000fc80002fa1670 */
[----:B------:R-:W-:Y:S02]  /*2c80*/  FSEL R81, R81, -INF , !P5 ;  /* 0xff80000051517808 */ /* 0x000fe40006800000 */
[----:B------:R-:W-:-:S04]  /*2c90*/  ISETP.GE.AND P5, PT, R20, 0x79, PT ;  /* 0x000000791400780c */ /* 0x000fc80003fa6270 */
[----:B------:R-:W-:-:S04]  /*2ca0*/  ISETP.GT.AND P6, PT, R2, 0x78, !P5 ;  /* 0x000000780200780c */ /* 0x000fc80006fc4270 */
[----:B------:R-:W-:-:S04]  /*2cb0*/  ISETP.LT.OR P6, PT, R0, 0x79, P6 ;  /* 0x000000790000780c */ /* 0x000fc800037c1670 */
[----:B------:R-:W-:Y:S02]  /*2cc0*/  FSEL R84, R84, -INF , !P6 ;  /* 0xff80000054547808 */ /* 0x000fe40007000000 */
[----:B------:R-:W-:-:S13]  /*2cd0*/  ISETP.GE.AND P6, PT, R20, 0x1, PT ;  /* 0x000000011400780c */ /* 0x000fda0003fc6270 */
[----:B------:R-:W-:Y:S02]  /*2ce0*/  @P6 LOP3.LUT R16, R16, 0x1, RZ, 0xfc, !PT ;  /* 0x0000000110106812 */ /* 0x000fe400078efcff */
[----:B------:R-:W-:Y:S02]  /*2cf0*/  ISETP.GT.AND P6, PT, R2, RZ, !P6 ;  /* 0x000000ff0200720c */ /* 0x000fe400077c4270 */
[----:B------:R-:W-:Y:S02]  /*2d00*/  LOP3.LUT R16, R16, 0xf7ffffff, RZ, 0xc0, !PT ;  /* 0xf7ffffff10107812 */ /* 0x000fe400078ec0ff */
[----:B------:R-:W-:-:S04]  /*2d10*/  ISETP.LT.OR P6, PT, R0, 0x1, P6 ;  /* 0x000000010000780c */ /* 0x000fc800037c1670 */
[----:B------:R-:W-:Y:S02]  /*2d20*/  FSEL R13, R24, -INF , !P6 ;  /* 0xff800000180d7808 */ /* 0x000fe40007000000 */
[----:B------:R-:W-:-:S13]  /*2d30*/  ISETP.GE.AND P6, PT, R20, 0x7a, PT ;  /* 0x0000007a1400780c */ /* 0x000fda0003fc6270 */
[----:B------:R-:W-:Y:S02]  /*2d40*/  @P6 LOP3.LUT R16, R16, 0x8000000, RZ, 0xfc, !PT ;  /* 0x0800000010106812 */ /* 0x000fe400078efcff */
[----:B------:R-:W-:Y:S02]  /*2d50*/  ISETP.GT.AND P6, PT, R2, 0x79, !P6 ;  /* 0x000000790200780c */ /* 0x000fe400077c4270 */
[----:B------:R-:W0:Y:S02]  /*2d60*/  SHFL.IDX PT, R2, R4, 0x1, 0x1c1f ;  /* 0x003c1f0004027f89 */ /* 0x000e2400000e0000 */
[----:B------:R-:W-:-:S04]  /*2d70*/  ISETP.LT.OR P6, PT, R0, 0x7a, P6 ;  /* 0x0000007a0000780c */ /* 0x000fc800037c1670 */
[----:B------:R-:W-:Y:S02]  /*2d80*/  FSEL R85, R85, -INF , !P6 ;  /* 0xff80000055557808 */ /* 0x000fe40007000000 */
[----:B------:R-:W-:Y:S02]  /*2d90*/  PLOP3.LUT P6, PT, PT, PT, UP1, 0x40, 0x0 ;  /* 0x000000000000781c */ /* 0x000fe40003fce818 */
[----:B0-----:R-:W-:Y:S01]  /*2da0*/  VIADDMNMX R0, R2, R22, R5, PT ;  /* 0x0000001602007246 */ /* 0x001fe20003800105 */
[----:B------:R-:W-:-:S10]  /*2db0*/  IMAD.IADD R3, R11, 0x1, R2 ;  /* 0x000000010b037824 */ /* 0x000fd400078e0202 */
[----:B------:R-:W-:Y:S05]  /*2dc0*/  @P6 BRA `(.L_x_696) ;  /* 0x0000000000646947 */ /* 0x000fea0003800000 */
        /* <DEDUP_REMOVED lines=9> */
[----:B------:R-:W-:Y:S01]  /*2e60*/  @P6 IMAD.HI.U32 R2, R5, UR6, RZ ;  /* 0x0000000605026c27 */ /* 0x000fe2000f8e00ff */
[----:B------:R-:W-:-:S13]  /*2e70*/  PLOP3.LUT P6, PT, PT, PT, UP2, 0x80, 0x0 ;  /* 0x000000000000781c */ /* 0x000fda0003fcf028 */
[----:B------:R-:W-:-:S04]  /*2e80*/  @P6 SHF.R.U32.HI R5, RZ, UR7, R2 ;  /* 0x00000007ff056c19 */ /* 0x000fc80008011602 */
[----:B------:R-:W-:Y:S01]  /*2e90*/  LOP3.LUT R5, RZ, R5, RZ, 0x33, !PT ;  /* 0x00000005ff057212 */ /* 0x000fe200078e33ff */
[----:B------:R-:W-:Y:S06]  /*2ea0*/  BRA `(.L_x_699) ;  /* 0x0000000000187947 */ /* 0x000fec0003800000 */
.L_x_698:
[----:B------:R-:W-:-:S06]  /*2eb0*/  UISETP.NE.AND UP2, UPT, UR5, 0x1, UPT ;  /* 0x000000010500788c */ /* 0x000fcc000bf45270 */
[----:B------:R-:W-:-:S05]  /*2ec0*/  PLOP3.LUT P6, PT, PT, PT, UP2, 0x80, 0x0 ;  /* 0x000000000000781c */ /* 0x000fca0003fcf028 */
[----:B------:R-:W-:-:S08]  /*2ed0*/  @UP2 ULDC.64 UR6, c[0x0][0x9e8] ;  /* 0x00027a0000062ab9 */ /* 0x000fd00000000a00 */
[----:B------:R-:W-:Y:S01]  /*2ee0*/  @P6 IMAD.HI.U32 R2, R5, UR6, RZ ;  /* 0x0000000605026c27 */ /* 0x000fe2000f8e00ff */
[----:B------:R-:W-:-:S13]  /*2ef0*/  PLOP3.LUT P6, PT, PT, PT, UP2, 0x80, 0x0 ;  /* 0x000000000000781c */ /* 0x000fda0003fcf028 */
[----:B------:R-:W-:-:S07]  /*2f00*/  @P6 SHF.R.U32.HI R5, RZ, UR7, R2 ;  /* 0x00000007ff056c19 */ /* 0x000fce0008011602 */
.L_x_699:
[----:B------:R-:W-:Y:S05]  /*2f10*/  BSYNC B0 ;  /* 0x0000000000007941 */ /* 0x000fea0003800000 */
.L_x_697:
[----:B------:R-:W-:-:S04]  /*2f20*/  IMAD R2, R5, UR5, -R14 ;  /* 0x0000000505027c24 */ /* 0x000fc8000f8e0a0e */
[----:B------:R-:W-:-:S05]  /*2f30*/  IMAD R2, R7, -0x2, R2 ;  /* 0xfffffffe07027824 */ /* 0x000fca00078e0202 */
[----:B------:R-:W-:Y:S02]  /*2f40*/  VIMNMX R3, R3, R2, !PT ;  /* 0x0000000203037248 */ /* 0x000fe40007fe0100 */
[----:B------:R-:W-:-:S07]  /*2f50*/  VIADDMNMX R0, R2, UR5, R0, PT ;  /* 0x0000000502007c46 */ /* 0x000fce000b800100 */
.L_x_696:
[----:B------:R-:W-:Y:S01]  /*2f60*/  ISETP.GT.AND P2, PT, R3, 0x1, !P2 ;  /* 0x000000010300780c */ /* 0x000fe20005744270 */
[----:B------:R-:W-:Y:S01]  /*2f70*/  IMAD.U32 R11, RZ, RZ, UR40 ;  /* 0x00000028ff0b7e24 */ /* 0x000fe2000f8e00ff */
[----:B------:R-:W-:Y:S01]  /*2f80*/  LOP3.LUT P6, RZ, R16, 0x8, RZ, 0xc0, !PT ;  /* 0x0000000810ff7812 */ /* 0x000fe200078cc0ff */
[----:B------:R-:W-:Y:S01]  /*2f90*/  @UP0 ULDC UR6, c[0x0][0x44c] ;  /* 0x0001130000060ab9 */ /* 0x000fe20000000800 */
[----:B------:R-:W-:Y:S01]  /*2fa0*/  ISETP.LT.OR P2, PT, R0, 0x2, P2 ;  /* 0x000000020000780c */ /* 0x000fe20001741670 */
[----:B------:R-:W-:Y:S01]  /*2fb0*/  UIMAD.WIDE.U32 UR6, UR43, UR6, URZ ;  /* 0x000000062b0672a5 */ /* 0x000fe2000f8e003f */
[----:B------:R-:W-:Y:S01]  /*2fc0*/  FMNMX.FTZ R5, R13, R25, !PT ;  /* 0x000000190d057209 */ /* 0x000fe20007810000 */
[----:B------:R-:W-:Y:S01]  /*2fd0*/  @UP0 ULDC UR14, c[0x0][0x450] ;  /* 0x00011400000e0ab9 */ /* 0x000fe20000000800 */
[----:B------:R-:W-:Y:S01]  /*2fe0*/  FSEL R27, R27, -INF , !P2 ;  /* 0xff8000001b1b7808 */ /* 0x000fe20005000000 */
[----:B------:R-:W-:Y:S01]  /*2ff0*/  @UP0 USHF.R.U32.HI UR43, URZ, UR14, UR7 ;  /* 0x0000000e3f2b0299 */ /* 0x000fe20008011607 */
[----:B------:R-:W-:-:S02]  /*3000*/  LOP3.LUT P2, RZ, R16, 0x2, RZ, 0xc0, !PT ;  /* 0x0000000210ff7812 */ /* 0x000fc4000784c0ff */
[----:B------:R-:W-:Y:S02]  /*3010*/  FMNMX.FTZ R2, R28, R5, !PT ;  /* 0x000000051c027209 */ /* 0x000fe40007810000 */
[----:B------:R-:W-:Y:S02]  /*3020*/  ISETP.GT.AND P2, PT, R3, 0x8, !P2 ;  /* 0x000000080300780c */ /* 0x000fe40005744270 */
[----:B------:R-:W-:Y:S02]  /*3030*/  FMNMX.FTZ R5, R29, R2, !PT ;  /* 0x000000021d057209 */ /* 0x000fe40007810000 */
[----:B------:R-:W-:Y:S02]  /*3040*/  ISETP.LT.OR P2, PT, R0, 0x9, P2 ;  /* 0x000000090000780c */ /* 0x000fe40001741670 */
[----:B------:R-:W-:Y:S02]  /*3050*/  FMNMX.FTZ R2, R32, R5, !PT ;  /* 0x0000000520027209 */ /* 0x000fe40007810000 */
[----:B------:R-:W-:-:S02]  /*3060*/  FSEL R30, R30, -INF , !P2 ;  /* 0xff8000001e1e7808 */ /* 0x000fc40005000000 */
[----:B------:R-:W-:Y:S02]  /*3070*/  LOP3.LUT P2, RZ, R16, 0x4, RZ, 0xc0, !PT ;  /* 0x0000000410ff7812 */ /* 0x000fe4000784c0ff */
[----:B------:R-:W-:Y:S02]  /*3080*/  FMNMX.FTZ R5, R33, R2, !PT ;  /* 0x0000000221057209 */ /* 0x000fe40007810000 */
[----:B------:R-:W-:Y:S02]  /*3090*/  ISETP.GT.AND P2, PT, R3, 0x9, !P2 ;  /* 0x000000090300780c */ /* 0x000fe40005744270 */
[----:B------:R-:W-:Y:S02]  /*30a0*/  FMNMX.FTZ R2, R36, R5, !PT ;  /* 0x0000000524027209 */ /* 0x000fe40007810000 */
[----:B------:R-:W-:Y:S02]  /*30b0*/  ISETP.LT.OR P2, PT, R0, 0xa, P2 ;  /* 0x0000000a0000780c */ /* 0x000fe40001741670 */
[----:B------:R-:W-:-:S02]  /*30c0*/  FMNMX.FTZ R5, R37, R2, !PT ;  /* 0x0000000225057209 */ /* 0x000fc40007810000 */
[----:B------:R-:W-:Y:S02]  /*30d0*/  FSEL R31, R31, -INF , !P2 ;  /* 0xff8000001f1f7808 */ /* 0x000fe40005000000 */
[----:B------:R-:W-:Y:S02]  /*30e0*/  ISETP.GT.AND P2, PT, R3, 0x10, !P6 ;  /* 0x000000100300780c */ /* 0x000fe40007744270 */
[----:B------:R-:W-:Y:S02]  /*30f0*/  FMNMX.FTZ R2, R40, R5, !PT ;  /* 0x0000000528027209 */ /* 0x000fe40007810000 */
[----:B------:R-:W-:Y:S02]  /*3100*/  ISETP.LT.OR P2, PT, R0, 0x11, P2 ;  /* 0x000000110000780c */ /* 0x000fe40001741670 */
[----:B------:R-:W-:Y:S02]  /*3110*/  LOP3.LUT P6, RZ, R16, 0x8000, RZ, 0xc0, !PT ;  /* 0x0000800010ff7812 */ /* 0x000fe400078cc0ff */
        /* <DEDUP_REMOVED lines=8> */
[----:B------:R-:W-:Y:S02]  /*31a0*/  LOP3.LUT P2, RZ, R16, 0x1000000, RZ, 0xc0, !PT ;  /* 0x0100000010ff7812 */ /* 0x000fe4000784c0ff */
[----:B------:R-:W-:Y:S02]  /*31b0*/  FMNMX.FTZ R2, R48, R5, !PT ;  /* 0x0000000530027209 */ /* 0x000fe40007810000 */
[----:B------:R-:W-:Y:S02]  /*31c0*/  ISETP.GT.AND P2, PT, R3, 0x18, !P2 ;  /* 0x000000180300780c */ /* 0x000fe40005744270 */
[----:B------:R-:W-:Y:S02]  /*31d0*/  FMNMX.FTZ R5, R49, R2, !PT ;  /* 0x0000000231057209 */ /* 0x000fe40007810000 */
[----:B------:R-:W-:-:S02]  /*31e0*/  ISETP.LT.OR P2, PT, R0, 0x19, P2 ;  /* 0x000000190000780c */ /* 0x000fc40001741670 */
[----:B------:R-:W-:Y:S02]  /*31f0*/  FMNMX.FTZ R2, R52, R5, !PT ;  /* 0x0000000534027209 */ /* 0x000fe40007810000 */
[----:B------:R-:W-:Y:S02]  /*3200*/  FSEL R38, R38, -INF , !P2 ;  /* 0xff80000026267808 */ /* 0x000fe40005000000 */
[----:B------:R-:W-:Y:S02]  /*3210*/  LOP3.LUT P2, RZ, R16, 0x800000, RZ, 0xc0, !PT ;  /* 0x0080000010ff7812 */ /* 0x000fe4000784c0ff */
[----:B------:R-:W-:Y:S02]  /*3220*/  FMNMX.FTZ R5, R53, R2, !PT ;  /* 0x0000000235057209 */ /* 0x000fe40007810000 */
[----:B------:R-:W-:Y:S02]  /*3230*/  ISETP.GT.AND P2, PT, R3, 0x19, !P2 ;  /* 0x000000190300780c */ /* 0x000fe40005744270 */
[----:B------:R-:W-:-:S02]  /*3240*/  FMNMX.FTZ R2, R56, R5, !PT ;  /* 0x0000000538027209 */ /* 0x000fc40007810000 */
[----:B------:R-:W-:Y:S02]  /*3250*/  ISETP.LT.OR P2, PT, R0, 0x1a, P2 ;  /* 0x0000001a0000780c */ /* 0x000fe40001741670 */
[----:B------:R-:W-:Y:S02]  /*3260*/  FMNMX.FTZ R5, R57, R2, !PT ;  /* 0x0000000239057209 */ /* 0x000fe40007810000 */
[----:B------:R-:W-:Y:S02]  /*3270*/  FSEL R39, R39, -INF , !P2 ;  /* 0xff80000027277808 */ /* 0x000fe40005000000 */
[----:B------:R-:W-:Y:S02]  /*3280*/  LOP3.LUT P2, RZ, R16, 0x400000, RZ, 0xc0, !PT ;  /* 0x0040000010ff7812 */ /* 0x000fe4000784c0ff */
[----:B------:R-:W-:Y:S02]  /*3290*/  FMNMX.FTZ R2, R60, R5, !PT ;  /* 0x000000053c027209 */ /* 0x000fe40007810000 */
[----:B------:R-:W-:-:S02]  /*32a0*/  ISETP.GT.AND P2, PT, R3, 0x20, !P2 ;  /* 0x000000200300780c */ /* 0x000fc40005744270 */
[----:B------:R-:W-:Y:S02]  /*32b0*/  FMNMX.FTZ R5, R61, R2, !PT ;  /* 0x000000023d057209 */ /* 0x000fe40007810000 */
[----:B------:R-:W-:Y:S02]  /*32c0*/  ISETP.LT.OR P2, PT, R0, 0x21, P2 ;  /* 0x000000210000780c */ /* 0x000fe40001741670 */
[----:B------:R-:W-:Y:S02]  /*32d0*/  FMNMX.FTZ R2, R64, R5, !PT ;  /* 0x0000000540027209 */ /* 0x000fe40007810000 */
[----:B------:R-:W-:Y:S02]  /*32e0*/  FSEL R42, R42, -INF , !P2 ;  /* 0xff8000002a2a7808 */ /* 0x000fe40005000000 */
[----:B------:R-:W-:Y:S02]  /*32f0*/  LOP3.LUT P2, RZ, R16, 0x200000, RZ, 0xc0, !PT ;  /* 0x0020000010ff7812 */ /* 0x000fe4000784c0ff */
[----:B------:R-:W-:-:S02]  /*3300*/  FMNMX.FTZ R5, R65, R2, !PT ;  /* 0x0000000241057209 */ /* 0x000fc40007810000 */
[----:B------:R-:W-:Y:S02]  /*3310*/  ISETP.GT.AND P2, PT, R3, 0x21, !P2 ;  /* 0x000000210300780c */ /* 0x000fe40005744270 */
[----:B------:R-:W-:Y:S02]  /*3320*/  FMNMX.FTZ R2, R68, R5, !PT ;  /* 0x0000000544027209 */ /* 0x000fe40007810000 */
[----:B------:R-:W-:Y:S02]  /*3330*/  ISETP.LT.OR P2, PT, R0, 0x22, P2 ;  /* 0x000000220000780c */ /* 0x000fe40001741670 */
[----:B------:R-:W-:Y:S02]  /*3340*/  FMNMX.FTZ R5, R69, R2, !PT ;  /* 0x0000000245057209 */ /* 0x000fe40007810000 */
[----:B------:R-:W-:Y:S02]  /*3350*/  FSEL R43, R43, -INF , !P2 ;  /* 0xff8000002b2b7808 */ /* 0x000fe40005000000 */
        /* <DEDUP_REMOVED lines=19> */
[C---:B------:R-:W-:Y:S01]  /*3490*/  ISETP.GT.AND P3, PT, R3.reuse, 0x70, !P3 ;  /* 0x000000700300780c */ /* 0x040fe20005f64270 */
[----:B------:R-:W0:Y:S01]  /*34a0*/  SHFL.BFLY PT, R5, R4, 0x2, 0x1f ;  /* 0x0c401f0004057f89 */ /* 0x000e2200000e0000 */
[----:B------:R-:W-:Y:S02]  /*34b0*/  FSEL R50, R50, -INF , !P2 ;  /* 0xff80000032327808 */ /* 0x000fe40005000000 */
[----:B------:R-:W-:Y:S02]  /*34c0*/  LOP3.LUT P2, RZ, R16, 0x20000, RZ, 0xc0, !PT ;  /* 0x0002000010ff7812 */ /* 0x000fe4000784c0ff */
[C---:B------:R-:W-:Y:S02]  /*34d0*/  ISETP.GT.AND P4, PT, R3.reuse, 0x71, !P4 ;  /* 0x000000710300780c */ /* 0x040fe40006784270 */
[C---:B------:R-:W-:Y:S02]  /*34e0*/  ISETP.GT.AND P2, PT, R3.reuse, 0x31, !P2 ;  /* 0x000000310300780c */ /* 0x040fe40005744270 */
[----:B------:R-:W-:-:S02]  /*34f0*/  ISETP.GT.AND P5, PT, R3, 0x78, !P5 ;  /* 0x000000780300780c */ /* 0x000fc40006fa4270 */
[C---:B------:R-:W-:Y:S02]  /*3500*/  ISETP.LT.OR P2, PT, R0.reuse, 0x32, P2 ;  /* 0x000000320000780c */ /* 0x040fe40001741670 */
[----:B------:R-:W-:Y:S02]  /*3510*/  ISETP.LT.OR P3, PT, R0, 0x71, P3 ;  /* 0x000000710000780c */ /* 0x000fe40001f61670 */
[----:B------:R-:W-:Y:S02]  /*3520*/  FSEL R51, R51, -INF , !P2 ;  /* 0xff80000033337808 */ /* 0x000fe40005000000 */
[----:B------:R-:W-:Y:S02]  /*3530*/  LOP3.LUT P2, RZ, R16, 0x10000, RZ, 0xc0, !PT ;  /* 0x0001000010ff7812 */ /* 0x000fe4000784c0ff */
[----:B------:R-:W-:Y:S02]  /*3540*/  ISETP.LT.OR P4, PT, R0, 0x72, P4 ;  /* 0x000000720000780c */ /* 0x000fe40002781670 */
[----:B------:R-:W-:-:S02]  /*3550*/  ISETP.GT.AND P2, PT, R3, 0x38, !P2 ;  /* 0x000000380300780c */ /* 0x000fc40005744270 */
[----:B------:R-:W-:Y:S02]  /*3560*/  FSEL R82, R82, -INF , !P3 ;  /* 0xff80000052527808 */ /* 0x000fe40005800000 */
[----:B------:R-:W-:Y:S02]  /*3570*/  ISETP.LT.OR P2, PT, R0, 0x39, P2 ;  /* 0x000000390000780c */ /* 0x000fe40001741670 */
[----:B0-----:R-:W-:Y:S02]  /*3580*/  FMNMX.FTZ R5, R4, R5, !PT ;  /* 0x0000000504057209 */ /* 0x001fe40007810000 */
[----:B------:R-:W-:Y:S02]  /*3590*/  FSEL R54, R54, -INF , !P2 ;  /* 0xff80000036367808 */ /* 0x000fe40005000000 */
[----:B------:R-:W-:Y:S01]  /*35a0*/  ISETP.GT.AND P2, PT, R3, 0x39, !P6 ;  /* 0x000000390300780c */ /* 0x000fe20007744270 */
[----:B------:R-:W0:Y:S01]  /*35b0*/  SHFL.BFLY PT, R2, R5, 0x1, 0x1f ;  /* 0x0c201f0005027f89 */ /* 0x000e2200000e0000 */
[----:B------:R-:W-:-:S02]  /*35c0*/  LOP3.LUT P6, RZ, R16, 0x10, RZ, 0xc0, !PT ;  /* 0x0000001010ff7812 */ /* 0x000fc400078cc0ff */
[C---:B------:R-:W-:Y:S02]  /*35d0*/  ISETP.LT.OR P2, PT, R0.reuse, 0x3a, P2 ;  /* 0x0000003a0000780c */ /* 0x040fe40001741670 */
[----:B------:R-:W-:Y:S02]  /*35e0*/  ISETP.LT.OR P5, PT, R0, 0x79, P5 ;  /* 0x000000790000780c */ /* 0x000fe40002fa1670 */
[----:B------:R-:W-:Y:S02]  /*35f0*/  FSEL R55, R55, -INF , !P2 ;  /* 0xff80000037377808 */ /* 0x000fe40005000000 */
[----:B------:R-:W-:Y:S02]  /*3600*/  LOP3.LUT P2, RZ, R16, 0x4000, RZ, 0xc0, !PT ;  /* 0x0000400010ff7812 */ /* 0x000fe4000784c0ff */
[----:B------:R-:W-:Y:S02]  /*3610*/  FSEL R83, R83, -INF , !P4 ;  /* 0xff80000053537808 */ /* 0x000fe40006000000 */
[----:B------:R-:W-:-:S02]  /*3620*/  ISETP.GT.AND P2, PT, R3, 0x40, !P2 ;  /* 0x000000400300780c */ /* 0x000fc40005744270 */
[----:B------:R-:W-:Y:S02]  /*3630*/  FSEL R86, R86, -INF , !P5 ;  /* 0xff80000056567808 */ /* 0x000fe40006800000 */
[----:B------:R-:W-:Y:S02]  /*3640*/  ISETP.LT.OR P2, PT, R0, 0x41, P2 ;  /* 0x000000410000780c */ /* 0x000fe40001741670 */
[----:B------:R-:W-:Y:S02]  /*3650*/  R2UR UR11, R19 ;  /* 0x00000000130b72ca */ /* 0x000fe400000e0000 */
[----:B------:R-:W-:Y:S02]  /*3660*/  FSEL R58, R58, -INF , !P2 ;  /* 0xff8000003a3a7808 */ /* 0x000fe40005000000 */
[----:B------:R-:W-:Y:S02]  /*3670*/  LOP3.LUT P2, RZ, R16, 0x2000, RZ, 0xc0, !PT ;  /* 0x0000200010ff7812 */ /* 0x000fe4000784c0ff */
[----:B0-----:R-:W-:-:S02]  /*3680*/  FMNMX.FTZ R2, R5, R2, !PT ;  /* 0x0000000205027209 */ /* 0x001fc40007810000 */
[----:B------:R-:W-:-:S03]  /*3690*/  ISETP.GT.AND P2, PT, R3, 0x41, !P2 ;  /* 0x000000410300780c */ /* 0x000fc60005744270 */
[----:B------:R-:W-:Y:S01]  /*36a0*/  FFMA.FTZ R20, R2, R11, -8 ;  /* 0xc100000002147423 */ /* 0x000fe2000001000b */
[----:B------:R-:W-:Y:S01]  /*36b0*/  ISETP.LT.OR P2, PT, R0, 0x42, P2 ;  /* 0x000000420000780c */ /* 0x000fe20001741670 */
[----:B------:R-:W-:-:S03]  /*36c0*/  UIADD3 UR43, UR11, UR43, URZ ;  /* 0x0000002b0b2b7290 */ /* 0x000fc6000fffe03f */
[----:B------:R-:W-:Y:S01]  /*36d0*/  FSEL R59, R59, -INF , !P2 ;  /* 0xff8000003b3b7808 */ /* 0x000fe20005000000 */
[----:B------:R-:W-:Y:S01]  /*36e0*/  UIADD3 UR4, UR43, UR4, URZ ;  /* 0x000000042b047290 */ /* 0x000fe2000fffe03f */
[----:B------:R-:W-:-:S04]  /*36f0*/  LOP3.LUT P2, RZ, R16, 0x1000, RZ, 0xc0, !PT ;  /* 0x0000100010ff7812 */ /* 0x000fc8000784c0ff */
[----:B------:R-:W-:-:S04]  /*3700*/  ISETP.GT.AND P2, PT, R3, 0x48, !P2 ;  /* 0x000000480300780c */ /* 0x000fc80005744270 */
[----:B------:R-:W-:-:S04]  /*3710*/  ISETP.LT.OR P2, PT, R0, 0x49, P2 ;  /* 0x000000490000780c */ /* 0x000fc80001741670 */
[----:B------:R-:W-:Y:S02]  /*3720*/  FSEL R62, R62, -INF , !P2 ;  /* 0xff8000003e3e7808 */ /* 0x000fe40005000000 */
        /* <DEDUP_REMOVED lines=28> */
[----:B------:R-:W-:Y:S02]  /*38f0*/  ISETP.GT.AND P2, PT, R3, 0x68, !P6 ;  /* 0x000000680300780c */ /* 0x000fe40007744270 */
[----:B------:R-:W-:Y:S02]  /*3900*/  LOP3.LUT P6, RZ, R16, 0x1, RZ, 0xc0, !PT ;  /* 0x0000000110ff7812 */ /* 0x000fe400078cc0ff */
[----:B------:R-:W-:-:S04]  /*3910*/  ISETP.LT.OR P2, PT, R0, 0x69, P2 ;  /* 0x000000690000780c */ /* 0x000fc80001741670 */
[----:B------:R-:W-:Y:S02]  /*3920*/  FSEL R78, R78, -INF , !P2 ;  /* 0xff8000004e4e7808 */ /* 0x000fe40005000000 */
[----:B------:R-:W-:-:S04]  /*3930*/  FSETP.NEU.FTZ.AND P2, PT, R2, -INF , PT ;  /* 0xff8000000200780b */ /* 0x000fc80003f5d000 */
[----:B------:R-:W-:Y:S02]  /*3940*/  FSEL R20, R20, RZ, P2 ;  /* 0x000000ff14147208 */ /* 0x000fe40001000000 */
[----:B------:R-:W-:Y:S02]  /*3950*/  ISETP.GT.AND P2, PT, R3, RZ, !P6 ;  /* 0x000000ff0300720c */ /* 0x000fe40007744270 */
[----:B------:R-:W-:Y:S01]  /*3960*/  LOP3.LUT P6, RZ, R16, 0x8000000, RZ, 0xc0, !PT ;  /* 0x0800000010ff7812 */ /* 0x000fe200078cc0ff */
[--C-:B------:R-:W-:Y:S01]  /*3970*/  FFMA.FTZ R4, R13, UR40, -R20.reuse ;  /* 0x000000280d047c23 */ /* 0x100fe20008010814 */
[----:B------:R-:W-:Y:S01]  /*3980*/  ISETP.LT.OR P2, PT, R0, 0x1, P2 ;  /* 0x000000010000780c */ /* 0x000fe20001741670 */
[--C-:B------:R-:W-:Y:S01]  /*3990*/  FFMA.FTZ R5, R25, UR40, -R20.reuse ;  /* 0x0000002819057c23 */ /* 0x100fe20008010814 */
[--C-:B------:R-:W-:Y:S01]  /*39a0*/  FFMA.FTZ R11, R28, UR40, -R20.reuse ;  /* 0x000000281c0b7c23 */ /* 0x100fe20008010814 */
[--C-:B------:R-:W-:Y:S01]  /*39b0*/  FFMA.FTZ R12, R29, UR40, -R20.reuse ;  /* 0x000000281d0c7c23 */ /* 0x100fe20008010814 */
[----:B------:R-:W-:Y:S01]  /*39c0*/  FSEL R26, R26, -INF , !P2 ;  /* 0xff8000001a1a7808 */ /* 0x000fe20005000000 */
[--C-:B------:R-:W-:Y:S01]  /*39d0*/  FFMA.FTZ R32, R32, UR40, -R20.reuse ;  /* 0x0000002820207c23 */ /* 0x100fe20008010814 */
[----:B------:R-:W-:Y:S01]  /*39e0*/  LOP3.LUT P2, RZ, R16, 0x4000000, RZ, 0xc0, !PT ;  /* 0x0400000010ff7812 */ /* 0x000fe2000784c0ff */
[--C-:B------:R-:W-:Y:S01]  /*39f0*/  FFMA.FTZ R36, R36, UR40, -R20.reuse ;  /* 0x0000002824247c23 */ /* 0x100fe20008010814 */
[----:B------:R-:W-:Y:S01]  /*3a00*/  FMNMX.FTZ R13, R26, R27, !PT ;  /* 0x0000001b1a0d7209 */ /* 0x000fe20007810000 */
[--C-:B------:R-:W-:Y:S01]  /*3a10*/  FFMA.FTZ R40, R40, UR40, -R20.reuse ;  /* 0x0000002828287c23 */ /* 0x100fe20008010814 */
[C---:B------:R-:W-:Y:S01]  /*3a20*/  ISETP.GT.AND P2, PT, R3.reuse, 0x69, !P2 ;  /* 0x000000690300780c */ /* 0x040fe20005744270 */
[----:B------:R-:W-:Y:S01]  /*3a30*/  MUFU.EX2 R4, R4 ;  /* 0x0000000400047308 */ /* 0x000fe20000000800 */
[----:B------:R-:W-:Y:S01]  /*3a40*/  FMNMX.FTZ R14, R30, R13, !PT ;  /* 0x0000000d1e0e7209 */ /* 0x000fe20007810000 */
[--C-:B------:R-:W-:Y:S01]  /*3a50*/  FFMA.FTZ R48, R48, UR40, -R20.reuse ;  /* 0x0000002830307c23 */ /* 0x100fe20008010814 */
[----:B------:R-:W-:Y:S01]  /*3a60*/  ISETP.GT.AND P6, PT, R3, 0x79, !P6 ;  /* 0x000000790300780c */ /* 0x000fe200077c4270 */
[--C-:B------:R-:W-:Y:S01]  /*3a70*/  FFMA.FTZ R44, R44, UR40, -R20.reuse ;  /* 0x000000282c2c7c23 */ /* 0x100fe20008010814 */
[----:B------:R-:W-:Y:S01]  /*3a80*/  FMNMX.FTZ R15, R31, R14, !PT ;  /* 0x0000000e1f0f7209 */ /* 0x000fe20007810000 */
[--C-:B------:R-:W-:Y:S01]  /*3a90*/  FFMA.FTZ R14, R33, UR40, -R20.reuse ;  /* 0x00000028210e7c23 */ /* 0x100fe20008010814 */
[----:B------:R-:W-:Y:S01]  /*3aa0*/  ISETP.LT.OR P2, PT, R0, 0x6a, P2 ;  /* 0x0000006a0000780c */ /* 0x000fe20001741670 */
[----:B------:R-:W-:Y:S01]  /*3ab0*/  MUFU.EX2 R13, R32 ;  /* 0x00000020000d7308 */ /* 0x000fe20000000800 */
[----:B------:R-:W-:Y:S01]  /*3ac0*/  FMNMX.FTZ R16, R34, R15, !PT ;  /* 0x0000000f22107209 */ /* 0x000fe20007810000 */
[--C-:B------:R-:W-:Y:S01]  /*3ad0*/  FFMA.FTZ R52, R52, UR40, -R20.reuse ;  /* 0x0000002834347c23 */ /* 0x100fe20008010814 */
[----:B------:R-:W-:Y:S01]  /*3ae0*/  FSEL R79, R79, -INF , !P2 ;  /* 0xff8000004f4f7808 */ /* 0x000fe20005000000 */
[--C-:B------:R-:W-:Y:S01]  /*3af0*/  FFMA.FTZ R60, R60, UR40, -R20.reuse ;  /* 0x000000283c3c7c23 */ /* 0x100fe20008010814 */
[----:B------:R-:W-:Y:S01]  /*3b00*/  FMNMX.FTZ R15, R35, R16, !PT ;  /* 0x00000010230f7209 */ /* 0x000fe20007810000 */
[--C-:B------:R-:W-:Y:S01]  /*3b10*/  FFMA.FTZ R56, R56, UR40, -R20.reuse ;  /* 0x0000002838387c23 */ /* 0x100fe20008010814 */
[----:B------:R-:W-:Y:S01]  /*3b20*/  ISETP.LT.OR P6, PT, R0, 0x7a, P6 ;  /* 0x0000007a0000780c */ /* 0x000fe200037c1670 */
[----:B------:R-:W-:Y:S01]  /*3b30*/  MUFU.EX2 R5, R5 ;  /* 0x0000000500057308 */ /* 0x000fe20000000800 */
[----:B------:R-:W-:Y:S01]  /*3b40*/  FMNMX.FTZ R16, R38, R15, !PT ;  /* 0x0000000f26107209 */ /* 0x000fe20007810000 */
[----:B------:R-:W-:Y:S01]  /*3b50*/  FFMA.FTZ R72, R72, UR40, -R20 ;  /* 0x0000002848487c23 */ /* 0x000fe20008010814 */
[----:B------:R-:W-:-:S02]  /*3b60*/  FSEL R87, R87, -INF , !P6 ;  /* 0xff80000057577808 */ /* 0x000fc40007000000 */
[----:B------:R-:W-:Y:S01]  /*3b70*/  FMNMX.FTZ R21, R39, R16, !PT ;  /* 0x0000001027157209 */ /* 0x000fe20007810000 */
[--C-:B------:R-:W-:Y:S01]  /*3b80*/  FFMA.FTZ R16, R37, UR40, -R20.reuse ;  /* 0x0000002825107c23 */ /* 0x100fe20008010814 */
[----:B------:R-:W-:Y:S01]  /*3b90*/  FFMA.FTZ R37, R64, UR40, -R20 ;  /* 0x0000002840257c23 */ /* 0x000fe20008010814 */
[----:B------:R-:W-:Y:S01]  /*3ba0*/  MUFU.EX2 R15, R36 ;  /* 0x00000024000f7308 */ /* 0x000fe20000000800 */
[----:B------:R-:W-:-:S04]  /*3bb0*/  FMNMX.FTZ R22, R42, R21, !PT ;  /* 0x000000152a167209 */ /* 0x000fc80007810000 */
[----:B------:R-:W-:-:S03]  /*3bc0*/  FMNMX.FTZ R21, R43, R22, !PT ;  /* 0x000000162b157209 */ /* 0x000fc60007810000 */
[----:B------:R-:W-:Y:S01]  /*3bd0*/  MUFU.EX2 R11, R11 ;  /* 0x0000000b000b7308 */ /* 0x000fe20000000800 */
[----:B------:R-:W-:-:S04]  /*3be0*/  FMNMX.FTZ R22, R46, R21, !PT ;  /* 0x000000152e167209 */ /* 0x000fc80007810000 */
[----:B------:R-:W-:Y:S01]  /*3bf0*/  FMNMX.FTZ R23, R47, R22, !PT ;  /* 0x000000162f177209 */ /* 0x000fe20007810000 */
[--C-:B------:R-:W-:Y:S01]  /*3c00*/  FFMA.FTZ R22, R41, UR40, -R20.reuse ;  /* 0x0000002829167c23 */ /* 0x100fe20008010814 */
[----:B------:R-:W-:Y:S01]  /*3c10*/  FFMA.FTZ R41, R68, UR40, -R20 ;  /* 0x0000002844297c23 */ /* 0x000fe20008010814 */
[----:B------:R-:W-:Y:S01]  /*3c20*/  MUFU.EX2 R21, R40 ;  /* 0x0000002800157308 */ /* 0x000fe20000000800 */
[----:B------:R-:W-:-:S04]  /*3c30*/  FMNMX.FTZ R24, R50, R23, !PT ;  /* 0x0000001732187209 */ /* 0x000fc80007810000 */
[----:B------:R-:W-:-:S03]  /*3c40*/  FMNMX.FTZ R23, R51, R24, !PT ;  /* 0x0000001833177209 */ /* 0x000fc60007810000 */
[----:B------:R-:W0:Y:S01]  /*3c50*/  MUFU.EX2 R12, R12 ;  /* 0x0000000c000c7308 */ /* 0x000e220000000800 */
[----:B------:R-:W-:-:S04]  /*3c60*/  FMNMX.FTZ R24, R54, R23, !PT ;  /* 0x0000001736187209 */ /* 0x000fc80007810000 */
[----:B------:R-:W-:Y:S01]  /*3c70*/  FMNMX.FTZ R25, R55, R24, !PT ;  /* 0x0000001837197209 */ /* 0x000fe20007810000 */
[----:B------:R-:W-:Y:S02]  /*3c80*/  FFMA.FTZ R24, R45, UR40, -R20 ;  /* 0x000000282d187c23 */ /* 0x000fe40008010814 */
[----:B------:R1:W-:Y:S01]  /*3c90*/  MUFU.EX2 R23, R44 ;  /* 0x0000002c00177308 */ /* 0x0003e20000000800 */
[----:B------:R-:W-:-:S04]  /*3ca0*/  FMNMX.FTZ R28, R58, R25, !PT ;  /* 0x000000193a1c7209 */ /* 0x000fc80007810000 */
[----:B------:R-:W-:-:S03]  /*3cb0*/  FMNMX.FTZ R25, R59, R28, !PT ;  /* 0x0000001c3b197209 */ /* 0x000fc60007810000 */
[----:B------:R-:W-:Y:S01]  /*3cc0*/  MUFU.EX2 R14, R14 ;  /* 0x0000000e000e7308 */ /* 0x000fe20000000800 */
[----:B------:R-:W-:Y:S01]  /*3cd0*/  FMNMX.FTZ R28, R62, R25, !PT ;  /* 0x000000193e1c7209 */ /* 0x000fe20007810000 */
[--C-:B-1----:R-:W-:Y:S01]  /*3ce0*/  FFMA.FTZ R44, R65, UR40, -R20.reuse ;  /* 0x00000028412c7c23 */ /* 0x102fe20008010814 */
[----:B0-----:R-:W-:Y:S02]  /*3cf0*/  F2FP.SATFINITE.E4M3.F32.PACK_AB_MERGE_C R148, R12, R11, RZ ;  /* 0x0000000b0c94723e */ /* 0x001fe400048070ff */
[----:B------:R-:W-:Y:S01]  /*3d00*/  FMNMX.FTZ R29, R63, R28, !PT ;  /* 0x0000001c3f1d7209 */ /* 0x000fe20007810000 */
[----:B------:R-:W-:Y:S01]  /*3d10*/  FFMA.FTZ R28, R49, UR40, -R20 ;  /* 0x00000028311c7c23 */ /* 0x000fe20008010814 */
[----:B------:R-:W-:Y:S01]  /*3d20*/  F2FP.SATFINITE.E4M3.F32.PACK_AB_MERGE_C R148, R5, R4, R148 ;  /* 0x000000040594723e */ /* 0x000fe20004807094 */
[----:B------:R0:W-:Y:S01]  /*3d30*/  MUFU.EX2 R25, R48 ;  /* 0x0000003000197308 */ /* 0x0001e20000000800 */
[----:B------:R-:W-:Y:S01]  /*3d40*/  FMNMX.FTZ R32, R66, R29, !PT ;  /* 0x0000001d42207209 */ /* 0x000fe20007810000 */
[----:B------:R-:W-:-:S03]  /*3d50*/  FFMA.FTZ R49, R76, UR40, -R20 ;  /* 0x000000284c317c23 */ /* 0x000fc60008010814 */
[----:B------:R-:W-:-:S03]  /*3d60*/  FMNMX.FTZ R29, R67, R32, !PT ;  /* 0x00000020431d7209 */ /* 0x000fc60007810000 */
[----:B------:R-:W1:Y:S01]  /*3d70*/  MUFU.EX2 R16, R16 ;  /* 0x0000001000107308 */ /* 0x000e620000000800 */
[----:B------:R-:W-:Y:S01]  /*3d80*/  FMNMX.FTZ R32, R70, R29, !PT ;  /* 0x0000001d46207209 */ /* 0x000fe20007810000 */
[----:B0-----:R-:W-:-:S03]  /*3d90*/  FFMA.FTZ R48, R69, UR40, -R20 ;  /* 0x0000002845307c23 */ /* 0x001fc60008010814 */
[----:B------:R-:W-:Y:S01]  /*3da0*/  FMNMX.FTZ R33, R71, R32, !PT ;  /* 0x0000002047217209 */ /* 0x000fe20007810000 */
[--C-:B------:R-:W-:Y:S01]  /*3db0*/  FFMA.FTZ R32, R53, UR40, -R20.reuse ;  /* 0x0000002835207c23 */ /* 0x100fe20008010814 */
[----:B------:R-:W-:Y:S01]  /*3dc0*/  FFMA.FTZ R53, R80, UR40, -R20 ;  /* 0x0000002850357c23 */ /* 0x000fe20008010814 */
[----:B------:R-:W-:Y:S01]  /*3dd0*/  MUFU.EX2 R22, R22 ;  /* 0x0000001600167308 */ /* 0x000fe20000000800 */
        /* <DEDUP_REMOVED lines=8> */
[----:B------:R0:W-:Y:S01]  /*3e60*/  MUFU.EX2 R29, R52 ;  /* 0x00000034001d7308 */ /* 0x0001e20000000800 */
[----:B------:R-:W-:-:S04]  /*3e70*/  FMNMX.FTZ R40, R82, R33, !PT ;  /* 0x0000002152287209 */ /* 0x000fc80007810000 */
[----:B------:R-:W-:Y:S01]  /*3e80*/  FMNMX.FTZ R33, R83, R40, !PT ;  /* 0x0000002853217209 */ /* 0x000fe20007810000 */
[--C-:B------:R-:W-:Y:S01]  /*3e90*/  FFMA.FTZ R40, R61, UR40, -R20.reuse ;  /* 0x000000283d287c23 */ /* 0x100fe20008010814 */
[----:B------:R-:W-:Y:S01]  /*3ea0*/  IMAD.U32 R61, RZ, RZ, UR40 ;  /* 0x00000028ff3d7e24 */ /* 0x000fe2000f8e00ff */
[----:B------:R-:W-:Y:S01]  /*3eb0*/  MUFU.EX2 R32, R32 ;  /* 0x0000002000207308 */ /* 0x000fe20000000800 */
[----:B------:R-:W-:Y:S01]  /*3ec0*/  FMNMX.FTZ R0, R86, R33, !PT ;  /* 0x0000002156007209 */ /* 0x000fe20007810000 */
[----:B0-----:R-:W-:-:S03]  /*3ed0*/  FFMA.FTZ R52, R73, UR40, -R20 ;  /* 0x0000002849347c23 */ /* 0x001fc60008010814 */
[----:B------:R-:W-:-:S03]  /*3ee0*/  FMNMX.FTZ R0, R87, R0, !PT ;  /* 0x0000000057007209 */ /* 0x000fc60007810000 */
[----:B------:R-:W-:Y:S02]  /*3ef0*/  MUFU.EX2 R28, R28 ;  /* 0x0000001c001c7308 */ /* 0x000fe40000000800 */
[----:B------:R-:W0:Y:S06]  /*3f00*/  SHFL.BFLY PT, R45, R0, 0x2, 0x1f ;  /* 0x0c401f00002d7f89 */ /* 0x000e2c00000e0000 */
[----:B------:R1:W-:Y:S08]  /*3f10*/  MUFU.EX2 R33, R60 ;  /* 0x0000003c00217308 */ /* 0x0003f00000000800 */
[----:B------:R-:W-:Y:S01]  /*3f20*/  MUFU.EX2 R40, R40 ;  /* 0x0000002800287308 */ /* 0x000fe20000000800 */
[----:B-1----:R-:W-:-:S07]  /*3f30*/  FFMA.FTZ R60, R81, UR40, -R20 ;  /* 0x00000028513c7c23 */ /* 0x002fce0008010814 */
[----:B------:R1:W-:Y:S01]  /*3f40*/  MUFU.EX2 R3, R56 ;  /* 0x0000003800037308 */ /* 0x0003e20000000800 */
[----:B0-----:R-:W-:-:S05]  /*3f50*/  FMNMX.FTZ R57, R0, R45, !PT ;  /* 0x0000002d00397209 */ /* 0x001fca0007810000 */
[----:B------:R-:W0:Y:S02]  /*3f60*/  SHFL.BFLY PT, R0, R57, 0x1, 0x1f ;  /* 0x0c201f0039007f89 */ /* 0x000e2400000e0000 */
[----:B------:R-:W-:Y:S01]  /*3f70*/  MUFU.EX2 R36, R36 ;  /* 0x0000002400247308 */ /* 0x000fe20000000800 */
[----:B-1----:R-:W-:-:S07]  /*3f80*/  FFMA.FTZ R56, R77, UR40, -R20 ;  /* 0x000000284d387c23 */ /* 0x002fce0008010814 */
[----:B------:R-:W-:Y:S08]  /*3f90*/  MUFU.EX2 R41, R41 ;  /* 0x0000002900297308 */ /* 0x000ff00000000800 */
[----:B------:R-:W-:Y:S01]  /*3fa0*/  MUFU.EX2 R48, R48 ;  /* 0x0000003000307308 */ /* 0x000fe20000000800 */
[----:B0-----:R-:W-:-:S07]  /*3fb0*/  FMNMX.FTZ R0, R57, R0, !PT ;  /* 0x0000000039007209 */ /* 0x001fce0007810000 */
        /* <DEDUP_REMOVED lines=16> */
[----:B------:R-:W-:Y:S01]  /*40c0*/  FFMA.FTZ R31, R34, UR40, -R61 ;  /* 0x00000028221f7c23 */ /* 0x000fe2000801083d */
[----:B------:R-:W-:Y:S01]  /*40d0*/  FADD.FTZ R54, R4, R5 ;  /* 0x0000000504367221 */ /* 0x000fe20000010000 */
[--C-:B------:R-:W-:Y:S01]  /*40e0*/  FFMA.FTZ R34, R35, UR40, -R61.reuse ;  /* 0x0000002823227c23 */ /* 0x100fe2000801083d */
[--C-:B------:R-:W-:Y:S01]  /*40f0*/  FFMA.FTZ R35, R42, UR40, -R61.reuse ;  /* 0x000000282a237c23 */ /* 0x100fe2000801083d */
[--C-:B------:R-:W-:Y:S01]  /*4100*/  FFMA.FTZ R42, R51, UR40, -R61.reuse ;  /* 0x00000028332a7c23 */ /* 0x100fe2000801083d */
[----:B------:R-:W-:Y:S01]  /*4110*/  FADD.FTZ R51, R11, R54 ;  /* 0x000000360b337221 */ /* 0x000fe20000010000 */
[----:B------:R-:W0:Y:S01]  /*4120*/  MUFU.EX2 R27, R27 ;  /* 0x0000001b001b7308 */ /* 0x000e220000000800 */
[--C-:B------:R-:W-:Y:S01]  /*4130*/  FFMA.FTZ R64, R38, UR40, -R61.reuse ;  /* 0x0000002826407c23 */ /* 0x100fe2000801083d */
[----:B------:R-:W-:Y:S01]  /*4140*/  FFMA.FTZ R68, R46, UR40, -R61 ;  /* 0x000000282e447c23 */ /* 0x000fe2000801083d */
[----:B------:R-:W-:Y:S01]  /*4150*/  FADD.FTZ R54, R12, R51 ;  /* 0x000000330c367221 */ /* 0x000fe20000010000 */
[--C-:B------:R-:W-:Y:S01]  /*4160*/  FFMA.FTZ R46, R59, UR40, -R61.reuse ;  /* 0x000000283b2e7c23 */ /* 0x100fe2000801083d */
[--C-:B------:R-:W-:Y:S01]  /*4170*/  FFMA.FTZ R38, R43, UR40, -R61.reuse ;  /* 0x000000282b267c23 */ /* 0x100fe2000801083d */
[--C-:B------:R-:W-:Y:S01]  /*4180*/  FFMA.FTZ R43, R58, UR40, -R61.reuse ;  /* 0x000000283a2b7c23 */ /* 0x100fe2000801083d */
[----:B------:R-:W-:Y:S01]  /*4190*/  FADD.FTZ R59, R13, R54 ;  /* 0x000000360d3b7221 */ /* 0x000fe20000010000 */
[----:B------:R-:W1:Y:S01]  /*41a0*/  MUFU.EX2 R30, R30 ;  /* 0x0000001e001e7308 */ /* 0x000e620000000800 */
[--C-:B------:R-:W-:Y:S01]  /*41b0*/  FFMA.FTZ R47, R47, UR40, -R61.reuse ;  /* 0x000000282f2f7c23 */ /* 0x100fe2000801083d */
[----:B------:R-:W-:Y:S01]  /*41c0*/  FFMA.FTZ R55, R55, UR40, -R61 ;  /* 0x0000002837377c23 */ /* 0x000fe2000801083d */
[----:B------:R-:W-:Y:S01]  /*41d0*/  FADD.FTZ R58, R14, R59 ;  /* 0x0000003b0e3a7221 */ /* 0x000fe20000010000 */
[--C-:B------:R-:W-:Y:S01]  /*41e0*/  FFMA.FTZ R62, R62, UR40, -R61.reuse ;  /* 0x000000283e3e7c23 */ /* 0x100fe2000801083d */
[--C-:B------:R-:W-:Y:S01]  /*41f0*/  FFMA.FTZ R63, R63, UR40, -R61.reuse ;  /* 0x000000283f3f7c23 */ /* 0x100fe2000801083d */
[--C-:B------:R-:W-:Y:S01]  /*4200*/  FFMA.FTZ R66, R66, UR40, -R61.reuse ;  /* 0x0000002842427c23 */ /* 0x100fe2000801083d */
[----:B------:R-:W-:Y:S01]  /*4210*/  FFMA.FTZ R12, R67, UR40, -R61 ;  /* 0x00000028430c7c23 */ /* 0x000fe2000801083d */
[----:B------:R-:W2:Y:S01]  /*4220*/  MUFU.EX2 R65, R65 ;  /* 0x0000004100417308 */ /* 0x000ea20000000800 */
[----:B0-----:R-:W-:Y:S01]  /*4230*/  FADD.FTZ R51, R26, R27 ;  /* 0x0000001b1a337221 */ /* 0x001fe20000010000 */
[--C-:B------:R-:W-:Y:S01]  /*4240*/  FFMA.FTZ R70, R70, UR40, -R61.reuse ;  /* 0x0000002846467c23 */ /* 0x100fe2000801083d */
[--C-:B------:R-:W-:Y:S01]  /*4250*/  FFMA.FTZ R71, R71, UR40, -R61.reuse ;  /* 0x0000002847477c23 */ /* 0x100fe2000801083d */
[--C-:B------:R-:W-:Y:S01]  /*4260*/  FFMA.FTZ R74, R74, UR40, -R61.reuse ;  /* 0x000000284a4a7c23 */ /* 0x100fe2000801083d */
[--C-:B------:R-:W-:Y:S01]  /*4270*/  FFMA.FTZ R75, R75, UR40, -R61.reuse ;  /* 0x000000284b4b7c23 */ /* 0x100fe2000801083d */
[--C-:B------:R-:W-:Y:S01]  /*4280*/  FFMA.FTZ R78, R78, UR40, -R61.reuse ;  /* 0x000000284e4e7c23 */ /* 0x100fe2000801083d */
[----:B------:R-:W-:Y:S01]  /*4290*/  FFMA.FTZ R79, R79, UR40, -R61 ;  /* 0x000000284f4f7c23 */ /* 0x000fe2000801083d */
[----:B------:R-:W0:Y:S01]  /*42a0*/  MUFU.EX2 R31, R31 ;  /* 0x0000001f001f7308 */ /* 0x000e220000000800 */
[----:B-1----:R-:W-:Y:S01]  /*42b0*/  FADD.FTZ R54, R30, R51 ;  /* 0x000000331e367221 */ /* 0x002fe20000010000 */
[----:B------:R-:W-:Y:S01]  /*42c0*/  FADD.FTZ R51, R15, R58 ;  /* 0x0000003a0f337221 */ /* 0x000fe20000010000 */
[--C-:B------:R-:W-:Y:S01]  /*42d0*/  FFMA.FTZ R82, R82, UR40, -R61.reuse ;  /* 0x0000002852527c23 */ /* 0x100fe2000801083d */
[--C-:B------:R-:W-:Y:S01]  /*42e0*/  FFMA.FTZ R83, R83, UR40, -R61.reuse ;  /* 0x0000002853537c23 */ /* 0x100fe2000801083d */
[----:B------:R-:W-:Y:S01]  /*42f0*/  FFMA.FTZ R86, R86, UR40, -R61 ;  /* 0x0000002856567c23 */ /* 0x000fe2000801083d */
[----:B------:R-:W-:Y:S01]  /*4300*/  FADD.FTZ R58, R16, R51 ;  /* 0x00000033103a7221 */ /* 0x000fe20000010000 */
[----:B------:R-:W-:Y:S01]  /*4310*/  FFMA.FTZ R61, R87, UR40, -R61 ;  /* 0x00000028573d7c23 */ /* 0x000fe2000801083d */
[----:B------:R-:W1:Y:S01]  /*4320*/  MUFU.EX2 R34, R34 ;  /* 0x0000002200227308 */ /* 0x000e620000000800 */
[----:B--2---:R-:W-:Y:S01]  /*4330*/  FADD.FTZ R54, R65, R54 ;  /* 0x0000003641367221 */ /* 0x004fe20000010000 */
[----:B------:R-:W-:Y:S01]  /*4340*/  FADD.FTZ R15, R21, R58 ;  /* 0x0000003a150f7221 */ /* 0x000fe20000010000 */
[----:B------:R-:W-:-:S03]  /*4350*/  F2FP.SATFINITE.E4M3.F32.PACK_AB_MERGE_C R30, R65, R30, RZ ;  /* 0x0000001e411e723e */ /* 0x000fc600048070ff */
[----:B------:R-:W-:Y:S01]  /*4360*/  FADD.FTZ R16, R22, R15 ;  /* 0x0000000f16107221 */ /* 0x000fe20000010000 */
[----:B------:R-:W-:Y:S01]  /*4370*/  F2FP.SATFINITE.E4M3.F32.PACK_AB_MERGE_C R149, R27, R26, R30 ;  /* 0x0000001a1b95723e */ /* 0x000fe2000480701e */
[----:B------:R-:W2:Y:S01]  /*4380*/  MUFU.EX2 R64, R64 ;  /* 0x0000004000407308 */ /* 0x000ea20000000800 */
[----:B0-----:R-:W-:Y:S01]  /*4390*/  FADD.FTZ R11, R31, R54 ;  /* 0x000000361f0b7221 */ /* 0x001fe20000010000 */
[----:B------:R-:W-:Y:S01]  /*43a0*/  FADD.FTZ R5, R23, R16 ;  /* 0x0000001017057221 */ /* 0x000fe20000010000 */
[----:B------:R-:W-:-:S03]  /*43b0*/  F2FP.SATFINITE.E4M3.F32.PACK_AB_MERGE_C R23, R24, R23, RZ ;  /* 0x000000171817723e */ /* 0x000fc600048070ff */
[----:B------:R-:W-:Y:S01]  /*43c0*/  FADD.FTZ R24, R24, R5 ;  /* 0x0000000518187221 */ /* 0x000fe20000010000 */
[----:B------:R-:W-:Y:S01]  /*43d0*/  F2FP.SATFINITE.E4M3.F32.PACK_AB_MERGE_C R144, R22, R21, R23 ;  /* 0x000000151690723e */ /* 0x000fe20004807017 */
[----:B------:R-:W0:Y:S01]  /*43e0*/  MUFU.EX2 R69, R69 ;  /* 0x0000004500457308 */ /* 0x000e220000000800 */
[----:B-1----:R-:W-:-:S07]  /*43f0*/  FADD.FTZ R11, R34, R11 ;  /* 0x0000000b220b7221 */ /* 0x002fce0000010000 */
[----:B------:R-:W1:Y:S01]  /*4400*/  MUFU.EX2 R35, R35 ;  /* 0x0000002300237308 */ /* 0x000e620000000800 */
[----:B--2---:R-:W-:Y:S01]  /*4410*/  FADD.FTZ R4, R64, R11 ;  /* 0x0000000b40047221 */ /* 0x004fe20000010000 */
[----:B------:R-:W-:-:S04]  /*4420*/  FADD.FTZ R11, R25, R24 ;  /* 0x00000018190b7221 */ /* 0x000fc80000010000 */
[----:B------:R-:W-:Y:S02]  /*4430*/  FADD.FTZ R14, R28, R11 ;  /* 0x0000000b1c0e7221 */ /* 0x000fe40000010000 */
[----:B------:R-:W2:Y:S01]  /*4440*/  MUFU.EX2 R38, R38 ;  /* 0x0000002600267308 */ /* 0x000ea20000000800 */
[C---:B0-----:R-:W-:Y:S01]  /*4450*/  FADD.FTZ R4, R69.reuse, R4 ;  /* 0x0000000445047221 */ /* 0x041fe20000010000 */
[----:B------:R-:W-:-:S04]  /*4460*/  F2FP.SATFINITE.E4M3.F32.PACK_AB_MERGE_C R64, R69, R64, RZ ;  /* 0x000000404540723e */ /* 0x000fc800048070ff */
[----:B------:R-:W-:Y:S02]  /*4470*/  F2FP.SATFINITE.E4M3.F32.PACK_AB_MERGE_C R151, R34, R31, R64 ;  /* 0x0000001f2297723e */ /* 0x000fe40004807040 */
[----:B------:R-:W0:Y:S01]  /*4480*/  MUFU.EX2 R68, R68 ;  /* 0x0000004400447308 */ /* 0x000e220000000800 */
[----:B-1----:R-:W-:Y:S01]  /*4490*/  FADD.FTZ R5, R35, R4 ;  /* 0x0000000423057221 */ /* 0x002fe20000010000 */
[----:B------:R-:W-:Y:S01]  /*44a0*/  F2FP.SATFINITE.E4M3.F32.PACK_AB_MERGE_C R4, R32, R29, RZ ;  /* 0x0000001d2004723e */ /* 0x000fe200048070ff */
[----:B------:R-:W-:-:S03]  /*44b0*/  FADD.FTZ R29, R29, R14 ;  /* 0x0000000e1d1d7221 */ /* 0x000fc60000010000 */
[----:B------:R-:W-:Y:S01]  /*44c0*/  F2FP.SATFINITE.E4M3.F32.PACK_AB_MERGE_C R146, R28, R25, R4 ;  /* 0x000000191c92723e */ /* 0x000fe20004807004 */
[----:B------:R-:W-:Y:S01]  /*44d0*/  FADD.FTZ R32, R32, R29 ;  /* 0x0000001d20207221 */ /* 0x000fe20000010000 */
[----:B------:R-:W1:Y:S01]  /*44e0*/  MUFU.EX2 R47, R47 ;  /* 0x0000002f002f7308 */ /* 0x000e620000000800 */
[----:B--2---:R-:W-:-:S07]  /*44f0*/  FADD.FTZ R5, R38, R5 ;  /* 0x0000000526057221 */ /* 0x004fce0000010000 */
[----:B------:R-:W2:Y:S01]  /*4500*/  MUFU.EX2 R39, R39 ;  /* 0x0000002700277308 */ /* 0x000ea20000000800 */
[----:B0-----:R-:W-:Y:S01]  /*4510*/  FADD.FTZ R4, R68, R5 ;  /* 0x0000000544047221 */ /* 0x001fe20000010000 */
[----:B------:R-:W-:-:S04]  /*4520*/  F2FP.SATFINITE.E4M3.F32.PACK_AB_MERGE_C R5, R40, R33, RZ ;  /* 0x000000212805723e */ /* 0x000fc800048070ff */
[C---:B------:R-:W-:Y:S01]  /*4530*/  F2FP.SATFINITE.E4M3.F32.PACK_AB_MERGE_C R140, R36.reuse, R3, R5 ;  /* 0x00000003248c723e */ /* 0x040fe20004807005 */
[----:B------:R-:W-:Y:S01]  /*4540*/  FADD.FTZ R3, R3, R32 ;  /* 0x0000002003037221 */ /* 0x000fe20000010000 */
[----:B------:R-:W0:Y:S01]  /*4550*/  MUFU.EX2 R42, R42 ;  /* 0x0000002a002a7308 */ /* 0x000e220000000800 */
[C---:B-1----:R-:W-:Y:S01]  /*4560*/  FADD.FTZ R4, R47.reuse, R4 ;  /* 0x000000042f047221 */ /* 0x042fe20000010000 */
[----:B------:R-:W-:Y:S01]  /*4570*/  F2FP.SATFINITE.E4M3.F32.PACK_AB_MERGE_C R47, R47, R68, RZ ;  /* 0x000000442f2f723e */ /* 0x000fe200048070ff */
[----:B------:R-:W-:-:S03]  /*4580*/  FADD.FTZ R36, R36, R3 ;  /* 0x0000000324247221 */ /* 0x000fc60000010000 */
[----:B------:R-:W-:Y:S01]  /*4590*/  F2FP.SATFINITE.E4M3.F32.PACK_AB_MERGE_C R145, R38, R35, R47 ;  /* 0x000000232691723e */ /* 0x000fe2000480702f */
[----:B------:R-:W-:Y:S01]  /*45a0*/  FADD.FTZ R33, R33, R36 ;  /* 0x0000002421217221 */ /* 0x000fe20000010000 */
[----:B------:R-:W1:Y:S01]  /*45b0*/  MUFU.EX2 R50, R50 ;  /* 0x0000003200327308 */ /* 0x000e620000000800 */
[----:B--2---:R-:W-:Y:S02]  /*45c0*/  FADD.FTZ R5, R39, R4 ;  /* 0x0000000427057221 */ /* 0x004fe40000010000 */
[----:B------:R-:W-:-:S05]  /*45d0*/  FADD.FTZ R40, R40, R33 ;  /* 0x0000002128287221 */ /* 0x000fca0000010000 */
[----:B------:R-:W2:Y:S01]  /*45e0*/  MUFU.EX2 R55, R55 ;  /* 0x0000003700377308 */ /* 0x000ea20000000800 */
[----:B0-----:R-:W-:-:S07]  /*45f0*/  FADD.FTZ R5, R42, R5 ;  /* 0x000000052a057221 */ /* 0x001fce0000010000 */
[----:B------:R-:W0:Y:S01]  /*4600*/  MUFU.EX2 R43, R43 ;  /* 0x0000002b002b7308 */ /* 0x000e220000000800 */
[----:B-1----:R-:W-:-:S07]  /*4610*/  FADD.FTZ R4, R50, R5 ;  /* 0x0000000532047221 */ /* 0x002fce0000010000 */
[----:B------:R-:W1:Y:S01]  /*4620*/  MUFU.EX2 R46, R46 ;  /* 0x0000002e002e7308 */ /* 0x000e620000000800 */
[C---:B--2---:R-:W-:Y:S01]  /*4630*/  FADD.FTZ R4, R55.reuse, R4 ;  /* 0x0000000437047221 */ /* 0x044fe20000010000 */
[----:B------:R-:W-:-:S04]  /*4640*/  F2FP.SATFINITE.E4M3.F32.PACK_AB_MERGE_C R50, R55, R50, RZ ;  /* 0x000000323732723e */ /* 0x000fc800048070ff */
[----:B------:R-:W-:Y:S02]  /*4650*/  F2FP.SATFINITE.E4M3.F32.PACK_AB_MERGE_C R147, R42, R39, R50 ;  /* 0x000000272a93723e */ /* 0x000fe40004807032 */
[----:B------:R-:W2:Y:S01]  /*4660*/  MUFU.EX2 R62, R62 ;  /* 0x0000003e003e7308 */ /* 0x000ea20000000800 */
[----:B0-----:R-:W-:Y:S01]  /*4670*/  FADD.FTZ R3, R43, R4 ;  /* 0x000000042b037221 */ /* 0x001fe20000010000 */
[----:B------:R-:W-:-:S04]  /*4680*/  F2FP.SATFINITE.E4M3.F32.PACK_AB_MERGE_C R4, R48, R41, RZ ;  /* 0x000000293004723e */ /* 0x000fc800048070ff */
[----:B------:R-:W-:Y:S01]  /*4690*/  F2FP.SATFINITE.E4M3.F32.PACK_AB_MERGE_C R142, R44, R37, R4 ;  /* 0x000000252c8e723e */ /* 0x000fe20004807004 */
[----:B------:R-:W-:Y:S01]  /*46a0*/  FADD.FTZ R37, R37, R40 ;  /* 0x0000002825257221 */ /* 0x000fe20000010000 */
[----:B------:R-:W0:Y:S01]  /*46b0*/  MUFU.EX2 R63, R63 ;  /* 0x0000003f003f7308 */ /* 0x000e220000000800 */
[----:B-1----:R-:W-:Y:S02]  /*46c0*/  FADD.FTZ R3, R46, R3 ;  /* 0x000000032e037221 */ /* 0x002fe40000010000 */
[----:B------:R-:W-:-:S04]  /*46d0*/  FADD.FTZ R44, R44, R37 ;  /* 0x000000252c2c7221 */ /* 0x000fc80000010000 */
[----:B------:R-:W-:Y:S01]  /*46e0*/  FADD.FTZ R41, R41, R44 ;  /* 0x0000002c29297221 */ /* 0x000fe20000010000 */
[----:B------:R-:W1:Y:S01]  /*46f0*/  MUFU.EX2 R19, R66 ;  /* 0x0000004200137308 */ /* 0x000e620000000800 */
[----:B--2---:R-:W-:Y:S02]  /*4700*/  FADD.FTZ R4, R62, R3 ;  /* 0x000000033e047221 */ /* 0x004fe40000010000 */
[----:B------:R-:W-:-:S05]  /*4710*/  FADD.FTZ R48, R48, R41 ;  /* 0x0000002930307221 */ /* 0x000fca0000010000 */
[----:B------:R-:W-:Y:S01]  /*4720*/  MUFU.EX2 R49, R49 ;  /* 0x0000003100317308 */ /* 0x000fe20000000800 */
[C---:B0-----:R-:W-:Y:S01]  /*4730*/  FADD.FTZ R4, R63.reuse, R4 ;  /* 0x000000043f047221 */ /* 0x041fe20000010000 */
[----:B------:R-:W-:-:S04]  /*4740*/  F2FP.SATFINITE.E4M3.F32.PACK_AB_MERGE_C R62, R63, R62, RZ ;  /* 0x0000003e3f3e723e */ /* 0x000fc800048070ff */
[----:B------:R-:W-:Y:S02]  /*4750*/  F2FP.SATFINITE.E4M3.F32.PACK_AB_MERGE_C R141, R46, R43, R62 ;  /* 0x0000002b2e8d723e */ /* 0x000fe4000480703e */
[----:B------:R-:W0:Y:S01]  /*4760*/  MUFU.EX2 R56, R56 ;  /* 0x0000003800387308 */ /* 0x000e220000000800 */
[----:B-1----:R-:W-:-:S07]  /*4770*/  FADD.FTZ R3, R19, R4 ;  /* 0x0000000413037221 */ /* 0x002fce0000010000 */
[----:B------:R-:W1:Y:S08]  /*4780*/  MUFU.EX2 R12, R12 ;  /* 0x0000000c000c7308 */ /* 0x000e700000000800 */
[----:B------:R-:W-:Y:S01]  /*4790*/  MUFU.EX2 R45, R72 ;  /* 0x00000048002d7308 */ /* 0x000fe20000000800 */
[----:B0-----:R-:W-:-:S07]  /*47a0*/  F2FP.SATFINITE.E4M3.F32.PACK_AB_MERGE_C R4, R56, R49, RZ ;  /* 0x000000313804723e */ /* 0x001fce00048070ff */
[----:B------:R-:W0:Y:S01]  /*47b0*/  MUFU.EX2 R52, R52 ;  /* 0x0000003400347308 */ /* 0x000e220000000800 */
[----:B-1----:R-:W-:-:S07]  /*47c0*/  FADD.FTZ R3, R12, R3 ;  /* 0x000000030c037221 */ /* 0x002fce0000010000 */
[----:B------:R-:W1:Y:S08]  /*47d0*/  MUFU.EX2 R70, R70 ;  /* 0x0000004600467308 */ /* 0x000e700000000800 */
[----:B------:R-:W2:Y:S01]  /*47e0*/  MUFU.EX2 R71, R71 ;  /* 0x0000004700477308 */ /* 0x000ea20000000800 */
[----:B0-----:R-:W-:Y:S01]  /*47f0*/  F2FP.SATFINITE.E4M3.F32.PACK_AB_MERGE_C R136, R52, R45, R4 ;  /* 0x0000002d3488723e */ /* 0x001fe20004807004 */
[----:B------:R-:W-:-:S04]  /*4800*/  FADD.FTZ R45, R45, R48 ;  /* 0x000000302d2d7221 */ /* 0x000fc80000010000 */
[----:B------:R-:W-:Y:S02]  /*4810*/  FADD.FTZ R52, R52, R45 ;  /* 0x0000002d34347221 */ /* 0x000fe40000010000 */
[----:B------:R-:W0:Y:S01]  /*4820*/  MUFU.EX2 R74, R74 ;  /* 0x0000004a004a7308 */ /* 0x000e220000000800 */
[----:B-1----:R-:W-:Y:S01]  /*4830*/  FADD.FTZ R4, R70, R3 ;  /* 0x0000000346047221 */ /* 0x002fe20000010000 */
[----:B------:R-:W-:-:S04]  /*4840*/  FADD.FTZ R49, R49, R52 ;  /* 0x0000003431317221 */ /* 0x000fc80000010000 */
[----:B------:R-:W-:Y:S02]  /*4850*/  FADD.FTZ R56, R56, R49 ;  /* 0x0000003138387221 */ /* 0x000fe40000010000 */
[----:B------:R-:W1:Y:S01]  /*4860*/  MUFU.EX2 R75, R75 ;  /* 0x0000004b004b7308 */ /* 0x000e620000000800 */
[C---:B--2---:R-:W-:Y:S01]  /*4870*/  F2FP.SATFINITE.E4M3.F32.PACK_AB_MERGE_C R70, R71.reuse, R70, RZ ;  /* 0x000000464746723e */ /* 0x044fe200048070ff */
[----:B------:R-:W-:-:S03]  /*4880*/  FADD.FTZ R71, R71, R4 ;  /* 0x0000000447477221 */ /* 0x000fc60000010000 */
[----:B------:R-:W-:-:S03]  /*4890*/  F2FP.SATFINITE.E4M3.F32.PACK_AB_MERGE_C R143, R12, R19, R70 ;  /* 0x000000130c8f723e */ /* 0x000fc60004807046 */
[----:B------:R-:W2:Y:S01]  /*48a0*/  MUFU.EX2 R78, R78 ;  /* 0x0000004e004e7308 */ /* 0x000ea20000000800 */
[----:B0-----:R-:W-:-:S07]  /*48b0*/  FADD.FTZ R4, R74, R71 ;  /* 0x000000474a047221 */ /* 0x001fce0000010000 */
[----:B------:R-:W-:Y:S01]  /*48c0*/  MUFU.EX2 R57, R57 ;  /* 0x0000003900397308 */ /* 0x000fe20000000800 */
[----:B-1----:R-:W-:-:S07]  /*48d0*/  FADD.FTZ R3, R75, R4 ;  /* 0x000000044b037221 */ /* 0x002fce0000010000 */
[----:B------:R-:W0:Y:S01]  /*48e0*/  MUFU.EX2 R20, R20 ;  /* 0x0000001400147308 */ /* 0x000e220000000800 */
[----:B--2---:R-:W-:-:S07]  /*48f0*/  FADD.FTZ R4, R78, R3 ;  /* 0x000000034e047221 */ /* 0x004fce0000010000 */
[----:B------:R-:W1:Y:S08]  /*4900*/  MUFU.EX2 R79, R79 ;  /* 0x0000004f004f7308 */ /* 0x000e700000000800 */
[----:B------:R-:W-:Y:S01]  /*4910*/  MUFU.EX2 R53, R53 ;  /* 0x0000003500357308 */ /* 0x000fe20000000800 */
[----:B0-----:R-:W-:-:S07]  /*4920*/  F2FP.SATFINITE.E4M3.F32.PACK_AB_MERGE_C R5, R20, R57, RZ ;  /* 0x000000391405723e */ /* 0x001fce00048070ff */
[----:B------:R-:W0:Y:S01]  /*4930*/  MUFU.EX2 R60, R60 ;  /* 0x0000003c003c7308 */ /* 0x000e220000000800 */
[C---:B-1----:R-:W-:Y:S01]  /*4940*/  F2FP.SATFINITE.E4M3.F32.PACK_AB_MERGE_C R78, R79.reuse, R78, RZ ;  /* 0x0000004e4f4e723e */ /* 0x042fe200048070ff */
[----:B------:R-:W-:-:S03]  /*4950*/  FADD.FTZ R79, R79, R4 ;  /* 0x000000044f4f7221 */ /* 0x000fc60000010000 */
[----:B------:R-:W-:-:S03]  /*4960*/  F2FP.SATFINITE.E4M3.F32.PACK_AB_MERGE_C R137, R75, R74, R78 ;  /* 0x0000004a4b89723e */ /* 0x000fc6000480704e */
        /* <DEDUP_REMOVED lines=10> */
[----:B--2---:R-:W-:-:S04]  /*4a10*/  FADD.FTZ R3, R83, R4 ;  /* 0x0000000453037221 */ /* 0x004fc80000010000 */
[----:B0-----:R-:W-:Y:S01]  /*4a20*/  FADD.FTZ R4, R86, R3 ;  /* 0x0000000356047221 */ /* 0x001fe20000010000 */
[----:B------:R-:W-:Y:S01]  /*4a30*/  VIADD R3, R18, 0xfffffffe ;  /* 0xfffffffe12037836 */ /* 0x000fe20000000000 */
[C---:B-1----:R-:W-:Y:S02]  /*4a40*/  F2FP.SATFINITE.E4M3.F32.PACK_AB_MERGE_C R11, R61.reuse, R86, RZ ;  /* 0x000000563d0b723e */ /* 0x042fe400048070ff */
[----:B------:R-:W-:Y:S02]  /*4a50*/  FADD.FTZ R4, R61, R4 ;  /* 0x000000043d047221 */ /* 0x000fe40000010000 */
[----:B------:R-:W-:Y:S01]  /*4a60*/  F2FP.SATFINITE.E4M3.F32.PACK_AB_MERGE_C R139, R83, R82, R11 ;  /* 0x00000052538b723e */ /* 0x000fe2000480700b */
[----:B------:R-:W-:Y:S06]  /*4a70*/  @P2 BRA `(.L_x_700) ;  /* 0x0000000000442947 */ /* 0x000fec0003800000 */
        /* <DEDUP_REMOVED lines=10> */
.L_x_701:
[----:B------:R-:W-:-:S11]  /*4b20*/  UISETP.NE.AND UP2, UPT, UR5, 0x1, UPT ;  /* 0x000000010500788c */ /* 0x000fd6000bf45270 */
[----:B------:R-:W-:Y:S02]  /*4b30*/  @UP2 ULDC.64 UR14, c[0x0][0x9e8] ;  /* 0x00027a00000e2ab9 */ /* 0x000fe40000000a00 */
[----:B------:R-:W-:-:S04]  /*4b40*/  UIMAD.WIDE.U32 UR6, UR11, UR14, URZ ;  /* 0x0000000e0b0672a5 */ /* 0x000fc8000f8e003f */
[----:B------:R-:W-:-:S12]  /*4b50*/  @UP2 USHF.R.U32.HI UR11, URZ, UR15, UR7 ;  /* 0x0000000f3f0b2299 */ /* 0x000fd80008011607 */
.L_x_702:
[----:B------:R-:W-:-:S04]  /*4b60*/  UIMAD UR5, UR11, UR5, UR5 ;  /* 0x000000050b0572a4 */ /* 0x000fc8000f8e0205 */
[----:B------:R-:W-:-:S04]  /*4b70*/  UISETP.LT.AND UP2, UPT, UR4, UR5, UPT ;  /* 0x000000050400728c */ /* 0x000fc8000bf41270 */
[----:B------:R-:W-:-:S12]  /*4b80*/  USEL UR4, UR4, UR5, UP2 ;  /* 0x0000000504047287 */ /* 0x000fd80009000000 */
.L_x_700:
[----:B------:R-:W-:Y:S01]  /*4b90*/  USHF.R.S32.HI UR5, URZ, 0x1f, UR4 ;  /* 0x0000001f3f057899 */ /* 0x000fe20008011404 */
[----:B------:R-:W0:Y:S01]  /*4ba0*/  S2UR UR22, SR_CgaCtaId ;  /* 0x00000000001679c3 */ /* 0x000e220000008800 */
[----:B------:R-:W-:Y:S02]  /*4bb0*/  CS2R R88, SRZ ;  /* 0x0000000000587805 */ /* 0x000fe4000001ff00 */
[----:B------:R-:W-:Y:S01]  /*4bc0*/  CS2R R90, SRZ ;  /* 0x00000000005a7805 */ /* 0x000fe2000001ff00 */
[----:B------:R-:W-:Y:S01]  /*4bd0*/  ULEA.HI UR5, UR5, UR4, URZ, 0x7 ;  /* 0x0000000405057291 */ /* 0x000fe2000f8f383f */
[----:B------:R-:W-:Y:S02]  /*4be0*/  CS2R R92, SRZ ;  /* 0x00000000005c7805 */ /* 0x000fe4000001ff00 */
[----:B------:R-:W-:Y:S01]  /*4bf0*/  CS2R R94, SRZ ;  /* 0x00000000005e7805 */ /* 0x000fe2000001ff00 */
[----:B------:R-:W-:Y:S01]  /*4c00*/  UMOV UR4, URZ ;  /* 0x0000003f00047c82 */ /* 0x000fe20008000000 */
[----:B------:R-:W-:Y:S01]  /*4c10*/  USHF.R.S32.HI UR5, URZ, 0x7, UR5 ;  /* 0x000000073f057899 */ /* 0x000fe20008011405 */
[----:B------:R-:W-:-:S02]  /*4c20*/  CS2R R96, SRZ ;  /* 0x0000000000607805 */ /* 0x000fc4000001ff00 */
[----:B------:R-:W-:Y:S02]  /*4c30*/  CS2R R98, SRZ ;  /* 0x0000000000627805 */ /* 0x000fe4000001ff00 */
[----:B------:R-:W-:Y:S01]  /*4c40*/  CS2R R100, SRZ ;  /* 0x0000000000647805 */ /* 0x000fe2000001ff00 */
[----:B------:R-:W-:Y:S01]  /*4c50*/  UISETP.LT.AND UP2, UPT, UR37, UR5, UPT ;  /* 0x000000052500728c */ /* 0x000fe2000bf41270 */
[----:B------:R-:W-:Y:S02]  /*4c60*/  CS2R R102, SRZ ;  /* 0x0000000000667805 */ /* 0x000fe4000001ff00 */
[----:B------:R-:W-:Y:S02]  /*4c70*/  CS2R R104, SRZ ;  /* 0x0000000000687805 */ /* 0x000fe4000001ff00 */
[----:B------:R-:W-:Y:S01]  /*4c80*/  CS2R R106, SRZ ;  /* 0x00000000006a7805 */ /* 0x000fe2000001ff00 */
[----:B------:R-:W-:Y:S01]  /*4c90*/  USEL UR23, UR37, UR5, !UP2 ;  /* 0x0000000525177287 */ /* 0x000fe2000d000000 */
[----:B------:R-:W-:-:S02]  /*4ca0*/  CS2R R108, SRZ ;  /* 0x00000000006c7805 */ /* 0x000fc4000001ff00 */
[----:B------:R-:W-:Y:S01]  /*4cb0*/  CS2R R110, SRZ ;  /* 0x00000000006e7805 */ /* 0x000fe2000001ff00 */
[----:B------:R-:W-:Y:S01]  /*4cc0*/  UMOV UR5, URZ ;  /* 0x0000003f00057c82 */ /* 0x000fe20008000000 */
[----:B------:R-:W-:Y:S02]  /*4cd0*/  CS2R R112, SRZ ;  /* 0x0000000000707805 */ /* 0x000fe4000001ff00 */
[----:B------:R-:W-:Y:S02]  /*4ce0*/  CS2R R114, SRZ ;  /* 0x0000000000727805 */ /* 0x000fe4000001ff00 */
[----:B------:R-:W-:Y:S02]  /*4cf0*/  ISETP.GE.AND P2, PT, R3, UR23, PT ;  /* 0x0000001703007c0c */ /* 0x000fe4000bf46270 */
        /* <DEDUP_REMOVED lines=10> */
[----:B0-----:R-:W-:Y:S06]  /*4da0*/  @!P2 BRA `(.L_x_703) ;  /* 0x0000002c0094a947 */ /* 0x001fec0003800000 */
        /* <DEDUP_REMOVED lines=25> */
[----:B------:R-:W-:Y:S01]  /*4f40*/  UMOV UR7, URZ ;  /* 0x0000003f00077c82 */ /* 0x000fe20008000000 */
[----:B------:R-:W-:Y:S01]  /*4f50*/  ULDC UR26, c[0x0][0x9e4] ;  /* 0x00027900001a7ab9 */ /* 0x000fe20000000800 */
[----:B------:R-:W-:Y:S01]  /*4f60*/  ULDC UR24, c[0x0][0x2f0] ;  /* 0x0000bc0000187ab9 */ /* 0x000fe20000000800 */
[----:B------:R-:W-:-:S05]  /*4f70*/  ULDC UR25, c[0x0][0x9e0] ;  /* 0x0002780000197ab9 */ /* 0x000fca0000000800 */
.L_x_721:
[----:B------:R-:W-:-:S04]  /*4f80*/  UIADD3 UR4, UR7, 0x1, URZ ;  /* 0x0000000107047890 */ /* 0x000fc8000fffe03f */
[----:B------:R-:W-:-:S04]  /*4f90*/  UISETP.NE.AND UP2, UPT, UR4, 0x2, UPT ;  /* 0x000000020400788c */ /* 0x000fc8000bf45270 */
[----:B------:R-:W-:Y:S02]  /*4fa0*/  USEL UR5, URZ, 0x1, UP2 ;  /* 0x000000013f057887 */ /* 0x000fe40009000000 */
[----:B------:R-:W-:Y:S02]  /*4fb0*/  USEL UR4, UR4, URZ, UP2 ;  /* 0x0000003f04047287 */ /* 0x000fe40009000000 */
[----:B------:R-:W-:Y:S01]  /*4fc0*/  ULOP3.LUT UR5, UR6, UR5, URZ, 0x3c, !UPT ;  /* 0x0000000506057292 */ /* 0x000fe2000f8e3c3f */
[----:B------:R-:W-:Y:S11]  /*4fd0*/  @!P0 BRA `(.L_x_704) ;  /* 0x0000000000048947 */ /* 0x000ff60003800000 */
[----:B------:R-:W-:Y:S01]  /*4fe0*/  BPT.TRAP 0x1 ;  /* 0x000000040000795c */ /* 0x000fe20000300000 */
.L_x_704:
[----:B------:R-:W-:Y:S01]  /*4ff0*/  ULEA UR27, UR4, UR42, 0x3 ;  /* 0x0000002a041b7291 */ /* 0x000fe2000f8e183f */
[----:B------:R-:W-:-:S05]  /*5000*/  IMAD.U32 R6, RZ, RZ, UR5 ;  /* 0x00000005ff067e24 */ /* 0x000fca000f8e00ff */
[----:B------:R-:W-:-:S04]  /*5010*/  SHF.L.U32 R6, R6, 0x1f, RZ ;  /* 0x0000001f06067819 */ /* 0x000fc800000006ff */
[----:B------:R0:W1:Y:S01]  /*5020*/  SYNCS.PHASECHK.TRANS64.TRYWAIT P2, [UR27+0x17030], R6 ;  /* 0x01703006ff0075a7 */ /* 0x000062000804015b */
[----:B------:R-:W-:Y:S05]  /*5030*/  @!P0 BRA `(.L_x_705) ;  /* 0x0000000000048947 */ /* 0x000fea0003800000 */
[----:B------:R-:W-:Y:S01]  /*5040*/  BPT.TRAP 0x1 ;  /* 0x000000040000795c */ /* 0x000fe20000300000 */
.L_x_705:
[----:B-1----:R-:W-:Y:S05]  /*5050*/  @P2 BRA `(.L_x_706) ;  /* 0x0000000000082947 */ /* 0x002fea0003800000 */
[----:B------:R-:W1:Y:S02]  /*5060*/  SYNCS.PHASECHK.TRANS64.TRYWAIT P2, [UR27+0x17030], R6 ;  /* 0x01703006ff0075a7 */ /* 0x000e64000804015b */
[----:B-1----:R-:W-:Y:S05]  /*5070*/  @!P2 BRA `(.L_x_707) ;  /* 0x000000d80070a947 */ /* 0x002fea0003800000 */
.L_x_706:
[----:B------:R-:W-:Y:S01]  /*5080*/  R2UR UR16, R8 ;  /* 0x00000000081072ca */ /* 0x000fe200000e0000 */
[----:B------:R-:W-:Y:S01]  /*5090*/  UIMAD UR18, UR4, 0x300, UR20 ;  /* 0x00000300041278a4 */ /* 0x000fe2000f8e0214 */
[----:B------:R-:W-:Y:S01]  /*50a0*/  R2UR UR17, R9 ;  /* 0x00000000091172ca */ /* 0x000fe200000e0000 */
[----:B------:R-:W-:Y:S01]  /*50b0*/  WARPGROUP.ARRIVE ;  /* 0x00000000000079c5 */ /* 0x000fe20000000000 */
[----:B------:R-:W-:Y:S01]  /*50c0*/  UMOV UR19, 0xc0000010 ;  /* 0xc000001000137882 */ /* 0x000fe20000000000 */
[----:B------:R-:W-:Y:S01]  /*50d0*/  UIADD3 UR10, UR18, 0x100, URZ ;  /* 0x00000100120a7890 */ /* 0x000fe2000fffe03f */
[----:B------:R-:W-:Y:S01]  /*50e0*/  UMOV UR11, 0xc0000010 ;  /* 0xc0000010000b7882 */ /* 0x000fe20000000000 */
[----:B------:R-:W-:Y:S01]  /*50f0*/  UIADD3 UR14, UR18, 0x200, URZ ;  /* 0x00000200120e7890 */ /* 0x000fe2000fffe03f */
[----:B------:R-:W-:-:S07]  /*5100*/  UMOV UR15, 0xc0000010 ;  /* 0xc0000010000f7882 */ /* 0x000fce0000000000 */
        /* <DEDUP_REMOVED lines=10> */
.L_x_708:
[----:B------:R-:W-:Y:S01]  /*51b0*/  ULEA UR11, UR7, UR42, 0x3 ;  /* 0x0000002a070b7291 */ /* 0x000fe2000f8e183f */
[----:B01----:R-:W-:-:S05]  /*51c0*/  IMAD.U32 R6, RZ, RZ, UR6 ;  /* 0x00000006ff067e24 */ /* 0x003fca000f8e00ff */
[----:B------:R-:W-:-:S04]  /*51d0*/  SHF.L.U32 R6, R6, 0x1f, RZ ;  /* 0x0000001f06067819 */ /* 0x000fc800000006ff */
[----:B------:R0:W1:Y:S01]  /*51e0*/  SYNCS.PHASECHK.TRANS64.TRYWAIT P2, [UR11+0x17050], R6 ;  /* 0x01705006ff0075a7 */ /* 0x000062000804014b */
[----:B------:R-:W-:Y:S05]  /*51f0*/  @!P0 BRA `(.L_x_709) ;  /* 0x0000000000048947 */ /* 0x000fea0003800000 */
[----:B------:R-:W-:Y:S01]  /*5200*/  BPT.TRAP 0x1 ;  /* 0x000000040000795c */ /* 0x000fe20000300000 */
.L_x_709:
[----:B-1----:R-:W-:Y:S05]  /*5210*/  @P2 BRA `(.L_x_710) ;  /* 0x0000000000082947 */ /* 0x002fea0003800000 */
[----:B------:R-:W1:Y:S02]  /*5220*/  SYNCS.PHASECHK.TRANS64.TRYWAIT P2, [UR11+0x17050], R6 ;  /* 0x01705006ff0075a7 */ /* 0x000e64000804014b */
[----:B-1----:R-:W-:Y:S05]  /*5230*/  @!P2 BRA `(.L_x_711) ;  /* 0x000000d80018a947 */ /* 0x002fea0003800000 */
.L_x_710:
[----:B------:R-:W-:Y:S01]  /*5240*/  UIADD3 UR6, UR42, 0x400, URZ ;  /* 0x000004002a067890 */ /* 0x000fe2000fffe03f */
[----:B------:R-:W-:Y:S01]  /*5250*/  WARPGROUP.ARRIVE ;  /* 0x00000000000079c5 */ /* 0x000fe20000000000 */
[----:B------:R-:W-:Y:S01]  /*5260*/  PLOP3.LUT P2, PT, PT, PT, UP0, 0x80, 0x0 ;  /* 0x000000000000781c */ /* 0x000fe20003f4f008 */
[----:B01----:R-:W0:Y:S01]  /*5270*/  LDC R6, c[0x0][0x288] ;  /* 0x0000a200ff067b82 */ /* 0x003e220000000800 */
[----:B------:R-:W-:Y:S01]  /*5280*/  USHF.R.U32.HI UR6, URZ, 0x4, UR6 ;  /* 0x000000043f067899 */ /* 0x000fe20008011606 */
[----:B------:R-:W-:Y:S01]  /*5290*/  PLOP3.LUT P3, PT, PT, PT, UP0, 0x80, 0x0 ;  /* 0x000000000000781c */ /* 0x000fe20003f6f008 */
[----:B------:R-:W-:Y:S02]  /*52a0*/  IMAD.MOV.U32 R12, RZ, RZ, R10 ;  /* 0x000000ffff0c7224 */ /* 0x000fe400078e000a */
[----:B------:R-:W-:Y:S01]  /*52b0*/  ULOP3.LUT UR6, UR6, 0x3fff, URZ, 0xc0, !UPT ;  /* 0x00003fff06067892 */ /* 0x000fe2000f8ec03f */
[----:B------:R-:W-:-:S03]  /*52c0*/  IMAD.SHL.U32 R14, R3, 0x80, RZ ;  /* 0x00000080030e7824 */ /* 0x000fc600078e00ff */
[----:B------:R-:W-:Y:S02]  /*52d0*/  ULOP3.LUT UR6, UR6, 0x10000, URZ, 0xfc, !UPT ;  /* 0x0001000006067892 */ /* 0x000fe4000f8efc3f */
[----:B------:R-:W-:Y:S02]  /*52e0*/  IADD3 R16, -R14, 0x1, RZ ;  /* 0x000000010e107810 */ /* 0x000fe40007ffe1ff */
[----:B------:R-:W-:-:S03]  /*52f0*/  UIMAD UR10, UR7, 0x300, UR6 ;  /* 0x00000300070a78a4 */ /* 0x000fc6000f8e0206 */
[----:B------:R-:W-:Y:S01]  /*5300*/  UMOV UR7, 0x40000040 ;  /* 0x4000004000077882 */ /* 0x000fe20000000000 */
[----:B------:R-:W-:-:S03]  /*5310*/  IMAD R16, R7, -0x2, R16 ;  /* 0xfffffffe07107824 */ /* 0x000fc600078e0210 */
[----:B------:R-:W-:Y:S02]  /*5320*/  UMOV UR6, UR10 ;  /* 0x0000000a00067c82 */ /* 0x000fe40008000000 */
[----:B------:R-:W-:Y:S01]  /*5330*/  QGMMA.64x96x32.F32.E4M3.E4M3 R88, R148, gdesc[UR4], R88, gsb0 ;  /* 0x0160000494587df3 */ /* 0x000fe20008000858 */
[----:B------:R-:W-:Y:S01]  /*5340*/  UIADD3 UR6, UR10, 0x2, URZ ;  /* 0x000000020a067890 */ /* 0x000fe2000fffe03f */
[----:B------:R-:W-:Y:S01]  /*5350*/  UMOV UR7, 0x40000040 ;  /* 0x4000004000077882 */ /* 0x000fe20000000000 */
[----:B------:R-:W-:Y:S02]  /*5360*/  WARPGROUP.DEPBAR.LE gsb0, 0x0 ;  /* 0x00008000000079c5 */ /* 0x000fe40000010000 */
[----:B------:R-:W-:-:S06]  /*5370*/  WARPGROUP.ARRIVE ;  /* 0x00000000000079c5 */ /* 0x000fcc0000000000 */
[----:B------:R-:W-:Y:S01]  /*5380*/  QGMMA.64x96x32.F32.E4M3.E4M3 R88, R144, gdesc[UR4], R88, gsb0 ;  /* 0x0160000490587df3 */ /* 0x000fe20008000858 */
[----:B------:R-:W-:Y:S01]  /*5390*/  UIADD3 UR6, UR10, 0x4, URZ ;  /* 0x000000040a067890 */ /* 0x000fe2000fffe03f */
[----:B------:R-:W-:Y:S01]  /*53a0*/  UMOV UR7, 0x40000040 ;  /* 0x4000004000077882 */ /* 0x000fe20000000000 */
[----:B------:R-:W-:Y:S02]  /*53b0*/  WARPGROUP.DEPBAR.LE gsb0, 0x0 ;  /* 0x00008000000079c5 */ /* 0x000fe40000010000 */
[----:B------:R-:W-:-:S06]  /*53c0*/  WARPGROUP.ARRIVE ;  /* 0x00000000000079c5 */ /* 0x000fcc0000000000 */
[----:B------:R-:W-:Y:S01]  /*53d0*/  QGMMA.64x96x32.F32.E4M3.E4M3 R88, R140, gdesc[UR4], R88, gsb0 ;  /* 0x016000048c587df3 */ /* 0x000fe20008000858 */
[----:B------:R-:W-:Y:S01]  /*53e0*/  UIADD3 UR6, UR10, 0x6, URZ ;  /* 0x000000060a067890 */ /* 0x000fe2000fffe03f */
[----:B------:R-:W-:Y:S02]  /*53f0*/  UMOV UR7, 0x40000040 ;  /* 0x4000004000077882 */ /* 0x000fe40000000000 */
[----:B------:R-:W-:Y:S01]  /*5400*/  UMOV UR10, UR24 ;  /* 0x00000018000a7c82 */ /* 0x000fe20008000000 */
[----:B------:R-:W-:Y:S02]  /*5410*/  WARPGROUP.DEPBAR.LE gsb0, 0x0 ;  /* 0x00008000000079c5 */ /* 0x000fe40000010000 */
[----:B------:R-:W-:-:S06]  /*5420*/  WARPGROUP.ARRIVE ;  /* 0x00000000000079c5 */ /* 0x000fcc0000000000 */
[----:B------:R-:W-:Y:S01]  /*5430*/  QGMMA.64x96x32.F32.E4M3.E4M3 R88, R136, gdesc[UR4], R88, gsb0 ;  /* 0x0160000488587df3 */ /* 0x000fe20008000858 */
[----:B------:R-:W-:Y:S02]  /*5440*/  @UP0 ULDC UR6, c[0x0][0x44c] ;  /* 0x0001130000060ab9 */ /* 0x000fe40000000800 */
[----:B------:R-:W-:Y:S01]  /*5450*/  @P2 IMAD.HI.U32 R11, R10, UR6, RZ ;  /* 0x000000060a0b2c27 */ /* 0x000fe2000f8e00ff */
[----:B------:R-:W-:Y:S01]  /*5460*/  @UP0 ULDC UR6, c[0x0][0x450] ;  /* 0x0001140000060ab9 */ /* 0x000fe20000000800 */
[----:B------:R-:W-:-:S03]  /*5470*/  PLOP3.LUT P2, PT, PT, PT, UP1, 0x40, 0x0 ;  /* 0x000000000000781c */ /* 0x000fc60003f4e818 */
[----:B------:R-:W-:Y:S01]  /*5480*/  @P3 SHF.R.U32.HI R12, RZ, UR6, R11 ;  /* 0x00000006ff0c3c19 */ /* 0x000fe2000801160b */
[----:B------:R-:W-:-:S04]  /*5490*/  IMAD.U32 R11, RZ, RZ, UR27 ;  /* 0x0000001bff0b7e24 */ /* 0x000fc8000f8e00ff */
[----:B------:R-:W1:Y:S01]  /*54a0*/  SHFL.IDX PT, R20, R12, RZ, 0x1c1f ;  /* 0x001c1fff0c147589 */ /* 0x000e6200000e0000 */
[----:B------:R-:W-:-:S05]  /*54b0*/  @!P1 VIADD R11, R11, 0x17040 ;  /* 0x000170400b0b9836 */ /* 0x000fca0000000000 */
[----:B------:R-:W-:Y:S01]  /*54c0*/  @!P1 PRMT R11, RZ, 0x654, R11 ;  /* 0x00000654ff0b9816 */ /* 0x000fe2000000000b */
[----:B------:R-:W-:-:S03]  /*54d0*/  WARPGROUP.DEPBAR.LE gsb0, 0x0 ;  /* 0x00008000000079c5 */ /* 0x000fc60000010000 */
[----:B------:R2:W-:Y:S02]  /*54e0*/  @!P1 SYNCS.ARRIVE.TRANS64.RED.A1T0 RZ, [R11+URZ], RZ ;  /* 0x000000ff0bff99a7 */ /* 0x0005e4000810043f */
[----:B--2---:R-:W-:-:S04]  /*54f0*/  IMAD R11, R17, UR10, R16 ;  /* 0x0000000a110b7c24 */ /* 0x004fc8000f8e0210 */
[----:B0-----:R-:W-:-:S04]  /*5500*/  IMAD.IADD R11, R11, 0x1, -R6 ;  /* 0x000000010b0b7824 */ /* 0x001fc800078e0a06 */
[C---:B------:R-:W-:Y:S02]  /*5510*/  VIADD R13, R11.reuse, UR25 ;  /* 0x000000190b0d7c36 */ /* 0x040fe40008000000 */
[----:B------:R-:W-:Y:S02]  /*5520*/  VIADD R15, R11, UR21 ;  /* 0x000000150b0f7c36 */ /* 0x000fe40008000000 */
[--C-:B-1----:R-:W-:Y:S02]  /*5530*/  IMAD.IADD R16, R13, 0x1, R20.reuse ;  /* 0x000000010d107824 */ /* 0x102fe400078e0214 */
[----:B------:R-:W-:Y:S01]  /*5540*/  IMAD.IADD R18, R15, 0x1, R20 ;  /* 0x000000010f127824 */ /* 0x000fe200078e0214 */
[----:B------:R-:W-:Y:S06]  /*5550*/  @P2 BRA `(.L_x_712) ;  /* 0x00000000005c2947 */ /* 0x000fec0003800000 */
[----:B------:R-:W-:Y:S01]  /*5560*/  IMAD R11, R17, UR10, R20 ;  /* 0x0000000a110b7c24 */ /* 0x000fe2000f8e0214 */
[----:B------:R-:W-:Y:S03]  /*5570*/  BSSY B0, `(.L_x_713) ;  /* 0x0000011000007945 */ /* 0x000fe60003800000 */
[----:B------:R-:W-:-:S05]  /*5580*/  IMAD.IADD R11, R11, 0x1, -R6 ;  /* 0x000000010b0b7824 */ /* 0x000fca00078e0a06 */
[----:B------:R-:W-:-:S13]  /*5590*/  ISETP.GT.AND P2, PT, R11, -0x1, PT ;  /* 0xffffffff0b00780c */ /* 0x000fda0003f44270 */
[----:B------:R-:W-:Y:S05]  /*55a0*/  @P2 BRA `(.L_x_714) ;  /* 0x0000000000202947 */ /* 0x000fea0003800000 */
[----:B------:R-:W-:Y:S01]  /*55b0*/  IMAD.U32 R19, RZ, RZ, UR26 ;  /* 0x0000001aff137e24 */ /* 0x000fe2000f8e00ff */
[----:B------:R-:W-:-:S04]  /*55c0*/  LOP3.LUT R11, RZ, R11, RZ, 0x33, !PT ;  /* 0x0000000bff0b7212 */ /* 0x000fc800078e33ff */
[----:B------:R-:W-:-:S13]  /*55d0*/  ISETP.NE.AND P2, PT, R19, 0x1, PT ;  /* 0x000000011300780c */ /* 0x000fda0003f45270 */
[----:B------:R-:W0:Y:S02]  /*55e0*/  @P2 LDC.64 R20, c[0x0][0x9e8] ;  /* 0x00027a00ff142b82 */ /* 0x000e240000000a00 */
[----:B0-----:R-:W-:-:S05]  /*55f0*/  @P2 IMAD.HI.U32 R20, R11, R20, RZ ;  /* 0x000000140b142227 */ /* 0x001fca00078e00ff */
[----:B------:R-:W-:-:S04]  /*5600*/  @P2 SHF.R.U32.HI R11, RZ, R21, R20 ;  /* 0x00000015ff0b2219 */ /* 0x000fc80000011614 */
[----:B------:R-:W-:Y:S01]  /*5610*/  LOP3.LUT R11, RZ, R11, RZ, 0x33, !PT ;  /* 0x0000000bff0b7212 */ /* 0x000fe200078e33ff */
[----:B------:R-:W-:Y:S06]  /*5620*/  BRA `(.L_x_715) ;  /* 0x0000000000147947 */ /* 0x000fec0003800000 */
.L_x_714:
[----:B------:R-:W-:-:S05]  /*5630*/  IMAD.U32 R19, RZ, RZ, UR26 ;  /* 0x0000001aff137e24 */ /* 0x000fca000f8e00ff */
[----:B------:R-:W-:-:S13]  /*5640*/  ISETP.NE.AND P2, PT, R19, 0x1, PT ;  /* 0x000000011300780c */ /* 0x000fda0003f45270 */
[----:B------:R-:W0:Y:S02]  /*5650*/  @P2 LDC.64 R20, c[0x0][0x9e8] ;  /* 0x00027a00ff142b82 */ /* 0x000e240000000a00 */
[----:B0-----:R-:W-:-:S05]  /*5660*/  @P2 IMAD.HI.U32 R20, R11, R20, RZ ;  /* 0x000000140b142227 */ /* 0x001fca00078e00ff */
[----:B------:R-:W-:-:S07]  /*5670*/  @P2 SHF.R.U32.HI R11, RZ, R21, R20 ;  /* 0x00000015ff0b2219 */ /* 0x000fce0000011614 */
.L_x_715:
[----:B------:R-:W-:Y:S05]  /*5680*/  BSYNC B0 ;  /* 0x0000000000007941 */ /* 0x000fea0003800000 */
.L_x_713:
[----:B------:R-:W-:-:S04]  /*5690*/  IMAD R20, R11, R19, -R14 ;  /* 0x000000130b147224 */ /* 0x000fc800078e0a0e */
[----:B------:R-:W-:-:S05]  /*56a0*/  IMAD R11, R7, -0x2, R20 ;  /* 0xfffffffe070b7824 */ /* 0x000fca00078e0214 */
[----:B------:R-:W-:Y:S02]  /*56b0*/  VIADDMNMX R16, R11, R19, R16, PT ;  /* 0x000000130b107246 */ /* 0x000fe40003800110 */
[----:B------:R-:W-:-:S07]  /*56c0*/  VIMNMX R18, R18, R11, !PT ;  /* 0x0000000b12127248 */ /* 0x000fce0007fe0100 */
.L_x_712:
[----:B------:R-:W-:Y:S01]  /*56d0*/  ISETP.GT.AND P2, PT, R3, -0x1, PT ;  /* 0xffffffff0300780c */ /* 0x000fe20003f44270 */
[----:B------:R-:W0:Y:S03]  /*56e0*/  SHFL.IDX PT, R12, R12, 0x1, 0x1c1f ;  /* 0x003c1f000c0c7f89 */ /* 0x000e2600000e0000 */
[C---:B------:R-:W-:Y:S02]  /*56f0*/  ISETP.GT.AND P5, PT, R18.reuse, RZ, P2 ;  /* 0x000000ff1200720c */ /* 0x040fe400017a4270 */
[----:B------:R-:W-:Y:S02]  /*5700*/  ISETP.GT.AND P4, PT, R18, 0x1, P2 ;  /* 0x000000011200780c */ /* 0x000fe40001784270 */
[----:B------:R-:W-:Y:S02]  /*5710*/  ISETP.LT.OR P5, PT, R16, 0x1, P5 ;  /* 0x000000011000780c */ /* 0x000fe40002fa1670 */
[----:B------:R-:W-:-:S02]  /*5720*/  ISETP.GT.AND P6, PT, R18, 0x8, P2 ;  /* 0x000000081200780c */ /* 0x000fc400017c4270 */
[----:B------:R-:W-:Y:S02]  /*5730*/  FSEL R11, R24, -INF , !P5 ;  /* 0xff800000180b7808 */ /* 0x000fe40006800000 */
[C---:B------:R-:W-:Y:S02]  /*5740*/  ISETP.GT.AND P5, PT, R18.reuse, 0x10, P2 ;  /* 0x000000101200780c */ /* 0x040fe400017a4270 */
[----:B------:R-:W-:Y:S02]  /*5750*/  ISETP.GT.AND P3, PT, R18, 0x9, P2 ;  /* 0x000000091200780c */ /* 0x000fe40001764270 */
[C---:B------:R-:W-:Y:S02]  /*5760*/  ISETP.LT.OR P5, PT, R16.reuse, 0x11, P5 ;  /* 0x000000111000780c */ /* 0x040fe40002fa1670 */
[----:B------:R-:W-:Y:S02]  /*5770*/  ISETP.LT.OR P4, PT, R16, 0x2, P4 ;  /* 0x000000021000780c */ /* 0x000fe40002781670 */
[----:B------:R-:W-:-:S02]  /*5780*/  FSEL R32, R32, -INF , !P5 ;  /* 0xff80000020207808 */ /* 0x000fc40006800000 */
[----:B------:R-:W-:Y:S01]  /*5790*/  ISETP.GT.AND P5, PT, R18, 0x20, P2 ;  /* 0x000000201200780c */ /* 0x000fe200017a4270 */
[----:B0-----:R-:W-:Y:S01]  /*57a0*/  IMAD.IADD R15, R15, 0x1, R12 ;  /* 0x000000010f0f7824 */ /* 0x001fe200078e020c */
[C---:B------:R-:W-:Y:S02]  /*57b0*/  ISETP.LT.OR P6, PT, R16.reuse, 0x9, P6 ;  /* 0x000000091000780c */ /* 0x040fe400037c1670 */
[C---:B------:R-:W-:Y:S02]  /*57c0*/  ISETP.LT.OR P3, PT, R16.reuse, 0xa, P3 ;  /* 0x0000000a1000780c */ /* 0x040fe40001f61670 */
[----:B------:R-:W-:Y:S02]  /*57d0*/  ISETP.LT.OR P5, PT, R16, 0x21, P5 ;  /* 0x000000211000780c */ /* 0x000fe40002fa1670 */
[----:B------:R-:W-:Y:S02]  /*57e0*/  FSEL R25, R25, -INF , !P4 ;  /* 0xff80000019197808 */ /* 0x000fe40006000000 */
[----:B------:R-:W-:-:S02]  /*57f0*/  FSEL R28, R28, -INF , !P6 ;  /* 0xff8000001c1c7808 */ /* 0x000fc40007000000 */
[----:B------:R-:W-:Y:S02]  /*5800*/  FSEL R29, R29, -INF , !P3 ;  /* 0xff8000001d1d7808 */ /* 0x000fe40005800000 */
[C---:B------:R-:W-:Y:S02]  /*5810*/  ISETP.GT.AND P4, PT, R18.reuse, 0x11, P2 ;  /* 0x000000111200780c */ /* 0x040fe40001784270 */
[C---:B------:R-:W-:Y:S02]  /*5820*/  ISETP.GT.AND P6, PT, R18.reuse, 0x18, P2 ;  /* 0x000000181200780c */ /* 0x040fe400017c4270 */
[----:B------:R-:W-:Y:S02]  /*5830*/  ISETP.GT.AND P3, PT, R18, 0x19, P2 ;  /* 0x000000191200780c */ /* 0x000fe40001764270 */
[----:B------:R-:W-:Y:S02]  /*5840*/  FSEL R40, R40, -INF , !P5 ;  /* 0xff80000028287808 */ /* 0x000fe40006800000 */
[----:B------:R-:W-:-:S02]  /*5850*/  ISETP.GT.AND P5, PT, R18, 0x30, P2 ;  /* 0x000000301200780c */ /* 0x000fc400017a4270 */
[C---:B------:R-:W-:Y:S02]  /*5860*/  ISETP.LT.OR P4, PT, R16.reuse, 0x12, P4 ;  /* 0x000000121000780c */ /* 0x040fe40002781670 */
        /* <DEDUP_REMOVED lines=58> */
[----:B------:R-:W-:-:S02]  /*5c10*/  PLOP3.LUT P5, PT, PT, PT, UP1, 0x40, 0x0 ;  /* 0x000000000000781c */ /* 0x000fc40003fae818 */
[C---:B------:R-:W-:Y:S02]  /*5c20*/  ISETP.LT.OR P4, PT, R16.reuse, 0x62, P4 ;  /* 0x000000621000780c */ /* 0x040fe40002781670 */
[C---:B------:R-:W-:Y:S02]  /*5c30*/  ISETP.LT.OR P6, PT, R16.reuse, 0x69, P6 ;  /* 0x000000691000780c */ /* 0x040fe400037c1670 */
[----:B------:R-:W-:Y:S02]  /*5c40*/  ISETP.LT.OR P3, PT, R16, 0x6a, P3 ;  /* 0x0000006a1000780c */ /* 0x000fe40001f61670 */
[----:B------:R-:W-:Y:S02]  /*5c50*/  FSEL R73, R73, -INF , !P4 ;  /* 0xff80000049497808 */ /* 0x000fe40006000000 */
[----:B------:R-:W-:Y:S02]  /*5c60*/  FSEL R76, R76, -INF , !P6 ;  /* 0xff8000004c4c7808 */ /* 0x000fe40007000000 */
[----:B------:R-:W-:-:S02]  /*5c70*/  FSEL R77, R77, -INF , !P3 ;  /* 0xff8000004d4d7808 */ /* 0x000fc40005800000 */
[C---:B------:R-:W-:Y:S02]  /*5c80*/  ISETP.GT.AND P4, PT, R18.reuse, 0x71, P2 ;  /* 0x000000711200780c */ /* 0x040fe40001784270 */
[C---:B------:R-:W-:Y:S02]  /*5c90*/  ISETP.GT.AND P6, PT, R18.reuse, 0x78, P2 ;  /* 0x000000781200780c */ /* 0x040fe400017c4270 */
[----:B------:R-:W-:Y:S02]  /*5ca0*/  ISETP.GT.AND P3, PT, R18, 0x79, P2 ;  /* 0x000000791200780c */ /* 0x000fe40001764270 */
[C---:B------:R-:W-:Y:S02]  /*5cb0*/  ISETP.LT.OR P4, PT, R16.reuse, 0x72, P4 ;  /* 0x000000721000780c */ /* 0x040fe40002781670 */
[C---:B------:R-:W-:Y:S02]  /*5cc0*/  ISETP.LT.OR P6, PT, R16.reuse, 0x79, P6 ;  /* 0x000000791000780c */ /* 0x040fe400037c1670 */
[----:B------:R-:W-:Y:S01]  /*5cd0*/  ISETP.LT.OR P3, PT, R16, 0x7a, P3 ;  /* 0x0000007a1000780c */ /* 0x000fe20001f61670 */
[----:B------:R-:W-:Y:S01]  /*5ce0*/  IMAD.IADD R16, R13, 0x1, R12 ;  /* 0x000000010d107824 */ /* 0x000fe200078e020c */
[----:B------:R-:W-:-:S02]  /*5cf0*/  FSEL R81, R81, -INF , !P4 ;  /* 0xff80000051517808 */ /* 0x000fc40006000000 */
[----:B------:R-:W-:Y:S02]  /*5d00*/  FSEL R84, R84, -INF , !P6 ;  /* 0xff80000054547808 */ /* 0x000fe40007000000 */
[----:B------:R-:W-:Y:S01]  /*5d10*/  FSEL R85, R85, -INF , !P3 ;  /* 0xff80000055557808 */ /* 0x000fe20005800000 */
        /* <DEDUP_REMOVED lines=14> */
.L_x_718:
[----:B------:R-:W-:-:S05]  /*5e00*/  IMAD.U32 R21, RZ, RZ, UR26 ;  /* 0x0000001aff157e24 */ /* 0x000fca000f8e00ff */
[----:B------:R-:W-:-:S13]  /*5e10*/  ISETP.NE.AND P3, PT, R21, 0x1, PT ;  /* 0x000000011500780c */ /* 0x000fda0003f65270 */
[----:B------:R-:W0:Y:S02]  /*5e20*/  @P3 LDC.64 R12, c[0x0][0x9e8] ;  /* 0x00027a00ff0c3b82 */ /* 0x000e240000000a00 */
[----:B0-----:R-:W-:-:S05]  /*5e30*/  @P3 IMAD.HI.U32 R12, R19, R12, RZ ;  /* 0x0000000c130c3227 */ /* 0x001fca00078e00ff */
[----:B------:R-:W-:-:S07]  /*5e40*/  @P3 SHF.R.U32.HI R19, RZ, R13, R12 ;  /* 0x0000000dff133219 */ /* 0x000fce000001160c */
.L_x_719:
[----:B------:R-:W-:Y:S05]  /*5e50*/  BSYNC B0 ;  /* 0x0000000000007941 */ /* 0x000fea0003800000 */
.L_x_717:
[----:B------:R-:W-:-:S04]  /*5e60*/  IMAD R14, R19, R21, -R14 ;  /* 0x00000015130e7224 */ /* 0x000fc800078e0a0e */
[----:B------:R-:W-:-:S05]  /*5e70*/  IMAD R14, R7, -0x2, R14 ;  /* 0xfffffffe070e7824 */ /* 0x000fca00078e020e */
[----:B------:R-:W-:Y:S02]  /*5e80*/  VIADDMNMX R16, R14, R21, R16, PT ;  /* 0x000000150e107246 */ /* 0x000fe40003800110 */
[----:B------:R-:W-:-:S07]  /*5e90*/  VIMNMX R15, R15, R14, !PT ;  /* 0x0000000e0f0f7248 */ /* 0x000fce0007fe0100 */
.L_x_716:
[----:B------:R-:W-:Y:S01]  /*5ea0*/  FMNMX.FTZ R12, R11, R2, !PT ;  /* 0x000000020b0c7209 */ /* 0x000fe20007810000 */
[----:B------:R-:W-:Y:S01]  /*5eb0*/  IMAD.U32 R21, RZ, RZ, UR40 ;  /* 0x00000028ff157e24 */ /* 0x000fe2000f8e00ff */
[----:B------:R-:W-:Y:S02]  /*5ec0*/  ISETP.GT.AND P5, PT, R15, 0x8, P2 ;  /* 0x000000080f00780c */ /* 0x000fe400017a4270 */
[----:B------:R-:W-:Y:S02]  /*5ed0*/  FMNMX.FTZ R13, R25, R12, !PT ;  /* 0x0000000c190d7209 */ /* 0x000fe40007810000 */
[----:B------:R-:W-:Y:S02]  /*5ee0*/  ISETP.LT.OR P5, PT, R16, 0x9, P5 ;  /* 0x000000091000780c */ /* 0x000fe40002fa1670 */
[----:B------:R-:W-:Y:S02]  /*5ef0*/  FMNMX.FTZ R12, R28, R13, !PT ;  /* 0x0000000d1c0c7209 */ /* 0x000fe40007810000 */
[----:B------:R-:W-:-:S02]  /*5f00*/  FSEL R30, R30, -INF , !P5 ;  /* 0xff8000001e1e7808 */ /* 0x000fc40006800000 */
[----:B------:R-:W-:Y:S02]  /*5f10*/  FMNMX.FTZ R13, R29, R12, !PT ;  /* 0x0000000c1d0d7209 */ /* 0x000fe40007810000 */
        /* <DEDUP_REMOVED lines=12> */
[C---:B------:R-:W-:Y:S02]  /*5fe0*/  ISETP.GT.AND P5, PT, R15.reuse, RZ, P2 ;  /* 0x000000ff0f00720c */ /* 0x040fe400017a4270 */
[----:B------:R-:W-:Y:S02]  /*5ff0*/  FMNMX.FTZ R12, R44, R13, !PT ;  /* 0x0000000d2c0c7209 */ /* 0x000fe40007810000 */
[----:B------:R-:W-:Y:S02]  /*6000*/  ISETP.GT.AND P4, PT, R15, 0x1, P2 ;  /* 0x000000010f00780c */ /* 0x000fe40001784270 */
[----:B------:R-:W-:Y:S02]  /*6010*/  FMNMX.FTZ R13, R45, R12, !PT ;  /* 0x0000000c2d0d7209 */ /* 0x000fe40007810000 */
[----:B------:R-:W-:-:S02]  /*6020*/  ISETP.LT.OR P5, PT, R16, 0x1, P5 ;  /* 0x000000011000780c */ /* 0x000fc40002fa1670 */
[----:B------:R-:W-:Y:S02]  /*6030*/  FMNMX.FTZ R12, R48, R13, !PT ;  /* 0x0000000d300c7209 */ /* 0x000fe40007810000 */
[----:B------:R-:W-:Y:S02]  /*6040*/  ISETP.LT.OR P4, PT, R16, 0x2, P4 ;  /* 0x000000021000780c */ /* 0x000fe40002781670 */
[----:B------:R-:W-:Y:S02]  /*6050*/  FMNMX.FTZ R13, R49, R12, !PT ;  /* 0x0000000c310d7209 */ /* 0x000fe40007810000 */
[----:B------:R-:W-:Y:S02]  /*6060*/  ISETP.GT.AND P3, PT, R15, 0x9, P2 ;  /* 0x000000090f00780c */ /* 0x000fe40001764270 */
[----:B------:R-:W-:Y:S02]  /*6070*/  FMNMX.FTZ R12, R52, R13, !PT ;  /* 0x0000000d340c7209 */ /* 0x000fe40007810000 */
[----:B------:R-:W-:-:S02]  /*6080*/  FSEL R27, R27, -INF , !P4 ;  /* 0xff8000001b1b7808 */ /* 0x000fc40006000000 */
[----:B------:R-:W-:Y:S02]  /*6090*/  FMNMX.FTZ R13, R53, R12, !PT ;  /* 0x0000000c350d7209 */ /* 0x000fe40007810000 */
[----:B------:R-:W-:Y:S02]  /*60a0*/  ISETP.GT.AND P4, PT, R15, 0x10, P2 ;  /* 0x000000100f00780c */ /* 0x000fe40001784270 */
[----:B------:R-:W-:Y:S02]  /*60b0*/  FMNMX.FTZ R12, R56, R13, !PT ;  /* 0x0000000d380c7209 */ /* 0x000fe40007810000 */
[C---:B------:R-:W-:Y:S02]  /*60c0*/  ISETP.LT.OR P3, PT, R16.reuse, 0xa, P3 ;  /* 0x0000000a1000780c */ /* 0x040fe40001f61670 */
[----:B------:R-:W-:Y:S02]  /*60d0*/  FMNMX.FTZ R13, R57, R12, !PT ;  /* 0x0000000c390d7209 */ /* 0x000fe40007810000 */
[----:B------:R-:W-:-:S02]  /*60e0*/  ISETP.LT.OR P4, PT, R16, 0x11, P4 ;  /* 0x000000111000780c */ /* 0x000fc40002781670 */
[----:B------:R-:W-:Y:S02]  /*60f0*/  FMNMX.FTZ R12, R60, R13, !PT ;  /* 0x0000000d3c0c7209 */ /* 0x000fe40007810000 */
[----:B------:R-:W-:Y:S02]  /*6100*/  FSEL R31, R31, -INF , !P3 ;  /* 0xff8000001f1f7808 */ /* 0x000fe40005800000 */
        /* <DEDUP_REMOVED lines=25> */
[C---:B------:R-:W-:Y:S02]  /*62a0*/  ISETP.GT.AND P3, PT, R15.reuse, 0x29, P2 ;  /* 0x000000290f00780c */ /* 0x040fe40001764270 */
[----:B------:R-:W-:Y:S01]  /*62b0*/  FSEL R46, R46, -INF , !P4 ;  /* 0xff8000002e2e7808 */ /* 0x000fe20006000000 */
[----:B------:R-:W0:Y:S01]  /*62c0*/  SHFL.BFLY PT, R12, R13, 0x2, 0x1f ;  /* 0x0c401f000d0c7f89 */ /* 0x000e2200000e0000 */
[----:B------:R-:W-:-:S04]  /*62d0*/  ISETP.GT.AND P4, PT, R15, 0x30, P2 ;  /* 0x000000300f00780c */ /* 0x000fc80001784270 */
[----:B------:R-:W-:-:S04]  /*62e0*/  ISETP.LT.OR P4, PT, R16, 0x31, P4 ;  /* 0x000000311000780c */ /* 0x000fc80002781670 */
[----:B------:R-:W-:Y:S02]  /*62f0*/  FSEL R50, R50, -INF , !P4 ;  /* 0xff80000032327808 */ /* 0x000fe40006000000 */
[----:B------:R-:W-:-:S04]  /*6300*/  ISETP.GT.AND P4, PT, R15, 0x39, P2 ;  /* 0x000000390f00780c */ /* 0x000fc80001784270 */
[----:B------:R-:W-:-:S04]  /*6310*/  ISETP.LT.OR P4, PT, R16, 0x3a, P4 ;  /* 0x0000003a1000780c */ /* 0x000fc80002781670 */
[----:B------:R-:W-:Y:S02]  /*6320*/  FSEL R55, R55, -INF , !P4 ;  /* 0xff80000037377808 */ /* 0x000fe40006000000 */
[----:B------:R-:W-:Y:S02]  /*6330*/  ISETP.GT.AND P4, PT, R15, 0x48, P2 ;  /* 0x000000480f00780c */ /* 0x000fe40001784270 */
[----:B0-----:R-:W-:Y:S02]  /*6340*/  FMNMX.FTZ R14, R13, R12, !PT ;  /* 0x0000000c0d0e7209 */ /* 0x001fe40007810000 */
[----:B------:R-:W-:-:S03]  /*6350*/  ISETP.LT.OR P4, PT, R16, 0x49, P4 ;  /* 0x000000491000780c */ /* 0x000fc60002781670 */
[----:B------:R-:W0:Y:S01]  /*6360*/  SHFL.BFLY PT, R19, R14, 0x1, 0x1f ;  /* 0x0c201f000e137f89 */ /* 0x000e2200000e0000 */
[----:B------:R-:W-:Y:S02]  /*6370*/  FSEL R62, R62, -INF , !P4 ;  /* 0xff8000003e3e7808 */ /* 0x000fe40006000000 */
        /* <DEDUP_REMOVED lines=8> */
[----:B------:R-:W-:Y:S02]  /*6400*/  ISETP.LT.OR P4, PT, R16, 0x6a, P4 ;  /* 0x0000006a1000780c */ /* 0x000fe40002781670 */
[C---:B------:R-:W-:Y:S01]  /*6410*/  FSETP.NEU.FTZ.AND P6, PT, R12.reuse, -INF , PT ;  /* 0xff8000000c00780b */ /* 0x040fe20003fdd000 */
[----:B------:R-:W-:-:S01]  /*6420*/  FFMA.FTZ R18, R12, R21, -8 ;  /* 0xc10000000c127423 */ /* 0x000fc20000010015 */
[----:B------:R-:W-:-:S02]  /*6430*/  FSEL R21, R26, -INF , !P5 ;  /* 0xff8000001a157808 */ /* 0x000fc40006800000 */
[----:B------:R-:W-:Y:S02]  /*6440*/  ISETP.LT.OR P5, PT, R16, 0x2a, P3 ;  /* 0x0000002a1000780c */ /* 0x000fe40001fa1670 */
[----:B------:R-:W-:Y:S02]  /*6450*/  FMNMX.FTZ R22, R21, R0, !PT ;  /* 0x0000000015167209 */ /* 0x000fe40007810000 */
[----:B------:R-:W-:Y:S02]  /*6460*/  FSEL R14, R18, RZ, P6 ;  /* 0x000000ff120e7208 */ /* 0x000fe40003000000 */
[----:B------:R-:W-:Y:S02]  /*6470*/  FMNMX.FTZ R23, R27, R22, !PT ;  /* 0x000000161b177209 */ /* 0x000fe40007810000 */
[----:B------:R-:W-:Y:S01]  /*6480*/  ISETP.GT.AND P3, PT, R15, 0x31, P2 ;  /* 0x000000310f00780c */ /* 0x000fe20001764270 */
[--C-:B------:R-:W-:Y:S01]  /*6490*/  FFMA.FTZ R18, R11, UR40, -R14.reuse ;  /* 0x000000280b127c23 */ /* 0x100fe2000801080e */
[----:B------:R-:W-:Y:S01]  /*64a0*/  FMNMX.FTZ R24, R30, R23, !PT ;  /* 0x000000171e187209 */ /* 0x000fe20007810000 */
[--C-:B------:R-:W-:Y:S01]  /*64b0*/  FFMA.FTZ R11, R25, UR40, -R14.reuse ;  /* 0x00000028190b7c23 */ /* 0x100fe2000801080e */
[----:B------:R-:W-:-:S01]  /*64c0*/  FFMA.FTZ R20, R29, UR40, -R14 ;  /* 0x000000281d147c23 */ /* 0x000fc2000801080e */
[--C-:B------:R-:W-:Y:S01]  /*64d0*/  FFMA.FTZ R13, R28, UR40, -R14.reuse ;  /* 0x000000281c0d7c23 */ /* 0x100fe2000801080e */
[----:B------:R-:W-:Y:S01]  /*64e0*/  FMNMX.FTZ R25, R31, R24, !PT ;  /* 0x000000181f197209 */ /* 0x000fe20007810000 */
[--C-:B------:R-:W-:Y:S01]  /*64f0*/  FFMA.FTZ R19, R32, UR40, -R14.reuse ;  /* 0x0000002820137c23 */ /* 0x100fe2000801080e */
[----:B------:R-:W-:Y:S01]  /*6500*/  FSEL R47, R47, -INF , !P5 ;  /* 0xff8000002f2f7808 */ /* 0x000fe20006800000 */
[--C-:B------:R-:W-:Y:S01]  /*6510*/  FFMA.FTZ R33, R33, UR40, -R14.reuse ;  /* 0x0000002821217c23 */ /* 0x100fe2000801080e */
[----:B------:R-:W-:Y:S01]  /*6520*/  FMNMX.FTZ R24, R34, R25, !PT ;  /* 0x0000001922187209 */ /* 0x000fe20007810000 */
[--C-:B------:R-:W-:Y:S01]  /*6530*/  FFMA.FTZ R23, R36, UR40, -R14.reuse ;  /* 0x0000002824177c23 */ /* 0x100fe2000801080e */
[----:B------:R-:W-:Y:S01]  /*6540*/  ISETP.GT.AND P5, PT, R15, 0x38, P2 ;  /* 0x000000380f00780c */ /* 0x000fe200017a4270 */
[----:B------:R0:W-:Y:S01]  /*6550*/  MUFU.EX2 R22, R33 ;  /* 0x0000002100167308 */ /* 0x0001e20000000800 */
[----:B------:R-:W-:Y:S01]  /*6560*/  FMNMX.FTZ R25, R35, R24, !PT ;  /* 0x0000001823197209 */ /* 0x000fe20007810000 */
[--C-:B------:R-:W-:Y:S01]  /*6570*/  FFMA.FTZ R37, R37, UR40, -R14.reuse ;  /* 0x0000002825257c23 */ /* 0x100fe2000801080e */
[----:B------:R-:W-:Y:S01]  /*6580*/  ISETP.LT.OR P3, PT, R16, 0x32, P3 ;  /* 0x000000321000780c */ /* 0x000fe20001f61670 */
[--C-:B------:R-:W-:Y:S01]  /*6590*/  FFMA.FTZ R41, R41, UR40, -R14.reuse ;  /* 0x0000002829297c23 */ /* 0x100fe2000801080e */
[----:B------:R-:W-:Y:S01]  /*65a0*/  FMNMX.FTZ R26, R38, R25, !PT ;  /* 0x00000019261a7209 */ /* 0x000fe20007810000 */
[--C-:B------:R-:W-:Y:S01]  /*65b0*/  FFMA.FTZ R25, R40, UR40, -R14.reuse ;  /* 0x0000002828197c23 */ /* 0x100fe2000801080e */
[----:B------:R-:W-:Y:S01]  /*65c0*/  FSEL R51, R51, -INF , !P3 ;  /* 0xff80000033337808 */ /* 0x000fe20005800000 */
[----:B------:R1:W-:Y:S01]  /*65d0*/  MUFU.EX2 R24, R37 ;  /* 0x0000002500187308 */ /* 0x0003e20000000800 */
[----:B------:R-:W-:Y:S01]  /*65e0*/  FMNMX.FTZ R29, R39, R26, !PT ;  /* 0x0000001a271d7209 */ /* 0x000fe20007810000 */
[--C-:B------:R-:W-:Y:S01]  /*65f0*/  FFMA.FTZ R44, R44, UR40, -R14.reuse ;  /* 0x000000282c2c7c23 */ /* 0x100fe2000801080e */
[----:B------:R-:W-:Y:S01]  /*6600*/  ISETP.LT.OR P5, PT, R16, 0x39, P5 ;  /* 0x000000391000780c */ /* 0x000fe20002fa1670 */
[--C-:B------:R-:W-:Y:S01]  /*6610*/  FFMA.FTZ R56, R56, UR40, -R14.reuse ;  /* 0x0000002838387c23 */ /* 0x100fe2000801080e */
[----:B------:R-:W-:Y:S01]  /*6620*/  FMNMX.FTZ R26, R42, R29, !PT ;  /* 0x0000001d2a1a7209 */ /* 0x000fe20007810000 */
[--C-:B------:R-:W-:Y:S01]  /*6630*/  FFMA.FTZ R57, R57, UR40, -R14.reuse ;  /* 0x0000002839397c23 */ /* 0x100fe2000801080e */
[----:B------:R-:W-:Y:S01]  /*6640*/  ISETP.GT.AND P3, PT, R15, 0x40, P2 ;  /* 0x000000400f00780c */ /* 0x000fe20001764270 */
[--C-:B------:R-:W-:Y:S01]  /*6650*/  FFMA.FTZ R48, R48, UR40, -R14.reuse ;  /* 0x0000002830307c23 */ /* 0x100fe2000801080e */
[----:B------:R-:W-:Y:S01]  /*6660*/  FMNMX.FTZ R29, R43, R26, !PT ;  /* 0x0000001a2b1d7209 */ /* 0x000fe20007810000 */
[--C-:B------:R-:W-:Y:S01]  /*6670*/  FFMA.FTZ R52, R52, UR40, -R14.reuse ;  /* 0x0000002834347c23 */ /* 0x100fe2000801080e */
[----:B------:R-:W-:Y:S01]  /*6680*/  FSEL R54, R54, -INF , !P5 ;  /* 0xff80000036367808 */ /* 0x000fe20006800000 */
[----:B------:R-:W-:Y:S01]  /*6690*/  MUFU.EX2 R26, R41 ;  /* 0x00000029001a7308 */ /* 0x000fe20000000800 */
[----:B------:R-:W-:Y:S01]  /*66a0*/  FMNMX.FTZ R28, R46, R29, !PT ;  /* 0x0000001d2e1c7209 */ /* 0x000fe20007810000 */
[--C-:B------:R-:W-:Y:S01]  /*66b0*/  FFMA.FTZ R64, R64, UR40, -R14.reuse ;  /* 0x0000002840407c23 */ /* 0x100fe2000801080e */
[----:B------:R-:W-:Y:S01]  /*66c0*/  ISETP.GT.AND P5, PT, R15, 0x41, P2 ;  /* 0x000000410f00780c */ /* 0x000fe200017a4270 */
[----:B------:R-:W-:Y:S01]  /*66d0*/  FFMA.FTZ R85, R85, UR40, -R14 ;  /* 0x0000002855557c23 */ /* 0x000fe2000801080e */
[----:B------:R-:W-:-:S02]  /*66e0*/  FMNMX.FTZ R29, R47, R28, !PT ;  /* 0x0000001c2f1d7209 */ /* 0x000fc40007810000 */
[----:B------:R-:W-:Y:S01]  /*66f0*/  ISETP.LT.OR P3, PT, R16, 0x41, P3 ;  /* 0x000000411000780c */ /* 0x000fe20001f61670 */
[----:B------:R-:W-:Y:S01]  /*6700*/  MUFU.EX2 R28, R44 ;  /* 0x0000002c001c7308 */ /* 0x000fe20000000800 */
[----:B------:R-:W-:Y:S01]  /*6710*/  FMNMX.FTZ R32, R50, R29, !PT ;  /* 0x0000001d32207209 */ /* 0x000fe20007810000 */
[----:B------:R-:W-:Y:S01]  /*6720*/  FFMA.FTZ R29, R45, UR40, -R14 ;  /* 0x000000282d1d7c23 */ /* 0x000fe2000801080e */
[----:B------:R-:W-:Y:S02]  /*6730*/  ISETP.LT.OR P5, PT, R16, 0x42, P5 ;  /* 0x000000421000780c */ /* 0x000fe40002fa1670 */
[----:B0-----:R-:W-:Y:S02]  /*6740*/  FMNMX.FTZ R33, R51, R32, !PT ;  /* 0x0000002033217209 */ /* 0x001fe40007810000 */
[----:B------:R-:W-:Y:S01]  /*6750*/  FSEL R58, R58, -INF , !P3 ;  /* 0xff8000003a3a7808 */ /* 0x000fe20005800000 */
[----:B------:R-:W-:Y:S01]  /*6760*/  MUFU.EX2 R18, R18 ;  /* 0x0000001200127308 */ /* 0x000fe20000000800 */
[----:B------:R-:W-:-:S02]  /*6770*/  FMNMX.FTZ R32, R54, R33, !PT ;  /* 0x0000002136207209 */ /* 0x000fc40007810000 */
[----:B------:R-:W-:Y:S02]  /*6780*/  ISETP.GT.AND P3, PT, R15, 0x49, P2 ;  /* 0x000000490f00780c */ /* 0x000fe40001764270 */
[----:B------:R-:W-:Y:S02]  /*6790*/  FMNMX.FTZ R33, R55, R32, !PT ;  /* 0x0000002037217209 */ /* 0x000fe40007810000 */
[----:B------:R-:W-:Y:S01]  /*67a0*/  FSEL R59, R59, -INF , !P5 ;  /* 0xff8000003b3b7808 */ /* 0x000fe20006800000 */
[----:B------:R0:W-:Y:S01]  /*67b0*/  MUFU.EX2 R32, R48 ;  /* 0x0000003000207308 */ /* 0x0001e20000000800 */
[----:B------:R-:W-:Y:S01]  /*67c0*/  FMNMX.FTZ R36, R58, R33, !PT ;  /* 0x000000213a247209 */ /* 0x000fe20007810000 */
[--C-:B------:R-:W-:Y:S01]  /*67d0*/  FFMA.FTZ R33, R49, UR40, -R14.reuse ;  /* 0x0000002831217c23 */ /* 0x100fe2000801080e */
[----:B------:R-:W-:Y:S01]  /*67e0*/  ISETP.GT.AND P5, PT, R15, 0x50, P2 ;  /* 0x000000500f00780c */ /* 0x000fe200017a4270 */
[----:B------:R-:W-:Y:S01]  /*67f0*/  FFMA.FTZ R49, R69, UR40, -R14 ;  /* 0x0000002845317c23 */ /* 0x000fe2000801080e */
[----:B------:R-:W-:-:S02]  /*6800*/  ISETP.LT.OR P3, PT, R16, 0x4a, P3 ;  /* 0x0000004a1000780c */ /* 0x000fc40001f61670 */
[----:B-1----:R-:W-:Y:S01]  /*6810*/  FMNMX.FTZ R37, R59, R36, !PT ;  /* 0x000000243b257209 */ /* 0x002fe20007810000 */
[----:B------:R-:W-:Y:S01]  /*6820*/  MUFU.EX2 R11, R11 ;  /* 0x0000000b000b7308 */ /* 0x000fe20000000800 */
[----:B------:R-:W-:Y:S01]  /*6830*/  FSEL R63, R63, -INF , !P3 ;  /* 0xff8000003f3f7808 */ /* 0x000fe20005800000 */
[----:B0-----:R-:W-:Y:S01]  /*6840*/  FFMA.FTZ R48, R68, UR40, -R14 ;  /* 0x0000002844307c23 */ /* 0x001fe2000801080e */
[----:B------:R-:W-:Y:S02]  /*6850*/  ISETP.LT.OR P5, PT, R16, 0x51, P5 ;  /* 0x000000511000780c */ /* 0x000fe40002fa1670 */
[----:B------:R-:W-:Y:S02]  /*6860*/  FMNMX.FTZ R36, R62, R37, !PT ;  /* 0x000000253e247209 */ /* 0x000fe40007810000 */
[----:B------:R-:W-:Y:S01]  /*6870*/  ISETP.GT.AND P3, PT, R15, 0x58, P2 ;  /* 0x000000580f00780c */ /* 0x000fe20001764270 */
[----:B------:R-:W-:Y:S01]  /*6880*/  MUFU.EX2 R13, R13 ;  /* 0x0000000d000d7308 */ /* 0x000fe20000000800 */
[----:B------:R-:W-:-:S02]  /*6890*/  FSEL R66, R66, -INF , !P5 ;  /* 0xff80000042427808 */ /* 0x000fc40006800000 */
[----:B------:R-:W-:Y:S02]  /*68a0*/  FMNMX.FTZ R37, R63, R36, !PT ;  /* 0x000000243f257209 */ /* 0x000fe40007810000 */
[----:B------:R-:W-:Y:S02]  /*68b0*/  ISETP.GT.AND P5, PT, R15, 0x59, P2 ;  /* 0x000000590f00780c */ /* 0x000fe400017a4270 */
[----:B------:R-:W-:Y:S01]  /*68c0*/  ISETP.LT.OR P3, PT, R16, 0x59, P3 ;  /* 0x000000591000780c */ /* 0x000fe20001f61670 */
[----:B------:R0:W-:Y:S01]  /*68d0*/  MUFU.EX2 R36, R52 ;  /* 0x0000003400247308 */ /* 0x0001e20000000800 */
[----:B------:R-:W-:Y:S01]  /*68e0*/  FMNMX.FTZ R40, R66, R37, !PT ;  /* 0x0000002542287209 */ /* 0x000fe20007810000 */
[--C-:B------:R-:W-:Y:S01]  /*68f0*/  FFMA.FTZ R37, R53, UR40, -R14.reuse ;  /* 0x0000002835257c23 */ /* 0x100fe2000801080e */
[----:B------:R-:W-:Y:S01]  /*6900*/  ISETP.LT.OR P5, PT, R16, 0x5a, P5 ;  /* 0x0000005a1000780c */ /* 0x000fe20002fa1670 */
[--C-:B------:R-:W-:Y:S01]  /*6910*/  FFMA.FTZ R53, R73, UR40, -R14.reuse ;  /* 0x0000002849357c23 */ /* 0x100fe2000801080e */
[----:B------:R-:W-:Y:S01]  /*6920*/  FSEL R70, R70, -INF , !P3 ;  /* 0xff80000046467808 */ /* 0x000fe20005800000 */
[----:B------:R-:W-:Y:S01]  /*6930*/  IMAD.U32 R73, RZ, RZ, UR40 ;  /* 0x00000028ff497e24 */ /* 0x000fe2000f8e00ff */
[----:B------:R-:W-:Y:S01]  /*6940*/  FMNMX.FTZ R41, R67, R40, !PT ;  /* 0x0000002843297209 */ /* 0x000fe20007810000 */
[----:B------:R-:W-:Y:S01]  /*6950*/  MUFU.EX2 R20, R20 ;  /* 0x0000001400147308 */ /* 0x000fe20000000800 */
[----:B------:R-:W-:Y:S01]  /*6960*/  ISETP.GT.AND P3, PT, R15, 0x61, P2 ;  /* 0x000000610f00780c */ /* 0x000fe20001764270 */
[----:B0-----:R-:W-:Y:S01]  /*6970*/  FFMA.FTZ R52, R72, UR40, -R14 ;  /* 0x0000002848347c23 */ /* 0x001fe2000801080e */
[----:B------:R-:W-:-:S02]  /*6980*/  FSEL R71, R71, -INF , !P5 ;  /* 0xff80000047477808 */ /* 0x000fc40006800000 */
[----:B------:R-:W-:Y:S02]  /*6990*/  FMNMX.FTZ R40, R70, R41, !PT ;  /* 0x0000002946287209 */ /* 0x000fe40007810000 */
[----:B------:R-:W-:Y:S01]  /*69a0*/  ISETP.GT.AND P5, PT, R15, 0x68, P2 ;  /* 0x000000680f00780c */ /* 0x000fe200017a4270 */
[----:B------:R-:W-:Y:S01]  /*69b0*/  MUFU.EX2 R19, R19 ;  /* 0x0000001300137308 */ /* 0x000fe20000000800 */
[C---:B------:R-:W-:Y:S02]  /*69c0*/  ISETP.LT.OR P3, PT, R16.reuse, 0x62, P3 ;  /* 0x000000621000780c */ /* 0x040fe40001f61670 */
[----:B------:R-:W-:Y:S02]  /*69d0*/  FMNMX.FTZ R41, R71, R40, !PT ;  /* 0x0000002847297209 */ /* 0x000fe40007810000 */
[----:B------:R-:W-:Y:S02]  /*69e0*/  FSEL R75, R75, -INF , !P3 ;  /* 0xff8000004b4b7808 */ /* 0x000fe40005800000 */
[----:B------:R-:W-:Y:S01]  /*69f0*/  ISETP.LT.OR P5, PT, R16, 0x69, P5 ;  /* 0x000000691000780c */ /* 0x000fe20002fa1670 */
[----:B------:R0:W-:Y:S01]  /*6a00*/  MUFU.EX2 R40, R56 ;  /* 0x0000003800287308 */ /* 0x0001e20000000800 */
[----:B------:R-:W-:-:S02]  /*6a10*/  FMNMX.FTZ R44, R74, R41, !PT ;  /* 0x000000294a2c7209 */ /* 0x000fc40007810000 */
[----:B------:R-:W-:Y:S02]  /*6a20*/  ISETP.GT.AND P3, PT, R15, 0x70, P2 ;  /* 0x000000700f00780c */ /* 0x000fe40001764270 */
[----:B------:R-:W-:Y:S02]  /*6a30*/  FSEL R78, R78, -INF , !P5 ;  /* 0xff8000004e4e7808 */ /* 0x000fe40006800000 */
[----:B------:R-:W-:Y:S01]  /*6a40*/  FMNMX.FTZ R41, R75, R44, !PT ;  /* 0x0000002c4b297209 */ /* 0x000fe20007810000 */
[----:B------:R-:W-:Y:S01]  /*6a50*/  MUFU.EX2 R23, R23 ;  /* 0x0000001700177308 */ /* 0x000fe20000000800 */
[----:B------:R-:W-:Y:S02]  /*6a60*/  ISETP.GT.AND P5, PT, R15, 0x71, P2 ;  /* 0x000000710f00780c */ /* 0x000fe400017a4270 */
[----:B------:R-:W-:Y:S02]  /*6a70*/  FSEL R79, R79, -INF , !P4 ;  /* 0xff8000004f4f7808 */ /* 0x000fe40006000000 */
[----:B------:R-:W-:-:S02]  /*6a80*/  ISETP.LT.OR P3, PT, R16, 0x71, P3 ;  /* 0x000000711000780c */ /* 0x000fc40001f61670 */
[----:B------:R-:W-:Y:S01]  /*6a90*/  FMNMX.FTZ R44, R78, R41, !PT ;  /* 0x000000294e2c7209 */ /* 0x000fe20007810000 */
[----:B------:R-:W-:-:S01]  /*6aa0*/  FFMA.FTZ R41, R60, UR40, -R14 ;  /* 0x000000283c297c23 */ /* 0x000fc2000801080e */
[----:B------:R-:W-:Y:S01]  /*6ab0*/  ISETP.GT.AND P4, PT, R15, 0x78, P2 ;  /* 0x000000780f00780c */ /* 0x000fe20001784270 */
[----:B------:R-:W-:-:S01]  /*6ac0*/  FFMA.FTZ R60, R80, UR40, -R14 ;  /* 0x00000028503c7c23 */ /* 0x000fc2000801080e */
[----:B------:R-:W-:Y:S01]  /*6ad0*/  ISETP.LT.OR P5, PT, R16, 0x72, P5 ;  /* 0x000000721000780c */ /* 0x000fe20002fa1670 */
[----:B------:R-:W-:Y:S01]  /*6ae0*/  MUFU.EX2 R25, R25 ;  /* 0x0000001900197308 */ /* 0x000fe20000000800 */
[----:B------:R-:W-:Y:S02]  /*6af0*/  FSEL R82, R82, -INF , !P3 ;  /* 0xff80000052527808 */ /* 0x000fe40005800000 */
[----:B------:R-:W-:Y:S02]  /*6b00*/  FMNMX.FTZ R45, R79, R44, !PT ;  /* 0x0000002c4f2d7209 */ /* 0x000fe40007810000 */
[----:B------:R-:W-:-:S02]  /*6b10*/  ISETP.GT.AND P2, PT, R15, 0x79, P2 ;  /* 0x000000790f00780c */ /* 0x000fc40001744270 */
[----:B------:R-:W-:Y:S01]  /*6b20*/  ISETP.LT.OR P4, PT, R16, 0x79, P4 ;  /* 0x000000791000780c */ /* 0x000fe20002781670 */
[----:B------:R1:W-:Y:S01]  /*6b30*/  MUFU.EX2 R15, R57 ;  /* 0x00000039000f7308 */ /* 0x0003e20000000800 */
[----:B------:R-:W-:Y:S02]  /*6b40*/  FSEL R83, R83, -INF , !P5 ;  /* 0xff80000053537808 */ /* 0x000fe40006800000 */
[----:B------:R-:W-:Y:S02]  /*6b50*/  FMNMX.FTZ R44, R82, R45, !PT ;  /* 0x0000002d522c7209 */ /* 0x000fe40007810000 */
[----:B------:R-:W-:Y:S01]  /*6b60*/  ISETP.LT.OR P2, PT, R16, 0x7a, P2 ;  /* 0x0000007a1000780c */ /* 0x000fe20001741670 */
[--C-:B------:R-:W-:Y:S01]  /*6b70*/  FFMA.FTZ R16, R61, UR40, -R14.reuse ;  /* 0x000000283d107c23 */ /* 0x100fe2000801080e */
[----:B------:R-:W-:Y:S01]  /*6b80*/  FSEL R86, R86, -INF , !P4 ;  /* 0xff80000056567808 */ /* 0x000fe20006000000 */
[----:B------:R-:W-:Y:S01]  /*6b90*/  FFMA.FTZ R61, R81, UR40, -R14 ;  /* 0x00000028513d7c23 */ /* 0x000fe2000801080e */
[----:B------:R-:W-:Y:S01]  /*6ba0*/  FMNMX.FTZ R45, R83, R44, !PT ;  /* 0x0000002c532d7209 */ /* 0x000fe20007810000 */
[----:B------:R-:W-:Y:S01]  /*6bb0*/  MUFU.EX2 R29, R29 ;  /* 0x0000001d001d7308 */ /* 0x000fe20000000800 */
[----:B------:R-:W-:-:S02]  /*6bc0*/  FSEL R87, R87, -INF , !P2 ;  /* 0xff80000057577808 */ /* 0x000fc40005000000 */
[----:B------:R-:W-:Y:S01]  /*6bd0*/  FMNMX.FTZ R44, R86, R45, !PT ;  /* 0x0000002d562c7209 */ /* 0x000fe20007810000 */
[----:B------:R-:W-:-:S01]  /*6be0*/  FFMA.FTZ R45, R65, UR40, -R14 ;  /* 0x00000028412d7c23 */ /* 0x000fc2000801080e */
[----:B------:R-:W-:Y:S02]  /*6bf0*/  FSEL R69, R12, RZ, P6 ;  /* 0x000000ff0c457208 */ /* 0x000fe40003000000 */
[----:B0-----:R-:W-:Y:S01]  /*6c00*/  FMNMX.FTZ R56, R87, R44, !PT ;  /* 0x0000002c57387209 */ /* 0x001fe20007810000 */
[----:B------:R-:W-:Y:S02]  /*6c10*/  MUFU.EX2 R33, R33 ;  /* 0x0000002100217308 */ /* 0x000fe40000000800 */
[----:B------:R-:W-:-:S02]  /*6c20*/  FADD.FTZ R69, -R69, R2 ;  /* 0x0000000245457221 */ /* 0x000fc40000010100 */
[----:B-1----:R-:W0:Y:S02]  /*6c30*/  SHFL.BFLY PT, R57, R56, 0x2, 0x1f ;  /* 0x0c401f0038397f89 */ /* 0x002e2400000e0000 */
[----:B------:R-:W-:-:S02]  /*6c40*/  FMUL.FTZ R69, R69, UR40 ;  /* 0x0000002845457c20 */ /* 0x000fc40008410000 */
[----:B------:R1:W-:Y:S08]  /*6c50*/  MUFU.EX2 R44, R64 ;  /* 0x00000040002c7308 */ /* 0x0003f00000000800 */
[----:B------:R-:W2:Y:S01]  /*6c60*/  MUFU.EX2 R69, R69 ;  /* 0x0000004500457308 */ /* 0x000ea20000000800 */
[----:B-1----:R-:W-:-:S07]  /*6c70*/  FFMA.FTZ R64, R84, UR40, -R14 ;  /* 0x0000002854407c23 */ /* 0x002fce000801080e */
[----:B------:R-:W-:Y:S01]  /*6c80*/  MUFU.EX2 R37, R37 ;  /* 0x0000002500257308 */ /* 0x000fe20000000800 */
[----:B0-----:R-:W-:Y:S01]  /*6c90*/  FMNMX.FTZ R65, R56, R57, !PT ;  /* 0x0000003938417209 */ /* 0x001fe20007810000 */
[--C-:B------:R-:W-:Y:S01]  /*6ca0*/  FFMA.FTZ R56, R76, UR40, -R14.reuse ;  /* 0x000000284c387c23 */ /* 0x100fe2000801080e */
[----:B------:R-:W-:-:S05]  /*6cb0*/  FFMA.FTZ R57, R77, UR40, -R14 ;  /* 0x000000284d397c23 */ /* 0x000fca000801080e */
[----:B------:R-:W-:Y:S01]  /*6cc0*/  MUFU.EX2 R41, R41 ;  /* 0x0000002900297308 */ /* 0x000fe20000000800 */
[----:B------:R-:W0:Y:S07]  /*6cd0*/  SHFL.BFLY PT, R68, R65, 0x1, 0x1f ;  /* 0x0c201f0041447f89 */ /* 0x000e2e00000e0000 */
[----:B------:R-:W-:Y:S08]  /*6ce0*/  MUFU.EX2 R16, R16 ;  /* 0x0000001000107308 */ /* 0x000ff00000000800 */
[----:B------:R-:W-:Y:S08]  /*6cf0*/  MUFU.EX2 R45, R45 ;  /* 0x0000002d002d7308 */ /* 0x000ff00000000800 */
[----:B------:R-:W-:Y:S01]  /*6d00*/  MUFU.EX2 R48, R48 ;  /* 0x0000003000307308 */ /* 0x000fe20000000800 */
[----:B0-----:R-:W-:-:S04]  /*6d10*/  FMNMX.FTZ R14, R65, R68, !PT ;  /* 0x00000044410e7209 */ /* 0x001fc80007810000 */
[C---:B------:R-:W-:Y:S01]  /*6d20*/  FSETP.NEU.FTZ.AND P2, PT, R14.reuse, -INF , PT ;  /* 0xff8000000e00780b */ /* 0x040fe20003f5d000 */
[----:B------:R-:W-:-:S02]  /*6d30*/  FFMA.FTZ R2, R14, R73, -8 ;  /* 0xc10000000e027423 */ /* 0x000fc40000010049 */
[----:B------:R-:W-:Y:S03]  /*6d40*/  MUFU.EX2 R49, R49 ;  /* 0x0000003100317308 */ /* 0x000fe60000000800 */
[----:B------:R-:W-:-:S05]  /*6d50*/  FSEL R2, R2, RZ, P2 ;  /* 0x000000ff02027208 */ /* 0x000fca0001000000 */
[--C-:B------:R-:W-:Y:S01]  /*6d60*/  FFMA.FTZ R68, R27, UR40, -R2.reuse ;  /* 0x000000281b447c23 */ /* 0x100fe20008010802 */
[----:B------:R-:W-:-:S01]  /*6d70*/  FFMA.FTZ R27, R30, UR40, -R2 ;  /* 0x000000281e1b7c23 */ /* 0x000fc20008010802 */
        /* <DEDUP_REMOVED lines=11> */
[----:B------:R-:W-:Y:S01]  /*6e30*/  FSEL R51, R14, RZ, P2 ;  /* 0x000000ff0e337208 */ /* 0x000fe20001000000 */
[--C-:B------:R-:W-:Y:S01]  /*6e40*/  FFMA.FTZ R72, R54, UR40, -R2.reuse ;  /* 0x0000002836487c23 */ /* 0x100fe20008010802 */
[----:B------:R-:W-:-:S01]  /*6e50*/  FFMA.FTZ R21, R21, UR40, -R2 ;  /* 0x0000002815157c23 */ /* 0x000fc20008010802 */
[----:B------:R-:W-:Y:S01]  /*6e60*/  MUFU.EX2 R68, R68 ;  /* 0x0000004400447308 */ /* 0x000fe20000000800 */
[----:B------:R-:W-:-:S01]  /*6e70*/  FFMA.FTZ R86, R86, UR40, -R2 ;  /* 0x0000002856567c23 */ /* 0x000fc20008010802 */
[----:B------:R-:W-:-:S04]  /*6e80*/  FADD.FTZ R51, -R51, R0 ;  /* 0x0000000033337221 */ /* 0x000fc80000010100 */
[----:B------:R-:W-:Y:S01]  /*6e90*/  FMUL.FTZ R54, R51, UR40 ;  /* 0x0000002833367c20 */ /* 0x000fe20008410000 */
[----:B------:R-:W-:-:S01]  /*6ea0*/  FFMA.FTZ R51, R55, UR40, -R2 ;  /* 0x0000002837337c23 */ /* 0x000fc20008010802 */
[----:B------:R-:W-:Y:S01]  /*6eb0*/  MUFU.EX2 R21, R21 ;  /* 0x0000001500157308 */ /* 0x000fe20000000800 */
[----:B------:R-:W-:-:S01]  /*6ec0*/  FFMA.FTZ R55, R58, UR40, -R2 ;  /* 0x000000283a377c23 */ /* 0x000fc20008010802 */
[--C-:B------:R-:W-:Y:S01]  /*6ed0*/  FFMA.FTZ R58, R59, UR40, -R2.reuse ;  /* 0x000000283b3a7c23 */ /* 0x100fe20008010802 */
[----:B------:R-:W-:-:S01]  /*6ee0*/  FFMA.FTZ R59, R62, UR40, -R2 ;  /* 0x000000283e3b7c23 */ /* 0x000fc20008010802 */
[----:B--2---:R-:W-:-:S04]  /*6ef0*/  FFMA.FTZ R62, R69, R5, R18 ;  /* 0x00000005453e7223 */ /* 0x004fc80000010012 */
[----:B------:R-:W0:Y:S08]  /*6f00*/  MUFU.EX2 R54, R54 ;  /* 0x0000003600367308 */ /* 0x000e300000000800 */
[----:B------:R-:W1:Y:S08]  /*6f10*/  MUFU.EX2 R27, R27 ;  /* 0x0000001b001b7308 */ /* 0x000e700000000800 */
[----:B------:R-:W2:Y:S01]  /*6f20*/  MUFU.EX2 R30, R30 ;  /* 0x0000001e001e7308 */ /* 0x000ea20000000800 */
[----:B0-----:R-:W-:-:S01]  /*6f30*/  FFMA.FTZ R5, R54, R4, R21 ;  /* 0x0000000436057223 */ /* 0x001fc20000010015 */
[----:B------:R-:W-:Y:S01]  /*6f40*/  FADD.FTZ R4, R11, R62 ;  /* 0x0000003e0b047221 */ /* 0x000fe20000010000 */
[----:B------:R-:W-:-:S05]  /*6f50*/  FFMA.FTZ R62, R63, UR40, -R2 ;  /* 0x000000283f3e7c23 */ /* 0x000fca0008010802 */
[----:B------:R-:W0:Y:S08]  /*6f60*/  MUFU.EX2 R31, R31 ;  /* 0x0000001f001f7308 */ /* 0x000e300000000800 */
[----:B------:R-:W3:Y:S08]  /*6f70*/  MUFU.EX2 R34, R34 ;  /* 0x0000002200227308 */ /* 0x000ef00000000800 */
[----:B------:R4:W-:Y:S08]  /*6f80*/  MUFU.EX2 R0, R72 ;  /* 0x0000004800007308 */ /* 0x0009f00000000800 */
[----:B------:R-:W5:Y:S01]  /*6f90*/  MUFU.EX2 R35, R35 ;  /* 0x0000002300237308 */ /* 0x000f620000000800 */
[----:B----4-:R-:W-:-:S01]  /*6fa0*/  FADD.FTZ R72, R68, R5 ;  /* 0x0000000544487221 */ /* 0x010fc20000010000 */
[----:B------:R-:W-:-:S03]  /*6fb0*/  FADD.FTZ R5, R13, R4 ;  /* 0x000000040d057221 */ /* 0x000fc60000010000 */
[----:B-1----:R-:W-:Y:S01]  /*6fc0*/  FADD.FTZ R63, R27, R72 ;  /* 0x000000481b3f7221 */ /* 0x002fe20000010000 */
[----:B------:R-:W-:-:S02]  /*6fd0*/  FADD.FTZ R4, R20, R5 ;  /* 0x0000000514047221 */ /* 0x000fc40000010000 */
[----:B------:R-:W1:Y:S01]  /*6fe0*/  MUFU.EX2 R38, R38 ;  /* 0x0000002600267308 */ /* 0x000e620000000800 */
[----:B--2---:R-:W-:-:S01]  /*6ff0*/  FADD.FTZ R72, R30, R63 ;  /* 0x0000003f1e487221 */ /* 0x004fc20000010000 */
[----:B------:R-:W-:Y:S01]  /*7000*/  FADD.FTZ R5, R19, R4 ;  /* 0x0000000413057221 */ /* 0x000fe20000010000 */
[----:B------:R-:W-:-:S01]  /*7010*/  FFMA.FTZ R63, R66, UR40, -R2 ;  /* 0x00000028423f7c23 */ /* 0x000fc20008010802 */
[----:B------:R-:W-:Y:S01]  /*7020*/  FFMA.FTZ R66, R67, UR40, -R2 ;  /* 0x0000002843427c23 */ /* 0x000fe20008010802 */
[----:B0-----:R-:W-:-:S01]  /*7030*/  FADD.FTZ R73, R31, R72 ;  /* 0x000000481f497221 */ /* 0x001fc20000010000 */
[----:B------:R-:W-:Y:S02]  /*7040*/  FADD.FTZ R4, R22, R5 ;  /* 0x0000000516047221 */ /* 0x000fe40000010000 */
[----:B------:R-:W0:Y:S01]  /*7050*/  MUFU.EX2 R39, R39 ;  /* 0x0000002700277308 */ /* 0x000e220000000800 */
[----:B---3--:R-:W-:-:S01]  /*7060*/  FADD.FTZ R72, R34, R73 ;  /* 0x0000004922487221 */ /* 0x008fc20000010000 */
[----:B------:R-:W-:-:S03]  /*7070*/  FADD.FTZ R5, R23, R4 ;  /* 0x0000000417057221 */ /* 0x000fc60000010000 */
[----:B-----5:R-:W-:Y:S01]  /*7080*/  FADD.FTZ R67, R35, R72 ;  /* 0x0000004823437221 */ /* 0x020fe20000010000 */
[----:B------:R-:W-:-:S02]  /*7090*/  FADD.FTZ R4, R24, R5 ;  /* 0x0000000518047221 */ /* 0x000fc40000010000 */
[----:B------:R-:W2:Y:S01]  /*70a0*/  MUFU.EX2 R42, R42 ;  /* 0x0000002a002a7308 */ /* 0x000ea20000000800 */
[----:B-1----:R-:W-:-:S01]  /*70b0*/  FADD.FTZ R72, R38, R67 ;  /* 0x0000004326487221 */ /* 0x002fc20000010000 */
[----:B------:R-:W-:Y:S01]  /*70c0*/  FADD.FTZ R5, R25, R4 ;  /* 0x0000000419057221 */ /* 0x000fe20000010000 */
[----:B------:R-:W-:-:S01]  /*70d0*/  FFMA.FTZ R67, R70, UR40, -R2 ;  /* 0x0000002846437c23 */ /* 0x000fc20008010802 */
[--C-:B------:R-:W-:Y:S01]  /*70e0*/  FFMA.FTZ R70, R71, UR40, -R2.reuse ;  /* 0x0000002847467c23 */ /* 0x100fe20008010802 */
[----:B------:R-:W-:-:S01]  /*70f0*/  FFMA.FTZ R71, R74, UR40, -R2 ;  /* 0x000000284a477c23 */ /* 0x000fc20008010802 */
[----:B------:R-:W-:Y:S02]  /*7100*/  FADD.FTZ R5, R26, R5 ;  /* 0x000000051a057221 */ /* 0x000fe40000010000 */
[----:B------:R-:W1:Y:S01]  /*7110*/  MUFU.EX2 R43, R43 ;  /* 0x0000002b002b7308 */ /* 0x000e620000000800 */
[----:B0-----:R-:W-:-:S01]  /*7120*/  FADD.FTZ R73, R39, R72 ;  /* 0x0000004827497221 */ /* 0x001fc20000010000 */
[----:B------:R-:W-:-:S06]  /*7130*/  FADD.FTZ R72, R28, R5 ;  /* 0x000000051c487221 */ /* 0x000fcc0000010000 */
[----:B------:R-:W0:Y:S01]  /*7140*/  MUFU.EX2 R46, R46 ;  /* 0x0000002e002e7308 */ /* 0x000e220000000800 */
[----:B--2---:R-:W-:-:S01]  /*7150*/  FADD.FTZ R4, R42, R73 ;  /* 0x000000492a047221 */ /* 0x004fc20000010000 */
[----:B------:R-:W-:-:S04]  /*7160*/  FADD.FTZ R73, R29, R72 ;  /* 0x000000481d497221 */ /* 0x000fc80000010000 */
[----:B------:R-:W-:Y:S02]  /*7170*/  FADD.FTZ R72, R32, R73 ;  /* 0x0000004920487221 */ /* 0x000fe40000010000 */
[----:B------:R-:W2:Y:S01]  /*7180*/  MUFU.EX2 R47, R47 ;  /* 0x0000002f002f7308 */ /* 0x000ea20000000800 */
[----:B-1----:R-:W-:-:S01]  /*7190*/  FADD.FTZ R5, R43, R4 ;  /* 0x000000042b057221 */ /* 0x002fc20000010000 */
[----:B------:R-:W-:Y:S01]  /*71a0*/  FADD.FTZ R73, R33, R72 ;  /* 0x0000004821497221 */ /* 0x000fe20000010000 */
[----:B------:R-:W-:-:S05]  /*71b0*/  FFMA.FTZ R72, R75, UR40, -R2 ;  /* 0x000000284b487c23 */ /* 0x000fca0008010802 */
[----:B------:R-:W1:Y:S01]  /*71c0*/  MUFU.EX2 R50, R50 ;  /* 0x0000003200327308 */ /* 0x000e620000000800 */
[----:B0-----:R-:W-:-:S07]  /*71d0*/  FADD.FTZ R4, R46, R5 ;  /* 0x000000052e047221 */ /* 0x001fce0000010000 */
[----:B------:R-:W0:Y:S01]  /*71e0*/  MUFU.EX2 R51, R51 ;  /* 0x0000003300337308 */ /* 0x000e220000000800 */
[----:B--2---:R-:W-:-:S01]  /*71f0*/  FADD.FTZ R5, R47, R4 ;  /* 0x000000042f057221 */ /* 0x004fc20000010000 */
[----:B------:R-:W-:Y:S01]  /*7200*/  FADD.FTZ R4, R36, R73 ;  /* 0x0000004924047221 */ /* 0x000fe20000010000 */
[----:B------:R-:W-:-:S05]  /*7210*/  FFMA.FTZ R73, R78, UR40, -R2 ;  /* 0x000000284e497c23 */ /* 0x000fca0008010802 */
[----:B------:R-:W2:Y:S01]  /*7220*/  MUFU.EX2 R55, R55 ;  /* 0x0000003700377308 */ /* 0x000ea20000000800 */
[----:B-1----:R-:W-:-:S04]  /*7230*/  FADD.FTZ R5, R50, R5 ;  /* 0x0000000532057221 */ /* 0x002fc80000010000 */
[----:B------:R-:W-:Y:S01]  /*7240*/  FADD.FTZ R74, R0, R5 ;  /* 0x00000005004a7221 */ /* 0x000fe20000010000 */
[----:B------:R-:W-:-:S02]  /*7250*/  FADD.FTZ R5, R37, R4 ;  /* 0x0000000425057221 */ /* 0x000fc40000010000 */
[----:B------:R-:W1:Y:S01]  /*7260*/  MUFU.EX2 R58, R58 ;  /* 0x0000003a003a7308 */ /* 0x000e620000000800 */
[----:B0-----:R-:W-:-:S01]  /*7270*/  FADD.FTZ R74, R51, R74 ;  /* 0x0000004a334a7221 */ /* 0x001fc20000010000 */
[----:B------:R-:W-:-:S04]  /*7280*/  FADD.FTZ R4, R40, R5 ;  /* 0x0000000528047221 */ /* 0x000fc80000010000 */
[----:B------:R-:W-:Y:S02]  /*7290*/  FADD.FTZ R4, R15, R4 ;  /* 0x000000040f047221 */ /* 0x000fe40000010000 */
[----:B------:R-:W0:Y:S01]  /*72a0*/  MUFU.EX2 R59, R59 ;  /* 0x0000003b003b7308 */ /* 0x000e220000000800 */
[----:B--2---:R-:W-:-:S01]  /*72b0*/  FADD.FTZ R5, R55, R74 ;  /* 0x0000004a37057221 */ /* 0x004fc20000010000 */
[----:B------:R-:W-:-:S06]  /*72c0*/  FFMA.FTZ R74, R79, UR40, -R2 ;  /* 0x000000284f4a7c23 */ /* 0x000fcc0008010802 */
[----:B------:R-:W2:Y:S01]  /*72d0*/  MUFU.EX2 R62, R62 ;  /* 0x0000003e003e7308 */ /* 0x000ea20000000800 */
[----:B-1----:R-:W-:-:S01]  /*72e0*/  FADD.FTZ R76, R58, R5 ;  /* 0x000000053a4c7221 */ /* 0x002fc20000010000 */
[----:B------:R-:W-:-:S04]  /*72f0*/  FADD.FTZ R5, R41, R4 ;  /* 0x0000000429057221 */ /* 0x000fc80000010000 */
[----:B------:R-:W-:Y:S02]  /*7300*/  FADD.FTZ R5, R16, R5 ;  /* 0x0000000510057221 */ /* 0x000fe40000010000 */
[----:B------:R-:W1:Y:S01]  /*7310*/  MUFU.EX2 R63, R63 ;  /* 0x0000003f003f7308 */ /* 0x000e620000000800 */
[----:B0-----:R-:W-:-:S01]  /*7320*/  FADD.FTZ R75, R59, R76 ;  /* 0x0000004c3b4b7221 */ /* 0x001fc20000010000 */
[----:B------:R-:W-:-:S04]  /*7330*/  FADD.FTZ R76, R44, R5 ;  /* 0x000000052c4c7221 */ /* 0x000fc80000010000 */
[----:B------:R-:W-:Y:S01]  /*7340*/  FADD.FTZ R77, R45, R76 ;  /* 0x0000004c2d4d7221 */ /* 0x000fe20000010000 */
[----:B------:R-:W-:-:S01]  /*7350*/  FFMA.FTZ R76, R83, UR40, -R2 ;  /* 0x00000028534c7c23 */ /* 0x000fc20008010802 */
[----:B------:R-:W0:Y:S01]  /*7360*/  MUFU.EX2 R66, R66 ;  /* 0x0000004200427308 */ /* 0x000e220000000800 */
[----:B--2---:R-:W-:-:S01]  /*7370*/  FADD.FTZ R4, R62, R75 ;  /* 0x0000004b3e047221 */ /* 0x004fc20000010000 */
[----:B------:R-:W-:Y:S01]  /*7380*/  FADD.FTZ R78, R48, R77 ;  /* 0x0000004d304e7221 */ /* 0x000fe20000010000 */
[----:B------:R-:W-:-:S01]  /*7390*/  FFMA.FTZ R75, R82, UR40, -R2 ;  /* 0x00000028524b7c23 */ /* 0x000fc20008010802 */
[----:B------:R-:W-:Y:S02]  /*73a0*/  FFMA.FTZ R2, R87, UR40, -R2 ;  /* 0x0000002857027c23 */ /* 0x000fe40008010802 */
[----:B------:R-:W-:-:S02]  /*73b0*/  FADD.FTZ R77, R49, R78 ;  /* 0x0000004e314d7221 */ /* 0x000fc40000010000 */
        /* <DEDUP_REMOVED lines=36> */
[----:B-1----:R-:W-:-:S03]  /*7600*/  FADD.FTZ R5, R65, R4 ;  /* 0x0000000441057221 */ /* 0x002fc60000010000 */
[----:B0-----:R-:W-:Y:S01]  /*7610*/  FADD.FTZ R4, R2, R77 ;  /* 0x0000004d02047221 */ /* 0x001fe20000010000 */
[----:B------:R-:W-:Y:S06]  /*7620*/  @!P0 BRA `(.L_x_720) ;  /* 0x0000000000048947 */ /* 0x000fec0003800000 */
[----:B------:R-:W-:Y:S01]  /*7630*/  BPT.TRAP 0x1 ;  /* 0x000000040000795c */ /* 0x000fe20000300000 */
.L_x_720:
[----:B------:R-:W-:Y:S01]  /*7640*/  UIADD3 UR6, UR11, 0x17060, URZ ;  /* 0x000170600b067890 */ /* 0x000fe2000fffe03f */
[----:B------:R-:W-:Y:S01]  /*7650*/  ISETP.GT.AND P2, PT, R3, UR23, PT ;  /* 0x0000001703007c0c */ /* 0x000fe2000bf44270 */
[----:B------:R-:W-:Y:S01]  /*7660*/  UMOV UR7, UR4 ;  /* 0x0000000400077c82 */ /* 0x000fe20008000000 */
[----:B------:R-:W-:Y:S01]  /*7670*/  F2FP.SATFINITE.E4M3.F32.PACK_AB_MERGE_C R0, R51, R0, RZ ;  /* 0x000000003300723e */ /* 0x000fe200048070ff */
[----:B------:R-:W-:Y:S01]  /*7680*/  UPRMT UR6, UR22, 0x654, UR6 ;  /* 0x0000065416067896 */ /* 0x000fe20008000006 */
        /* <DEDUP_REMOVED lines=13> */
[-C--:B------:R-:W-:Y:S01]  /*7760*/  FMUL.FTZ R96, R96, R69.reuse ;  /* 0x0000004560607220 */ /* 0x080fe20000410000 */
[----:B------:R-:W-:Y:S01]  /*7770*/  F2FP.SATFINITE.E4M3.F32.PACK_AB_MERGE_C R36, R37, R36, RZ ;  /* 0x000000242524723e */ /* 0x000fe200048070ff */
[----:B------:R-:W-:Y:S01]  /*7780*/  FMUL.FTZ R97, R97, R69 ;  /* 0x0000004561617220 */ /* 0x000fe20000410000 */
[----:B------:R-:W-:Y:S01]  /*7790*/  F2FP.SATFINITE.E4M3.F32.PACK_AB_MERGE_C R16, R16, R41, RZ ;  /* 0x000000291010723e */ /* 0x000fe200048070ff */
[----:B------:R-:W-:Y:S01]  /*77a0*/  FMUL.FTZ R100, R100, R69 ;  /* 0x0000004564647220 */ /* 0x000fe20000410000 */
[----:B------:R-:W-:Y:S01]  /*77b0*/  F2FP.SATFINITE.E4M3.F32.PACK_AB_MERGE_C R59, R62, R59, RZ ;  /* 0x0000003b3e3b723e */ /* 0x000fe200048070ff */
[-C--:B------:R-:W-:Y:S01]  /*77c0*/  FMUL.FTZ R101, R101, R69.reuse ;  /* 0x0000004565657220 */ /* 0x080fe20000410000 */
        /* <DEDUP_REMOVED lines=10> */
[----:B------:R-:W-:Y:S01]  /*7870*/  F2FP.SATFINITE.E4M3.F32.PACK_AB_MERGE_C R147, R50, R47, R0 ;  /* 0x0000002f3293723e */ /* 0x000fe20004807000 */
[----:B------:R-:W-:Y:S01]  /*7880*/  FMUL.FTZ R113, R113, R69 ;  /* 0x0000004571717220 */ /* 0x000fe20000410000 */
[----:B------:R-:W-:Y:S01]  /*7890*/  F2FP.SATFINITE.E4M3.F32.PACK_AB_MERGE_C R139, R76, R75, R2 ;  /* 0x0000004b4c8b723e */ /* 0x000fe20004807002 */
[-C--:B------:R-:W-:Y:S01]  /*78a0*/  FMUL.FTZ R116, R116, R69.reuse ;  /* 0x0000004574747220 */ /* 0x080fe20000410000 */
[----:B------:R-:W-:Y:S01]  /*78b0*/  F2FP.SATFINITE.E4M3.F32.PACK_AB_MERGE_C R148, R11, R18, R13 ;  /* 0x000000120b94723e */ /* 0x000fe2000480700d */
[----:B------:R-:W-:Y:S01]  /*78c0*/  FMUL.FTZ R117, R117, R69 ;  /* 0x0000004575757220 */ /* 0x000fe20000410000 */
        /* <DEDUP_REMOVED lines=9> */
[-C--:B------:R-:W-:Y:S01]  /*7960*/  FMUL.FTZ R128, R128, R69.reuse ;  /* 0x0000004580807220 */ /* 0x080fe20000410000 */
[----:B------:R-:W-:Y:S01]  /*7970*/  F2FP.SATFINITE.E4M3.F32.PACK_AB_MERGE_C R146, R33, R32, R36 ;  /* 0x000000202192723e */ /* 0x000fe20004807024 */
[-C--:B------:R-:W-:Y:S01]  /*7980*/  FMUL.FTZ R129, R129, R69.reuse ;  /* 0x0000004581817220 */ /* 0x080fe20000410000 */
[----:B------:R-:W-:Y:S01]  /*7990*/  F2FP.SATFINITE.E4M3.F32.PACK_AB_MERGE_C R140, R15, R40, R16 ;  /* 0x000000280f8c723e */ /* 0x000fe20004807010 */
        /* <DEDUP_REMOVED lines=32> */
[----:B------:R-:W-:-:S02]  /*7ba0*/  VIADD R3, R3, 0xffffffff ;  /* 0xffffffff03037836 */ /* 0x000fc40000000000 */
[----:B------:R-:W-:Y:S02]  /*7bb0*/  IMAD.MOV.U32 R0, RZ, RZ, R14 ;  /* 0x000000ffff007224 */ /* 0x000fe400078e000e */
[----:B------:R-:W-:Y:S01]  /*7bc0*/  IMAD.MOV.U32 R2, RZ, RZ, R12 ;  /* 0x000000ffff027224 */ /* 0x000fe200078e000c */
[----:B------:R-:W-:Y:S06]  /*7bd0*/  @P2 BRA `(.L_x_721) ;  /* 0xffffffd000e82947 */ /* 0x000fec000383ffff */
[----:B------:R-:W-:Y:S02]  /*7be0*/  IMAD.MOV.U32 R0, RZ, RZ, R14 ;  /* 0x000000ffff007224 */ /* 0x000fe400078e000e */
[----:B------:R-:W-:-:S07]  /*7bf0*/  IMAD.MOV.U32 R2, RZ, RZ, R12 ;  /* 0x000000ffff027224 */ /* 0x000fce00078e000c */
.L_x_703:
[----:B------:R-:W0:Y:S01]  /*7c00*/  S2UR UR6, SR_CTAID.X ;  /* 0x00000000000679c3 */ /* 0x000e220000002500 */
[----:B------:R-:W-:Y:S01]  /*7c10*/  ULDC UR7, c[0x0][0x448] ;  /* 0x0001120000077ab9 */ /* 0x000fe20000000800 */
[----:B------:R-:W-:Y:S01]  /*7c20*/  IADD3 R6, -R6, 0x1, RZ ;  /* 0x0000000106067810 */ /* 0x000fe20007ffe1ff */
[----:B------:R-:W-:Y:S01]  /*7c30*/  UISETP.NE.AND UP0, UPT, UR7, 0x1, UPT ;  /* 0x000000010700788c */ /* 0x000fe2000bf05270 */
[----:B------:R-:W-:-:S03]  /*7c40*/  ULDC UR14, c[0x0][0x9e4] ;  /* 0x00027900000e7ab9 */ /* 0x000fc60000000800 */
[----:B------:R-:W-:Y:S01]  /*7c50*/  IMAD R6, R17, UR10, R6 ;  /* 0x0000000a11067c24 */ /* 0x000fe2000f8e0206 */
[----:B------:R-:W-:Y:S01]  /*7c60*/  UMOV UR10, 0xc0 ;  /* 0x000000c0000a7882 */ /* 0x000fe20000000000 */
[----:B------:R-:W-:-:S03]  /*7c70*/  UISETP.GE.AND UP1, UPT, UR14, 0x1, UPT ;  /* 0x000000010e00788c */ /* 0x000fc6000bf26270 */
[----:B------:R-:W-:Y:S02]  /*7c80*/  R2UR UR11, R6 ;  /* 0x00000000060b72ca */ /* 0x000fe400000e0000 */
[----:B------:R-:W-:Y:S01]  /*7c90*/  @UP0 ULDC UR15, c[0x0][0x450] ;  /* 0x00011400000f0ab9 */ /* 0x000fe20000000800 */
[----:B------:R-:W-:Y:S01]  /*7ca0*/  PLOP3.LUT P5, PT, PT, PT, UP1, 0x80, 0x0 ;  /* 0x000000000000781c */ /* 0x000fe20003faf018 */
[----:B0-----:R-:W-:-:S03]  /*7cb0*/  UIMAD UR10, UR6, UR10, 0xbf ;  /* 0x000000bf060a74a4 */ /* 0x001fc6000f8e020a */
[----:B------:R-:W-:Y:S02]  /*7cc0*/  @UP0 ULDC UR6, c[0x0][0x44c] ;  /* 0x0001130000060ab9 */ /* 0x000fe40000000800 */
[----:B------:R-:W-:-:S04]  /*7cd0*/  UIMAD.WIDE.U32 UR6, UR10, UR6, URZ ;  /* 0x000000060a0672a5 */ /* 0x000fc8000f8e003f */
[----:B------:R-:W-:-:S04]  /*7ce0*/  @UP0 USHF.R.U32.HI UR10, URZ, UR15, UR7 ;  /* 0x0000000f3f0a0299 */ /* 0x000fc80008011607 */
[----:B------:R-:W-:-:S03]  /*7cf0*/  UIADD3 UR10, UR11, UR10, URZ ;  /* 0x0000000a0b0a7290 */ /* 0x000fc6000fffe03f */
[----:B------:R-:W-:Y:S02]  /*7d00*/  ULDC UR11, c[0x0][0x9dc] ;  /* 0x00027700000b7ab9 */ /* 0x000fe40000000800 */
[----:B------:R-:W-:Y:S01]  /*7d10*/  UIADD3 UR11, UR10, -UR11, URZ ;  /* 0x8000000b0a0b7290 */ /* 0x000fe2000fffe03f */
[----:B------:R-:W-:Y:S11]  /*7d20*/  @!P5 BRA `(.L_x_722) ;  /* 0x000000000044d947 */ /* 0x000ff60003800000 */
        /* <DEDUP_REMOVED lines=10> */
.L_x_723:
[----:B------:R-:W-:-:S11]  /*7dd0*/  UISETP.NE.AND UP1, UPT, UR14, 0x1, UPT ;  /* 0x000000010e00788c */ /* 0x000fd6000bf25270 */
[----:B------:R-:W-:Y:S02]  /*7de0*/  @UP1 ULDC.64 UR16, c[0x0][0x9e8] ;  /* 0x00027a0000101ab9 */ /* 0x000fe40000000a00 */
[----:B------:R-:W-:-:S04]  /*7df0*/  UIMAD.WIDE.U32 UR6, UR10, UR16, URZ ;  /* 0x000000100a0672a5 */ /* 0x000fc8000f8e003f */
[----:B------:R-:W-:-:S12]  /*7e00*/  @UP1 USHF.R.U32.HI UR10, URZ, UR17, UR7 ;  /* 0x000000113f0a1299 */ /* 0x000fd80008011607 */
.L_x_724:
[----:B------:R-:W-:-:S04]  /*7e10*/  UIMAD UR10, UR10, UR14, URZ ;  /* 0x0000000e0a0a72a4 */ /* 0x000fc8000f8e023f */
[----:B------:R-:W-:-:S04]  /*7e20*/  UISETP.LT.AND UP1, UPT, UR11, UR10, UPT ;  /* 0x0000000a0b00728c */ /* 0x000fc8000bf21270 */
[----:B------:R-:W-:-:S12]  /*7e30*/  USEL UR11, UR11, UR10, !UP1 ;  /* 0x0000000a0b0b7287 */ /* 0x000fd8000c800000 */
.L_x_722:
[----:B------:R-:W-:-:S04]  /*7e40*/  UIADD3 UR11, UR11, 0x7f, URZ ;  /* 0x0000007f0b0b7890 */ /* 0x000fc8000fffe03f */
[----:B------:R-:W-:-:S04]  /*7e50*/  USHF.R.S32.HI UR6, URZ, 0x1f, UR11 ;  /* 0x0000001f3f067899 */ /* 0x000fc8000801140b */
[----:B------:R-:W-:-:S04]  /*7e60*/  ULEA.HI UR6, UR6, UR11, URZ, 0x7 ;  /* 0x0000000b06067291 */ /* 0x000fc8000f8f383f */
[----:B------:R-:W-:-:S04]  /*7e70*/  USHF.R.S32.HI UR6, URZ, 0x7, UR6 ;  /* 0x000000073f067899 */ /* 0x000fc80008011406 */
[----:B------:R-:W-:-:S04]  /*7e80*/  UISETP.LT.AND UP1, UPT, UR37, UR6, UPT ;  /* 0x000000062500728c */ /* 0x000fc8000bf21270 */
[----:B------:R-:W-:-:S06]  /*7e90*/  USEL UR23, UR37, UR6, !UP1 ;  /* 0x0000000625177287 */ /* 0x000fcc000c800000 */
[----:B------:R-:W-:-:S13]  /*7ea0*/  ISETP.GE.AND P2, PT, R3, UR23, PT ;  /* 0x0000001703007c0c */ /* 0x000fda000bf46270 */
[----:B------:R-:W-:Y:S05]  /*7eb0*/  @!P2 BRA `(.L_x_725) ;  /* 0x0000001800f8a947 */ /* 0x000fea0003800000 */
[----:B------:R-:W-:Y:S01]  /*7ec0*/  IMAD.MOV.U32 R13, RZ, RZ, R0 ;  /* 0x000000ffff0d7224 */ /* 0x000fe200078e0000 */
[----:B------:R-:W-:Y:S01]  /*7ed0*/  UMOV UR6, UR5 ;  /* 0x0000000500067c82 */ /* 0x000fe20008000000 */
[----:B------:R-:W-:Y:S01]  /*7ee0*/  IMAD.MOV.U32 R15, RZ, RZ, R2 ;  /* 0x000000ffff0f7224 */ /* 0x000fe200078e0002 */
[----:B------:R-:W-:Y:S01]  /*7ef0*/  UMOV UR7, UR4 ;  /* 0x0000000400077c82 */ /* 0x000fe20008000000 */
[----:B------:R-:W-:-:S07]  /*7f00*/  IMAD.MOV.U32 R11, RZ, RZ, R3 ;  /* 0x000000ffff0b7224 */ /* 0x000fce00078e0003 */
.L_x_735:
[----:B------:R-:W-:-:S04]  /*7f10*/  UISETP.NE.AND UP1, UPT, UR7, 0x1, UPT ;  /* 0x000000010700788c */ /* 0x000fc8000bf25270 */
[----:B------:R-:W-:-:S04]  /*7f20*/  USEL UR5, URZ, 0x1, UP1 ;  /* 0x000000013f057887 */ /* 0x000fc80008800000 */
[----:B------:R-:W-:Y:S01]  /*7f30*/  ULOP3.LUT UR5, UR6, UR5, URZ, 0x3c, !UPT ;  /* 0x0000000506057292 */ /* 0x000fe2000f8e3c3f */
[----:B------:R-:W-:Y:S11]  /*7f40*/  @!P0 BRA `(.L_x_726) ;  /* 0x0000000000048947 */ /* 0x000ff60003800000 */
[----:B------:R-:W-:Y:S01]  /*7f50*/  BPT.TRAP 0x1 ;  /* 0x000000040000795c */ /* 0x000fe20000300000 */
.L_x_726:
[----:B------:R-:W-:Y:S01]  /*7f60*/  UIADD3 UR4, UR7, 0x1, URZ ;  /* 0x0000000107047890 */ /* 0x000fe2000fffe03f */
[----:B------:R-:W-:-:S03]  /*7f70*/  IMAD.U32 R0, RZ, RZ, UR5 ;  /* 0x00000005ff007e24 */ /* 0x000fc6000f8e00ff */
[----:B------:R-:W-:Y:S02]  /*7f80*/  UISETP.NE.AND UP1, UPT, UR4, 0x2, UPT ;  /* 0x000000020400788c */ /* 0x000fe4000bf25270 */
[----:B------:R-:W-:Y:S02]  /*7f90*/  SHF.L.U32 R0, R0, 0x1f, RZ ;  /* 0x0000001f00007819 */ /* 0x000fe400000006ff */
[----:B------:R-:W-:-:S04]  /*7fa0*/  USEL UR4, UR4, URZ, UP1 ;  /* 0x0000003f04047287 */ /* 0x000fc80008800000 */
[----:B------:R-:W-:-:S09]  /*7fb0*/  ULEA UR24, UR4, UR42, 0x3 ;  /* 0x0000002a04187291 */ /* 0x000fd2000f8e183f */
[----:B------:R0:W1:Y:S01]  /*7fc0*/  SYNCS.PHASECHK.TRANS64.TRYWAIT P2, [UR24+0x17030], R0 ;  /* 0x01703000ff0075a7 */ /* 0x0000620008040158 */
[----:B------:R-:W-:Y:S05]  /*7fd0*/  @!P0 BRA `(.L_x_727) ;  /* 0x0000000000048947 */ /* 0x000fea0003800000 */
[----:B------:R-:W-:Y:S01]  /*7fe0*/  BPT.TRAP 0x1 ;  /* 0x000000040000795c */ /* 0x000fe20000300000 */
.L_x_727:
[----:B-1----:R-:W-:Y:S05]  /*7ff0*/  @P2 BRA `(.L_x_728) ;  /* 0x0000000000082947 */ /* 0x002fea0003800000 */
[----:B------:R-:W1:Y:S02]  /*8000*/  SYNCS.PHASECHK.TRANS64.TRYWAIT P2, [UR24+0x17030], R0 ;  /* 0x01703000ff0075a7 */ /* 0x000e640008040158 */
[----:B-1----:R-:W-:Y:S05]  /*8010*/  @!P2 BRA `(.L_x_729) ;  /* 0x000000a800b8a947 */ /* 0x002fea0003800000 */
.L_x_728:
        /* <DEDUP_REMOVED lines=19> */
.L_x_730:
[----:B------:R-:W-:Y:S01]  /*8150*/  ULEA UR14, UR7, UR42, 0x3 ;  /* 0x0000002a070e7291 */ /* 0x000fe2000f8e183f */
[----:B01----:R-:W-:-:S05]  /*8160*/  IMAD.U32 R0, RZ, RZ, UR6 ;  /* 0x00000006ff007e24 */ /* 0x003fca000f8e00ff */
[----:B------:R-:W-:-:S04]  /*8170*/  SHF.L.U32 R0, R0, 0x1f, RZ ;  /* 0x0000001f00007819 */ /* 0x000fc800000006ff */
[----:B------:R0:W1:Y:S01]  /*8180*/  SYNCS.PHASECHK.TRANS64.TRYWAIT P2, [UR14+0x17050], R0 ;  /* 0x01705000ff0075a7 */ /* 0x000062000804014e */
[----:B------:R-:W-:Y:S05]  /*8190*/  @!P0 BRA `(.L_x_731) ;  /* 0x0000000000048947 */ /* 0x000fea0003800000 */
[----:B------:R-:W-:Y:S01]  /*81a0*/  BPT.TRAP 0x1 ;  /* 0x000000040000795c */ /* 0x000fe20000300000 */
.L_x_731:
        /* <DEDUP_REMOVED lines=66> */
.L_x_732:
[----:B------:R-:W-:Y:S01]  /*85d0*/  UIADD3 UR6, UR42, 0x400, URZ ;  /* 0x000004002a067890 */ /* 0x000fe2000fffe03f */
[----:B------:R-:W-:Y:S01]  /*85e0*/  WARPGROUP.ARRIVE ;  /* 0x00000000000079c5 */ /* 0x000fe20000000000 */
[----:B------:R-:W-:Y:S01]  /*85f0*/  FMNMX.FTZ R6, R87, R6, !PT ;  /* 0x0000000657067209 */ /* 0x000fe20007810000 */
[----:B01----:R-:W0:Y:S01]  /*8600*/  SHFL.BFLY PT, R0, R3, 0x2, 0x1f ;  /* 0x0c401f0003007f89 */ /* 0x003e2200000e0000 */
[----:B------:R-:W-:Y:S01]  /*8610*/  USHF.R.U32.HI UR6, URZ, 0x4, UR6 ;  /* 0x000000043f067899 */ /* 0x000fe20008011606 */
[----:B------:R-:W-:Y:S02]  /*8620*/  UMOV UR11, 0x40000040 ;  /* 0x40000040000b7882 */ /* 0x000fe40000000000 */
[----:B------:R-:W1:Y:S01]  /*8630*/  SHFL.BFLY PT, R19, R6, 0x2, 0x1f ;  /* 0x0c401f0006137f89 */ /* 0x000e6200000e0000 */
[----:B------:R-:W-:-:S04]  /*8640*/  ULOP3.LUT UR6, UR6, 0x3fff, URZ, 0xc0, !UPT ;  /* 0x00003fff06067892 */ /* 0x000fc8000f8ec03f */
[----:B------:R-:W-:-:S04]  /*8650*/  ULOP3.LUT UR6, UR6, 0x10000, URZ, 0xfc, !UPT ;  /* 0x0001000006067892 */ /* 0x000fc8000f8efc3f */
[----:B------:R-:W-:-:S03]  /*8660*/  UIMAD UR10, UR7, 0x300, UR6 ;  /* 0x00000300070a78a4 */ /* 0x000fc6000f8e0206 */
[----:B------:R-:W-:-:S04]  /*8670*/  UMOV UR7, 0x40000040 ;  /* 0x4000004000077882 */ /* 0x000fc80000000000 */
[----:B------:R-:W-:Y:S02]  /*8680*/  UMOV UR6, UR10 ;  /* 0x0000000a00067c82 */ /* 0x000fe40008000000 */
[----:B------:R-:W-:Y:S01]  /*8690*/  QGMMA.64x96x32.F32.E4M3.E4M3 R88, R148, gdesc[UR4], R88, gsb0 ;  /* 0x0160000494587df3 */ /* 0x000fe20008000858 */
[----:B------:R-:W-:Y:S01]  /*86a0*/  UIADD3 UR6, UR10, 0x2, URZ ;  /* 0x000000020a067890 */ /* 0x000fe2000fffe03f */
[----:B0-----:R-:W-:Y:S01]  /*86b0*/  FMNMX.FTZ R14, R3, R0, !PT ;  /* 0x00000000030e7209 */ /* 0x001fe20007810000 */
[----:B------:R-:W-:Y:S01]  /*86c0*/  UMOV UR7, 0x40000040 ;  /* 0x4000004000077882 */ /* 0x000fe20000000000 */
[----:B-1----:R-:W-:-:S03]  /*86d0*/  FMNMX.FTZ R16, R6, R19, !PT ;  /* 0x0000001306107209 */ /* 0x002fc60007810000 */
[----:B------:R-:W0:Y:S04]  /*86e0*/  SHFL.BFLY PT, R19, R14, 0x1, 0x1f ;  /* 0x0c201f000e137f89 */ /* 0x000e2800000e0000 */
[----:B------:R-:W1:Y:S01]  /*86f0*/  SHFL.BFLY PT, R21, R16, 0x1, 0x1f ;  /* 0x0c201f0010157f89 */ /* 0x000e6200000e0000 */
[----:B0-----:R-:W-:Y:S02]  /*8700*/  FMNMX.FTZ R2, R14, R19, !PT ;  /* 0x000000130e027209 */ /* 0x001fe40007810000 */
[----:B-1----:R-:W-:-:S03]  /*8710*/  FMNMX.FTZ R0, R16, R21, !PT ;  /* 0x0000001510007209 */ /* 0x002fc60007810000 */
[----:B------:R-:W-:Y:S01]  /*8720*/  FADD.FTZ R12, -R2, R15 ;  /* 0x0000000f020c7221 */ /* 0x000fe20000010100 */
[----:B------:R-:W-:-:S03]  /*8730*/  IMAD.U32 R15, RZ, RZ, UR40 ;  /* 0x00000028ff0f7e24 */ /* 0x000fc6000f8e00ff */
[----:B------:R-:W-:Y:S01]  /*8740*/  FMUL.FTZ R18, R12, UR40 ;  /* 0x000000280c127c20 */ /* 0x000fe20008410000 */
[----:B------:R-:W-:-:S01]  /*8750*/  FFMA.FTZ R12, R2, R15, -8 ;  /* 0xc1000000020c7423 */ /* 0x000fc2000001000f */
[----:B------:R-:W-:Y:S02]  /*8760*/  FADD.FTZ R3, -R0, R13 ;  /* 0x0000000d00037221 */ /* 0x000fe40000010100 */
[----:B------:R0:W-:Y:S01]  /*8770*/  MUFU.EX2 R6, R18 ;  /* 0x0000001200067308 */ /* 0x0001e20000000800 */
[----:B------:R-:W-:-:S01]  /*8780*/  FFMA.FTZ R16, R29, UR40, -R12 ;  /* 0x000000281d107c23 */ /* 0x000fc2000801080c */
[--C-:B------:R-:W-:Y:S01]  /*8790*/  FFMA.FTZ R29, R49, UR40, -R12.reuse ;  /* 0x00000028311d7c23 */ /* 0x100fe2000801080c */
[----:B------:R-:W-:-:S01]  /*87a0*/  FFMA.FTZ R49, R69, UR40, -R12 ;  /* 0x0000002845317c23 */ /* 0x000fc2000801080c */
[--C-:B------:R-:W-:Y:S01]  /*87b0*/  FFMA.FTZ R13, R24, UR40, -R12.reuse ;  /* 0x00000028180d7c23 */ /* 0x100fe2000801080c */
[----:B------:R-:W-:-:S01]  /*87c0*/  FFMA.FTZ R14, R25, UR40, -R12 ;  /* 0x00000028190e7c23 */ /* 0x000fc2000801080c */
[----:B------:R-:W-:-:S02]  /*87d0*/  IMAD.U32 R69, RZ, RZ, UR40 ;  /* 0x00000028ff457e24 */ /* 0x000fc4000f8e00ff */
[----:B------:R-:W-:-:S01]  /*87e0*/  FFMA.FTZ R15, R28, UR40, -R12 ;  /* 0x000000281c0f7c23 */ /* 0x000fc2000801080c */
[--C-:B------:R-:W-:Y:S01]  /*87f0*/  FFMA.FTZ R19, R33, UR40, -R12.reuse ;  /* 0x0000002821137c23 */ /* 0x100fe2000801080c */
[----:B0-----:R-:W-:-:S01]  /*8800*/  FFMA.FTZ R18, R32, UR40, -R12 ;  /* 0x0000002820127c23 */ /* 0x001fc2000801080c */
        /* <DEDUP_REMOVED lines=24> */
[----:B------:R-:W-:Y:S01]  /*8990*/  FFMA.FTZ R12, R0, R69, -8 ;  /* 0xc1000000000c7423 */ /* 0x000fe20000010045 */
[----:B------:R-:W-:Y:S01]  /*89a0*/  FMUL.FTZ R3, R3, UR40 ;  /* 0x0000002803037c20 */ /* 0x000fe20008410000 */
[----:B------:R-:W0:Y:S02]  /*89b0*/  MUFU.EX2 R13, R13 ;  /* 0x0000000d000d7308 */ /* 0x000e240000000800 */
        /* <DEDUP_REMOVED lines=26> */
[----:B------:R-:W-:-:S02]  /*8b60*/  WARPGROUP.DEPBAR.LE gsb0, 0x0 ;  /* 0x00008000000079c5 */ /* 0x000fc40000010000 */
[----:B------:R-:W-:Y:S02]  /*8b70*/  WARPGROUP.ARRIVE ;  /* 0x00000000000079c5 */ /* 0x000fe40000000000 */
[----:B------:R-:W2:Y:S01]  /*8b80*/  MUFU.EX2 R27, R27 ;  /* 0x0000001b001b7308 */ /* 0x000ea20000000800 */
[----:B-1----:R-:W-:-:S03]  /*8b90*/  FFMA.FTZ R4, R3, R4, R26 ;  /* 0x0000000403047223 */ /* 0x002fc6000001001a */
[----:B------:R-:W-:Y:S01]  /*8ba0*/  QGMMA.64x96x32.F32.E4M3.E4M3 R88, R144, gdesc[UR4], R88, gsb0 ;  /* 0x0160000490587df3 */ /* 0x000fe20008000858 */
[----:B------:R-:W-:Y:S01]  /*8bb0*/  UIADD3 UR6, UR10, 0x4, URZ ;  /* 0x000000040a067890 */ /* 0x000fe2000fffe03f */
[----:B------:R-:W-:Y:S02]  /*8bc0*/  UMOV UR7, 0x40000040 ;  /* 0x4000004000077882 */ /* 0x000fe40000000000 */
[----:B------:R-:W1:Y:S01]  /*8bd0*/  MUFU.EX2 R15, R15 ;  /* 0x0000000f000f7308 */ /* 0x000e620000000800 */
[----:B0-----:R-:W-:-:S01]  /*8be0*/  FADD.FTZ R68, R14, R5 ;  /* 0x000000050e447221 */ /* 0x001fc20000010000 */
[----:B------:R-:W-:-:S06]  /*8bf0*/  UIADD3 UR10, UR10, 0x6, URZ ;  /* 0x000000060a0a7890 */ /* 0x000fcc000fffe03f */
        /* <DEDUP_REMOVED lines=26> */
[----:B------:R-:W-:Y:S02]  /*8da0*/  WARPGROUP.DEPBAR.LE gsb0, 0x0 ;  /* 0x00008000000079c5 */ /* 0x000fe40000010000 */
[----:B------:R-:W-:Y:S01]  /*8db0*/  WARPGROUP.ARRIVE ;  /* 0x00000000000079c5 */ /* 0x000fe20000000000 */
[----:B------:R-:W-:-:S03]  /*8dc0*/  FFMA.FTZ R68, R70, UR40, -R12 ;  /* 0x0000002846447c23 */ /* 0x000fc6000801080c */
[----:B------:R-:W2:Y:S01]  /*8dd0*/  MUFU.EX2 R23, R23 ;  /* 0x0000001700177308 */ /* 0x000ea20000000800 */
[----:B-1----:R-:W-:-:S01]  /*8de0*/  FADD.FTZ R4, R22, R5 ;  /* 0x0000000516047221 */ /* 0x002fc20000010000 */
[----:B------:R-:W-:Y:S06]  /*8df0*/  QGMMA.64x96x32.F32.E4M3.E4M3 R88, R140, gdesc[UR4], R88, gsb0 ;  /* 0x016000048c587df3 */ /* 0x000fec0008000858 */
[----:B------:R-:W1:Y:S01]  /*8e00*/  MUFU.EX2 R43, R43 ;  /* 0x0000002b002b7308 */ /* 0x000e620000000800 */
[----:B0-----:R-:W-:-:S01]  /*8e10*/  FADD.FTZ R70, R42, R69 ;  /* 0x000000452a467221 */ /* 0x001fc20000010000 */
[----:B------:R-:W-:-:S06]  /*8e20*/  FFMA.FTZ R69, R71, UR40, -R12 ;  /* 0x0000002847457c23 */ /* 0x000fcc000801080c */
        /* <DEDUP_REMOVED lines=17> */
[----:B------:R-:W-:-:S06]  /*8f40*/  FFMA.FTZ R71, R75, UR40, -R12 ;  /* 0x000000284b477c23 */ /* 0x000fcc000801080c */
        /* <DEDUP_REMOVED lines=8> */
[----:B------:R-:W-:Y:S02]  /*8fd0*/  WARPGROUP.DEPBAR.LE gsb0, 0x0 ;  /* 0x00008000000079c5 */ /* 0x000fe40000010000 */
[----:B------:R-:W-:-:S04]  /*8fe0*/  WARPGROUP.ARRIVE ;  /* 0x00000000000079c5 */ /* 0x000fc80000000000 */
[----:B------:R-:W0:Y:S01]  /*8ff0*/  MUFU.EX2 R36, R36 ;  /* 0x0000002400247308 */ /* 0x000e220000000800 */
[----:B--2---:R-:W-:-:S01]  /*9000*/  FADD.FTZ R5, R33, R4 ;  /* 0x0000000421057221 */ /* 0x004fc20000010000 */
[----:B------:R-:W-:Y:S01]  /*9010*/  QGMMA.64x96x32.F32.E4M3.E4M3 R88, R136, gdesc[UR8], R88, gsb0 ;  /* 0x0160000888587df3 */ /* 0x000fe20008000858 */
[----:B-1----:R-:W-:-:S01]  /*9020*/  FADD.FTZ R73, R55, R72 ;  /* 0x0000004837497221 */ /* 0x002fc20000010000 */
[----:B------:R-:W-:-:S04]  /*9030*/  FFMA.FTZ R72, R78, UR40, -R12 ;  /* 0x000000284e487c23 */ /* 0x000fc8000801080c */
[----:B------:R-:W1:Y:S08]  /*9040*/  MUFU.EX2 R58, R58 ;  /* 0x0000003a003a7308 */ /* 0x000e700000000800 */
[----:B------:R-:W2:Y:S01]  /*9050*/  MUFU.EX2 R37, R37 ;  /* 0x0000002500257308 */ /* 0x000ea20000000800 */
[----:B0-----:R-:W-:-:S07]  /*9060*/  FADD.FTZ R4, R36, R5 ;  /* 0x0000000524047221 */ /* 0x001fce0000010000 */
[----:B------:R-:W0:Y:S01]  /*9070*/  MUFU.EX2 R59, R59 ;  /* 0x0000003b003b7308 */ /* 0x000e220000000800 */
[----:B-1----:R-:W-:-:S01]  /*9080*/  FADD.FTZ R74, R58, R73 ;  /* 0x000000493a4a7221 */ /* 0x002fc20000010000 */
[----:B------:R-:W-:-:S06]  /*9090*/  FFMA.FTZ R73, R79, UR40, -R12 ;  /* 0x000000284f497c23 */ /* 0x000fcc000801080c */
        /* <DEDUP_REMOVED lines=16> */
[----:B0-----:R-:W-:-:S01]  /*91a0*/  FADD.FTZ R76, R66, R75 ;  /* 0x0000004b424c7221 */ /* 0x001fc20000010000 */
[----:B------:R-:W-:-:S06]  /*91b0*/  FFMA.FTZ R75, R83, UR40, -R12 ;  /* 0x00000028534b7c23 */ /* 0x000fcc000801080c */
[----:B------:R-:W0:Y:S01]  /*91c0*/  MUFU.EX2 R48, R48 ;  /* 0x0000003000307308 */ /* 0x000e220000000800 */
[----:B-1----:R-:W-:-:S07]  /*91d0*/  FADD.FTZ R5, R45, R4 ;  /* 0x000000042d057221 */ /* 0x002fce0000010000 */
[----:B------:R-:W1:Y:S01]  /*91e0*/  MUFU.EX2 R68, R68 ;  /* 0x0000004400447308 */ /* 0x000e620000000800 */
[----:B--2---:R-:W-:-:S07]  /*91f0*/  FADD.FTZ R77, R67, R76 ;  /* 0x0000004c434d7221 */ /* 0x004fce0000010000 */
[----:B------:R-:W2:Y:S01]  /*9200*/  MUFU.EX2 R49, R49 ;  /* 0x0000003100317308 */ /* 0x000ea20000000800 */
[----:B0-----:R-:W-:-:S01]  /*9210*/  FADD.FTZ R4, R48, R5 ;  /* 0x0000000530047221 */ /* 0x001fc20000010000 */
[----:B------:R-:W-:-:S06]  /*9220*/  WARPGROUP.DEPBAR.LE gsb0, 0x0 ;  /* 0x00008000000079c5 */ /* 0x000fcc0000010000 */
[----:B------:R-:W0:Y:S01]  /*9230*/  MUFU.EX2 R69, R69 ;  /* 0x0000004500457308 */ /* 0x000e220000000800 */
[----:B-1----:R-:W-:-:S07]  /*9240*/  FADD.FTZ R76, R68, R77 ;  /* 0x0000004d444c7221 */ /* 0x002fce0000010000 */
[----:B------:R-:W1:Y:S01]  /*9250*/  MUFU.EX2 R52, R52 ;  /* 0x0000003400347308 */ /* 0x000e620000000800 */
[----:B--2---:R-:W-:-:S01]  /*9260*/  FADD.FTZ R5, R49, R4 ;  /* 0x0000000431057221 */ /* 0x004fc20000010000 */
[----:B------:R-:W-:-:S04]  /*9270*/  IMAD.U32 R4, RZ, RZ, UR24 ;  /* 0x00000018ff047e24 */ /* 0x000fc8000f8e00ff */
[----:B------:R-:W-:Y:S02]  /*9280*/  @!P1 VIADD R4, R4, 0x17040 ;  /* 0x0001704004049836 */ /* 0x000fe40000000000 */
[----:B------:R-:W2:Y:S01]  /*9290*/  MUFU.EX2 R70, R70 ;  /* 0x0000004600467308 */ /* 0x000ea20000000800 */
[----:B0-----:R-:W-:-:S01]  /*92a0*/  FADD.FTZ R77, R69, R76 ;  /* 0x0000004c454d7221 */ /* 0x001fc20000010000 */
[--C-:B------:R-:W-:Y:S01]  /*92b0*/  FFMA.FTZ R76, R86, UR40, -R12.reuse ;  /* 0x00000028564c7c23 */ /* 0x100fe2000801080c */
[----:B------:R-:W-:-:S01]  /*92c0*/  FFMA.FTZ R12, R87, UR40, -R12 ;  /* 0x00000028570c7c23 */ /* 0x000fc2000801080c */
[----:B------:R-:W-:-:S04]  /*92d0*/  @!P1 PRMT R4, RZ, 0x654, R4 ;  /* 0x00000654ff049816 */ /* 0x000fc80000000004 */
[----:B------:R-:W0:Y:S01]  /*92e0*/  MUFU.EX2 R53, R53 ;  /* 0x0000003500357308 */ /* 0x000e220000000800 */
[----:B-1----:R-:W-:-:S01]  /*92f0*/  FADD.FTZ R78, R52, R5 ;  /* 0x00000005344e7221 */ /* 0x002fc20000010000 */
[----:B------:R1:W-:Y:S06]  /*9300*/  @!P1 SYNCS.ARRIVE.TRANS64.RED.A1T0 RZ, [R4+URZ], RZ ;  /* 0x000000ff04ff99a7 */ /* 0x0003ec000810043f */
[----:B------:R-:W3:Y:S01]  /*9310*/  MUFU.EX2 R71, R71 ;  /* 0x0000004700477308 */ /* 0x000ee20000000800 */
[----:B--2---:R-:W-:-:S07]  /*9320*/  FADD.FTZ R80, R70, R77 ;  /* 0x0000004d46507221 */ /* 0x004fce0000010000 */
[----:B------:R-:W2:Y:S01]  /*9330*/  MUFU.EX2 R56, R56 ;  /* 0x0000003800387308 */ /* 0x000ea20000000800 */
[----:B0-----:R-:W-:-:S07]  /*9340*/  FADD.FTZ R5, R53, R78 ;  /* 0x0000004e35057221 */ /* 0x001fce0000010000 */
[----:B------:R-:W0:Y:S01]  /*9350*/  MUFU.EX2 R72, R72 ;  /* 0x0000004800487308 */ /* 0x000e220000000800 */
[----:B---3--:R-:W-:-:S07]  /*9360*/  FADD.FTZ R77, R71, R80 ;  /* 0x00000050474d7221 */ /* 0x008fce0000010000 */
[----:B------:R-:W3:Y:S01]  /*9370*/  MUFU.EX2 R57, R57 ;  /* 0x0000003900397308 */ /* 0x000ee20000000800 */
[----:B--2---:R-:W-:-:S07]  /*9380*/  FADD.FTZ R78, R56, R5 ;  /* 0x00000005384e7221 */ /* 0x004fce0000010000 */
[----:B------:R-:W2:Y:S01]  /*9390*/  MUFU.EX2 R73, R73 ;  /* 0x0000004900497308 */ /* 0x000ea20000000800 */
[----:B0-----:R-:W-:-:S07]  /*93a0*/  FADD.FTZ R80, R72, R77 ;  /* 0x0000004d48507221 */ /* 0x001fce0000010000 */
[----:B------:R-:W1:Y:S01]  /*93b0*/  MUFU.EX2 R60, R60 ;  /* 0x0000003c003c7308 */ /* 0x000e620000000800 */
[----:B---3--:R-:W-:-:S07]  /*93c0*/  FADD.FTZ R5, R57, R78 ;  /* 0x0000004e39057221 */ /* 0x008fce0000010000 */
        /* <DEDUP_REMOVED lines=18> */
.L_x_734:
[----:B------:R-:W-:Y:S01]  /*94f0*/  UIADD3 UR6, UR14, 0x17060, URZ ;  /* 0x000170600e067890 */ /* 0x000fe2000fffe03f */
[----:B------:R-:W-:Y:S01]  /*9500*/  ISETP.GT.AND P2, PT, R11, UR23, PT ;  /* 0x000000170b007c0c */ /* 0x000fe2000bf44270 */
[----:B------:R-:W-:Y:S01]  /*9510*/  FMUL.FTZ R90, R90, R3 ;  /* 0x000000035a5a7220 */ /* 0x000fe20000410000 */
[----:B------:R-:W-:Y:S01]  /*9520*/  F2FP.SATFINITE.E4M3.F32.PACK_AB_MERGE_C R15, R16, R15, RZ ;  /* 0x0000000f100f723e */ /* 0x000fe200048070ff */
        /* <DEDUP_REMOVED lines=24> */
[----:B------:R-:W-:Y:S01]  /*96b0*/  F2FP.SATFINITE.E4M3.F32.PACK_AB_MERGE_C R30, R31, R30, RZ ;  /* 0x0000001e1f1e723e */ /* 0x000fe200048070ff */
[----:B------:R-:W-:Y:S01]  /*96c0*/  VIADD R3, R11, 0xffffffff ;  /* 0xffffffff0b037836 */ /* 0x000fe20000000000 */
[----:B------:R-:W-:Y:S01]  /*96d0*/  F2FP.SATFINITE.E4M3.F32.PACK_AB_MERGE_C R20, R21, R20, RZ ;  /* 0x000000141514723e */ /* 0x000fe200048070ff */
[----:B------:R-:W-:Y:S01]  /*96e0*/  SYNCS.ARRIVE.TRANS64.RED.A1T0 RZ, [UR6], RZ ;  /* 0x000000ffffff79a7 */ /* 0x000fe20008100406 */
[----:B------:R-:W-:Y:S01]  /*96f0*/  F2FP.SATFINITE.E4M3.F32.PACK_AB_MERGE_C R38, R39, R38, RZ ;  /* 0x000000262726723e */ /* 0x000fe200048070ff */
[----:B------:R-:W-:Y:S01]  /*9700*/  UMOV UR6, UR5 ;  /* 0x0000000500067c82 */ /* 0x000fe20008000000 */
        /* <DEDUP_REMOVED lines=51> */
[----:B------:R-:W-:Y:S01]  /*9a40*/  IMAD.MOV.U32 R13, RZ, RZ, R0 ;  /* 0x000000ffff0d7224 */ /* 0x000fe200078e0000 */
[----:B------:R-:W-:Y:S01]  /*9a50*/  F2FP.SATFINITE.E4M3.F32.PACK_AB_MERGE_C R138, R61, R60, R64 ;  /* 0x0000003c3d8a723e */ /* 0x000fe20004807040 */
[----:B------:R-:W-:Y:S01]  /*9a60*/  IMAD.MOV.U32 R15, RZ, RZ, R2 ;  /* 0x000000ffff0f7224 */ /* 0x000fe200078e0002 */
[----:B------:R-:W-:Y:S01]  /*9a70*/  F2FP.SATFINITE.E4M3.F32.PACK_AB_MERGE_C R139, R75, R74, R76 ;  /* 0x0000004a4b8b723e */ /* 0x000fe2000480704c */
[----:B------:R-:W-:Y:S01]  /*9a80*/  IMAD.MOV.U32 R11, RZ, RZ, R3 ;  /* 0x000000ffff0b7224 */ /* 0x000fe200078e0003 */
[----:B------:R-:W-:Y:S06]  /*9a90*/  @P2 BRA `(.L_x_735) ;  /* 0xffffffe4001c2947 */ /* 0x000fec000383ffff */
.L_x_725:
[----:B------:R-:W-:-:S13]  /*9aa0*/  ISETP.GE.AND P2, PT, R3, UR37, PT ;  /* 0x0000002503007c0c */ /* 0x000fda000bf46270 */
[----:B------:R-:W-:Y:S05]  /*9ab0*/  @!P2 BRA `(.L_x_736) ;  /* 0x0000002c0024a947 */ /* 0x000fea0003800000 */
[----:B------:R-:W-:Y:S01]  /*9ac0*/  IMAD.MOV.U32 R11, RZ, RZ, R0 ;  /* 0x000000ffff0b7224 */ /* 0x000fe200078e0000 */
[----:B------:R-:W-:Y:S01]  /*9ad0*/  UMOV UR6, UR5 ;  /* 0x0000000500067c82 */ /* 0x000fe20008000000 */
[----:B------:R-:W-:Y:S01]  /*9ae0*/  IMAD.MOV.U32 R6, RZ, RZ, R2 ;  /* 0x000000ffff067224 */ /* 0x000fe200078e0002 */
[----:B------:R-:W-:Y:S01]  /*9af0*/  UMOV UR7, UR4 ;  /* 0x0000000400077c82 */ /* 0x000fe20008000000 */
[----:B------:R-:W-:Y:S01]  /*9b00*/  ULDC UR23, c[0x0][0x9e4] ;  /* 0x0002790000177ab9 */ /* 0x000fe20000000800 */
[----:B------:R-:W-:Y:S01]  /*9b10*/  ULDC UR24, c[0x0][0x288] ;  /* 0x0000a20000187ab9 */ /* 0x000fe20000000800 */
[----:B------:R-:W-:Y:S01]  /*9b20*/  ULDC UR25, c[0x0][0x2f0] ;  /* 0x0000bc0000197ab9 */ /* 0x000fe20000000800 */
[----:B------:R-:W-:-:S05]  /*9b30*/  ULDC UR26, c[0x0][0x9e0] ;  /* 0x00027800001a7ab9 */ /* 0x000fca0000000800 */
.L_x_754:
[----:B------:R-:W-:-:S04]  /*9b40*/  UIADD3 UR4, UR7, 0x1, URZ ;  /* 0x0000000107047890 */ /* 0x000fc8000fffe03f */
[----:B------:R-:W-:-:S04]  /*9b50*/  UISETP.NE.AND UP1, UPT, UR4, 0x2, UPT ;  /* 0x000000020400788c */ /* 0x000fc8000bf25270 */
[----:B------:R-:W-:Y:S02]  /*9b60*/  USEL UR5, URZ, 0x1, UP1 ;  /* 0x000000013f057887 */ /* 0x000fe40008800000 */
[----:B------:R-:W-:Y:S02]  /*9b70*/  USEL UR4, UR4, URZ, UP1 ;  /* 0x0000003f04047287 */ /* 0x000fe40008800000 */
[----:B------:R-:W-:Y:S01]  /*9b80*/  ULOP3.LUT UR5, UR6, UR5, URZ, 0x3c, !UPT ;  /* 0x0000000506057292 */ /* 0x000fe2000f8e3c3f */
[----:B------:R-:W-:Y:S11]  /*9b90*/  @!P0 BRA `(.L_x_737) ;  /* 0x0000000000048947 */ /* 0x000ff60003800000 */
[----:B------:R-:W-:Y:S01]  /*9ba0*/  BPT.TRAP 0x1 ;  /* 0x000000040000795c */ /* 0x000fe20000300000 */
.L_x_737:
[----:B------:R-:W-:Y:S01]  /*9bb0*/  ULEA UR27, UR4, UR42, 0x3 ;  /* 0x0000002a041b7291 */ /* 0x000fe2000f8e183f */
[----:B------:R-:W-:-:S05]  /*9bc0*/  IMAD.U32 R0, RZ, RZ, UR5 ;  /* 0x00000005ff007e24 */ /* 0x000fca000f8e00ff */
[----:B------:R-:W-:-:S04]  /*9bd0*/  SHF.L.U32 R0, R0, 0x1f, RZ ;  /* 0x0000001f00007819 */ /* 0x000fc800000006ff */
[----:B------:R0:W1:Y:S01]  /*9be0*/  SYNCS.PHASECHK.TRANS64.TRYWAIT P2, [UR27+0x17030], R0 ;  /* 0x01703000ff0075a7 */ /* 0x000062000804015b */
[----:B------:R-:W-:Y:S05]  /*9bf0*/  @!P0 BRA `(.L_x_738) ;  /* 0x0000000000048947 */ /* 0x000fea0003800000 */
[----:B------:R-:W-:Y:S01]  /*9c00*/  BPT.TRAP 0x1 ;  /* 0x000000040000795c */ /* 0x000fe20000300000 */
.L_x_738:
[----:B-1----:R-:W-:Y:S05]  /*9c10*/  @P2 BRA `(.L_x_739) ;  /* 0x0000000000082947 */ /* 0x002fea0003800000 */
[----:B------:R-:W1:Y:S02]  /*9c20*/  SYNCS.PHASECHK.TRANS64.TRYWAIT P2, [UR27+0x17030], R0 ;  /* 0x01703000ff0075a7 */ /* 0x000e64000804015b */
[----:B-1----:R-:W-:Y:S05]  /*9c30*/  @!P2 BRA `(.L_x_740) ;  /* 0x0000008c00e0a947 */ /* 0x002fea0003800000 */
.L_x_739:
        /* <DEDUP_REMOVED lines=19> */
.L_x_741:
[----:B------:R-:W-:Y:S01]  /*9d70*/  ULEA UR14, UR7, UR42, 0x3 ;  /* 0x0000002a070e7291 */ /* 0x000fe2000f8e183f */
[----:B01----:R-:W-:-:S05]  /*9d80*/  IMAD.U32 R0, RZ, RZ, UR6 ;  /* 0x00000006ff007e24 */ /* 0x003fca000f8e00ff */
[----:B------:R-:W-:-:S04]  /*9d90*/  SHF.L.U32 R0, R0, 0x1f, RZ ;  /* 0x0000001f00007819 */ /* 0x000fc800000006ff */
[----:B------:R0:W1:Y:S01]  /*9da0*/  SYNCS.PHASECHK.TRANS64.TRYWAIT P2, [UR14+0x17050], R0 ;  /* 0x01705000ff0075a7 */ /* 0x000062000804014e */
[----:B------:R-:W-:Y:S05]  /*9db0*/  @!P0 BRA `(.L_x_742) ;  /* 0x0000000000048947 */ /* 0x000fea0003800000 */
[----:B------:R-:W-:Y:S01]  /*9dc0*/  BPT.TRAP 0x1 ;  /* 0x000000040000795c */ /* 0x000fe20000300000 */
.L_x_742:
[----:B-1----:R-:W-:Y:S05]  /*9dd0*/  @P2 BRA `(.L_x_743) ;  /* 0x0000000000082947 */ /* 0x002fea0003800000 */
[----:B------:R-:W1:Y:S02]  /*9de0*/  SYNCS.PHASECHK.TRANS64.TRYWAIT P2, [UR14+0x17050], R0 ;  /* 0x01705000ff0075a7 */ /* 0x000e64000804014e */
[----:B-1----:R-:W-:Y:S05]  /*9df0*/  @!P2 BRA `(.L_x_744) ;  /* 0x0000008c0088a947 */ /* 0x002fea0003800000 */
.L_x_743:
[----:B------:R-:W-:Y:S01]  /*9e00*/  UIADD3 UR6, UR42, 0x400, URZ ;  /* 0x000004002a067890 */ /* 0x000fe2000fffe03f */
[----:B------:R-:W-:Y:S01]  /*9e10*/  WARPGROUP.ARRIVE ;  /* 0x00000000000079c5 */ /* 0x000fe20000000000 */
[----:B------:R-:W-:Y:S01]  /*9e20*/  UMOV UR11, 0x40000040 ;  /* 0x40000040000b7882 */ /* 0x000fe20000000000 */
[----:B------:R-:W-:Y:S01]  /*9e30*/  PLOP3.LUT P2, PT, PT, PT, UP0, 0x80, 0x0 ;  /* 0x000000000000781c */ /* 0x000fe20003f4f008 */
[----:B------:R-:W-:Y:S01]  /*9e40*/  USHF.R.U32.HI UR6, URZ, 0x4, UR6 ;  /* 0x000000043f067899 */ /* 0x000fe20008011606 */
[----:B------:R-:W-:Y:S02]  /*9e50*/  IMAD.MOV.U32 R2, RZ, RZ, R10 ;  /* 0x000000ffff027224 */ /* 0x000fe400078e000a */
[----:B------:R-:W-:Y:S01]  /*9e60*/  IMAD.U32 R12, RZ, RZ, UR27 ;  /* 0x0000001bff0c7e24 */ /* 0x000fe2000f8e00ff */
[----:B------:R-:W-:-:S03]  /*9e70*/  ULOP3.LUT UR6, UR6, 0x3fff, URZ, 0xc0, !UPT ;  /* 0x00003fff06067892 */ /* 0x000fc6000f8ec03f */
[----:B------:R-:W-:Y:S01]  /*9e80*/  @!P1 VIADD R12, R12, 0x17040 ;  /* 0x000170400c0c9836 */ /* 0x000fe20000000000 */
[----:B------:R-:W-:-:S04]  /*9e90*/  ULOP3.LUT UR6, UR6, 0x10000, URZ, 0xfc, !UPT ;  /* 0x0001000006067892 */ /* 0x000fc8000f8efc3f */
[----:B------:R-:W-:Y:S01]  /*9ea0*/  UIMAD UR10, UR7, 0x300, UR6 ;  /* 0x00000300070a78a4 */ /* 0x000fe2000f8e0206 */
[----:B------:R-:W-:Y:S02]  /*9eb0*/  @!P1 PRMT R12, RZ, 0x654, R12 ;  /* 0x00000654ff0c9816 */ /* 0x000fe4000000000c */
[----:B------:R-:W-:-:S04]  /*9ec0*/  UMOV UR7, 0x40000040 ;  /* 0x4000004000077882 */ /* 0x000fc80000000000 */
        /* <DEDUP_REMOVED lines=9> */
[----:B------:R-:W-:Y:S01]  /*9f60*/  UIADD3 UR10, UR10, 0x6, URZ ;  /* 0x000000060a0a7890 */ /* 0x000fe2000fffe03f */
[----:B------:R-:W-:Y:S02]  /*9f70*/  WARPGROUP.DEPBAR.LE gsb0, 0x0 ;  /* 0x00008000000079c5 */ /* 0x000fe40000010000 */
[----:B------:R-:W-:-:S06]  /*9f80*/  WARPGROUP.ARRIVE ;  /* 0x00000000000079c5 */ /* 0x000fcc0000000000 */
[----:B------:R-:W-:Y:S01]  /*9f90*/  QGMMA.64x96x32.F32.E4M3.E4M3 R88, R140, gdesc[UR4], R88, gsb0 ;  /* 0x016000048c587df3 */ /* 0x000fe20008000858 */
[----:B------:R-:W-:Y:S02]  /*9fa0*/  @UP0 ULDC UR6, c[0x0][0x44c] ;  /* 0x0001130000060ab9 */ /* 0x000fe40000000800 */
[----:B01----:R-:W-:Y:S01]  /*9fb0*/  @P2 IMAD.HI.U32 R0, R10, UR6, RZ ;  /* 0x000000060a002c27 */ /* 0x003fe2000f8e00ff */
[----:B------:R-:W-:-:S04]  /*9fc0*/  @UP0 ULDC UR6, c[0x0][0x450] ;  /* 0x0001140000060ab9 */ /* 0x000fc80000000800 */
[----:B------:R-:W-:Y:S01]  /*9fd0*/  @P2 SHF.R.U32.HI R2, RZ, UR6, R0 ;  /* 0x00000006ff022c19 */ /* 0x000fe20008011600 */
[----:B------:R-:W-:-:S04]  /*9fe0*/  IMAD.SHL.U32 R0, R3, 0x80, RZ ;  /* 0x0000008003007824 */ /* 0x000fc800078e00ff */
[----:B------:R-:W0:Y:S01]  /*9ff0*/  SHFL.IDX PT, R15, R2, RZ, 0x1c1f ;  /* 0x001c1fff020f7589 */ /* 0x000e2200000e0000 */
[----:B------:R-:W-:-:S05]  /*a000*/  IADD3 R14, -R0, 0x1, RZ ;  /* 0x00000001000e7810 */ /* 0x000fca0007ffe1ff */
[----:B------:R-:W-:-:S04]  /*a010*/  IMAD R14, R7, -0x2, R14 ;  /* 0xfffffffe070e7824 */ /* 0x000fc800078e020e */
[----:B------:R-:W-:-:S04]  /*a020*/  IMAD R14, R17, UR25, R14 ;  /* 0x00000019110e7c24 */ /* 0x000fc8000f8e020e */
[----:B------:R-:W-:-:S04]  /*a030*/  VIADD R14, R14, -UR24 ;  /* 0x800000180e0e7c36 */ /* 0x000fc80008000000 */
[C---:B------:R-:W-:Y:S02]  /*a040*/  VIADD R16, R14.reuse, UR26 ;  /* 0x0000001a0e107c36 */ /* 0x040fe40008000000 */
[----:B------:R-:W-:-:S04]  /*a050*/  VIADD R14, R14, UR21 ;  /* 0x000000150e0e7c36 */ /* 0x000fc80008000000 */
[----:B0-----:R-:W-:Y:S01]  /*a060*/  IMAD.IADD R13, R14, 0x1, R15 ;  /* 0x000000010e0d7824 */ /* 0x001fe200078e020f */
[----:B------:R-:W-:Y:S02]  /*a070*/  WARPGROUP.DEPBAR.LE gsb0, 0x0 ;  /* 0x00008000000079c5 */ /* 0x000fe40000010000 */
[----:B------:R-:W-:-:S06]  /*a080*/  WARPGROUP.ARRIVE ;  /* 0x00000000000079c5 */ /* 0x000fcc0000000000 */
[----:B------:R-:W-:Y:S03]  /*a090*/  QGMMA.64x96x32.F32.E4M3.E4M3 R88, R136, gdesc[UR8], R88, gsb0 ;  /* 0x0160000888587df3 */ /* 0x000fe60008000858 */
[----:B------:R-:W-:Y:S02]  /*a0a0*/  WARPGROUP.DEPBAR.LE gsb0, 0x0 ;  /* 0x00008000000079c5 */ /* 0x000fe40000010000 */
[----:B------:R0:W-:Y:S02]  /*a0b0*/  @!P1 SYNCS.ARRIVE.TRANS64.RED.A1T0 RZ, [R12+URZ], RZ ;  /* 0x000000ff0cff99a7 */ /* 0x0001e4000810043f */
[----:B0-----:R-:W-:Y:S01]  /*a0c0*/  IMAD.IADD R12, R16, 0x1, R15 ;  /* 0x00000001100c7824 */ /* 0x001fe200078e020f */
[----:B------:R-:W-:Y:S06]  /*a0d0*/  @!P5 BRA `(.L_x_745) ;  /* 0x00000000005cd947 */ /* 0x000fec0003800000 */
[----:B------:R-:W-:Y:S01]  /*a0e0*/  IMAD R15, R17, UR25, R15 ;  /* 0x00000019110f7c24 */ /* 0x000fe2000f8e020f */
[----:B------:R-:W-:Y:S03]  /*a0f0*/  BSSY B0, `(.L_x_746) ;  /* 0x0000011000007945 */ /* 0x000fe60003800000 */
[----:B------:R-:W-:-:S05]  /*a100*/  VIADD R15, R15, -UR24 ;  /* 0x800000180f0f7c36 */ /* 0x000fca0008000000 */
        /* <DEDUP_REMOVED lines=10> */
.L_x_747:
[----:B------:R-:W-:-:S05]  /*a1b0*/  IMAD.U32 R19, RZ, RZ, UR23 ;  /* 0x00000017ff137e24 */ /* 0x000fca000f8e00ff */
[----:B------:R-:W-:-:S13]  /*a1c0*/  ISETP.NE.AND P2, PT, R19, 0x1, PT ;  /* 0x000000011300780c */ /* 0x000fda0003f45270 */
[----:B------:R-:W0:Y:S02]  /*a1d0*/  @P2 LDC.64 R20, c[0x0][0x9e8] ;  /* 0x00027a00ff142b82 */ /* 0x000e240000000a00 */
[----:B0-----:R-:W-:-:S05]  /*a1e0*/  @P2 IMAD.HI.U32 R18, R15, R20, RZ ;  /* 0x000000140f122227 */ /* 0x001fca00078e00ff */
[----:B------:R-:W-:-:S07]  /*a1f0*/  @P2 SHF.R.U32.HI R15, RZ, R21, R18 ;  /* 0x00000015ff0f2219 */ /* 0x000fce0000011612 */
.L_x_748:
[----:B------:R-:W-:Y:S05]  /*a200*/  BSYNC B0 ;  /* 0x0000000000007941 */ /* 0x000fea0003800000 */
.L_x_746:
[----:B------:R-:W-:-:S04]  /*a210*/  IMAD R18, R15, R19, -R0 ;  /* 0x000000130f127224 */ /* 0x000fc800078e0a00 */
[----:B------:R-:W-:-:S05]  /*a220*/  IMAD R18, R7, -0x2, R18 ;  /* 0xfffffffe07127824 */ /* 0x000fca00078e0212 */
[----:B------:R-:W-:Y:S02]  /*a230*/  VIADDMNMX R12, R18, R19, R12, PT ;  /* 0x00000013120c7246 */ /* 0x000fe4000380010c */
[----:B------:R-:W-:-:S07]  /*a240*/  VIMNMX R13, R13, R18, !PT ;  /* 0x000000120d0d7248 */ /* 0x000fce0007fe0100 */
.L_x_745:
[----:B------:R-:W-:Y:S01]  /*a250*/  ISETP.GT.AND P2, PT, R3, -0x1, PT ;  /* 0xffffffff0300780c */ /* 0x000fe20003f44270 */
[----:B------:R-:W0:Y:S03]  /*a260*/  SHFL.IDX PT, R19, R2, 0x1, 0x1c1f ;  /* 0x003c1f0002137f89 */ /* 0x000e2600000e0000 */
[C---:B------:R-:W-:Y:S02]  /*a270*/  ISETP.GT.AND P4, PT, R13.reuse, RZ, P2 ;  /* 0x000000ff0d00720c */ /* 0x040fe40001784270 */
[----:B------:R-:W-:Y:S02]  /*a280*/  ISETP.GT.AND P6, PT, R13, 0x1, P2 ;  /* 0x000000010d00780c */ /* 0x000fe400017c4270 */
[C---:B------:R-:W-:Y:S02]  /*a290*/  ISETP.LT.OR P4, PT, R12.reuse, 0x1, P4 ;  /* 0x000000010c00780c */ /* 0x040fe40002781670 */
[----:B------:R-:W-:-:S02]  /*a2a0*/  ISETP.LT.OR P6, PT, R12, 0x2, P6 ;  /* 0x000000020c00780c */ /* 0x000fc400037c1670 */
[----:B------:R-:W-:Y:S02]  /*a2b0*/  FSEL R15, R24, -INF , !P4 ;  /* 0xff800000180f7808 */ /* 0x000fe40006000000 */
[----:B------:R-:W-:Y:S02]  /*a2c0*/  FSEL R25, R25, -INF , !P6 ;  /* 0xff80000019197808 */ /* 0x000fe40007000000 */
[C---:B------:R-:W-:Y:S02]  /*a2d0*/  ISETP.GT.AND P3, PT, R13.reuse, 0x8, P2 ;  /* 0x000000080d00780c */ /* 0x040fe40001764270 */
[C---:B------:R-:W-:Y:S02]  /*a2e0*/  ISETP.GT.AND P4, PT, R13.reuse, 0x9, P2 ;  /* 0x000000090d00780c */ /* 0x040fe40001784270 */
[----:B------:R-:W-:Y:S02]  /*a2f0*/  ISETP.GT.AND P6, PT, R13, 0x10, P2 ;  /* 0x000000100d00780c */ /* 0x000fe400017c4270 */
[----:B------:R-:W-:-:S02]  /*a300*/  ISETP.LT.OR P3, PT, R12, 0x9, P3 ;  /* 0x000000090c00780c */ /* 0x000fc40001f61670 */
[----:B------:R-:W-:Y:S01]  /*a310*/  ISETP.LT.OR P4, PT, R12, 0xa, P4 ;  /* 0x0000000a0c00780c */ /* 0x000fe20002781670 */
[--C-:B0-----:R-:W-:Y:S01]  /*a320*/  IMAD.IADD R16, R16, 0x1, R19.reuse ;  /* 0x0000000110107824 */ /* 0x101fe200078e0213 */
[----:B------:R-:W-:Y:S01]  /*a330*/  ISETP.LT.OR P6, PT, R12, 0x11, P6 ;  /* 0x000000110c00780c */ /* 0x000fe200037c1670 */
[----:B------:R-:W-:Y:S01]  /*a340*/  IMAD.IADD R14, R14, 0x1, R19 ;  /* 0x000000010e0e7824 */ /* 0x000fe200078e0213 */
[----:B------:R-:W-:Y:S02]  /*a350*/  FSEL R28, R28, -INF , !P3 ;  /* 0xff8000001c1c7808 */ /* 0x000fe40005800000 */
[----:B------:R-:W-:Y:S02]  /*a360*/  FSEL R29, R29, -INF , !P4 ;  /* 0xff8000001d1d7808 */ /* 0x000fe40006000000 */
[----:B------:R-:W-:Y:S02]  /*a370*/  FSEL R32, R32, -INF , !P6 ;  /* 0xff80000020207808 */ /* 0x000fe40007000000 */
[----:B------:R-:W-:-:S02]  /*a380*/  ISETP.GT.AND P3, PT, R13, 0x11, P2 ;  /* 0x000000110d00780c */ /* 0x000fc40001764270 */
[C---:B------:R-:W-:Y:S02]  /*a390*/  ISETP.GT.AND P4, PT, R13.reuse, 0x18, P2 ;  /* 0x000000180d00780c */ /* 0x040fe40001784270 */
[----:B------:R-:W-:Y:S02]  /*a3a0*/  ISETP.GT.AND P6, PT, R13, 0x19, P2 ;  /* 0x000000190d00780c */ /* 0x000fe400017c4270 */
[C---:B------:R-:W-:Y:S02]  /*a3b0*/  ISETP.LT.OR P3, PT, R12.reuse, 0x12, P3 ;  /* 0x000000120c00780c */ /* 0x040fe40001f61670 */
[C---:B------:R-:W-:Y:S02]  /*a3c0*/  ISETP.LT.OR P4, PT, R12.reuse, 0x19, P4 ;  /* 0x000000190c00780c */ /* 0x040fe40002781670 */
[----:B------:R-:W-:Y:S02]  /*a3d0*/  ISETP.LT.OR P6, PT, R12, 0x1a, P6 ;  /* 0x0000001a0c00780c */ /* 0x000fe400037c1670 */
[----:B------:R-:W-:-:S02]  /*a3e0*/  FSEL R33, R33, -INF , !P3 ;  /* 0xff80000021217808 */ /* 0x000fc40005800000 */
[----:B------:R-:W-:Y:S02]  /*a3f0*/  FSEL R36, R36, -INF , !P4 ;  /* 0xff80000024247808 */ /* 0x000fe40006000000 */
[----:B------:R-:W-:Y:S02]  /*a400*/  FSEL R37, R37, -INF , !P6 ;  /* 0xff80000025257808 */ /* 0x000fe40007000000 */
[C---:B------:R-:W-:Y:S02]  /*a410*/  ISETP.GT.AND P3, PT, R13.reuse, 0x20, P2 ;  /* 0x000000200d00780c */ /* 0x040fe40001764270 */
[C---:B------:R-:W-:Y:S02]  /*a420*/  ISETP.GT.AND P4, PT, R13.reuse, 0x21, P2 ;  /* 0x000000210d00780c */ /* 0x040fe40001784270 */
[----:B------:R-:W-:Y:S02]  /*a430*/  ISETP.GT.AND P6, PT, R13, 0x28, P2 ;  /* 0x000000280d00780c */ /* 0x000fe400017c4270 */
[----:B------:R-:W-:-:S02]  /*a440*/  ISETP.LT.OR P3, PT, R12, 0x21, P3 ;  /* 0x000000210c00780c */ /* 0x000fc40001f61670 */
[C---:B------:R-:W-:Y:S02]  /*a450*/  ISETP.LT.OR P4, PT, R12.reuse, 0x22, P4 ;  /* 0x000000220c00780c */ /* 0x040fe40002781670 */
[----:B------:R-:W-:Y:S02]  /*a460*/  ISETP.LT.OR P6, PT, R12, 0x29, P6 ;  /* 0x000000290c00780c */ /* 0x000fe400037c1670 */
        /* <DEDUP_REMOVED lines=65> */
[----:B------:R-:W-:Y:S01]  /*a880*/  FSEL R85, R85, -INF , !P6 ;  /* 0xff80000055557808 */ /* 0x000fe20007000000 */
        /* <DEDUP_REMOVED lines=14> */
.L_x_751:
[----:B------:R-:W-:-:S05]  /*a970*/  IMAD.U32 R2, RZ, RZ, UR23 ;  /* 0x00000017ff027e24 */ /* 0x000fca000f8e00ff */
[----:B------:R-:W-:-:S13]  /*a980*/  ISETP.NE.AND P3, PT, R2, 0x1, PT ;  /* 0x000000010200780c */ /* 0x000fda0003f65270 */
[----:B------:R-:W0:Y:S02]  /*a990*/  @P3 LDC.64 R12, c[0x0][0x9e8] ;  /* 0x00027a00ff0c3b82 */ /* 0x000e240000000a00 */
[----:B0-----:R-:W-:-:S05]  /*a9a0*/  @P3 IMAD.HI.U32 R12, R19, R12, RZ ;  /* 0x0000000c130c3227 */ /* 0x001fca00078e00ff */
[----:B------:R-:W-:-:S07]  /*a9b0*/  @P3 SHF.R.U32.HI R19, RZ, R13, R12 ;  /* 0x0000000dff133219 */ /* 0x000fce000001160c */
.L_x_752:
[----:B------:R-:W-:Y:S05]  /*a9c0*/  BSYNC B0 ;  /* 0x0000000000007941 */ /* 0x000fea0003800000 */
.L_x_750:
[----:B------:R-:W-:-:S04]  /*a9d0*/  IMAD R0, R19, R2, -R0 ;  /* 0x0000000213007224 */ /* 0x000fc800078e0a00 */
[----:B------:R-:W-:-:S05]  /*a9e0*/  IMAD R13, R7, -0x2, R0 ;  /* 0xfffffffe070d7824 */ /* 0x000fca00078e0200 */
[----:B------:R-:W-:Y:S02]  /*a9f0*/  VIADDMNMX R16, R13, R2, R16, PT ;  /* 0x000000020d107246 */ /* 0x000fe40003800110 */
[----:B------:R-:W-:-:S07]  /*aa00*/  VIMNMX R14, R14, R13, !PT ;  /* 0x0000000d0e0e7248 */ /* 0x000fce0007fe0100 */
.L_x_749:
        /* <DEDUP_REMOVED lines=18> */
[----:B------:R-:W-:-:S02]  /*ab30*/  ISETP.GT.AND P4, PT, R14, 0x1, P2 ;  /* 0x000000010e00780c */ /* 0x000fc40001784270 */
[----:B------:R-:W-:Y:S02]  /*ab40*/  FMNMX.FTZ R13, R41, R0, !PT ;  /* 0x00000000290d7209 */ /* 0x000fe40007810000 */
[----:B------:R-:W-:Y:S02]  /*ab50*/  FSEL R39, R39, -INF , !P3 ;  /* 0xff80000027277808 */ /* 0x000fe40005800000 */
[----:B------:R-:W-:Y:S02]  /*ab60*/  FMNMX.FTZ R0, R44, R13, !PT ;  /* 0x0000000d2c007209 */ /* 0x000fe40007810000 */
[----:B------:R-:W-:Y:S02]  /*ab70*/  ISETP.GT.AND P3, PT, R14, 0x21, P2 ;  /* 0x000000210e00780c */ /* 0x000fe40001764270 */
[----:B------:R-:W-:Y:S02]  /*ab80*/  FMNMX.FTZ R13, R45, R0, !PT ;  /* 0x000000002d0d7209 */ /* 0x000fe40007810000 */
[----:B------:R-:W-:-:S02]  /*ab90*/  ISETP.LT.OR P4, PT, R16, 0x2, P4 ;  /* 0x000000021000780c */ /* 0x000fc40002781670 */
[----:B------:R-:W-:Y:S02]  /*aba0*/  FMNMX.FTZ R0, R48, R13, !PT ;  /* 0x0000000d30007209 */ /* 0x000fe40007810000 */
[----:B------:R-:W-:Y:S02]  /*abb0*/  ISETP.LT.OR P3, PT, R16, 0x22, P3 ;  /* 0x000000221000780c */ /* 0x000fe40001f61670 */
[----:B------:R-:W-:Y:S02]  /*abc0*/  FMNMX.FTZ R13, R49, R0, !PT ;  /* 0x00000000310d7209 */ /* 0x000fe40007810000 */
[----:B------:R-:W-:Y:S02]  /*abd0*/  FSEL R27, R27, -INF , !P4 ;  /* 0xff8000001b1b7808 */ /* 0x000fe40006000000 */
[----:B------:R-:W-:Y:S02]  /*abe0*/  FMNMX.FTZ R0, R52, R13, !PT ;  /* 0x0000000d34007209 */ /* 0x000fe40007810000 */
[----:B------:R-:W-:-:S02]  /*abf0*/  ISETP.GT.AND P4, PT, R14, 0x10, P2 ;  /* 0x000000100e00780c */ /* 0x000fc40001784270 */
[----:B------:R-:W-:Y:S02]  /*ac00*/  FMNMX.FTZ R13, R53, R0, !PT ;  /* 0x00000000350d7209 */ /* 0x000fe40007810000 */
[----:B------:R-:W-:Y:S02]  /*ac10*/  FSEL R43, R43, -INF , !P3 ;  /* 0xff8000002b2b7808 */ /* 0x000fe40005800000 */
[----:B------:R-:W-:Y:S02]  /*ac20*/  FMNMX.FTZ R0, R56, R13, !PT ;  /* 0x0000000d38007209 */ /* 0x000fe40007810000 */
[----:B------:R-:W-:Y:S02]  /*ac30*/  ISETP.GT.AND P3, PT, R14, RZ, P2 ;  /* 0x000000ff0e00720c */ /* 0x000fe40001764270 */
        /* <DEDUP_REMOVED lines=9> */
[----:B------:R-:W-:Y:S02]  /*acd0*/  ISETP.GT.AND P4, PT, R14, 0x18, P2 ;  /* 0x000000180e00780c */ /* 0x000fe40001784270 */
[----:B------:R-:W-:Y:S02]  /*ace0*/  FMNMX.FTZ R0, R68, R13, !PT ;  /* 0x0000000d44007209 */ /* 0x000fe40007810000 */
[----:B------:R-:W-:Y:S02]  /*acf0*/  FSEL R26, R26, -INF , !P3 ;  /* 0xff8000001a1a7808 */ /* 0x000fe40005800000 */
[----:B------:R-:W-:Y:S02]  /*ad00*/  FMNMX.FTZ R13, R69, R0, !PT ;  /* 0x00000000450d7209 */ /* 0x000fe40007810000 */
[----:B------:R-:W-:-:S02]  /*ad10*/  ISETP.LT.OR P6, PT, R16, 0x9, P6 ;  /* 0x000000091000780c */ /* 0x000fc400037c1670 */
[----:B------:R-:W-:Y:S02]  /*ad20*/  FMNMX.FTZ R0, R72, R13, !PT ;  /* 0x0000000d48007209 */ /* 0x000fe40007810000 */
[----:B------:R-:W-:Y:S02]  /*ad30*/  ISETP.LT.OR P4, PT, R16, 0x19, P4 ;  /* 0x000000191000780c */ /* 0x000fe40002781670 */
[----:B------:R-:W-:Y:S02]  /*ad40*/  FMNMX.FTZ R13, R73, R0, !PT ;  /* 0x00000000490d7209 */ /* 0x000fe40007810000 */
[----:B------:R-:W-:Y:S02]  /*ad50*/  FMNMX.FTZ R20, R26, R11, !PT ;  /* 0x0000000b1a147209 */ /* 0x000fe40007810000 */
[----:B------:R-:W-:Y:S02]  /*ad60*/  FMNMX.FTZ R0, R76, R13, !PT ;  /* 0x0000000d4c007209 */ /* 0x000fe40007810000 */
[----:B------:R-:W-:-:S02]  /*ad70*/  FSEL R30, R30, -INF , !P6 ;  /* 0xff8000001e1e7808 */ /* 0x000fc40007000000 */
[----:B------:R-:W-:Y:S02]  /*ad80*/  FMNMX.FTZ R13, R77, R0, !PT ;  /* 0x000000004d0d7209 */ /* 0x000fe40007810000 */
[----:B------:R-:W-:Y:S02]  /*ad90*/  FSEL R38, R38, -INF , !P4 ;  /* 0xff80000026267808 */ /* 0x000fe40006000000 */
[----:B------:R-:W-:Y:S02]  /*ada0*/  FMNMX.FTZ R0, R80, R13, !PT ;  /* 0x0000000d50007209 */ /* 0x000fe40007810000 */
[----:B------:R-:W-:Y:S02]  /*adb0*/  FMNMX.FTZ R21, R27, R20, !PT ;  /* 0x000000141b157209 */ /* 0x000fe40007810000 */
[----:B------:R-:W-:Y:S02]  /*adc0*/  FMNMX.FTZ R13, R81, R0, !PT ;  /* 0x00000000510d7209 */ /* 0x000fe40007810000 */
[----:B------:R-:W-:-:S02]  /*add0*/  ISETP.GT.AND P4, PT, R14, 0x20, P2 ;  /* 0x000000200e00780c */ /* 0x000fc40001784270 */
[----:B------:R-:W-:Y:S02]  /*ade0*/  FMNMX.FTZ R0, R84, R13, !PT ;  /* 0x0000000d54007209 */ /* 0x000fe40007810000 */
[----:B------:R-:W-:Y:S02]  /*adf0*/  FMNMX.FTZ R22, R30, R21, !PT ;  /* 0x000000151e167209 */ /* 0x000fe40007810000 */
[----:B------:R-:W-:Y:S02]  /*ae00*/  FMNMX.FTZ R0, R85, R0, !PT ;  /* 0x0000000055007209 */ /* 0x000fe40007810000 */
[----:B------:R-:W-:Y:S02]  /*ae10*/  ISETP.LT.OR P4, PT, R16, 0x21, P4 ;  /* 0x000000211000780c */ /* 0x000fe40002781670 */
[----:B------:R-:W-:Y:S01]  /*ae20*/  FMNMX.FTZ R23, R31, R22, !PT ;  /* 0x000000161f177209 */ /* 0x000fe20007810000 */
[----:B------:R-:W0:Y:S01]  /*ae30*/  SHFL.BFLY PT, R13, R0, 0x2, 0x1f ;  /* 0x0c401f00000d7f89 */ /* 0x000e2200000e0000 */
[----:B------:R-:W-:-:S02]  /*ae40*/  FSEL R42, R42, -INF , !P4 ;  /* 0xff8000002a2a7808 */ /* 0x000fc40006000000 */
[----:B------:R-:W-:Y:S02]  /*ae50*/  ISETP.GT.AND P4, PT, R14, 0x28, P2 ;  /* 0x000000280e00780c */ /* 0x000fe40001784270 */
[----:B------:R-:W-:Y:S02]  /*ae60*/  FMNMX.FTZ R22, R34, R23, !PT ;  /* 0x0000001722167209 */ /* 0x000fe40007810000 */
[----:B------:R-:W-:Y:S02]  /*ae70*/  ISETP.LT.OR P4, PT, R16, 0x29, P4 ;  /* 0x000000291000780c */ /* 0x000fe40002781670 */
[----:B------:R-:W-:Y:S02]  /*ae80*/  FMNMX.FTZ R23, R35, R22, !PT ;  /* 0x0000001623177209 */ /* 0x000fe40007810000 */
[----:B------:R-:W-:Y:S02]  /*ae90*/  FSEL R46, R46, -INF , !P4 ;  /* 0xff8000002e2e7808 */ /* 0x000fe40006000000 */
[----:B------:R-:W-:-:S02]  /*aea0*/  ISETP.GT.AND P4, PT, R14, 0x29, P2 ;  /* 0x000000290e00780c */ /* 0x000fc40001784270 */
[----:B------:R-:W-:Y:S02]  /*aeb0*/  FMNMX.FTZ R24, R38, R23, !PT ;  /* 0x0000001726187209 */ /* 0x000fe40007810000 */
[----:B------:R-:W-:Y:S02]  /*aec0*/  ISETP.GT.AND P3, PT, R14, 0x30, P2 ;  /* 0x000000300e00780c */ /* 0x000fe40001764270 */
[C---:B------:R-:W-:Y:S02]  /*aed0*/  ISETP.LT.OR P4, PT, R16.reuse, 0x2a, P4 ;  /* 0x0000002a1000780c */ /* 0x040fe40002781670 */
[----:B------:R-:W-:Y:S02]  /*aee0*/  ISETP.LT.OR P3, PT, R16, 0x31, P3 ;  /* 0x000000311000780c */ /* 0x000fe40001f61670 */
[----:B------:R-:W-:Y:S02]  /*aef0*/  FSEL R47, R47, -INF , !P4 ;  /* 0xff8000002f2f7808 */ /* 0x000fe40006000000 */
[----:B0-----:R-:W-:-:S02]  /*af00*/  FMNMX.FTZ R13, R0, R13, !PT ;  /* 0x0000000d000d7209 */ /* 0x001fc40007810000 */
[----:B------:R-:W-:Y:S02]  /*af10*/  ISETP.GT.AND P4, PT, R14, 0x31, P2 ;  /* 0x000000310e00780c */ /* 0x000fe40001784270 */
[----:B------:R-:W-:Y:S01]  /*af20*/  FSEL R50, R50, -INF , !P3 ;  /* 0xff80000032327808 */ /* 0x000fe20005800000 */
[----:B------:R-:W0:Y:S01]  /*af30*/  SHFL.BFLY PT, R2, R13, 0x1, 0x1f ;  /* 0x0c201f000d027f89 */ /* 0x000e2200000e0000 */
[----:B------:R-:W-:Y:S02]  /*af40*/  ISETP.GT.AND P3, PT, R14, 0x38, P2 ;  /* 0x000000380e00780c */ /* 0x000fe40001764270 */
[C---:B------:R-:W-:Y:S02]  /*af50*/  ISETP.LT.OR P4, PT, R16.reuse, 0x32, P4 ;  /* 0x000000321000780c */ /* 0x040fe40002781670 */
[----:B------:R-:W-:Y:S02]  /*af60*/  ISETP.LT.OR P3, PT, R16, 0x39, P3 ;  /* 0x000000391000780c */ /* 0x000fe40001f61670 */
[----:B------:R-:W-:-:S02]  /*af70*/  FSEL R51, R51, -INF , !P4 ;  /* 0xff80000033337808 */ /* 0x000fc40006000000 */
[----:B------:R-:W-:Y:S02]  /*af80*/  ISETP.GT.AND P4, PT, R14, 0x39, P2 ;  /* 0x000000390e00780c */ /* 0x000fe40001784270 */
[----:B------:R-:W-:Y:S02]  /*af90*/  FSEL R54, R54, -INF , !P3 ;  /* 0xff80000036367808 */ /* 0x000fe40005800000 */
[----:B------:R-:W-:Y:S02]  /*afa0*/  ISETP.GT.AND P3, PT, R14, 0x40, P2 ;  /* 0x000000400e00780c */ /* 0x000fe40001764270 */
[C---:B------:R-:W-:Y:S02]  /*afb0*/  ISETP.LT.OR P4, PT, R16.reuse, 0x3a, P4 ;  /* 0x0000003a1000780c */ /* 0x040fe40002781670 */
[----:B------:R-:W-:Y:S02]  /*afc0*/  ISETP.LT.OR P3, PT, R16, 0x41, P3 ;  /* 0x000000411000780c */ /* 0x000fe40001f61670 */
[----:B------:R-:W-:-:S02]  /*afd0*/  FSEL R55, R55, -INF , !P4 ;  /* 0xff80000037377808 */ /* 0x000fc40006000000 */
[----:B------:R-:W-:Y:S02]  /*afe0*/  ISETP.GT.AND P4, PT, R14, 0x41, P2 ;  /* 0x000000410e00780c */ /* 0x000fe40001784270 */
[----:B------:R-:W-:Y:S02]  /*aff0*/  FSEL R58, R58, -INF , !P3 ;  /* 0xff8000003a3a7808 */ /* 0x000fe40005800000 */
[----:B0-----:R-:W-:Y:S02]  /*b000*/  FMNMX.FTZ R2, R13, R2, !PT ;  /* 0x000000020d027209 */ /* 0x001fe40007810000 */
[----:B------:R-:W-:Y:S02]  /*b010*/  ISETP.GT.AND P3, PT, R14, 0x48, P2 ;  /* 0x000000480e00780c */ /* 0x000fe40001764270 */
[C---:B------:R-:W-:Y:S01]  /*b020*/  FSETP.NEU.FTZ.AND P6, PT, R2.reuse, -INF , PT ;  /* 0xff8000000200780b */ /* 0x040fe20003fdd000 */
[----:B------:R-:W-:-:S01]  /*b030*/  FFMA.FTZ R0, R2, R19, -8 ;  /* 0xc100000002007423 */ /* 0x000fc20000010013 */
[----:B------:R-:W-:-:S02]  /*b040*/  ISETP.LT.OR P4, PT, R16, 0x42, P4 ;  /* 0x000000421000780c */ /* 0x000fc40002781670 */
[----:B------:R-:W-:Y:S02]  /*b050*/  ISETP.LT.OR P3, PT, R16, 0x49, P3 ;  /* 0x000000491000780c */ /* 0x000fe40001f61670 */
[----:B------:R-:W-:Y:S02]  /*b060*/  FSEL R0, R0, RZ, P6 ;  /* 0x000000ff00007208 */ /* 0x000fe40003000000 */
[----:B------:R-:W-:Y:S02]  /*b070*/  FSEL R59, R59, -INF , !P4 ;  /* 0xff8000003b3b7808 */ /* 0x000fe40006000000 */
[----:B------:R-:W-:Y:S01]  /*b080*/  ISETP.GT.AND P4, PT, R14, 0x49, P2 ;  /* 0x000000490e00780c */ /* 0x000fe20001784270 */
        /* <DEDUP_REMOVED lines=8> */
[----:B------:R-:W-:Y:S01]  /*b110*/  FSEL R62, R62, -INF , !P3 ;  /* 0xff8000003e3e7808 */ /* 0x000fe20005800000 */
[--C-:B------:R-:W-:Y:S01]  /*b120*/  FFMA.FTZ R21, R36, UR40, -R0.reuse ;  /* 0x0000002824157c23 */ /* 0x100fe20008010800 */
[----:B------:R-:W-:Y:S01]  /*b130*/  FMNMX.FTZ R25, R43, R24, !PT ;  /* 0x000000182b197209 */ /* 0x000fe20007810000 */
[----:B------:R0:W-:Y:S01]  /*b140*/  MUFU.EX2 R20, R33 ;  /* 0x0000002100147308 */ /* 0x0001e20000000800 */
[----:B------:R-:W-:Y:S01]  /*b150*/  ISETP.GT.AND P3, PT, R14, 0x50, P2 ;  /* 0x000000500e00780c */ /* 0x000fe20001764270 */
[--C-:B------:R-:W-:Y:S01]  /*b160*/  FFMA.FTZ R37, R37, UR40, -R0.reuse ;  /* 0x0000002825257c23 */ /* 0x100fe20008010800 */
[----:B------:R-:W-:Y:S01]  /*b170*/  FMNMX.FTZ R28, R46, R25, !PT ;  /* 0x000000192e1c7209 */ /* 0x000fe20007810000 */
[--C-:B------:R-:W-:Y:S01]  /*b180*/  FFMA.FTZ R23, R40, UR40, -R0.reuse ;  /* 0x0000002828177c23 */ /* 0x100fe20008010800 */
[C---:B------:R-:W-:Y:S01]  /*b190*/  ISETP.LT.OR P4, PT, R16.reuse, 0x4a, P4 ;  /* 0x0000004a1000780c */ /* 0x040fe20002781670 */
[--C-:B------:R-:W-:Y:S01]  /*b1a0*/  FFMA.FTZ R41, R41, UR40, -R0.reuse ;  /* 0x0000002829297c23 */ /* 0x100fe20008010800 */
[----:B------:R-:W-:Y:S01]  /*b1b0*/  FMNMX.FTZ R29, R47, R28, !PT ;  /* 0x0000001c2f1d7209 */ /* 0x000fe20007810000 */
[----:B------:R1:W-:Y:S01]  /*b1c0*/  MUFU.EX2 R22, R37 ;  /* 0x0000002500167308 */ /* 0x0003e20000000800 */
[----:B------:R-:W-:Y:S01]  /*b1d0*/  ISETP.LT.OR P3, PT, R16, 0x51, P3 ;  /* 0x000000511000780c */ /* 0x000fe20001f61670 */
[--C-:B------:R-:W-:Y:S01]  /*b1e0*/  FFMA.FTZ R25, R44, UR40, -R0.reuse ;  /* 0x000000282c197c23 */ /* 0x100fe20008010800 */
[----:B------:R-:W-:Y:S01]  /*b1f0*/  FMNMX.FTZ R28, R50, R29, !PT ;  /* 0x0000001d321c7209 */ /* 0x000fe20007810000 */
[--C-:B------:R-:W-:Y:S01]  /*b200*/  FFMA.FTZ R45, R45, UR40, -R0.reuse ;  /* 0x000000282d2d7c23 */ /* 0x100fe20008010800 */
[----:B------:R-:W-:Y:S01]  /*b210*/  FSEL R63, R63, -INF , !P4 ;  /* 0xff8000003f3f7808 */ /* 0x000fe20006000000 */
[--C-:B------:R-:W-:Y:S01]  /*b220*/  FFMA.FTZ R57, R57, UR40, -R0.reuse ;  /* 0x0000002839397c23 */ /* 0x100fe20008010800 */
[----:B------:R-:W-:Y:S01]  /*b230*/  FMNMX.FTZ R29, R51, R28, !PT ;  /* 0x0000001c331d7209 */ /* 0x000fe20007810000 */
[----:B------:R-:W-:Y:S01]  /*b240*/  MUFU.EX2 R24, R41 ;  /* 0x0000002900187308 */ /* 0x000fe20000000800 */
[----:B------:R-:W-:Y:S01]  /*b250*/  ISETP.GT.AND P4, PT, R14, 0x51, P2 ;  /* 0x000000510e00780c */ /* 0x000fe20001784270 */
[--C-:B------:R-:W-:Y:S01]  /*b260*/  FFMA.FTZ R64, R64, UR40, -R0.reuse ;  /* 0x0000002840407c23 */ /* 0x100fe20008010800 */
[----:B------:R-:W-:Y:S01]  /*b270*/  FMNMX.FTZ R32, R54, R29, !PT ;  /* 0x0000001d36207209 */ /* 0x000fe20007810000 */
[--C-:B------:R-:W-:Y:S01]  /*b280*/  FFMA.FTZ R49, R49, UR40, -R0.reuse ;  /* 0x0000002831317c23 */ /* 0x100fe20008010800 */
[----:B------:R-:W-:Y:S01]  /*b290*/  FSEL R66, R66, -INF , !P3 ;  /* 0xff80000042427808 */ /* 0x000fe20005800000 */
[--C-:B------:R-:W-:Y:S01]  /*b2a0*/  FFMA.FTZ R53, R53, UR40, -R0.reuse ;  /* 0x0000002835357c23 */ /* 0x100fe20008010800 */
[----:B0-----:R-:W-:Y:S01]  /*b2b0*/  FMNMX.FTZ R33, R55, R32, !PT ;  /* 0x0000002037217209 */ /* 0x001fe20007810000 */
[----:B------:R-:W-:Y:S01]  /*b2c0*/  MUFU.EX2 R28, R45 ;  /* 0x0000002d001c7308 */ /* 0x000fe20000000800 */
[----:B------:R-:W-:Y:S01]  /*b2d0*/  ISETP.GT.AND P3, PT, R14, 0x58, P2 ;  /* 0x000000580e00780c */ /* 0x000fe20001764270 */
[--C-:B------:R-:W-:Y:S01]  /*b2e0*/  FFMA.FTZ R29, R48, UR40, -R0.reuse ;  /* 0x00000028301d7c23 */ /* 0x100fe20008010800 */
[----:B------:R-:W-:Y:S01]  /*b2f0*/  FMNMX.FTZ R32, R58, R33, !PT ;  /* 0x000000213a207209 */ /* 0x000fe20007810000 */
[--C-:B------:R-:W-:Y:S01]  /*b300*/  FFMA.FTZ R48, R72, UR40, -R0.reuse ;  /* 0x0000002848307c23 */ /* 0x100fe20008010800 */
[C---:B------:R-:W-:Y:S01]  /*b310*/  ISETP.LT.OR P4, PT, R16.reuse, 0x52, P4 ;  /* 0x000000521000780c */ /* 0x040fe20002781670 */
[----:B------:R-:W-:Y:S01]  /*b320*/  FFMA.FTZ R85, R85, UR40, -R0 ;  /* 0x0000002855557c23 */ /* 0x000fe20008010800 */
[----:B------:R-:W-:Y:S01]  /*b330*/  FMNMX.FTZ R33, R59, R32, !PT ;  /* 0x000000203b217209 */ /* 0x000fe20007810000 */
[----:B------:R-:W-:Y:S01]  /*b340*/  MUFU.EX2 R12, R12 ;  /* 0x0000000c000c7308 */ /* 0x000fe20000000800 */
[----:B------:R-:W-:-:S02]  /*b350*/  ISETP.LT.OR P3, PT, R16, 0x59, P3 ;  /* 0x000000591000780c */ /* 0x000fc40001f61670 */
[----:B------:R-:W-:Y:S01]  /*b360*/  FMNMX.FTZ R36, R62, R33, !PT ;  /* 0x000000213e247209 */ /* 0x000fe20007810000 */
[----:B------:R-:W-:-:S01]  /*b370*/  FFMA.FTZ R33, R52, UR40, -R0 ;  /* 0x0000002834217c23 */ /* 0x000fc20008010800 */
[----:B------:R-:W-:Y:S02]  /*b380*/  FSEL R67, R67, -INF , !P4 ;  /* 0xff80000043437808 */ /* 0x000fe40006000000 */
[----:B-1----:R-:W-:Y:S01]  /*b390*/  FMNMX.FTZ R37, R63, R36, !PT ;  /* 0x000000243f257209 */ /* 0x002fe20007810000 */
[----:B------:R0:W-:Y:S01]  /*b3a0*/  MUFU.EX2 R32, R49 ;  /* 0x0000003100207308 */ /* 0x0001e20000000800 */
[----:B------:R-:W-:Y:S02]  /*b3b0*/  ISETP.GT.AND P4, PT, R14, 0x59, P2 ;  /* 0x000000590e00780c */ /* 0x000fe40001784270 */
[----:B------:R-:W-:Y:S02]  /*b3c0*/  FSEL R70, R70, -INF , !P3 ;  /* 0xff80000046467808 */ /* 0x000fe40005800000 */
[----:B------:R-:W-:-:S02]  /*b3d0*/  FMNMX.FTZ R36, R66, R37, !PT ;  /* 0x0000002542247209 */ /* 0x000fc40007810000 */
[----:B------:R-:W-:Y:S01]  /*b3e0*/  ISETP.GT.AND P3, PT, R14, 0x60, P2 ;  /* 0x000000600e00780c */ /* 0x000fe20001764270 */
[----:B------:R-:W-:Y:S01]  /*b3f0*/  MUFU.EX2 R13, R13 ;  /* 0x0000000d000d7308 */ /* 0x000fe20000000800 */
[C---:B------:R-:W-:Y:S01]  /*b400*/  ISETP.LT.OR P4, PT, R16.reuse, 0x5a, P4 ;  /* 0x0000005a1000780c */ /* 0x040fe20002781670 */
[----:B0-----:R-:W-:Y:S01]  /*b410*/  FFMA.FTZ R49, R69, UR40, -R0 ;  /* 0x0000002845317c23 */ /* 0x001fe20008010800 */
[----:B------:R-:W-:Y:S02]  /*b420*/  FMNMX.FTZ R37, R67, R36, !PT ;  /* 0x0000002443257209 */ /* 0x000fe40007810000 */
[----:B------:R-:W-:Y:S02]  /*b430*/  ISETP.LT.OR P3, PT, R16, 0x61, P3 ;  /* 0x000000611000780c */ /* 0x000fe40001f61670 */
[----:B------:R-:W-:Y:S01]  /*b440*/  FSEL R71, R71, -INF , !P4 ;  /* 0xff80000047477808 */ /* 0x000fe20006000000 */
[----:B------:R0:W-:Y:S01]  /*b450*/  MUFU.EX2 R36, R53 ;  /* 0x0000003500247308 */ /* 0x0001e20000000800 */
[----:B------:R-:W-:-:S02]  /*b460*/  ISETP.GT.AND P4, PT, R14, 0x61, P2 ;  /* 0x000000610e00780c */ /* 0x000fc40001784270 */
[----:B------:R-:W-:Y:S01]  /*b470*/  FMNMX.FTZ R40, R70, R37, !PT ;  /* 0x0000002546287209 */ /* 0x000fe20007810000 */
[----:B------:R-:W-:-:S01]  /*b480*/  FFMA.FTZ R37, R56, UR40, -R0 ;  /* 0x0000002838257c23 */ /* 0x000fc20008010800 */
[----:B------:R-:W-:Y:S01]  /*b490*/  FSEL R74, R74, -INF , !P3 ;  /* 0xff8000004a4a7808 */ /* 0x000fe20005800000 */
[----:B------:R-:W-:-:S01]  /*b4a0*/  FFMA.FTZ R56, R80, UR40, -R0 ;  /* 0x0000002850387c23 */ /* 0x000fc20008010800 */
[----:B------:R-:W-:Y:S01]  /*b4b0*/  ISETP.GT.AND P3, PT, R14, 0x68, P2 ;  /* 0x000000680e00780c */ /* 0x000fe20001764270 */
[----:B------:R-:W-:Y:S01]  /*b4c0*/  MUFU.EX2 R15, R15 ;  /* 0x0000000f000f7308 */ /* 0x000fe20000000800 */
[C---:B------:R-:W-:Y:S01]  /*b4d0*/  ISETP.LT.OR P4, PT, R16.reuse, 0x62, P4 ;  /* 0x000000621000780c */ /* 0x040fe20002781670 */
[----:B0-----:R-:W-:Y:S01]  /*b4e0*/  FFMA.FTZ R53, R73, UR40, -R0 ;  /* 0x0000002849357c23 */ /* 0x001fe20008010800 */
[----:B------:R-:W-:Y:S01]  /*b4f0*/  FMNMX.FTZ R41, R71, R40, !PT ;  /* 0x0000002847297209 */ /* 0x000fe20007810000 */
[----:B------:R-:W-:Y:S01]  /*b500*/  IMAD.U32 R73, RZ, RZ, UR40 ;  /* 0x00000028ff497e24 */ /* 0x000fe2000f8e00ff */
[----:B------:R-:W-:-:S02]  /*b510*/  ISETP.LT.OR P3, PT, R16, 0x69, P3 ;  /* 0x000000691000780c */ /* 0x000fc40001f61670 */
[----:B------:R-:W-:Y:S01]  /*b520*/  FSEL R75, R75, -INF , !P4 ;  /* 0xff8000004b4b7808 */ /* 0x000fe20006000000 */
[----:B------:R-:W-:Y:S01]  /*b530*/  MUFU.EX2 R18, R18 ;  /* 0x0000001200127308 */ /* 0x000fe20000000800 */
[----:B------:R-:W-:Y:S02]  /*b540*/  ISETP.GT.AND P4, PT, R14, 0x69, P2 ;  /* 0x000000690e00780c */ /* 0x000fe40001784270 */
[----:B------:R-:W-:Y:S02]  /*b550*/  FMNMX.FTZ R40, R74, R41, !PT ;  /* 0x000000294a287209 */ /* 0x000fe40007810000 */
[----:B------:R-:W-:Y:S02]  /*b560*/  FSEL R78, R78, -INF , !P3 ;  /* 0xff8000004e4e7808 */ /* 0x000fe40005800000 */
[----:B------:R-:W-:Y:S01]  /*b570*/  ISETP.GT.AND P3, PT, R14, 0x70, P2 ;  /* 0x000000700e00780c */ /* 0x000fe20001764270 */
[----:B------:R-:W-:Y:S01]  /*b580*/  MUFU.EX2 R19, R19 ;  /* 0x0000001300137308 */ /* 0x000fe20000000800 */
[----:B------:R-:W-:-:S02]  /*b590*/  ISETP.LT.OR P4, PT, R16, 0x6a, P4 ;  /* 0x0000006a1000780c */ /* 0x000fc40002781670 */
[----:B------:R-:W-:Y:S02]  /*b5a0*/  FMNMX.FTZ R41, R75, R40, !PT ;  /* 0x000000284b297209 */ /* 0x000fe40007810000 */
[----:B------:R-:W-:Y:S02]  /*b5b0*/  ISETP.LT.OR P3, PT, R16, 0x71, P3 ;  /* 0x000000711000780c */ /* 0x000fe40001f61670 */
[----:B------:R-:W-:Y:S01]  /*b5c0*/  FSEL R79, R79, -INF , !P4 ;  /* 0xff8000004f4f7808 */ /* 0x000fe20006000000 */
[----:B------:R0:W-:Y:S01]  /*b5d0*/  MUFU.EX2 R40, R57 ;  /* 0x0000003900287308 */ /* 0x0001e20000000800 */
[----:B------:R-:W-:Y:S02]  /*b5e0*/  ISETP.GT.AND P4, PT, R14, 0x71, P2 ;  /* 0x000000710e00780c */ /* 0x000fe40001784270 */
[----:B------:R-:W-:Y:S02]  /*b5f0*/  FMNMX.FTZ R44, R78, R41, !PT ;  /* 0x000000294e2c7209 */ /* 0x000fe40007810000 */
[----:B------:R-:W-:-:S02]  /*b600*/  FSEL R82, R82, -INF , !P3 ;  /* 0xff80000052527808 */ /* 0x000fc40005800000 */
[----:B------:R-:W-:Y:S01]  /*b610*/  ISETP.GT.AND P3, PT, R14, 0x78, P2 ;  /* 0x000000780e00780c */ /* 0x000fe20001764270 */
[----:B------:R-:W-:Y:S01]  /*b620*/  MUFU.EX2 R21, R21 ;  /* 0x0000001500157308 */ /* 0x000fe20000000800 */
[----:B------:R-:W-:Y:S02]  /*b630*/  ISETP.LT.OR P4, PT, R16, 0x72, P4 ;  /* 0x000000721000780c */ /* 0x000fe40002781670 */
[----:B------:R-:W-:Y:S02]  /*b640*/  FMNMX.FTZ R41, R79, R44, !PT ;  /* 0x0000002c4f297209 */ /* 0x000fe40007810000 */
[----:B------:R-:W-:Y:S01]  /*b650*/  ISETP.GT.AND P2, PT, R14, 0x79, P2 ;  /* 0x000000790e00780c */ /* 0x000fe20001744270 */
[--C-:B------:R-:W-:Y:S01]  /*b660*/  FFMA.FTZ R14, R60, UR40, -R0.reuse ;  /* 0x000000283c0e7c23 */ /* 0x100fe20008010800 */
[----:B------:R-:W-:Y:S01]  /*b670*/  ISETP.LT.OR P3, PT, R16, 0x79, P3 ;  /* 0x000000791000780c */ /* 0x000fe20001f61670 */
[--C-:B------:R-:W-:Y:S01]  /*b680*/  FFMA.FTZ R60, R84, UR40, -R0.reuse ;  /* 0x00000028543c7c23 */ /* 0x100fe20008010800 */
[----:B------:R-:W-:Y:S01]  /*b690*/  FSEL R83, R83, -INF , !P4 ;  /* 0xff80000053537808 */ /* 0x000fe20006000000 */
[----:B------:R-:W-:Y:S01]  /*b6a0*/  MUFU.EX2 R23, R23 ;  /* 0x0000001700177308 */ /* 0x000fe20000000800 */
[----:B------:R-:W-:Y:S01]  /*b6b0*/  FMNMX.FTZ R44, R82, R41, !PT ;  /* 0x00000029522c7209 */ /* 0x000fe20007810000 */
[--C-:B------:R-:W-:Y:S01]  /*b6c0*/  FFMA.FTZ R41, R61, UR40, -R0.reuse ;  /* 0x000000283d297c23 */ /* 0x100fe20008010800 */
[----:B------:R-:W-:Y:S01]  /*b6d0*/  ISETP.LT.OR P2, PT, R16, 0x7a, P2 ;  /* 0x0000007a1000780c */ /* 0x000fe20001741670 */
[----:B------:R-:W-:Y:S01]  /*b6e0*/  FFMA.FTZ R61, R81, UR40, -R0 ;  /* 0x00000028513d7c23 */ /* 0x000fe20008010800 */
[----:B------:R-:W-:-:S02]  /*b6f0*/  FSEL R86, R86, -INF , !P3 ;  /* 0xff80000056567808 */ /* 0x000fc40005800000 */
[----:B------:R-:W-:Y:S01]  /*b700*/  FMNMX.FTZ R45, R83, R44, !PT ;  /* 0x0000002c532d7209 */ /* 0x000fe20007810000 */
[----:B------:R-:W-:-:S01]  /*b710*/  FFMA.FTZ R44, R68, UR40, -R0 ;  /* 0x00000028442c7c23 */ /* 0x000fc20008010800 */
[----:B------:R-:W-:Y:S01]  /*b720*/  FSEL R87, R87, -INF , !P2 ;  /* 0xff80000057577808 */ /* 0x000fe20005000000 */
[----:B------:R-:W-:Y:S01]  /*b730*/  MUFU.EX2 R25, R25 ;  /* 0x0000001900197308 */ /* 0x000fe20000000800 */
[----:B------:R-:W-:Y:S01]  /*b740*/  FMNMX.FTZ R16, R86, R45, !PT ;  /* 0x0000002d56107209 */ /* 0x000fe20007810000 */
[----:B------:R-:W-:Y:S01]  /*b750*/  FFMA.FTZ R45, R65, UR40, -R0 ;  /* 0x00000028412d7c23 */ /* 0x000fe20008010800 */
[----:B------:R-:W-:Y:S02]  /*b760*/  FSEL R69, R2, RZ, P6 ;  /* 0x000000ff02457208 */ /* 0x000fe40003000000 */
[----:B------:R-:W-:-:S03]  /*b770*/  FMNMX.FTZ R52, R87, R16, !PT ;  /* 0x0000001057347209 */ /* 0x000fc60007810000 */
[----:B------:R1:W-:Y:S01]  /*b780*/  MUFU.EX2 R16, R64 ;  /* 0x0000004000107308 */ /* 0x0003e20000000800 */
[----:B------:R-:W-:-:S01]  /*b790*/  FADD.FTZ R69, -R69, R6 ;  /* 0x0000000645457221 */ /* 0x000fc20000010100 */
[----:B0-----:R-:W1:Y:S03]  /*b7a0*/  SHFL.BFLY PT, R57, R52, 0x2, 0x1f ;  /* 0x0c401f0034397f89 */ /* 0x001e6600000e0000 */
[----:B------:R-:W-:-:S03]  /*b7b0*/  FMUL.FTZ R69, R69, UR40 ;  /* 0x0000002845457c20 */ /* 0x000fc60008410000 */
[----:B------:R-:W-:Y:S08]  /*b7c0*/  MUFU.EX2 R29, R29 ;  /* 0x0000001d001d7308 */ /* 0x000ff00000000800 */
[----:B------:R-:W0:Y:S08]  /*b7d0*/  MUFU.EX2 R69, R69 ;  /* 0x0000004500457308 */ /* 0x000e300000000800 */
[----:B------:R-:W-:Y:S01]  /*b7e0*/  MUFU.EX2 R33, R33 ;  /* 0x0000002100217308 */ /* 0x000fe20000000800 */
[----:B-1----:R-:W-:Y:S01]  /*b7f0*/  FMNMX.FTZ R64, R52, R57, !PT ;  /* 0x0000003934407209 */ /* 0x002fe20007810000 */
[--C-:B------:R-:W-:Y:S01]  /*b800*/  FFMA.FTZ R52, R76, UR40, -R0.reuse ;  /* 0x000000284c347c23 */ /* 0x100fe20008010800 */
[----:B------:R-:W-:-:S03]  /*b810*/  FFMA.FTZ R57, R77, UR40, -R0 ;  /* 0x000000284d397c23 */ /* 0x000fc60008010800 */
[----:B------:R-:W1:Y:S02]  /*b820*/  SHFL.BFLY PT, R65, R64, 0x1, 0x1f ;  /* 0x0c201f0040417f89 */ /* 0x000e6400000e0000 */
[----:B------:R-:W-:Y:S08]  /*b830*/  MUFU.EX2 R37, R37 ;  /* 0x0000002500257308 */ /* 0x000ff00000000800 */
[----:B------:R-:W-:Y:S08]  /*b840*/  MUFU.EX2 R14, R14 ;  /* 0x0000000e000e7308 */ /* 0x000ff00000000800 */
[----:B------:R-:W-:Y:S01]  /*b850*/  MUFU.EX2 R41, R41 ;  /* 0x0000002900297308 */ /* 0x000fe20000000800 */
[----:B-1----:R-:W-:-:S07]  /*b860*/  FMNMX.FTZ R0, R64, R65, !PT ;  /* 0x0000004140007209 */ /* 0x002fce0007810000 */
[----:B------:R-:W-:Y:S01]  /*b870*/  MUFU.EX2 R45, R45 ;  /* 0x0000002d002d7308 */ /* 0x000fe20000000800 */
[C---:B------:R-:W-:Y:S01]  /*b880*/  FSETP.NEU.FTZ.AND P2, PT, R0.reuse, -INF , PT ;  /* 0xff8000000000780b */ /* 0x040fe20003f5d000 */
[----:B------:R-:W-:-:S03]  /*b890*/  FFMA.FTZ R6, R0, R73, -8 ;  /* 0xc100000000067423 */ /* 0x000fc60000010049 */
[----:B------:R-:W-:-:S03]  /*b8a0*/  FSEL R64, R0, RZ, P2 ;  /* 0x000000ff00407208 */ /* 0x000fc60001000000 */
[----:B------:R-:W-:Y:S01]  /*b8b0*/  MUFU.EX2 R44, R44 ;  /* 0x0000002c002c7308 */ /* 0x000fe20000000800 */
[----:B------:R-:W-:Y:S01]  /*b8c0*/  FSEL R6, R6, RZ, P2 ;  /* 0x000000ff06067208 */ /* 0x000fe20001000000 */
[----:B------:R-:W-:-:S04]  /*b8d0*/  FADD.FTZ R64, -R64, R11 ;  /* 0x0000000b40407221 */ /* 0x000fc80000010100 */
[--C-:B------:R-:W-:Y:S01]  /*b8e0*/  FFMA.FTZ R68, R54, UR40, -R6.reuse ;  /* 0x0000002836447c23 */ /* 0x100fe20008010806 */
[----:B------:R-:W-:-:S01]  /*b8f0*/  FFMA.FTZ R73, R26, UR40, -R6 ;  /* 0x000000281a497c23 */ /* 0x000fc20008010806 */
[----:B------:R-:W-:Y:S01]  /*b900*/  FMUL.FTZ R54, R64, UR40 ;  /* 0x0000002840367c20 */ /* 0x000fe20008410000 */
        /* <DEDUP_REMOVED lines=10> */
[----:B0-----:R-:W-:Y:S01]  /*b9b0*/  FFMA.FTZ R62, R69, R5, R12 ;  /* 0x00000005453e7223 */ /* 0x001fe2000001000c */
        /* <DEDUP_REMOVED lines=10> */
[----:B------:R-:W-:-:S07]  /*ba60*/  FFMA.FTZ R86, R86, UR40, -R6 ;  /* 0x0000002856567c23 */ /* 0x000fce0008010806 */
[----:B------:R-:W2:Y:S01]  /*ba70*/  MUFU.EX2 R27, R27 ;  /* 0x0000001b001b7308 */ /* 0x000ea20000000800 */
[----:B0-----:R-:W-:-:S01]  /*ba80*/  FFMA.FTZ R5, R54, R4, R73 ;  /* 0x0000000436057223 */ /* 0x001fc20000010049 */
[----:B------:R-:W-:Y:S01]  /*ba90*/  FADD.FTZ R4, R13, R62 ;  /* 0x0000003e0d047221 */ /* 0x000fe20000010000 */
[----:B------:R-:W-:-:S05]  /*baa0*/  FFMA.FTZ R62, R63, UR40, -R6 ;  /* 0x000000283f3e7c23 */ /* 0x000fca0008010806 */
[----:B------:R-:W0:Y:S08]  /*bab0*/  MUFU.EX2 R30, R30 ;  /* 0x0000001e001e7308 */ /* 0x000e300000000800 */
[----:B------:R-:W3:Y:S08]  /*bac0*/  MUFU.EX2 R31, R31 ;  /* 0x0000001f001f7308 */ /* 0x000ef00000000800 */
[----:B------:R-:W4:Y:S08]  /*bad0*/  MUFU.EX2 R34, R34 ;  /* 0x0000002200227308 */ /* 0x000f300000000800 */
[----:B------:R1:W-:Y:S08]  /*bae0*/  MUFU.EX2 R11, R68 ;  /* 0x00000044000b7308 */ /* 0x0003f00000000800 */
[----:B------:R-:W5:Y:S01]  /*baf0*/  MUFU.EX2 R35, R35 ;  /* 0x0000002300237308 */ /* 0x000f620000000800 */
[----:B-1----:R-:W-:-:S01]  /*bb00*/  FADD.FTZ R68, R26, R5 ;  /* 0x000000051a447221 */ /* 0x002fc20000010000 */
[----:B------:R-:W-:-:S03]  /*bb10*/  FADD.FTZ R5, R15, R4 ;  /* 0x000000040f057221 */ /* 0x000fc60000010000 */
[----:B--2---:R-:W-:Y:S01]  /*bb20*/  FADD.FTZ R59, R27, R68 ;  /* 0x000000441b3b7221 */ /* 0x004fe20000010000 */
[----:B------:R-:W-:-:S02]  /*bb30*/  FADD.FTZ R4, R18, R5 ;  /* 0x0000000512047221 */ /* 0x000fc40000010000 */
[----:B------:R-:W1:Y:S01]  /*bb40*/  MUFU.EX2 R38, R38 ;  /* 0x0000002600267308 */ /* 0x000e620000000800 */
[----:B0-----:R-:W-:-:S01]  /*bb50*/  FADD.FTZ R68, R30, R59 ;  /* 0x0000003b1e447221 */ /* 0x001fc20000010000 */
[----:B------:R-:W-:Y:S01]  /*bb60*/  FADD.FTZ R5, R19, R4 ;  /* 0x0000000413057221 */ /* 0x000fe20000010000 */
[----:B------:R-:W-:-:S01]  /*bb70*/  FFMA.FTZ R59, R66, UR40, -R6 ;  /* 0x00000028423b7c23 */ /* 0x000fc20008010806 */
[----:B------:R-:W-:Y:S01]  /*bb80*/  FFMA.FTZ R66, R67, UR40, -R6 ;  /* 0x0000002843427c23 */ /* 0x000fe20008010806 */
[----:B---3--:R-:W-:-:S01]  /*bb90*/  FADD.FTZ R63, R31, R68 ;  /* 0x000000441f3f7221 */ /* 0x008fc20000010000 */
[----:B------:R-:W-:Y:S02]  /*bba0*/  FADD.FTZ R4, R20, R5 ;  /* 0x0000000514047221 */ /* 0x000fe40000010000 */
[----:B------:R-:W0:Y:S01]  /*bbb0*/  MUFU.EX2 R39, R39 ;  /* 0x0000002700277308 */ /* 0x000e220000000800 */
[----:B----4-:R-:W-:-:S01]  /*bbc0*/  FADD.FTZ R68, R34, R63 ;  /* 0x0000003f22447221 */ /* 0x010fc20000010000 */
[----:B------:R-:W-:-:S03]  /*bbd0*/  FADD.FTZ R5, R21, R4 ;  /* 0x0000000415057221 */ /* 0x000fc60000010000 */
[----:B-----5:R-:W-:Y:S01]  /*bbe0*/  FADD.FTZ R63, R35, R68 ;  /* 0x00000044233f7221 */ /* 0x020fe20000010000 */
[----:B------:R-:W-:-:S02]  /*bbf0*/  FADD.FTZ R4, R22, R5 ;  /* 0x0000000516047221 */ /* 0x000fc40000010000 */
[----:B------:R-:W2:Y:S01]  /*bc00*/  MUFU.EX2 R42, R42 ;  /* 0x0000002a002a7308 */ /* 0x000ea20000000800 */
[----:B-1----:R-:W-:-:S01]  /*bc10*/  FADD.FTZ R68, R38, R63 ;  /* 0x0000003f26447221 */ /* 0x002fc20000010000 */
[----:B------:R-:W-:Y:S01]  /*bc20*/  FADD.FTZ R5, R23, R4 ;  /* 0x0000000417057221 */ /* 0x000fe20000010000 */
[----:B------:R-:W-:-:S03]  /*bc30*/  FFMA.FTZ R63, R70, UR40, -R6 ;  /* 0x00000028463f7c23 */ /* 0x000fc60008010806 */
[----:B------:R-:W-:Y:S02]  /*bc40*/  FADD.FTZ R4, R24, R5 ;  /* 0x0000000518047221 */ /* 0x000fe40000010000 */
[----:B------:R-:W1:Y:S01]  /*bc50*/  MUFU.EX2 R43, R43 ;  /* 0x0000002b002b7308 */ /* 0x000e620000000800 */
[----:B0-----:R-:W-:-:S01]  /*bc60*/  FADD.FTZ R67, R39, R68 ;  /* 0x0000004427437221 */ /* 0x001fc20000010000 */
[----:B------:R-:W-:Y:S01]  /*bc70*/  FADD.FTZ R5, R25, R4 ;  /* 0x0000000419057221 */ /* 0x000fe20000010000 */
[----:B------:R-:W-:-:S03]  /*bc80*/  FFMA.FTZ R68, R71, UR40, -R6 ;  /* 0x0000002847447c23 */ /* 0x000fc60008010806 */
[----:B------:R-:W-:Y:S02]  /*bc90*/  FADD.FTZ R4, R28, R5 ;  /* 0x000000051c047221 */ /* 0x000fe40000010000 */
[----:B------:R-:W0:Y:S01]  /*bca0*/  MUFU.EX2 R46, R46 ;  /* 0x0000002e002e7308 */ /* 0x000e220000000800 */
[----:B--2---:R-:W-:-:S01]  /*bcb0*/  FADD.FTZ R70, R42, R67 ;  /* 0x000000432a467221 */ /* 0x004fc20000010000 */
[----:B------:R-:W-:-:S04]  /*bcc0*/  FADD.FTZ R5, R29, R4 ;  /* 0x000000041d057221 */ /* 0x000fc80000010000 */
[----:B------:R-:W-:Y:S02]  /*bcd0*/  FADD.FTZ R4, R32, R5 ;  /* 0x0000000520047221 */ /* 0x000fe40000010000 */
[----:B------:R-:W2:Y:S01]  /*bce0*/  MUFU.EX2 R47, R47 ;  /* 0x0000002f002f7308 */ /* 0x000ea20000000800 */
[----:B-1----:R-:W-:-:S01]  /*bcf0*/  FADD.FTZ R67, R43, R70 ;  /* 0x000000462b437221 */ /* 0x002fc20000010000 */
[----:B------:R-:W-:-:S04]  /*bd00*/  FADD.FTZ R5, R33, R4 ;  /* 0x0000000421057221 */ /* 0x000fc80000010000 */
        /* <DEDUP_REMOVED lines=8> */
[----:B------:R-:W-:Y:S01]  /*bd90*/  FFMA.FTZ R70, R75, UR40, -R6 ;  /* 0x000000284b467c23 */ /* 0x000fe20008010806 */
[----:B------:R-:W-:-:S05]  /*bda0*/  FADD.FTZ R74, R14, R5 ;  /* 0x000000050e4a7221 */ /* 0x000fca0000010000 */
[----:B------:R-:W2:Y:S01]  /*bdb0*/  MUFU.EX2 R51, R51 ;  /* 0x0000003300337308 */ /* 0x000ea20000000800 */
[----:B-1----:R-:W-:-:S04]  /*bdc0*/  FADD.FTZ R72, R50, R71 ;  /* 0x0000004732487221 */ /* 0x002fc80000010000 */
[----:B------:R-:W-:-:S03]  /*bdd0*/  FADD.FTZ R71, R11, R72 ;  /* 0x000000480b477221 */ /* 0x000fc60000010000 */
[----:B------:R-:W1:Y:S01]  /*bde0*/  MUFU.EX2 R58, R58 ;  /* 0x0000003a003a7308 */ /* 0x000e620000000800 */
[----:B0-----:R-:W-:-:S01]  /*bdf0*/  FADD.FTZ R72, R64, R71 ;  /* 0x0000004740487221 */ /* 0x001fc20000010000 */
[----:B------:R-:W-:-:S06]  /*be00*/  FFMA.FTZ R71, R78, UR40, -R6 ;  /* 0x000000284e477c23 */ /* 0x000fcc0008010806 */
[----:B------:R-:W0:Y:S01]  /*be10*/  MUFU.EX2 R55, R55 ;  /* 0x0000003700377308 */ /* 0x000e220000000800 */
[----:B--2---:R-:W-:-:S01]  /*be20*/  FADD.FTZ R75, R51, R72 ;  /* 0x00000048334b7221 */ /* 0x004fc20000010000 */
[----:B------:R-:W-:-:S06]  /*be30*/  FFMA.FTZ R72, R79, UR40, -R6 ;  /* 0x000000284f487c23 */ /* 0x000fcc0008010806 */
[----:B------:R-:W2:Y:S01]  /*be40*/  MUFU.EX2 R62, R62 ;  /* 0x0000003e003e7308 */ /* 0x000ea20000000800 */
[----:B-1----:R-:W-:-:S01]  /*be50*/  FADD.FTZ R4, R58, R75 ;  /* 0x0000004b3a047221 */ /* 0x002fc20000010000 */
[----:B------:R-:W-:Y:S01]  /*be60*/  FADD.FTZ R75, R41, R74 ;  /* 0x0000004a294b7221 */ /* 0x000fe20000010000 */
[----:B------:R-:W-:-:S03]  /*be70*/  FFMA.FTZ R74, R82, UR40, -R6 ;  /* 0x00000028524a7c23 */ /* 0x000fc60008010806 */
[----:B------:R-:W-:Y:S01]  /*be80*/  FADD.FTZ R76, R16, R75 ;  /* 0x0000004b104c7221 */ /* 0x000fe20000010000 */
[----:B------:R-:W-:-:S01]  /*be90*/  FFMA.FTZ R75, R83, UR40, -R6 ;  /* 0x00000028534b7c23 */ /* 0x000fc20008010806 */
[----:B------:R-:W1:Y:S01]  /*bea0*/  MUFU.EX2 R59, R59 ;  /* 0x0000003b003b7308 */ /* 0x000e620000000800 */
[----:B0-----:R-:W-:-:S01]  /*beb0*/  FADD.FTZ R5, R55, R4 ;  /* 0x0000000437057221 */ /* 0x001fc20000010000 */
[----:B------:R-:W-:Y:S01]  /*bec0*/  FADD.FTZ R77, R45, R76 ;  /* 0x0000004c2d4d7221 */ /* 0x000fe20000010000 */
[----:B------:R-:W-:-:S03]  /*bed0*/  FFMA.FTZ R6, R87, UR40, -R6 ;  /* 0x0000002857067c23 */ /* 0x000fc60008010806 */
[----:B------:R-:W-:Y:S02]  /*bee0*/  FADD.FTZ R76, R44, R77 ;  /* 0x0000004d2c4c7221 */ /* 0x000fe40000010000 */
        /* <DEDUP_REMOVED lines=40> */
[----:B0-----:R-:W-:-:S03]  /*c170*/  FADD.FTZ R5, R65, R4 ;  /* 0x0000000441057221 */ /* 0x001fc60000010000 */
[----:B--2---:R-:W-:Y:S01]  /*c180*/  FADD.FTZ R4, R6, R76 ;  /* 0x0000004c06047221 */ /* 0x004fe20000010000 */
[----:B------:R-:W-:Y:S06]  /*c190*/  @!P0 BRA `(.L_x_753) ;  /* 0x0000000000048947 */ /* 0x000fec0003800000 */
[----:B------:R-:W-:Y:S01]  /*c1a0*/  BPT.TRAP 0x1 ;  /* 0x000000040000795c */ /* 0x000fe20000300000 */
.L_x_753:
        /* <DEDUP_REMOVED lines=90> */
.L_x_736:
[----:B------:R-:W-:Y:S06]  /*c750*/  BAR.ARV 0x8, 0x200 ;  /* 0x0208000000007b1d */ /* 0x000fec0000002000 */
[----:B------:R-:W-:Y:S05]  /*c760*/  @!P0 BRA `(.L_x_755) ;  /* 0x0000000000048947 */ /* 0x000fea0003800000 */
[----:B------:R-:W-:Y:S01]  /*c770*/  BPT.TRAP 0x1 ;  /* 0x000000040000795c */ /* 0x000fe20000300000 */
.L_x_755:
[----:B------:R-:W-:Y:S01]  /*c780*/  ULEA UR16, UR4, UR42, 0x3 ;  /* 0x0000002a04107291 */ /* 0x000fe2000f8e183f */
[----:B------:R-:W-:-:S05]  /*c790*/  IMAD.U32 R3, RZ, RZ, UR5 ;  /* 0x00000005ff037e24 */ /* 0x000fca000f8e00ff */
[----:B------:R-:W-:-:S04]  /*c7a0*/  SHF.L.U32 R3, R3, 0x1f, RZ ;  /* 0x0000001f03037819 */ /* 0x000fc800000006ff */
[----:B------:R0:W1:Y:S01]  /*c7b0*/  SYNCS.PHASECHK.TRANS64.TRYWAIT P1, [UR16+0x17050], R3 ;  /* 0x01705003ff0075a7 */ /* 0x0000620008020150 */
[----:B------:R-:W-:Y:S05]  /*c7c0*/  @!P0 BRA `(.L_x_756) ;  /* 0x0000000000048947 */ /* 0x000fea0003800000 */
[----:B------:R-:W-:Y:S01]  /*c7d0*/  BPT.TRAP 0x1 ;  /* 0x000000040000795c */ /* 0x000fe20000300000 */
.L_x_756:
[----:B-1----:R-:W-:Y:S05]  /*c7e0*/  @P1 BRA `(.L_x_757) ;  /* 0x0000000000081947 */ /* 0x002fea0003800000 */
[----:B------:R-:W1:Y:S02]  /*c7f0*/  SYNCS.PHASECHK.TRANS64.TRYWAIT P1, [UR16+0x17050], R3 ;  /* 0x01705003ff0075a7 */ /* 0x000e640008020150 */
[----:B-1----:R-:W-:Y:S05]  /*c800*/  @!P1 BRA `(.L_x_758) ;  /* 0x00000064001c9947 */ /* 0x002fea0003800000 */
.L_x_757:
[----:B------:R-:W-:Y:S01]  /*c810*/  ULDC.64 UR10, c[0x0][0x9a0] ;  /* 0x00026800000a7ab9 */ /* 0x000fe20000000a00 */
[----:B------:R-:W-:Y:S01]  /*c820*/  UIADD3 UR42, UR42, 0x400, URZ ;  /* 0x000004002a2a7890 */ /* 0x000fe2000fffe03f */
[----:B------:R-:W-:Y:S01]  /*c830*/  WARPGROUP.ARRIVE ;  /* 0x00000000000079c5 */ /* 0x000fe20000000000 */
[----:B------:R-:W-:Y:S01]  /*c840*/  UISETP.NE.U32.AND UP0, UPT, UR10, URZ, UPT ;  /* 0x0000003f0a00728c */ /* 0x000fe2000bf05070 */
[----:B01----:R-:W-:Y:S01]  /*c850*/  IMAD.MOV.U32 R3, RZ, RZ, 0x3f800000 ;  /* 0x3f800000ff037424 */ /* 0x003fe200078e00ff */
[----:B------:R-:W-:Y:S02]  /*c860*/  USHF.R.U32.HI UR42, URZ, 0x4, UR42 ;  /* 0x000000043f2a7899 */ /* 0x000fe4000801162a */
[----:B------:R-:W-:Y:S02]  /*c870*/  UISETP.NE.AND.EX UP0, UPT, UR11, URZ, UPT, UP0 ;  /* 0x0000003f0b00728c */ /* 0x000fe4000bf05300 */
[----:B------:R-:W-:Y:S01]  /*c880*/  ULOP3.LUT UR42, UR42, 0x3fff, URZ, 0xc0, !UPT ;  /* 0x00003fff2a2a7892 */ /* 0x000fe2000f8ec03f */
[----:B------:R-:W-:-:S03]  /*c890*/  UMOV UR15, 0x40000040 ;  /* 0x40000040000f7882 */ /* 0x000fc60000000000 */
[----:B------:R-:W-:Y:S01]  /*c8a0*/  ULOP3.LUT UR42, UR42, 0x10000, URZ, 0xfc, !UPT ;  /* 0x000100002a2a7892 */ /* 0x000fe2000f8efc3f */
[----:B------:R-:W-:-:S04]  /*c8b0*/  PLOP3.LUT P1, PT, PT, PT, UP0, 0x80, 0x0 ;  /* 0x000000000000781c */ /* 0x000fc80003f2f008 */
[----:B------:R-:W-:Y:S01]  /*c8c0*/  @UP0 ULDC.64 UR8, c[0x0][0x9c8] ;  /* 0x0002720000080ab9 */ /* 0x000fe20000000a00 */
[----:B------:R-:W-:Y:S02]  /*c8d0*/  @UP0 USHF.R.S32.HI UR14, URZ, 0x1f, UR36 ;  /* 0x0000001f3f0e0899 */ /* 0x000fe40008011424 */
[----:B------:R-:W-:Y:S02]  /*c8e0*/  @UP0 UIMAD UR5, UR39, UR8, URZ ;  /* 0x00000008270502a4 */ /* 0x000fe4000f8e023f */
[----:B------:R-:W-:Y:S02]  /*c8f0*/  @UP0 UIMAD.WIDE.U32 UR6, UR38, UR8, URZ ;  /* 0x00000008260602a5 */ /* 0x000fe4000f8e003f */
[----:B------:R-:W-:Y:S01]  /*c900*/  UIMAD UR8, UR4, 0x300, UR42 ;  /* 0x00000300040878a4 */ /* 0x000fe2000f8e022a */
[----:B------:R-:W-:Y:S01]  /*c910*/  @UP0 ULDC.64 UR12, c[0x0][0x9d0] ;  /* 0x00027400000c0ab9 */ /* 0x000fe20000000a00 */
[----:B------:R-:W-:Y:S02]  /*c920*/  @UP0 UIMAD UR5, UR38, UR9, UR5 ;  /* 0x00000009260502a4 */ /* 0x000fe4000f8e0205 */
[----:B------:R-:W-:-:S02]  /*c930*/  @UP0 UIMAD UR4, UR14, UR12, URZ ;  /* 0x0000000c0e0402a4 */ /* 0x000fc4000f8e023f */
[----:B------:R-:W-:Y:S01]  /*c940*/  @UP0 UIADD3 UR5, UR7, UR5, URZ ;  /* 0x0000000507050290 */ /* 0x000fe2000fffe03f */
[----:B------:R-:W-:Y:S01]  /*c950*/  UMOV UR14, UR8 ;  /* 0x00000008000e7c82 */ /* 0x000fe20008000000 */
[----:B------:R-:W-:Y:S02]  /*c960*/  @UP0 UIMAD UR7, UR36, UR13, UR4 ;  /* 0x0000000d240702a4 */ /* 0x000fe4000f8e0204 */
[----:B------:R-:W-:Y:S01]  /*c970*/  QGMMA.64x96x32.F32.E4M3.E4M3 R88, R148, gdesc[UR12], R88, gsb0 ;  /* 0x0160000c94587df3 */ /* 0x000fe20008000858 */
[----:B------:R-:W-:Y:S02]  /*c980*/  @UP0 UMOV UR4, UR6 ;  /* 0x0000000600040c82 */ /* 0x000fe40008000000 */
[----:B------:R-:W-:-:S04]  /*c990*/  @UP0 UIMAD.WIDE.U32 UR4, UR36, UR12, UR4 ;  /* 0x0000000c240402a5 */ /* 0x000fc8000f8e0004 */
[----:B------:R-:W-:Y:S02]  /*c9a0*/  @UP0 UIADD3 UR5, UR5, UR7, URZ ;  /* 0x0000000705050290 */ /* 0x000fe4000fffe03f */
[----:B------:R-:W-:-:S04]  /*c9b0*/  @UP0 ULEA UR6, UP1, UR4, UR10, 0x2 ;  /* 0x0000000a04060291 */ /* 0x000fc8000f82103f */
[----:B------:R-:W-:Y:S02]  /*c9c0*/  @UP0 ULEA.HI.X UR7, UR4, UR11, UR5, 0x2, UP1 ;  /* 0x0000000b04070291 */ /* 0x000fe400088f1405 */
[----:B------:R-:W-:-:S04]  /*c9d0*/  IMAD.U32 R6, RZ, RZ, UR6 ;  /* 0x00000006ff067e24 */ /* 0x000fc8000f8e00ff */
        /* <DEDUP_REMOVED lines=21> */
[----:B0-----:R-:W0:Y:S04]  /*cb30*/  SHFL.BFLY PT, R7, R8, 0x1, 0x1f ;  /* 0x0c201f0008077f89 */ /* 0x001e2800000e0000 */
        /* <DEDUP_REMOVED lines=33> */
.L_x_759:
        /* <DEDUP_REMOVED lines=52> */
.L_x_685:
[----:B------:R-:W-:Y:S05]  /*d090*/  @P0 BRA `(.L_x_760) ;  /* 0x0000001800ec0947 */ /* 0x000fea0003800000 */
[----:B------:R-:W0:Y:S01]  /*d0a0*/  S2R R9, SR_TID.X ;  /* 0x0000000000097919 */ /* 0x000e220000002100 */
[----:B------:R-:W-:Y:S01]  /*d0b0*/  ULDC.64 UR4, c[0x4][0x38] ;  /* 0x01000e0000047ab9 */ /* 0x000fe20000000a00 */
[----:B------:R-:W1:Y:S01]  /*d0c0*/  LDC R46, c[0x0][0xbe8] ;  /* 0x0002fa00ff2e7b82 */ /* 0x000e620000000800 */
[----:B------:R-:W-:Y:S01]  /*d0d0*/  ULDC.64 UR8, c[0x0][0xbd0] ;  /* 0x0002f40000087ab9 */ /* 0x000fe20000000a00 */
[----:B------:R-:W-:Y:S01]  /*d0e0*/  USHF.R.S32.HI UR7, URZ, 0x1f, UR36 ;  /* 0x0000001f3f077899 */ /* 0x000fe20008011424 */
[----:B------:R-:W-:-:S05]  /*d0f0*/  ULDC.64 UR10, c[0x0][0xb38] ;  /* 0x0002ce00000a7ab9 */ /* 0x000fca0000000a00 */
[----:B------:R-:W2:Y:S01]  /*d100*/  LDC R72, c[0x0][0xc50] ;  /* 0x00031400ff487b82 */ /* 0x000ea20000000800 */
[----:B0-----:R-:W-:-:S05]  /*d110*/  IMAD.SHL.U32 R7, R9, 0x4, RZ ;  /* 0x0000000409077824 */ /* 0x001fca00078e00ff */
[----:B------:R-:W-:Y:S02]  /*d120*/  LOP3.LUT R7, R7, 0xc, RZ, 0xc0, !PT ;  /* 0x0000000c07077812 */ /* 0x000fe400078ec0ff */
[----:B------:R-:W-:Y:S02]  /*d130*/  BAR.SYNC.DEFER_BLOCKING 0x1, 0x180 ;  /* 0x0046000000007b1d */ /* 0x000fe40000010000 */
[----:B------:R-:W-:-:S05]  /*d140*/  IADD3 R12, P0, R7, UR4, RZ ;  /* 0x00000004070c7c10 */ /* 0x000fca000ff1e0ff */
[----:B------:R-:W-:-:S05]  /*d150*/  IMAD.X R13, RZ, RZ, UR5, P0 ;  /* 0x00000005ff0d7e24 */ /* 0x000fca00080e06ff */
[----:B------:R0:W3:Y:S01]  /*d160*/  LDG.E.CONSTANT R12, desc[UR44][R12.64] ;  /* 0x0000002c0c0c7981 */ /* 0x0000e2000c1e9900 */
[----:B------:R-:W-:Y:S01]  /*d170*/  LOP3.LUT P0, R7, R9, 0x3, RZ, 0xc0, !PT ;  /* 0x0000000309077812 */ /* 0x000fe2000780c0ff */
[----:B------:R-:W-:Y:S01]  /*d180*/  UIMAD.WIDE.U32 UR4, UR36, UR8, URZ ;  /* 0x00000008240472a5 */ /* 0x000fe2000f8e003f */
[----:B-1----:R-:W-:Y:S01]  /*d190*/  ISETP.NE.AND P2, PT, R46, 0x1, PT ;  /* 0x000000012e00780c */ /* 0x002fe20003f45270 */
[----:B------:R-:W-:Y:S01]  /*d1a0*/  UIMAD UR6, UR7, UR8, URZ ;  /* 0x00000008070672a4 */ /* 0x000fe2000f8e023f */
[----:B------:R-:W-:Y:S01]  /*d1b0*/  ISETP.EQ.OR P0, PT, R7, 0x3, !P0 ;  /* 0x000000030700780c */ /* 0x000fe20004702670 */
[----:B------:R-:W-:Y:S01]  /*d1c0*/  UIMAD UR8, UR7, UR10, URZ ;  /* 0x0000000a070872a4 */ /* 0x000fe2000f8e023f */
[----:B------:R-:W-:Y:S01]  /*d1d0*/  BSSY B0, `(.L_x_761) ;  /* 0x0000145000007945 */ /* 0x000fe20003800000 */
[----:B------:R-:W-:Y:S01]  /*d1e0*/  IMAD.U32 R26, RZ, RZ, UR4 ;  /* 0x00000004ff1a7e24 */ /* 0x000fe2000f8e00ff */
[----:B------:R-:W-:Y:S01]  /*d1f0*/  SEL R73, R3, R0, P0 ;  /* 0x0000000003497207 */ /* 0x000fe20000000000 */
[----:B------:R-:W-:Y:S01]  /*d200*/  UIMAD UR9, UR36, UR9, UR6 ;  /* 0x00000009240972a4 */ /* 0x000fe2000f8e0206 */
[----:B------:R-:W-:Y:S01]  /*d210*/  SEL R3, R0, R3, P0 ;  /* 0x0000000300037207 */ /* 0x000fe20000000000 */
[----:B------:R-:W-:Y:S01]  /*d220*/  VIADD R0, R9, 0xffffff80 ;  /* 0xffffff8009007836 */ /* 0x000fe20000000000 */
[----:B------:R-:W-:Y:S01]  /*d230*/  SEL R55, R15, R2, P0 ;  /* 0x000000020f377207 */ /* 0x000fe20000000000 */
[----:B------:R-:W2:Y:S01]  /*d240*/  S2UR UR4, SR_CTAID.Y ;  /* 0x00000000000479c3 */ /* 0x000ea20000002600 */
[----:B------:R-:W-:Y:S01]  /*d250*/  SEL R15, R2, R15, P0 ;  /* 0x0000000f020f7207 */ /* 0x000fe20000000000 */
[----:B------:R-:W-:Y:S01]  /*d260*/  UIADD3 UR9, UR5, UR9, URZ ;  /* 0x0000000905097290 */ /* 0x000fe2000fffe03f */
[----:B------:R-:W-:Y:S01]  /*d270*/  SHF.R.S32.HI R23, RZ, 0x1f, R0 ;  /* 0x0000001fff177819 */ /* 0x000fe20000011400 */
[----:B------:R-:W-:Y:S01]  /*d280*/  UIMAD.WIDE.U32 UR6, UR36, UR10, URZ ;  /* 0x0000000a240672a5 */ /* 0x000fe2000f8e003f */
[----:B------:R-:W-:Y:S01]  /*d290*/  SEL R57, R5, R8, P0 ;  /* 0x0000000805397207 */ /* 0x000fe20000000000 */
[----:B------:R-:W-:Y:S01]  /*d2a0*/  UIMAD UR8, UR36, UR11, UR8 ;  /* 0x0000000b240872a4 */ /* 0x000fe2000f8e0208 */
[----:B------:R-:W-:Y:S01]  /*d2b0*/  LEA.HI R2, R23, R0, RZ, 0x7 ;  /* 0x0000000017027211 */ /* 0x000fe200078f38ff */
[----:B------:R-:W1:Y:S01]  /*d2c0*/  @P2 LDC R70, c[0x0][0xbec] ;  /* 0x0002fb00ff462b82 */ /* 0x000e620000000800 */
[----:B------:R-:W-:Y:S01]  /*d2d0*/  SEL R5, R8, R5, P0 ;  /* 0x0000000508057207 */ /* 0x000fe20000000000 */
[----:B------:R-:W-:Y:S01]  /*d2e0*/  UIADD3 UR8, UR7, UR8, URZ ;  /* 0x0000000807087290 */ /* 0x000fe2000fffe03f */
[----:B------:R-:W-:Y:S01]  /*d2f0*/  LOP3.LUT R7, R2, 0xffffff80, RZ, 0xc0, !PT ;  /* 0xffffff8002077812 */ /* 0x000fe200078ec0ff */
[----:B------:R-:W-:Y:S01]  /*d300*/  IMAD.U32 R35, RZ, RZ, UR7 ;  /* 0x00000007ff237e24 */ /* 0x000fe2000f8e00ff */
[----:B------:R-:W-:Y:S01]  /*d310*/  SEL R69, R47, R10, P0 ;  /* 0x0000000a2f457207 */ /* 0x000fe20000000000 */
[----:B------:R-:W-:Y:S01]  /*d320*/  IMAD.U32 R34, RZ, RZ, UR6 ;  /* 0x00000006ff227e24 */ /* 0x000fe2000f8e00ff */
[----:B------:R-:W-:Y:S01]  /*d330*/  LEA.HI R23, R23, R0, RZ, 0x2 ;  /* 0x0000000017177211 */ /* 0x000fe200078f10ff */
[----:B------:R-:W-:Y:S01]  /*d340*/  IMAD.IADD R40, R0, 0x1, -R7 ;  /* 0x0000000100287824 */ /* 0x000fe200078e0a07 */
[----:B------:R-:W-:Y:S01]  /*d350*/  SHF.R.S32.HI R8, RZ, 0x7, R2 ;  /* 0x00000007ff087819 */ /* 0x000fe20000011402 */
[----:B------:R-:W4:Y:S01]  /*d360*/  @P2 LDC R74, c[0x0][0xbec] ;  /* 0x0002fb00ff4a2b82 */ /* 0x000f220000000800 */
[----:B------:R-:W-:Y:S01]  /*d370*/  SEL R47, R10, R47, P0 ;  /* 0x0000002f0a2f7207 */ /* 0x000fe20000000000 */
[----:B------:R-:W-:Y:S01]  /*d380*/  IMAD.U32 R35, RZ, RZ, UR8 ;  /* 0x00000008ff237e24 */ /* 0x000fe2000f8e00ff */
[----:B------:R-:W-:Y:S01]  /*d390*/  SHF.R.S32.HI R25, RZ, 0x1f, R40 ;  /* 0x0000001fff197819 */ /* 0x000fe20000011428 */
[----:B------:R-:W-:Y:S01]  /*d3a0*/  IMAD.HI R2, R8, 0x55555556, RZ ;  /* 0x5555555608027827 */ /* 0x000fe200078e02ff */
[----:B------:R-:W-:Y:S01]  /*d3b0*/  LOP3.LUT R23, R23, 0xfffffffc, RZ, 0xc0, !PT ;  /* 0xfffffffc17177812 */ /* 0x000fe200078ec0ff */
[----:B------:R-:W-:Y:S01]  /*d3c0*/  ULDC.64 UR6, c[0x0][0xb48] ;  /* 0x0002d20000067ab9 */ /* 0x000fe20000000a00 */
[----:B------:R-:W-:-:S02]  /*d3d0*/  LEA.HI R10, R25, R40, RZ, 0x2 ;  /* 0x00000028190a7211 */ /* 0x000fc400078f10ff */
[----:B------:R-:W-:Y:S02]  /*d3e0*/  SEL R67, R51, R20, P0 ;  /* 0x0000001433437207 */ /* 0x000fe40000000000 */
[--C-:B------:R-:W-:Y:S02]  /*d3f0*/  SHF.R.S32.HI R16, RZ, 0x2, R10.reuse ;  /* 0x00000002ff107819 */ /* 0x100fe4000001140a */
[----:B------:R-:W-:Y:S02]  /*d400*/  SHF.R.S32.HI R27, RZ, 0x1f, R10 ;  /* 0x0000001fff1b7819 */ /* 0x000fe4000001140a */
[----:B------:R-:W-:Y:S01]  /*d410*/  SEL R51, R20, R51, P0 ;  /* 0x0000003314337207 */ /* 0x000fe20000000000 */
[----:B------:R-:W-:Y:S01]  /*d420*/  IMAD.IADD R20, R0, 0x1, -R23 ;  /* 0x0000000100147824 */ /* 0x000fe200078e0a17 */
[----:B------:R-:W-:Y:S02]  /*d430*/  LEA.HI R23, R2, R2, RZ, 0x1 ;  /* 0x0000000202177211 */ /* 0x000fe400078f08ff */
[----:B------:R-:W-:Y:S01]  /*d440*/  LEA.HI R27, R27, R16, RZ, 0x3 ;  /* 0x000000101b1b7211 */ /* 0x000fe200078f18ff */
[----:B------:R-:W5:Y:S01]  /*d450*/  S2R R2, SR_CTAID.X ;  /* 0x0000000000027919 */ /* 0x000f620000002500 */
[----:B------:R-:W-:-:S02]  /*d460*/  SEL R61, R135, R134, P0 ;  /* 0x00000086873d7207 */ /* 0x000fc40000000000 */
[----:B------:R-:W-:Y:S01]  /*d470*/  LOP3.LUT R33, R27, 0xfffffff8, RZ, 0xc0, !PT ;  /* 0xfffffff81b217812 */ /* 0x000fe200078ec0ff */
[----:B------:R-:W-:Y:S01]  /*d480*/  IMAD R27, R23, -0x3, R8 ;  /* 0xfffffffd171b7824 */ /* 0x000fe200078e0208 */
[----:B------:R-:W-:Y:S02]  /*d490*/  LEA.HI R8, R20, R20, RZ, 0x1 ;  /* 0x0000001414087211 */ /* 0x000fe400078f08ff */
[----:B------:R-:W-:Y:S01]  /*d4a0*/  SEL R31, R98, R99, P0 ;  /* 0x00000063621f7207 */ /* 0x000fe20000000000 */
[----:B------:R-:W-:Y:S01]  /*d4b0*/  IMAD.IADD R0, R16, 0x1, -R33 ;  /* 0x0000000110007824 */ /* 0x000fe200078e0a21 */
[----:B------:R-:W-:Y:S02]  /*d4c0*/  LOP3.LUT R33, R8, 0x1ffffffe, RZ, 0xc0, !PT ;  /* 0x1ffffffe08217812 */ /* 0x000fe400078ec0ff */
[----:B------:R-:W-:Y:S02]  /*d4d0*/  SEL R21, R110, R111, P0 ;  /* 0x0000006f6e157207 */ /* 0x000fe40000000000 */
[----:B------:R-:W-:Y:S01]  /*d4e0*/  SEL R19, R14, R93, P0 ;  /* 0x0000005d0e137207 */ /* 0x000fe20000000000 */
[----:B------:R-:W-:Y:S01]  /*d4f0*/  IMAD.IADD R45, R20, 0x1, -R33 ;  /* 0x00000001142d7824 */ /* 0x000fe200078e0a21 */
[----:B------:R-:W-:-:S02]  /*d500*/  SEL R33, R134, R135, P0 ;  /* 0x0000008786217207 */ /* 0x000fc40000000000 */
[----:B------:R-:W-:Y:S02]  /*d510*/  SEL R14, R93, R14, P0 ;  /* 0x0000000e5d0e7207 */ /* 0x000fe40000000000 */
[----:B------:R-:W-:Y:S02]  /*d520*/  LOP3.LUT R75, R10, 0x7ffffffc, RZ, 0xc0, !PT ;  /* 0x7ffffffc0a4b7812 */ /* 0x000fe400078ec0ff */
[----:B------:R-:W-:Y:S02]  /*d530*/  LEA.HI R25, R25, R40, RZ, 0x5 ;  /* 0x0000002819197211 */ /* 0x000fe400078f28ff */
[----:B------:R-:W-:Y:S02]  /*d540*/  SEL R59, R108, R109, P0 ;  /* 0x0000006d6c3b7207 */ /* 0x000fe40000000000 */
[----:B------:R-:W-:Y:S02]  /*d550*/  SEL R18, R109, R108, P0 ;  /* 0x0000006c6d127207 */ /* 0x000fe40000000000 */
[----:B------:R-:W-:-:S02]  /*d560*/  SHF.R.S32.HI R25, RZ, 0x5, R25 ;  /* 0x00000005ff197819 */ /* 0x000fc40000011419 */
[----:B------:R-:W-:Y:S02]  /*d570*/  SEL R43, R58, R117, P0 ;  /* 0x000000753a2b7207 */ /* 0x000fe40000000000 */
[----:B------:R-:W-:Y:S01]  /*d580*/  SEL R65, R104, R105, P0 ;  /* 0x0000006968417207 */ /* 0x000fe20000000000 */
[----:B------:R-:W-:Y:S01]  /*d590*/  IMAD R0, R25, 0x10, R0 ;  /* 0x0000001019007824 */ /* 0x000fe200078e0200 */
[----:B------:R-:W-:Y:S02]  /*d5a0*/  SEL R17, R113, R112, P0 ;  /* 0x0000007071117207 */ /* 0x000fe40000000000 */
[----:B------:R-:W-:Y:S01]  /*d5b0*/  SEL R58, R117, R58, P0 ;  /* 0x0000003a753a7207 */ /* 0x000fe20000000000 */
[----:B------:R-:W-:Y:S01]  /*d5c0*/  IMAD R0, R27, 0x40, R0 ;  /* 0x000000401b007824 */ /* 0x000fe200078e0200 */
[----:B------:R-:W-:Y:S01]  /*d5d0*/  SEL R49, R124, R125, P0 ;  /* 0x0000007d7c317207 */ /* 0x000fe20000000000 */
[----:B------:R-:W-:Y:S01]  /*d5e0*/  IMAD.U32 R27, RZ, RZ, UR5 ;  /* 0x00000005ff1b7e24 */ /* 0x000fe2000f8e00ff */
[----:B------:R-:W-:Y:S01]  /*d5f0*/  SEL R53, R132, R133, P0 ;  /* 0x0000008584357207 */ /* 0x000fe20000000000 */
[--C-:B------:R-:W-:Y:S01]  /*d600*/  IMAD R45, R45, 0x8, R0.reuse ;  /* 0x000000082d2d7824 */ /* 0x100fe200078e0200 */
[----:B------:R-:W-:Y:S01]  /*d610*/  SEL R29, R90, R91, P0 ;  /* 0x0000005b5a1d7207 */ /* 0x000fe20000000000 */
[----:B-----5:R-:W-:Y:S01]  /*d620*/  IMAD R54, R2, 0xc0, R0 ;  /* 0x000000c002367824 */ /* 0x020fe200078e0200 */
[----:B------:R-:W-:Y:S01]  /*d630*/  SEL R63, R94, R95, P0 ;  /* 0x0000005f5e3f7207 */ /* 0x000fe20000000000 */
[----:B------:R-:W-:Y:S01]  /*d640*/  IMAD R45, R2, 0xc0, R45 ;  /* 0x000000c0022d7824 */ /* 0x000fe200078e022d */
[----:B------:R-:W-:Y:S01]  /*d650*/  SEL R41, R102, R103, P0 ;  /* 0x0000006766297207 */ /* 0x000fe20000000000 */
[----:B------:R-:W-:Y:S01]  /*d660*/  IMAD.U32 R27, RZ, RZ, UR9 ;  /* 0x00000009ff1b7e24 */ /* 0x000fe2000f8e00ff */
[----:B------:R-:W-:Y:S01]  /*d670*/  SEL R11, R106, R107, P0 ;  /* 0x0000006b6a0b7207 */ /* 0x000fe20000000000 */
[----:B----4-:R-:W-:Y:S01]  /*d680*/  @P2 IMAD.HI.U32 R74, R45, R74, RZ ;  /* 0x0000004a2d4a2227 */ /* 0x010fe200078e00ff */
[----:B------:R-:W-:Y:S01]  /*d690*/  SEL R9, R114, R115, P0 ;  /* 0x0000007372097207 */ /* 0x000fe20000000000 */
[----:B------:R-:W-:Y:S01]  /*d6a0*/  ULDC.64 UR8, c[0x0][0xb28] ;  /* 0x0002ca0000087ab9 */ /* 0x000fe20000000a00 */
[----:B------:R-:W-:-:S02]  /*d6b0*/  SEL R39, R118, R119, P0 ;  /* 0x0000007776277207 */ /* 0x000fc40000000000 */
[----:B------:R-:W-:Y:S02]  /*d6c0*/  SEL R7, R122, R123, P0 ;  /* 0x0000007b7a077207 */ /* 0x000fe40000000000 */
[----:B------:R-:W-:Y:S02]  /*d6d0*/  SEL R37, R126, R127, P0 ;  /* 0x0000007f7e257207 */ /* 0x000fe40000000000 */
[----:B------:R-:W-:Y:S02]  /*d6e0*/  SEL R25, R130, R131, P0 ;  /* 0x0000008382197207 */ /* 0x000fe40000000000 */
[----:B------:R-:W-:Y:S02]  /*d6f0*/  SEL R23, R131, R130, P0 ;  /* 0x0000008283177207 */ /* 0x000fe40000000000 */
[----:B0-----:R-:W-:Y:S02]  /*d700*/  SEL R13, R105, R104, P0 ;  /* 0x00000068690d7207 */ /* 0x001fe40000000000 */
        /* <DEDUP_REMOVED lines=13> */
[C---:B------:R-:W-:Y:S01]  /*d7e0*/  LOP3.LUT P1, RZ, R40.reuse, 0x3, RZ, 0xc0, !PT ;  /* 0x0000000328ff7812 */ /* 0x040fe2000782c0ff */
[----:B------:R-:W-:Y:S01]  /*d7f0*/  IMAD.IADD R40, R40, 0x1, -R75 ;  /* 0x0000000128287824 */ /* 0x000fe200078e0a4b */
[----:B---3--:R-:W-:Y:S01]  /*d800*/  LOP3.LUT R44, R12, 0x2, RZ, 0x3c, !PT ;  /* 0x000000020c2c7812 */ /* 0x008fe200078e3cff */
[----:B------:R-:W-:Y:S04]  /*d810*/  SHFL.IDX PT, R60, R33, R12, 0x1c1f ;  /* 0x001c1f0c213c7589 */ /* 0x000fe800000e0000 */
[----:B------:R-:W0:Y:S04]  /*d820*/  SHFL.IDX PT, R61, R61, R44, 0x1c1f ;  /* 0x001c1f2c3d3d7589 */ /* 0x000e2800000e0000 */
[----:B------:R3:W-:Y:S04]  /*d830*/  SHFL.IDX PT, R24, R31, R12, 0x1c1f ;  /* 0x001c1f0c1f187589 */ /* 0x0007e800000e0000 */
[----:B------:R-:W-:Y:S04]  /*d840*/  SHFL.IDX PT, R10, R21, R12, 0x1c1f ;  /* 0x001c1f0c150a7589 */ /* 0x000fe800000e0000 */
[----:B------:R-:W-:Y:S01]  /*d850*/  SHFL.IDX PT, R20, R73, R12, 0x1c1f ;  /* 0x001c1f0c49147589 */ /* 0x000fe200000e0000 */
[----:B---3--:R-:W3:Y:S03]  /*d860*/  LDC.64 R30, c[0x0][0xbd8] ;  /* 0x0002f600ff1e7b82 */ /* 0x008ee60000000a00 */
[----:B------:R0:W-:Y:S04]  /*d870*/  SHFL.IDX PT, R21, R3, R44, 0x1c1f ;  /* 0x001c1f2c03157589 */ /* 0x0001e800000e0000 */
[----:B------:R-:W-:Y:S04]  /*d880*/  SHFL.IDX PT, R19, R19, R12, 0x1c1f ;  /* 0x001c1f0c13137589 */ /* 0x000fe800000e0000 */
[----:B------:R-:W-:Y:S01]  /*d890*/  SHFL.IDX PT, R14, R14, R44, 0x1c1f ;  /* 0x001c1f2c0e0e7589 */ /* 0x000fe200000e0000 */
[----:B0-----:R-:W-:-:S03]  /*d8a0*/  SEL R3, R61, R60, P0 ;  /* 0x0000003c3d037207 */ /* 0x001fc60000000000 */
[----:B------:R-:W-:Y:S04]  /*d8b0*/  SHFL.IDX PT, R57, R57, R12, 0x1c1f ;  /* 0x001c1f0c39397589 */ /* 0x000fe800000e0000 */
[----:B------:R0:W4:Y:S04]  /*d8c0*/  SHFL.IDX PT, R62, R5, R44, 0x1c1f ;  /* 0x001c1f2c053e7589 */ /* 0x00012800000e0000 */
[----:B------:R-:W-:Y:S04]  /*d8d0*/  SHFL.IDX PT, R59, R59, R12, 0x1c1f ;  /* 0x001c1f0c3b3b7589 */ /* 0x000fe800000e0000 */
[----:B------:R4:W-:Y:S01]  /*d8e0*/  SHFL.IDX PT, R66, R18, R44, 0x1c1f ;  /* 0x001c1f2c12427589 */ /* 0x0009e200000e0000 */
[----:B0-----:R-:W-:-:S03]  /*d8f0*/  SEL R5, R60, R61, P0 ;  /* 0x0000003d3c057207 */ /* 0x001fc60000000000 */
[----:B------:R-:W-:Y:S01]  /*d900*/  SHFL.IDX PT, R55, R55, R12, 0x1c1f ;  /* 0x001c1f0c37377589 */ /* 0x000fe200000e0000 */
[----:B------:R-:W0:Y:S03]  /*d910*/  LDC.64 R60, c[0x0][0xb40] ;  /* 0x0002d000ff3c7b82 */ /* 0x000e260000000a00 */
[----:B------:R-:W5:Y:S04]  /*d920*/  SHFL.IDX PT, R64, R15, R44, 0x1c1f ;  /* 0x001c1f2c0f407589 */ /* 0x000f6800000e0000 */
[----:B------:R2:W-:Y:S04]  /*d930*/  SHFL.IDX PT, R48, R69, R12, 0x1c1f ;  /* 0x001c1f0c45307589 */ /* 0x0005e800000e0000 */
[----:B------:R-:W-:Y:S01]  /*d940*/  SHFL.IDX PT, R52, R67, R12, 0x1c1f ;  /* 0x001c1f0c43347589 */ /* 0x000fe200000e0000 */
[----:B----4-:R-:W-:-:S03]  /*d950*/  SEL R18, R57, R62, P0 ;  /* 0x0000003e39127207 */ /* 0x010fc60000000000 */
[----:B------:R-:W-:Y:S01]  /*d960*/  SHFL.IDX PT, R16, R41, R12, 0x1c1f ;  /* 0x001c1f0c29107589 */ /* 0x000fe200000e0000 */
[----:B--2---:R-:W2:Y:S03]  /*d970*/  @P2 LDC R69, c[0x0][0xbf0] ;  /* 0x0002fc00ff452b82 */ /* 0x004ea60000000800 */
[----:B------:R-:W-:Y:S04]  /*d980*/  SHFL.IDX PT, R8, R39, R12, 0x1c1f ;  /* 0x001c1f0c27087589 */ /* 0x000fe800000e0000 */
[----:B------:R-:W-:Y:S01]  /*d990*/  SHFL.IDX PT, R0, R37, R12, 0x1c1f ;  /* 0x001c1f0c25007589 */ /* 0x000fe200000e0000 */
[----:B0-----:R-:W-:-:S03]  /*d9a0*/  IMAD.WIDE.U32 R34, R60, UR38, R34 ;  /* 0x000000263c227c25 */ /* 0x001fc6000f8e0022 */
[----:B------:R-:W-:Y:S01]  /*d9b0*/  SHFL.IDX PT, R2, R25, R12, 0x1c1f ;  /* 0x001c1f0c19027589 */ /* 0x000fe200000e0000 */
[----:B-----5:R-:W-:-:S03]  /*d9c0*/  SEL R15, R64, R55, P0 ;  /* 0x00000037400f7207 */ /* 0x020fc60000000000 */
[----:B------:R-:W-:Y:S04]  /*d9d0*/  SHFL.IDX PT, R67, R17, R44, 0x1c1f ;  /* 0x001c1f2c11437589 */ /* 0x000fe800000e0000 */
        /* <DEDUP_REMOVED lines=10> */
[----:B------:R4:W-:Y:S04]  /*da80*/  SHFL.IDX PT, R7, R7, R12, 0x1c1f ;  /* 0x001c1f0c07077589 */ /* 0x0009e800000e0000 */
[----:B------:R5:W1:Y:S04]  /*da90*/  SHFL.IDX PT, R68, R13, R44, 0x1c1f ;  /* 0x001c1f2c0d447589 */ /* 0x000a6800000e0000 */
[----:B------:R-:W-:Y:S01]  /*daa0*/  SHFL.IDX PT, R58, R58, R44, 0x1c1f ;  /* 0x001c1f2c3a3a7589 */ /* 0x000fe200000e0000 */
[----:B----4-:R-:W-:-:S03]  /*dab0*/  SEL R12, R20, R21, P0 ;  /* 0x00000015140c7207 */ /* 0x010fc60000000000 */
[----:B------:R-:W-:Y:S01]  /*dac0*/  SHFL.IDX PT, R50, R125, R44, 0x1c1f ;  /* 0x001c1f2c7d327589 */ /* 0x000fe200000e0000 */
[----:B------:R-:W-:Y:S02]  /*dad0*/  SEL R20, R21, R20, P0 ;  /* 0x0000001415147207 */ /* 0x000fe40000000000 */
[----:B-----5:R-:W-:Y:S01]  /*dae0*/  SEL R13, R19, R14, P0 ;  /* 0x0000000e130d7207 */ /* 0x020fe20000000000 */
[----:B------:R-:W4:Y:S01]  /*daf0*/  SHFL.IDX PT, R47, R47, R44, 0x1c1f ;  /* 0x001c1f2c2f2f7589 */ /* 0x000f2200000e0000 */
[----:B------:R-:W-:Y:S02]  /*db00*/  SEL R21, R14, R19, P0 ;  /* 0x000000130e157207 */ /* 0x000fe40000000000 */
[----:B------:R-:W-:Y:S01]  /*db10*/  SEL R14, R62, R57, P0 ;  /* 0x000000393e0e7207 */ /* 0x000fe20000000000 */
[----:B------:R-:W-:Y:S01]  /*db20*/  SHFL.IDX PT, R56, R133, R44, 0x1c1f ;  /* 0x001c1f2c85387589 */ /* 0x000fe200000e0000 */
[----:B---3--:R-:W-:Y:S01]  /*db30*/  IMAD.WIDE.U32 R62, R30, UR38, R26 ;  /* 0x000000261e3e7c25 */ /* 0x008fe2000f8e001a */
[----:B------:R-:W-:-:S02]  /*db40*/  SEL R27, R59, R66, P0 ;  /* 0x000000423b1b7207 */ /* 0x000fc40000000000 */
[----:B------:R-:W3:Y:S01]  /*db50*/  SHFL.IDX PT, R51, R51, R44, 0x1c1f ;  /* 0x001c1f2c33337589 */ /* 0x000ee200000e0000 */
[----:B------:R-:W-:Y:S01]  /*db60*/  IMAD R57, RZ, RZ, -UR36 ;  /* 0x80000024ff397e24 */ /* 0x000fe2000f8e02ff */
[----:B------:R-:W-:Y:S01]  /*db70*/  SEL R19, R55, R64, P0 ;  /* 0x0000004037137207 */ /* 0x000fe20000000000 */
[----:B------:R-:W-:Y:S01]  /*db80*/  IMAD R64, R60, UR39, RZ ;  /* 0x000000273c407c24 */ /* 0x000fe2000f8e02ff */
[----:B------:R-:W-:Y:S01]  /*db90*/  SHFL.IDX PT, R41, R95, R44, 0x1c1f ;  /* 0x001c1f2c5f297589 */ /* 0x000fe200000e0000 */
[----:B------:R-:W-:Y:S01]  /*dba0*/  IMAD.MOV.U32 R55, RZ, RZ, R45 ;  /* 0x000000ffff377224 */ /* 0x000fe200078e002d */
[----:B-1----:R-:W-:Y:S01]  /*dbb0*/  SEL R26, R65, R68, P0 ;  /* 0x00000044411a7207 */ /* 0x002fe20000000000 */
[----:B------:R-:W-:Y:S01]  /*dbc0*/  IMAD R61, R61, UR38, R64 ;  /* 0x000000263d3d7c24 */ /* 0x000fe2000f8e0240 */
[----:B------:R-:W-:Y:S01]  /*dbd0*/  SHFL.IDX PT, R38, R91, R44, 0x1c1f ;  /* 0x001c1f2c5b267589 */ /* 0x000fe200000e0000 */
[----:B------:R-:W-:Y:S02]  /*dbe0*/  IMAD.MOV.U32 R60, RZ, RZ, R34 ;  /* 0x000000ffff3c7224 */ /* 0x000fe400078e0022 */
[----:B------:R-:W-:Y:S01]  /*dbf0*/  IMAD.IADD R61, R35, 0x1, R61 ;  /* 0x00000001233d7824 */ /* 0x000fe200078e023d */
        /* <DEDUP_REMOVED lines=8> */
[----:B------:R1:W-:Y:S02]  /*dc80*/  SHFL.IDX PT, R23, R23, R44, 0x1c1f ;  /* 0x001c1f2c17177589 */ /* 0x0003e400000e0000 */
[----:B-1----:R-:W-:Y:S01]  /*dc90*/  IMAD R44, R30, UR39, RZ ;  /* 0x000000271e2c7c24 */ /* 0x002fe2000f8e02ff */
[----:B------:R-:W-:-:S03]  /*dca0*/  SEL R30, R68, R65, P0 ;  /* 0x00000041441e7207 */ /* 0x000fc60000000000 */
[----:B------:R-:W-:Y:S02]  /*dcb0*/  IMAD R31, R31, UR38, R44 ;  /* 0x000000261f1f7c24 */ /* 0x000fe4000f8e022c */
[----:B------:R-:W-:-:S04]  /*dcc0*/  @P2 IMAD.HI.U32 R44, R45, R70, RZ ;  /* 0x000000462d2c2227 */ /* 0x000fc800078e00ff */
[----:B------:R-:W-:Y:S01]  /*dcd0*/  IMAD.IADD R63, R63, 0x1, R31 ;  /* 0x000000013f3f7824 */ /* 0x000fe200078e021f */
[----:B------:R-:W-:Y:S01]  /*dce0*/  SEL R31, R66, R59, P0 ;  /* 0x0000003b421f7207 */ /* 0x000fe20000000000 */
[----:B------:R-:W-:Y:S01]  /*dcf0*/  IMAD R59, R72, R57, UR4 ;  /* 0x00000004483b7e24 */ /* 0x000fe2000f8e0239 */
[----:B--2---:R-:W-:Y:S01]  /*dd00*/  @P2 SHF.R.U32.HI R55, RZ, R69, R44 ;  /* 0x00000045ff372219 */ /* 0x004fe2000001162c */
[----:B------:R-:W-:Y:S01]  /*dd10*/  ULDC.64 UR4, c[0x0][0xbe0] ;  /* 0x0002f80000047ab9 */ /* 0x000fe20000000a00 */
[----:B------:R-:W-:Y:S01]  /*dd20*/  IMAD.MOV.U32 R57, RZ, RZ, R45 ;  /* 0x000000ffff397224 */ /* 0x000fe200078e002d */
[----:B0-----:R-:W-:Y:S01]  /*dd30*/  @P2 SHF.R.U32.HI R57, RZ, R71, R74 ;  /* 0x00000047ff392219 */ /* 0x001fe2000001164a */
[----:B------:R-:W-:Y:S01]  /*dd40*/  IMAD.WIDE.U32 R60, R59, UR6, R60 ;  /* 0x000000063b3c7c25 */ /* 0x000fe2000f8e003c */
[----:B------:R-:W-:-:S05]  /*dd50*/  SHF.R.S32.HI R44, RZ, 0x1f, R59 ;  /* 0x0000001fff2c7819 */ /* 0x000fca000001143b */
[C---:B------:R-:W-:Y:S02]  /*dd60*/  IMAD R35, R44.reuse, UR4, RZ ;  /* 0x000000042c237c24 */ /* 0x040fe4000f8e02ff */
[----:B------:R-:W-:Y:S02]  /*dd70*/  IMAD R44, R44, UR6, RZ ;  /* 0x000000062c2c7c24 */ /* 0x000fe4000f8e02ff */
[C---:B------:R-:W-:Y:S02]  /*dd80*/  IMAD R64, R59.reuse, UR5, R35 ;  /* 0x000000053b407c24 */ /* 0x040fe4000f8e0223 */
[----:B------:R-:W-:Y:S01]  /*dd90*/  IMAD.WIDE.U32 R34, R59, UR4, R62 ;  /* 0x000000043b227c25 */ /* 0x000fe2000f8e003e */
[----:B------:R-:W-:-:S03]  /*dda0*/  ULDC.64 UR4, c[0x0][0xb30] ;  /* 0x0002cc0000047ab9 */ /* 0x000fc60000000a00 */
[----:B------:R-:W-:Y:S01]  /*ddb0*/  IMAD R63, R59, UR7, R44 ;  /* 0x000000073b3f7c24 */ /* 0x000fe2000f8e022c */
[----:B------:R-:W-:Y:S01]  /*ddc0*/  SHF.R.S32.HI R59, RZ, 0x1f, R55 ;  /* 0x0000001fff3b7819 */ /* 0x000fe20000011437 */
[----:B------:R-:W-:Y:S01]  /*ddd0*/  IMAD.MOV R62, RZ, RZ, -R57 ;  /* 0x000000ffff3e7224 */ /* 0x000fe200078e0a39 */
[----:B------:R-:W-:Y:S01]  /*dde0*/  IADD3 R34, P2, R55, R34, RZ ;  /* 0x0000002237227210 */ /* 0x000fe20007f5e0ff */
[----:B------:R-:W-:Y:S01]  /*ddf0*/  IMAD.MOV R55, RZ, RZ, -R55 ;  /* 0x000000ffff377224 */ /* 0x000fe200078e0a37 */
[----:B------:R-:W-:Y:S01]  /*de00*/  SHF.R.S32.HI R44, RZ, 0x1f, R57 ;  /* 0x0000001fff2c7819 */ /* 0x000fe20000011439 */
[----:B------:R-:W-:Y:S01]  /*de10*/  IMAD.IADD R61, R61, 0x1, R63 ;  /* 0x000000013d3d7824 */ /* 0x000fe200078e023f */
[----:B------:R-:W-:Y:S01]  /*de20*/  IADD3.X R35, R59, R35, R64, P2, !PT ;  /* 0x000000233b237210 */ /* 0x000fe200017fe440 */
[----:B------:R-:W-:Y:S01]  /*de30*/  IMAD R55, R46, R55, R45 ;  /* 0x000000372e377224 */ /* 0x000fe200078e022d */
[----:B------:R-:W-:Y:S01]  /*de40*/  ULDC.64 UR6, c[0x0][0xbc8] ;  /* 0x0002f20000067ab9 */ /* 0x000fe20000000a00 */
[----:B------:R-:W-:-:S02]  /*de50*/  IMAD R44, R44, UR4, RZ ;  /* 0x000000042c2c7c24 */ /* 0x000fc4000f8e02ff */
[----:B------:R-:W-:Y:S02]  /*de60*/  IMAD R59, R46, R62, R45 ;  /* 0x0000003e2e3b7224 */ /* 0x000fe400078e022d */
[C---:B------:R-:W-:Y:S01]  /*de70*/  IMAD R63, R57.reuse, UR5, R44 ;  /* 0x00000005393f7c24 */ /* 0x040fe2000f8e022c */
[----:B------:R-:W-:Y:S01]  /*de80*/  SHF.R.S32.HI R44, RZ, 0x1f, R55 ;  /* 0x0000001fff2c7819 */ /* 0x000fe20000011437 */
[----:B------:R-:W-:Y:S01]  /*de90*/  IMAD.WIDE.U32 R60, R57, UR4, R60 ;  /* 0x00000004393c7c25 */ /* 0x000fe2000f8e003c */
[----:B------:R-:W-:Y:S01]  /*dea0*/  SHF.R.S32.HI R45, RZ, 0x1f, R59 ;  /* 0x0000001fff2d7819 */ /* 0x000fe2000001143b */
[----:B------:R-:W0:Y:S01]  /*deb0*/  S2UR UR5, SR_CgaCtaId ;  /* 0x00000000000579c3 */ /* 0x000e220000008800 */
[----:B------:R-:W-:Y:S01]  /*dec0*/  UMOV UR4, 0x400 ;  /* 0x0000040000047882 */ /* 0x000fe20000000000 */
[----:B------:R-:W-:Y:S02]  /*ded0*/  IMAD R44, R44, UR6, RZ ;  /* 0x000000062c2c7c24 */ /* 0x000fe4000f8e02ff */
[----:B------:R-:W-:-:S02]  /*dee0*/  IMAD R62, R45, UR8, RZ ;  /* 0x000000082d3e7c24 */ /* 0x000fc4000f8e02ff */
[----:B------:R-:W-:Y:S02]  /*def0*/  IMAD R57, R55, UR7, R44 ;  /* 0x0000000737397c24 */ /* 0x000fe4000f8e022c */
[----:B------:R-:W-:Y:S02]  /*df00*/  IMAD.IADD R61, R61, 0x1, R63 ;  /* 0x000000013d3d7824 */ /* 0x000fe400078e023f */
[----:B------:R-:W-:Y:S01]  /*df10*/  IMAD.WIDE.U32 R44, R55, UR6, R34 ;  /* 0x00000006372c7c25 */ /* 0x000fe2000f8e0022 */
[----:B------:R-:W-:Y:S01]  /*df20*/  ULDC.64 UR6, c[0x0][0xba8] ;  /* 0x0002ea0000067ab9 */ /* 0x000fe20000000a00 */
[----:B------:R-:W-:Y:S02]  /*df30*/  SEL R34, R42, R67, P0 ;  /* 0x000000432a227207 */ /* 0x000fe40000000000 */
        /* <DEDUP_REMOVED lines=18> */
[----:B------:R-:W1:Y:S01]  /*e060*/  SHFL.IDX PT, R61, R57, RZ, 0x1c1f ;  /* 0x001c1fff393d7589 */ /* 0x000e6200000e0000 */
[-C--:B------:R-:W-:Y:S01]  /*e070*/  ISETP.GE.OR P1, PT, R64, R65.reuse, P1 ;  /* 0x000000414000720c */ /* 0x080fe20000f26670 */
[----:B------:R-:W-:Y:S01]  /*e080*/  UPRMT UR4, URZ, 0x654, UR4 ;  /* 0x000006543f047896 */ /* 0x000fe20008000004 */
[----:B------:R-:W-:Y:S01]  /*e090*/  ISETP.GE.AND P3, PT, R54, R65, PT ;  /* 0x000000413600720c */ /* 0x000fe20003f66270 */
[----:B------:R-:W2:Y:S01]  /*e0a0*/  SHFL.IDX PT, R63, R57, 0x1, 0x1c1f ;  /* 0x003c1f00393f7f89 */ /* 0x000ea200000e0000 */
[----:B----4-:R-:W-:Y:S01]  /*e0b0*/  SEL R46, R48, R47, P0 ;  /* 0x0000002f302e7207 */ /* 0x010fe20000000000 */
[----:B0-----:R-:W-:Y:S01]  /*e0c0*/  IMAD.SHL.U32 R55, R40, 0x2, RZ ;  /* 0x0000000228377824 */ /* 0x001fe200078e00ff */
[----:B------:R-:W-:Y:S01]  /*e0d0*/  SEL R48, R47, R48, P0 ;  /* 0x000000302f307207 */ /* 0x000fe20000000000 */
[----:B------:R0:W4:Y:S01]  /*e0e0*/  SHFL.IDX PT, R44, R66, RZ, 0x1c1f ;  /* 0x001c1fff422c7589 */ /* 0x00012200000e0000 */
[----:B------:R-:W-:Y:S02]  /*e0f0*/  SEL R47, R49, R50, P0 ;  /* 0x00000032312f7207 */ /* 0x000fe40000000000 */
[----:B------:R-:W-:Y:S01]  /*e100*/  SYNCS.ARRIVE.TRANS64.RED.A1T0 RZ, [UR4], RZ ;  /* 0x000000ffffff79a7 */ /* 0x000fe20008100404 */
[----:B------:R-:W-:Y:S01]  /*e110*/  SEL R49, R50, R49, P0 ;  /* 0x0000003132317207 */ /* 0x000fe20000000000 */
[----:B------:R0:W0:Y:S01]  /*e120*/  SHFL.IDX PT, R45, R68, RZ, 0x1c1f ;  /* 0x001c1fff442d7589 */ /* 0x00002200000e0000 */
[----:B---3--:R-:W-:-:S02]  /*e130*/  SEL R50, R52, R51, P0 ;  /* 0x0000003334327207 */ /* 0x008fc40000000000 */
[----:B------:R-:W-:Y:S02]  /*e140*/  SEL R52, R51, R52, P0 ;  /* 0x0000003433347207 */ /* 0x000fe40000000000 */
[----:B------:R-:W-:Y:S02]  /*e150*/  SEL R35, R43, R58, P0 ;  /* 0x0000003a2b237207 */ /* 0x000fe40000000000 */
[----:B------:R-:W-:Y:S02]  /*e160*/  SEL R51, R53, R56, P0 ;  /* 0x0000003835337207 */ /* 0x000fe40000000000 */
[----:B------:R-:W-:Y:S01]  /*e170*/  SEL R43, R58, R43, P0 ;  /* 0x0000002b3a2b7207 */ /* 0x000fe20000000000 */
[----:B-1----:R1:W-:Y:S01]  /*e180*/  @!P2 ST.E desc[UR44][R60.64], R6 ;  /* 0x000000063c00a985 */ /* 0x0023e2000c10192c */
[----:B------:R-:W-:-:S03]  /*e190*/  SEL R53, R56, R53, P0 ;  /* 0x0000003538357207 */ /* 0x000fc60000000000 */
[----:B--2---:R1:W-:Y:S01]  /*e1a0*/  @!P1 ST.E desc[UR44][R62.64], R4 ;  /* 0x000000043e009985 */ /* 0x0043e2000c10192c */
[----:B------:R-:W-:Y:S05]  /*e1b0*/  @P3 BRA `(.L_x_762) ;  /* 0x0000000400183947 */ /* 0x000fea0003800000 */
[C---:B-1----:R-:W-:Y:S01]  /*e1c0*/  VIADD R6, R55.reuse, 0x8 ;  /* 0x0000000837067836 */ /* 0x042fe20000000000 */
        /* <DEDUP_REMOVED lines=11> */
[--C-:B0---4-:R-:W-:Y:S02]  /*e280*/  @!P1 IMAD.WIDE R56, R55, 0x4, R44.reuse ;  /* 0x0000000437389825 */ /* 0x111fe400078e022c */
        /* <DEDUP_REMOVED lines=57> */
.L_x_762:
[----:B------:R-:W-:Y:S05]  /*e620*/  BSYNC B0 ;  /* 0x0000000000007941 */ /* 0x000fea0003800000 */
.L_x_761:
[----:B------:R-:W-:Y:S01]  /*e630*/  ISETP.GE.AND P1, PT, R64, R65, PT ;  /* 0x000000414000720c */ /* 0x000fe20003f26270 */
[----:B--2---:R2:W3:Y:S01]  /*e640*/  SHFL.IDX PT, R13, R68, 0x1, 0x1c1f ;  /* 0x003c1f00440d7f89 */ /* 0x0044e200000e0000 */
        /* <DEDUP_REMOVED lines=15> */
[----:B-1----:R-:W-:Y:S02]  /*e740*/  SEL R4, R2, R23, P0 ;  /* 0x0000001702047207 */ /* 0x002fe40000000000 */
[----:B------:R-:W-:Y:S02]  /*e750*/  SEL R36, R36, R11, P0 ;  /* 0x0000000b24247207 */ /* 0x000fe40000000000 */
[----:B------:R-:W-:-:S02]  /*e760*/  SEL R32, R32, R9, P0 ;  /* 0x0000000920207207 */ /* 0x000fc40000000000 */
[----:B------:R-:W-:Y:S02]  /*e770*/  SEL R24, R7, R22, P0 ;  /* 0x0000001607187207 */ /* 0x000fe40000000000 */
[----:B------:R-:W-:Y:S02]  /*e780*/  SEL R34, R22, R7, P0 ;  /* 0x0000000716227207 */ /* 0x000fe40000000000 */
[----:B------:R-:W-:Y:S02]  /*e790*/  SEL R25, R0, R17, P0 ;  /* 0x0000001100197207 */ /* 0x000fe40000000000 */
[----:B------:R-:W-:Y:S02]  /*e7a0*/  SEL R35, R17, R0, P0 ;  /* 0x0000000011237207 */ /* 0x000fe40000000000 */
[----:B------:R-:W-:Y:S01]  /*e7b0*/  SEL R2, R23, R2, P0 ;  /* 0x0000000217027207 */ /* 0x000fe20000000000 */
[----:B0-23--:R-:W-:Y:S06]  /*e7c0*/  @P1 BRA `(.L_x_677) ;  /* 0x0000004000641947 */ /* 0x00dfec0003800000 */
        /* <DEDUP_REMOVED lines=32> */
[C---:B-1----:R-:W-:Y:S02]  /*e9d0*/  VIADD R18, R55.reuse, 0x40 ;  /* 0x0000004037127836 */ /* 0x042fe40000000000 */
        /* <DEDUP_REMOVED lines=11> */
[----:B--2---:R-:W-:Y:S01]  /*ea90*/  @!P0 IMAD.WIDE R6, R9, 0x4, R12 ;  /* 0x0000000409068825 */ /* 0x004fe200078e020c */
        /* <DEDUP_REMOVED lines=16> */
[--C-:B-1----:R-:W-:Y:S01]  /*eba0*/  @!P5 IMAD.WIDE R8, R19, 0x4, R12.reuse ;  /* 0x000000041308d825 */ /* 0x102fe200078e020c */
        /* <DEDUP_REMOVED lines=10> */
.L_x_760:
        /* <DEDUP_REMOVED lines=58> */
.L_x_675:
        /* <DEDUP_REMOVED lines=18> */
.L_x_763:
[----:B------:R-:W-:Y:S01]  /*f110*/  ULDC UR8, c[0x0][0xc50] ;  /* 0x0003140000087ab9 */ /* 0x000fe20000000800 */
[----:B------:R-:W-:Y:S01]  /*f120*/  UMOV UR36, UR7 ;  /* 0x0000000700247c82 */ /* 0x000fe20008000000 */
[----:B------:R-:W-:-:S11]  /*f130*/  UISETP.NE.AND UP0, UPT, UR8, 0x1, UPT ;  /* 0x000000010800788c */ /* 0x000fd6000bf05270 */
[----:B------:R-:W-:Y:S01]  /*f140*/  @UP0 ULDC UR4, c[0x0][0xc54] ;  /* 0x0003150000040ab9 */ /* 0x000fe20000000800 */
[----:B------:R-:W-:Y:S01]  /*f150*/  @UP0 ULDC UR6, c[0x0][0xc58] ;  /* 0x0003160000060ab9 */ /* 0x000fe20000000800 */
[----:B------:R-:W-:-:S04]  /*f160*/  UIMAD.WIDE.U32 UR4, UR7, UR4, URZ ;  /* 0x00000004070472a5 */ /* 0x000fc8000f8e003f */
[----:B------:R-:W-:-:S12]  /*f170*/  @UP0 USHF.R.U32.HI UR36, URZ, UR6, UR5 ;  /* 0x000000063f240299 */ /* 0x000fd80008011605 */
.L_x_764:
[----:B------:R-:W-:Y:S01]  /*f180*/  ISETP.GE.AND P0, PT, R19, RZ, PT ;  /* 0x000000ff1300720c */ /* 0x000fe20003f06270 */
[----:B------:R-:W-:Y:S01]  /*f190*/  UIADD3 UR6, -UR36, URZ, URZ ;  /* 0x0000003f24067290 */ /* 0x000fe2000fffe13f */
[----:B------:R-:W-:Y:S02]  /*f1a0*/  IMAD.MOV.U32 R13, RZ, RZ, 0x1 ;  /* 0x00000001ff0d7424 */ /* 0x000fe400078e00ff */
[----:B------:R-:W-:Y:S01]  /*f1b0*/  IMAD.MOV.U32 R0, RZ, RZ, RZ ;  /* 0x000000ffff007224 */ /* 0x000fe200078e00ff */
[----:B------:R-:W-:Y:S01]  /*f1c0*/  UIMAD UR6, UR8, UR6, UR7 ;  /* 0x00000006080672a4 */ /* 0x000fe2000f8e0207 */
[----:B------:R-:W-:-:S07]  /*f1d0*/  IMAD.MOV.U32 R2, RZ, RZ, 0x1 ;  /* 0x00000001ff027424 */ /* 0x000fce00078e00ff */
[----:B------:R-:W-:Y:S05]  /*f1e0*/  @!P0 BRA `(.L_x_765) ;  /* 0x0000003400108947 */ /* 0x000fea0003800000 */
[----:B------:R-:W0:Y:S01]  /*f1f0*/  S2UR UR39, SR_CTAID.X ;  /* 0x00000000002779c3 */ /* 0x000e220000002500 */
[----:B------:R-:W-:Y:S01]  /*f200*/  ULDC.64 UR4, c[0x0][0x418] ;  /* 0x0001060000047ab9 */ /* 0x000fe20000000a00 */
[----:B------:R-:W-:Y:S01]  /*f210*/  ULDC UR7, c[0x0][0x448] ;  /* 0x0001120000077ab9 */ /* 0x000fe20000000800 */
[----:B------:R-:W-:Y:S02]  /*f220*/  UISETP.NE.U32.AND UP0, UPT, UR4, URZ, UPT ;  /* 0x0000003f0400728c */ /* 0x000fe4000bf05070 */
[----:B------:R-:W-:Y:S02]  /*f230*/  UISETP.NE.AND UP1, UPT, UR7, 0x1, UPT ;  /* 0x000000010700788c */ /* 0x000fe4000bf25270 */
[----:B------:R-:W-:Y:S01]  /*f240*/  UISETP.NE.AND.EX UP0, UPT, UR5, URZ, UPT, UP0 ;  /* 0x0000003f0500728c */ /* 0x000fe2000bf05300 */
[----:B------:R-:W-:Y:S01]  /*f250*/  ULDC UR4, c[0x0][0x424] ;  /* 0x0001090000047ab9 */ /* 0x000fe20000000800 */
[----:B------:R-:W-:Y:S02]  /*f260*/  ULDC UR12, c[0x0][0x288] ;  /* 0x0000a200000c7ab9 */ /* 0x000fe40000000800 */
[----:B------:R-:W-:-:S02]  /*f270*/  USEL UR11, UR4, 0x1, UP0 ;  /* 0x00000001040b7887 */ /* 0x000fc40008000000 */
[----:B------:R-:W-:Y:S01]  /*f280*/  UIADD3 UR10, -UR12, 0x1, URZ ;  /* 0x000000010c0a7890 */ /* 0x000fe2000fffe13f */
[----:B------:R-:W-:Y:S02]  /*f290*/  ULDC.64 UR4, c[0x0][0x9e0] ;  /* 0x0002780000047ab9 */ /* 0x000fe40000000a00 */
[----:B------:R-:W-:Y:S01]  /*f2a0*/  @UP1 ULDC UR8, c[0x0][0x44c] ;  /* 0x0001130000081ab9 */ /* 0x000fe20000000800 */
[----:B------:R-:W-:Y:S01]  /*f2b0*/  UISETP.GE.AND UP0, UPT, UR5, 0x1, UPT ;  /* 0x000000010500788c */ /* 0x000fe2000bf06270 */
[----:B------:R-:W-:Y:S01]  /*f2c0*/  ULDC UR13, c[0x0][0x2f0] ;  /* 0x0000bc00000d7ab9 */ /* 0x000fe20000000800 */
[----:B------:R-:W-:Y:S01]  /*f2d0*/  @UP1 ULDC UR14, c[0x0][0x450] ;  /* 0x00011400000e1ab9 */ /* 0x000fe20000000800 */
[----:B------:R-:W-:-:S03]  /*f2e0*/  UIMAD UR10, UR11, UR13, UR10 ;  /* 0x0000000d0b0a72a4 */ /* 0x000fc6000f8e020a */
[----:B------:R-:W-:Y:S01]  /*f2f0*/  PLOP3.LUT P1, PT, PT, PT, UP0, 0x80, 0x0 ;  /* 0x000000000000781c */ /* 0x000fe20003f2f008 */
[----:B0-----:R-:W-:-:S04]  /*f300*/  UIMAD UR39, UR39, 0xc0, URZ ;  /* 0x000000c0272778a4 */ /* 0x001fc8000f8e023f */
[----:B------:R-:W-:-:S04]  /*f310*/  UIADD3 UR7, UR39, 0xbf, URZ ;  /* 0x000000bf27077890 */ /* 0x000fc8000fffe03f */
[----:B------:R-:W-:-:S04]  /*f320*/  UIMAD.WIDE.U32 UR8, UR7, UR8, URZ ;  /* 0x00000008070872a5 */ /* 0x000fc8000f8e003f */
[----:B------:R-:W-:-:S04]  /*f330*/  @UP1 USHF.R.U32.HI UR7, URZ, UR14, UR9 ;  /* 0x0000000e3f071299 */ /* 0x000fc80008011609 */
[----:B------:R-:W-:-:S04]  /*f340*/  UIADD3 UR8, UR10, UR7, URZ ;  /* 0x000000070a087290 */ /* 0x000fc8000fffe03f */
[----:B------:R-:W-:Y:S01]  /*f350*/  UIADD3 UR4, UR8, UR4, URZ ;  /* 0x0000000408047290 */ /* 0x000fe2000fffe03f */
[----:B------:R-:W-:Y:S11]  /*f360*/  @!P1 BRA `(.L_x_766) ;  /* 0x0000000000449947 */ /* 0x000ff60003800000 */
        /* <DEDUP_REMOVED lines=10> */
.L_x_767:
[----:B------:R-:W-:-:S11]  /*f410*/  UISETP.NE.AND UP0, UPT, UR5, 0x1, UPT ;  /* 0x000000010500788c */ /* 0x000fd6000bf05270 */
[----:B------:R-:W-:Y:S02]  /*f420*/  @UP0 ULDC.64 UR14, c[0x0][0x9e8] ;  /* 0x00027a00000e0ab9 */ /* 0x000fe40000000a00 */
[----:B------:R-:W-:-:S04]  /*f430*/  UIMAD.WIDE.U32 UR8, UR7, UR14, URZ ;  /* 0x0000000e070872a5 */ /* 0x000fc8000f8e003f */
[----:B------:R-:W-:-:S12]  /*f440*/  @UP0 USHF.R.U32.HI UR7, URZ, UR15, UR9 ;  /* 0x0000000f3f070299 */ /* 0x000fd80008011609 */
.L_x_768:
[----:B------:R-:W-:-:S04]  /*f450*/  UIMAD UR7, UR7, UR5, UR5 ;  /* 0x00000005070772a4 */ /* 0x000fc8000f8e0205 */
[----:B------:R-:W-:-:S04]  /*f460*/  UISETP.LT.AND UP0, UPT, UR4, UR7, UPT ;  /* 0x000000070400728c */ /* 0x000fc8000bf01270 */
[----:B------:R-:W-:-:S12]  /*f470*/  USEL UR4, UR4, UR7, UP0 ;  /* 0x0000000704047287 */ /* 0x000fd80008000000 */
.L_x_766:
[----:B------:R-:W-:Y:S02]  /*f480*/  UIMAD UR14, UR11, UR13, 0x7f ;  /* 0x0000007f0b0e74a4 */ /* 0x000fe4000f8e020d */
[----:B------:R-:W-:Y:S02]  /*f490*/  UIADD3 UR4, UR4, 0x7f, URZ ;  /* 0x0000007f04047890 */ /* 0x000fe4000fffe03f */
[----:B------:R-:W-:Y:S02]  /*f4a0*/  USHF.R.S32.HI UR15, URZ, 0x1f, UR14 ;  /* 0x0000001f3f0f7899 */ /* 0x000fe4000801140e */
[----:B------:R-:W-:Y:S01]  /*f4b0*/  USHF.R.S32.HI UR7, URZ, 0x1f, UR4 ;  /* 0x0000001f3f077899 */ /* 0x000fe20008011404 */
[----:B------:R-:W-:Y:S01]  /*f4c0*/  @UP1 ULDC UR8, c[0x0][0x44c] ;  /* 0x0001130000081ab9 */ /* 0x000fe20000000800 */
[----:B------:R-:W-:Y:S02]  /*f4d0*/  ULEA.HI UR15, UR15, UR14, URZ, 0x7 ;  /* 0x0000000e0f0f7291 */ /* 0x000fe4000f8f383f */
[----:B------:R-:W-:-:S02]  /*f4e0*/  ULEA.HI UR7, UR7, UR4, URZ, 0x7 ;  /* 0x0000000407077291 */ /* 0x000fc4000f8f383f */
[----:B------:R-:W-:Y:S01]  /*f4f0*/  UIMAD.WIDE.U32 UR8, UR39, UR8, URZ ;  /* 0x00000008270872a5 */ /* 0x000fe2000f8e003f */
[----:B------:R-:W-:Y:S01]  /*f500*/  @UP1 ULDC UR16, c[0x0][0x450] ;  /* 0x0001140000101ab9 */ /* 0x000fe20000000800 */
[----:B------:R-:W-:Y:S01]  /*f510*/  UMOV UR10, UR39 ;  /* 0x00000027000a7c82 */ /* 0x000fe20008000000 */
[----:B------:R-:W-:Y:S02]  /*f520*/  USHF.R.S32.HI UR15, URZ, 0x7, UR15 ;  /* 0x000000073f0f7899 */ /* 0x000fe4000801140f */
[----:B------:R-:W-:Y:S02]  /*f530*/  USHF.R.S32.HI UR7, URZ, 0x7, UR7 ;  /* 0x000000073f077899 */ /* 0x000fe40008011407 */
[----:B------:R-:W-:Y:S02]  /*f540*/  UIMAD UR4, UR11, UR13, -UR12 ;  /* 0x0000000d0b0472a4 */ /* 0x000fe4000f8e0a0c */
[----:B------:R-:W-:Y:S02]  /*f550*/  @UP1 USHF.R.U32.HI UR10, URZ, UR16, UR9 ;  /* 0x000000103f0a1299 */ /* 0x000fe40008011609 */
[----:B------:R-:W-:-:S02]  /*f560*/  UISETP.LT.AND UP0, UPT, UR15, UR7, UPT ;  /* 0x000000070f00728c */ /* 0x000fc4000bf01270 */
[----:B------:R-:W-:Y:S01]  /*f570*/  UIADD3 UR4, UR4, UR10, URZ ;  /* 0x0000000a04047290 */ /* 0x000fe2000fffe03f */
[----:B------:R-:W-:Y:S01]  /*f580*/  ULDC UR8, c[0x0][0x9dc] ;  /* 0x0002770000087ab9 */ /* 0x000fe20000000800 */
[----:B------:R-:W-:Y:S02]  /*f590*/  USEL UR10, UR15, UR7, UP0 ;  /* 0x000000070f0a7287 */ /* 0x000fe40008000000 */
        /* <DEDUP_REMOVED lines=12> */
.L_x_770:
[----:B------:R-:W-:-:S11]  /*f660*/  UISETP.NE.AND UP0, UPT, UR5, 0x1, UPT ;  /* 0x000000010500788c */ /* 0x000fd6000bf05270 */
[----:B------:R-:W-:Y:S02]  /*f670*/  @UP0 ULDC.64 UR12, c[0x0][0x9e8] ;  /* 0x00027a00000c0ab9 */ /* 0x000fe40000000a00 */
[----:B------:R-:W-:-:S04]  /*f680*/  UIMAD.WIDE.U32 UR8, UR4, UR12, URZ ;  /* 0x0000000c040872a5 */ /* 0x000fc8000f8e003f */
[----:B------:R-:W-:-:S12]  /*f690*/  @UP0 USHF.R.U32.HI UR4, URZ, UR13, UR9 ;  /* 0x0000000d3f040299 */ /* 0x000fd80008011609 */
.L_x_771:
[----:B------:R-:W-:-:S04]  /*f6a0*/  UIMAD UR4, UR4, UR5, URZ ;  /* 0x00000005040472a4 */ /* 0x000fc8000f8e023f */
[----:B------:R-:W-:-:S04]  /*f6b0*/  UISETP.LT.AND UP0, UPT, UR7, UR4, UPT ;  /* 0x000000040700728c */ /* 0x000fc8000bf01270 */
[----:B------:R-:W-:-:S12]  /*f6c0*/  USEL UR7, UR7, UR4, !UP0 ;  /* 0x0000000407077287 */ /* 0x000fd8000c000000 */
.L_x_769:
[----:B------:R-:W-:Y:S02]  /*f6d0*/  USHF.R.S32.HI UR4, URZ, 0x1f, UR7 ;  /* 0x0000001f3f047899 */ /* 0x000fe40008011407 */
[----:B------:R-:W-:Y:S02]  /*f6e0*/  USHF.R.U32.HI UR11, URZ, 0x10, UR6 ;  /* 0x000000103f0b7899 */ /* 0x000fe40008011606 */
[----:B------:R-:W-:Y:S02]  /*f6f0*/  ULEA.HI UR4, UR4, UR7, URZ, 0x7 ;  /* 0x0000000704047291 */ /* 0x000fe4000f8f383f */
[----:B------:R-:W-:Y:S02]  /*f700*/  ULOP3.LUT UR40, UR6, 0xffff, URZ, 0xc0, !UPT ;  /* 0x0000ffff06287892 */ /* 0x000fe4000f8ec03f */
[----:B------:R-:W-:-:S04]  /*f710*/  USHF.R.S32.HI UR4, URZ, 0x7, UR4 ;  /* 0x000000073f047899 */ /* 0x000fc80008011404 */
[----:B------:R-:W-:-:S04]  /*f720*/  UISETP.LT.AND UP0, UPT, URZ, UR4, UPT ;  /* 0x000000043f00728c */ /* 0x000fc8000bf01270 */
[----:B------:R-:W-:Y:S02]  /*f730*/  USEL UR9, URZ, UR4, !UP0 ;  /* 0x000000043f097287 */ /* 0x000fe4000c000000 */
[----:B------:R-:W-:Y:S02]  /*f740*/  UISETP.NE.AND UP0, UPT, UR11, URZ, UPT ;  /* 0x0000003f0b00728c */ /* 0x000fe4000bf05270 */
[----:B------:R-:W-:Y:S01]  /*f750*/  UISETP.GT.AND UP1, UPT, UR10, UR9, UPT ;  /* 0x000000090a00728c */ /* 0x000fe2000bf24270 */
[----:B------:R-:W-:-:S05]  /*f760*/  UMOV UR4, URZ ;  /* 0x0000003f00047c82 */ /* 0x000fca0008000000 */
[----:B------:R-:W-:-:S03]  /*f770*/  PLOP3.LUT P0, PT, PT, PT, UP1, 0x80, 0x0 ;  /* 0x000000000000781c */ /* 0x000fc60003f0f018 */
[----:B------:R-:W-:-:S10]  /*f780*/  @!UP0 ULDC UR11, c[0x0][0x9f0] ;  /* 0x00027c00000b8ab9 */ /* 0x000fd40000000800 */
[----:B------:R-:W-:Y:S05]  /*f790*/  @!P0 BRA `(.L_x_772) ;  /* 0x0000000000848947 */ /* 0x000fea0003800000 */
[----:B------:R-:W-:Y:S01]  /*f7a0*/  IMAD.U32 R3, RZ, RZ, UR11 ;  /* 0x0000000bff037e24 */ /* 0x000fe2000f8e00ff */
[----:B------:R-:W-:-:S04]  /*f7b0*/  UIADD3 UR4, UR11, -0x1, UR10 ;  /* 0xffffffff0b047890 */ /* 0x000fc8000fffe00a */
[-C--:B------:R-:W-:Y:S01]  /*f7c0*/  IABS R0, R3.reuse ;  /* 0x0000000300007213 */ /* 0x080fe20000000000 */
[----:B------:R-:W-:Y:S01]  /*f7d0*/  UIADD3 UR6, -UR9, UR4, URZ ;  /* 0x0000000409067290 */ /* 0x000fe2000fffe13f */
[----:B------:R-:W-:Y:S02]  /*f7e0*/  IABS R5, R3 ;  /* 0x0000000300057213 */ /* 0x000fe40000000000 */
[----:B------:R-:W-:Y:S01]  /*f7f0*/  R2UR UR12, R0 ;  /* 0x00000000000c72ca */ /* 0x000fe200000e0000 */
[----:B------:R-:W-:Y:S02]  /*f800*/  UMOV UR4, URZ ;  /* 0x0000003f00047c82 */ /* 0x000fe40008000000 */
[----:B------:R-:W-:Y:S01]  /*f810*/  IABS R4, UR6 ;  /* 0x0000000600047c13 */ /* 0x000fe20008000000 */
[----:B------:R-:W-:-:S04]  /*f820*/  ULOP3.LUT UR6, UR6, UR11, URZ, 0x3c, !UPT ;  /* 0x0000000b06067292 */ /* 0x000fc8000f8e3c3f */
[----:B------:R-:W-:-:S05]  /*f830*/  IMAD.MOV.U32 R3, RZ, RZ, R4 ;  /* 0x000000ffff037224 */ /* 0x000fca00078e0004 */
[----:B------:R-:W0:Y:S01]  /*f840*/  I2F.RP R0, UR12 ;  /* 0x0000000c00007d06 */ /* 0x000e220008209400 */
[----:B------:R-:W-:-:S07]  /*f850*/  R2UR UR8, R3 ;  /* 0x00000000030872ca */ /* 0x000fce00000e0000 */
[----:B0-----:R-:W0:Y:S02]  /*f860*/  MUFU.RCP R0, R0 ;  /* 0x0000000000007308 */ /* 0x001e240000001000 */
[----:B0-----:R-:W-:Y:S02]  /*f870*/  VIADD R2, R0, 0xffffffe ;  /* 0x0ffffffe00027836 */ /* 0x001fe40000000000 */
        /* <DEDUP_REMOVED lines=19> */
.L_x_772:
[----:B------:R-:W-:Y:S01]  /*f9b0*/  UIMAD UR40, UR40, UR4, UR9 ;  /* 0x00000004282872a4 */ /* 0x000fe2000f8e0209 */
[----:B------:R-:W-:Y:S02]  /*f9c0*/  IMAD.U32 R25, RZ, RZ, UR10 ;  /* 0x0000000aff197e24 */ /* 0x000fe4000f8e00ff */
[----:B------:R-:W-:Y:S02]  /*f9d0*/  IMAD.MOV.U32 R13, RZ, RZ, 0x1 ;  /* 0x00000001ff0d7424 */ /* 0x000fe400078e00ff */
[----:B------:R-:W-:Y:S02]  /*f9e0*/  IMAD.MOV.U32 R2, RZ, RZ, 0x1 ;  /* 0x00000001ff027424 */ /* 0x000fe400078e00ff */
[----:B------:R-:W-:-:S05]  /*f9f0*/  IMAD.U32 R0, RZ, RZ, UR40 ;  /* 0x00000028ff007e24 */ /* 0x000fca000f8e00ff */
[----:B------:R-:W-:Y:S01]  /*fa00*/  VIADDMNMX R25, R0, UR4, R25, PT ;  /* 0x0000000400197c46 */ /* 0x000fe2000b800119 */
[----:B------:R-:W-:-:S03]  /*fa10*/  IMAD.MOV.U32 R0, RZ, RZ, RZ ;  /* 0x000000ffff007224 */ /* 0x000fc600078e00ff */
[----:B------:R-:W-:-:S13]  /*fa20*/  ISETP.GT.AND P0, PT, R25, UR40, PT ;  /* 0x0000002819007c0c */ /* 0x000fda000bf04270 */
        /* <DEDUP_REMOVED lines=24> */
.L_x_773:
        /* <DEDUP_REMOVED lines=20> */
.L_x_774:
        /* <DEDUP_REMOVED lines=20> */
.L_x_775:
        /* <DEDUP_REMOVED lines=18> */
.L_x_776:
        /* <DEDUP_REMOVED lines=13> */
[C---:B------:R-:W-:Y:S01]  /*10020*/  LOP3.LUT R6, R0.reuse, 0x80, RZ, 0xc0, !PT ;  /* 0x0000008000067812 */ /* 0x040fe200078ec0ff */
        /* <DEDUP_REMOVED lines=30> */
.L_x_832:
[----:B-1----:R-:W-:Y:S02]  /*10210*/  ISETP.NE.AND P0, PT, R14, RZ, PT ;  /* 0x000000ff0e00720c */ /* 0x002fe40003f05270 */
[----:B------:R-:W-:Y:S02]  /*10220*/  PLOP3.LUT P1, PT, PT, PT, PT, 0x8, 0x0 ;  /* 0x000000000000781c */ /* 0x000fe40003f2e170 */
[----:B------:R-:W-:-:S11]  /*10230*/  LOP3.LUT R16, R16, 0xfffffffd, RZ, 0xc0, !PT ;  /* 0xfffffffd10107812 */ /* 0x000fd600078ec0ff */
[----:B------:R-:W-:Y:S01]  /*10240*/  @P1 LOP3.LUT R16, R16, 0x2, RZ, 0xfc, !PT ;  /* 0x0000000210101812 */ /* 0x000fe200078efcff */
[----:B------:R-:W-:Y:S06]  /*10250*/  @P0 BRA `(.L_x_778) ;  /* 0x00000004008c0947 */ /* 0x000fec0003800000 */
[----:B------:R-:W-:Y:S01]  /*10260*/  UMOV UR4, 0xffffffff ;  /* 0xffffffff00047882 */ /* 0x000fe20000000000 */
[----:B------:R-:W-:Y:S02]  /*10270*/  VIADD R7, R25, 0xffffffff ;  /* 0xffffffff19077836 */ /* 0x000fe40000000000 */
[----:B------:R-:W-:Y:S05]  /*10280*/  BRA.DIV UR4, `(.L_x_779) ;  /* 0x0000002a04b47947 */ /* 0x000fea000b800000 */
[----:B------:R-:W-:-:S13]  /*10290*/  ELECT P6, URZ, PT ;  /* 0x00000000003f782f */ /* 0x000fda00038c0000 */
.L_x_835:
        /* <DEDUP_REMOVED lines=17> */
[----:B------:R-:W-:-:S05]  /*103b0*/  LEA.HI.X R5, R2, R5, R3, 0x2, P0 ;  /* 0x0000000502057211 */ /* 0x000fca00000f1403 */
[----:B------:R1:W5:Y:S01]  /*103c0*/  LDG.E R17, desc[UR44][R4.64] ;  /* 0x0000002c04117981 */ /* 0x000362000c1e1900 */
[----:B------:R-:W-:-:S04]  /*103d0*/  IMAD.MOV R2, RZ, RZ, -R9 ;  /* 0x000000ffff027224 */ /* 0x000fc800078e0a09 */
[----:B------:R-:W-:-:S07]  /*103e0*/  IMAD R7, R0, R2, R7 ;  /* 0x0000000200077224 */ /* 0x000fce00078e0207 */
.L_x_780:
[----:B------:R-:W-:Y:S01]  /*103f0*/  IMAD.MOV.U32 R0, RZ, RZ, 0x1 ;  /* 0x00000001ff007424 */ /* 0x000fe200078e00ff */
[----:B------:R-:W-:-:S04]  /*10400*/  ISETP.NE.AND P1, PT, R26, RZ, PT ;  /* 0x000000ff1a00720c */ /* 0x000fc80003f25270 */
[----:B------:R-:W-:-:S04]  /*10410*/  SHF.L.U32 R0, R0, 0x1f, RZ ;  /* 0x0000001f00007819 */ /* 0x000fc800000006ff */
[----:B------:R-:W2:Y:S02]  /*10420*/  SYNCS.PHASECHK.TRANS64.TRYWAIT P0, [UR38+0x17080], R0 ;  /* 0x01708000ff0075a7 */ /* 0x000ea40008000166 */
[----:B--2---:R-:W-:Y:S05]  /*10430*/  @!P0 BRA `(.L_x_781) ;  /* 0x0000002800688947 */ /* 0x004fea0003800000 */
.L_x_836:
[----:B------:R-:W-:Y:S05]  /*10440*/  @P1 BRA `(.L_x_782) ;  /* 0x0000000000141947 */ /* 0x000fea0003800000 */
[----:B------:R-:W-:Y:S01]  /*10450*/  LOP3.LUT P0, RZ, R28, 0x1f, RZ, 0xc0, !PT ;  /* 0x0000001f1cff7812 */ /* 0x000fe2000780c0ff */
[----:B------:R-:W-:-:S04]  /*10460*/  IMAD.MOV.U32 R2, RZ, RZ, 0x3000 ;  /* 0x00003000ff027424 */ /* 0x000fc800078e00ff */
[----:B------:R3:W-:Y:S08]  /*10470*/  SYNCS.ARRIVE.TRANS64 RZ, [UR38+0x17070], R2 ;  /* 0x01707002ffff79a7 */ /* 0x0007f00008000026 */
[----:B---3--:R-:W-:Y:S05]  /*10480*/  @!P0 BRA `(.L_x_782) ;  /* 0x0000000000048947 */ /* 0x008fea0003800000 */
[----:B------:R-:W-:Y:S01]  /*10490*/  BPT.TRAP 0x1 ;  /* 0x000000040000795c */ /* 0x000fe20000300000 */
.L_x_782:
        /* <DEDUP_REMOVED lines=28> */
.L_x_837:
[----:B------:R-:W-:Y:S05]  /*10660*/  @P1 BRA `(.L_x_784) ;  /* 0x0000000000141947 */ /* 0x000fea0003800000 */
[----:B------:R-:W-:Y:S01]  /*10670*/  LOP3.LUT P0, RZ, R28, 0x1f, RZ, 0xc0, !PT ;  /* 0x0000001f1cff7812 */ /* 0x000fe2000780c0ff */
[----:B--2---:R-:W-:-:S04]  /*10680*/  IMAD.MOV.U32 R0, RZ, RZ, 0x3000 ;  /* 0x00003000ff007424 */ /* 0x004fc800078e00ff */
[----:B------:R3:W-:Y:S08]  /*10690*/  SYNCS.ARRIVE.TRANS64 RZ, [UR38+0x17030], R0 ;  /* 0x01703000ffff79a7 */ /* 0x0007f00008000026 */
[----:B---3--:R-:W-:Y:S05]  /*106a0*/  @!P0 BRA `(.L_x_784) ;  /* 0x0000000000048947 */ /* 0x008fea0003800000 */
[----:B------:R-:W-:Y:S01]  /*106b0*/  BPT.TRAP 0x1 ;  /* 0x000000040000795c */ /* 0x000fe20000300000 */
.L_x_784:
        /* <DEDUP_REMOVED lines=29> */
.L_x_778:
[----:B------:R-:W-:Y:S05]  /*10890*/  WARPSYNC.ALL ;  /* 0x0000000000007948 */ /* 0x000fea0003800000 */
[----:B--2---:R-:W2:Y:S01]  /*108a0*/  S2R R0, SR_CTAID.Z ;  /* 0x0000000000007919 */ /* 0x004ea20000002700 */
        /* <DEDUP_REMOVED lines=10> */
[----:B--2---:R-:W-:-:S03]  /*10950*/  SHF.R.S32.HI R29, RZ, 0x1f, R0 ;  /* 0x0000001fff1d7819 */ /* 0x004fc60000011400 */
[----:B------:R-:W-:Y:S08]  /*10960*/  @!P0 BRA `(.L_x_785) ;  /* 0x0000000000408947 */ /* 0x000ff00003800000 */
[----:B------:R-:W-:Y:S01]  /*10970*/  MOV R2, 0x0 ;  /* 0x0000000000027802 */ /* 0x000fe20000000f00 */
[----:B------:R-:W-:Y:S01]  /*10980*/  ULDC.64 UR6, c[0x4][0x98] ;  /* 0x0100260000067ab9 */ /* 0x000fe20000000a00 */
[----:B------:R-:W-:Y:S01]  /*10990*/  ULDC.64 UR8, c[0x4][0xa0] ;  /* 0x0100280000087ab9 */ /* 0x000fe20000000a00 */
[----:B------:R-:W-:Y:S01]  /*109a0*/  ULDC.64 UR4, c[0x4][0x28] ;  /* 0x01000a0000047ab9 */ /* 0x000fe20000000a00 */
[----:B-1----:R-:W-:Y:S02]  /*109b0*/  IMAD.U32 R4, RZ, RZ, UR6 ;  /* 0x00000006ff047e24 */ /* 0x002fe4000f8e00ff */
        /* <DEDUP_REMOVED lines=11> */
.L_x_785:
[----:B------:R-:W2:Y:S01]  /*10a70*/  LDC R10, c[0x0][0x448] ;  /* 0x00011200ff0a7b82 */ /* 0x000ea20000000800 */
[----:B------:R-:W-:Y:S01]  /*10a80*/  SHF.R.U32.HI R2, RZ, 0x1, R28 ;  /* 0x00000001ff027819 */ /* 0x000fe2000001161c */
[----:B0-----:R-:W-:Y:S01]  /*10a90*/  IMAD.SHL.U32 R20, R28, 0x10, RZ ;  /* 0x000000101c147824 */ /* 0x001fe200078e00ff */
[----:B------:R-:W-:Y:S01]  /*10aa0*/  SHF.R.U32.HI R9, RZ, 0x1, R26 ;  /* 0x00000001ff097819 */ /* 0x000fe2000001161a */
[----:B------:R-:W-:Y:S01]  /*10ab0*/  UMOV UR42, UR46 ;  /* 0x0000002e002a7c82 */ /* 0x000fe20008000000 */
[----:B------:R-:W-:Y:S01]  /*10ac0*/  ULDC.64 UR4, c[0x0][0x2d0] ;  /* 0x0000b40000047ab9 */ /* 0x000fe20000000a00 */
[----:B------:R-:W-:Y:S01]  /*10ad0*/  IMAD.SHL.U32 R0, R2, 0x20, RZ ;  /* 0x0000002002007824 */ /* 0x000fe200078e00ff */
[----:B------:R-:W-:Y:S01]  /*10ae0*/  LOP3.LUT R6, R20, 0x10, RZ, 0xc0, !PT ;  /* 0x0000001014067812 */ /* 0x000fe200078ec0ff */
[----:B------:R-:W-:Y:S01]  /*10af0*/  IMAD.SHL.U32 R2, R26, 0x10, RZ ;  /* 0x000000101a027824 */ /* 0x000fe200078e00ff */
[----:B------:R-:W0:Y:S01]  /*10b00*/  S2R R20, SR_CTAID.Z ;  /* 0x0000000000147919 */ /* 0x000e220000002700 */
[----:B------:R-:W-:Y:S01]  /*10b10*/  ULDC.64 UR6, c[0x0][0x2c8] ;  /* 0x0000b20000067ab9 */ /* 0x000fe20000000a00 */
[----:B------:R-:W-:Y:S01]  /*10b20*/  LOP3.LUT R0, R0, 0x60, RZ, 0xc0, !PT ;  /* 0x0000006000007812 */ /* 0x000fe200078ec0ff */
[----:B------:R-:W-:-:S03]  /*10b30*/  ULDC.64 UR8, c[0x0][0x280] ;  /* 0x0000a00000087ab9 */ /* 0x000fc60000000a00 */
[----:B------:R-:W-:Y:S01]  /*10b40*/  LOP3.LUT R0, R0, 0x700, R2, 0xf8, !PT ;  /* 0x0000070000007812 */ /* 0x000fe200078ef802 */
[C---:B------:R-:W-:Y:S02]  /*10b50*/  IMAD.SHL.U32 R2, R27.reuse, 0x10, RZ ;  /* 0x000000101b027824 */ /* 0x040fe400078e00ff */
[----:B------:R-:W-:-:S05]  /*10b60*/  IMAD R27, R27, 0x80, R6 ;  /* 0x000000801b1b7824 */ /* 0x000fca00078e0206 */
[----:B------:R-:W-:Y:S01]  /*10b70*/  LOP3.LUT R0, R0, R27, R2, 0xf6, !PT ;  /* 0x0000001b00007212 */ /* 0x000fe200078ef602 */
[----:B------:R-:W-:Y:S01]  /*10b80*/  IMAD.SHL.U32 R2, R28, 0x40, RZ ;  /* 0x000000401c027824 */ /* 0x000fe200078e00ff */
[----:B--2---:R-:W-:-:S04]  /*10b90*/  ISETP.NE.AND P0, PT, R10, 0x1, PT ;  /* 0x000000010a00780c */ /* 0x004fc80003f05270 */
[----:B------:R-:W-:-:S05]  /*10ba0*/  LOP3.LUT R2, R9, 0x40, R2, 0xf8, !PT ;  /* 0x0000004009027812 */ /* 0x000fca00078ef802 */
[----:B------:R-:W-:Y:S02]  /*10bb0*/  VIADD R11, R2, UR39 ;  /* 0x00000027020b7c36 */ /* 0x000fe40008000000 */
[----:B------:R-:W2:Y:S02]  /*10bc0*/  LDC.64 R2, c[0x0][0x2e0] ;  /* 0x0000b800ff027b82 */ /* 0x000ea40000000a00 */
[----:B-1----:R-:W-:-:S06]  /*10bd0*/  IMAD.MOV.U32 R5, RZ, RZ, R11 ;  /* 0x000000ffff057224 */ /* 0x002fcc00078e000b */
[----:B------:R-:W1:Y:S08]  /*10be0*/  @P0 LDC R4, c[0x0][0x44c] ;  /* 0x00011300ff040b82 */ /* 0x000e700000000800 */
[----:B------:R-:W3:Y:S08]  /*10bf0*/  @P0 LDC R7, c[0x0][0x450] ;  /* 0x00011400ff070b82 */ /* 0x000ef00000000800 */
[----:B------:R-:W4:Y:S08]  /*10c00*/  @P0 LDC R8, c[0x0][0x44c] ;  /* 0x00011300ff080b82 */ /* 0x000f300000000800 */
[----:B------:R-:W5:Y:S01]  /*10c10*/  @P0 LDC R13, c[0x0][0x450] ;  /* 0x00011400ff0d0b82 */ /* 0x000f620000000800 */
[----:B-1----:R-:W-:-:S05]  /*10c20*/  @P0 IMAD.HI.U32 R4, R11, R4, RZ ;  /* 0x000000040b040227 */ /* 0x002fca00078e00ff */
[----:B---3--:R-:W-:Y:S01]  /*10c30*/  @P0 SHF.R.U32.HI R5, RZ, R7, R4 ;  /* 0x00000007ff050219 */ /* 0x008fe20000011604 */
[----:B------:R-:W-:-:S04]  /*10c40*/  VIADD R7, R11, 0x80 ;  /* 0x000000800b077836 */ /* 0x000fc80000000000 */
[----:B------:R-:W-:Y:S02]  /*10c50*/  IMAD.MOV R12, RZ, RZ, -R5 ;  /* 0x000000ffff0c7224 */ /* 0x000fe400078e0a05 */
[----:B----4-:R-:W-:-:S04]  /*10c60*/  @P0 IMAD.HI.U32 R4, R7, R8, RZ ;  /* 0x0000000807040227 */ /* 0x010fc800078e00ff */
[----:B------:R-:W-:Y:S02]  /*10c70*/  IMAD.MOV.U32 R8, RZ, RZ, R7 ;  /* 0x000000ffff087224 */ /* 0x000fe400078e0007 */
[----:B------:R-:W-:Y:S01]  /*10c80*/  IMAD R11, R10, R12, R11 ;  /* 0x0000000c0a0b7224 */ /* 0x000fe200078e020b */
[----:B-----5:R-:W-:Y:S01]  /*10c90*/  @P0 SHF.R.U32.HI R8, RZ, R13, R4 ;  /* 0x0000000dff080219 */ /* 0x020fe20000011604 */
[----:B--2---:R-:W-:-:S03]  /*10ca0*/  IMAD R4, R29, R2, RZ ;  /* 0x000000021d047224 */ /* 0x004fc600078e02ff */
[----:B------:R-:W-:Y:S01]  /*10cb0*/  SHF.R.S32.HI R12, RZ, 0x1f, R11 ;  /* 0x0000001fff0c7819 */ /* 0x000fe2000001140b */
[C---:B0-----:R-:W-:Y:S01]  /*10cc0*/  IMAD R13, R20.reuse, R3, R4 ;  /* 0x00000003140d7224 */ /* 0x041fe200078e0204 */
[----:B------:R-:W-:Y:S01]  /*10cd0*/  SHF.R.S32.HI R4, RZ, 0x1f, R5 ;  /* 0x0000001fff047819 */ /* 0x000fe20000011405 */
[----:B------:R-:W-:-:S04]  /*10ce0*/  IMAD.WIDE.U32 R2, R20, R2, UR42 ;  /* 0x0000002a14027e25 */ /* 0x000fc8000f8e0002 */
[----:B------:R-:W-:Y:S02]  /*10cf0*/  IMAD R4, R4, UR4, RZ ;  /* 0x0000000404047c24 */ /* 0x000fe4000f8e02ff */
[----:B------:R-:W-:Y:S02]  /*10d00*/  IMAD.IADD R3, R3, 0x1, R13 ;  /* 0x0000000103037824 */ /* 0x000fe400078e020d */
[C---:B------:R-:W-:Y:S02]  /*10d10*/  IMAD R13, R5.reuse, UR5, R4 ;  /* 0x00000005050d7c24 */ /* 0x040fe4000f8e0204 */
[----:B------:R-:W-:-:S04]  /*10d20*/  IMAD.WIDE.U32 R4, R5, UR4, R2 ;  /* 0x0000000405047c25 */ /* 0x000fc8000f8e0002 */
[----:B------:R-:W-:Y:S02]  /*10d30*/  IMAD.IADD R5, R5, 0x1, R13 ;  /* 0x0000000105057824 */ /* 0x000fe400078e020d */
[----:B------:R-:W-:Y:S02]  /*10d40*/  IMAD R12, R12, UR6, RZ ;  /* 0x000000060c0c7c24 */ /* 0x000fe4000f8e02ff */
[----:B------:R-:W-:-:S04]  /*10d50*/  IMAD.WIDE.U32 R4, R11, UR6, R4 ;  /* 0x000000060b047c25 */ /* 0x000fc8000f8e0004 */
[----:B------:R-:W-:Y:S01]  /*10d60*/  IMAD R11, R11, UR7, R12 ;  /* 0x000000070b0b7c24 */ /* 0x000fe2000f8e020c */
[----:B------:R-:W-:Y:S01]  /*10d70*/  IADD3 R4, P0, R4, UR8, RZ ;  /* 0x0000000804047c10 */ /* 0x000fe2000ff1e0ff */
[----:B------:R-:W-:-:S03]  /*10d80*/  IMAD.WIDE.U32 R2, R8, UR4, R2 ;  /* 0x0000000408027c25 */ /* 0x000fc6000f8e0002 */
[----:B------:R-:W-:Y:S02]  /*10d90*/  IADD3.X R5, R5, UR9, R11, P0, !PT ;  /* 0x0000000905057c10 */ /* 0x000fe400087fe40b */
[----:B------:R-:W-:-:S05]  /*10da0*/  SHF.R.S32.HI R11, RZ, 0x1f, R8 ;  /* 0x0000001fff0b7819 */ /* 0x000fca0000011408 */
[----:B------:R-:W-:Y:S01]  /*10db0*/  IMAD R11, R11, UR4, RZ ;  /* 0x000000040b0b7c24 */ /* 0x000fe2000f8e02ff */
[----:B------:R-:W-:Y:S02]  /*10dc0*/  ULDC UR4, c[0x0][0x2b8] ;  /* 0x0000ae0000047ab9 */ /* 0x000fe40000000800 */
[----:B------:R-:W-:Y:S01]  /*10dd0*/  ISETP.GE.AND P2, PT, R6, UR4, PT ;  /* 0x0000000406007c0c */ /* 0x000fe2000bf46270 */
[----:B------:R-:W-:Y:S02]  /*10de0*/  IMAD R11, R8, UR5, R11 ;  /* 0x00000005080b7c24 */ /* 0x000fe4000f8e020b */
[----:B------:R-:W-:Y:S02]  /*10df0*/  IMAD.MOV R8, RZ, RZ, -R8 ;  /* 0x000000ffff087224 */ /* 0x000fe400078e0a08 */
[----:B------:R-:W-:Y:S02]  /*10e00*/  IMAD.IADD R3, R3, 0x1, R11 ;  /* 0x0000000103037824 */ /* 0x000fe400078e020b */
[----:B------:R-:W-:-:S04]  /*10e10*/  IMAD R7, R10, R8, R7 ;  /* 0x000000080a077224 */ /* 0x000fc800078e0207 */
[----:B------:R-:W-:Y:S01]  /*10e20*/  IMAD.WIDE.U32 R2, R7, UR6, R2 ;  /* 0x0000000607027c25 */ /* 0x000fe2000f8e0002 */
[----:B------:R-:W-:-:S05]  /*10e30*/  SHF.R.S32.HI R8, RZ, 0x1f, R7 ;  /* 0x0000001fff087819 */ /* 0x000fca0000011407 */
[----:B------:R-:W-:-:S04]  /*10e40*/  IMAD R8, R8, UR6, RZ ;  /* 0x0000000608087c24 */ /* 0x000fc8000f8e02ff */
[----:B------:R-:W-:Y:S01]  /*10e50*/  IMAD R11, R7, UR7, R8 ;  /* 0x00000007070b7c24 */ /* 0x000fe2000f8e0208 */
[----:B------:R-:W-:Y:S02]  /*10e60*/  IADD3 R7, P0, R2, UR8, RZ ;  /* 0x0000000802077c10 */ /* 0x000fe4000ff1e0ff */
[----:B------:R-:W-:Y:S02]  /*10e70*/  LOP3.LUT R2, R6, 0x20, RZ, 0xfc, !PT ;  /* 0x0000002006027812 */ /* 0x000fe400078efcff */
[----:B------:R-:W-:Y:S02]  /*10e80*/  IADD3.X R8, R3, UR9, R11, P0, !PT ;  /* 0x0000000903087c10 */ /* 0x000fe400087fe40b */
[----:B------:R-:W-:Y:S02]  /*10e90*/  ISETP.GE.AND P0, PT, R2, UR4, PT ;  /* 0x0000000402007c0c */ /* 0x000fe4000bf06270 */
[----:B------:R-:W-:-:S04]  /*10ea0*/  LOP3.LUT R2, R6, 0x40, RZ, 0xfc, !PT ;  /* 0x0000004006027812 */ /* 0x000fc800078efcff */
[----:B------:R-:W-:Y:S01]  /*10eb0*/  ISETP.GE.AND P1, PT, R2, UR4, PT ;  /* 0x0000000402007c0c */ /* 0x000fe2000bf26270 */
[----:B------:R-:W-:-:S03]  /*10ec0*/  UMOV UR4, 0xffffffff ;  /* 0xffffffff00047882 */ /* 0x000fc60000000000 */
[----:B------:R-:W-:Y:S09]  /*10ed0*/  BRA.DIV UR4, `(.L_x_786) ;  /* 0x0000001e04f07947 */ /* 0x000ff2000b800000 */
[----:B------:R-:W0:Y:S01]  /*10ee0*/  SHFL.IDX PT, R14, R4, RZ, 0x1e1f ;  /* 0x001e1fff040e7589 */ /* 0x000e2200000e0000 */
[----:B------:R-:W-:Y:S01]  /*10ef0*/  ULDC UR4, c[0x0][0x288] ;  /* 0x0000a20000047ab9 */ /* 0x000fe20000000800 */
[----:B------:R-:W-:Y:S02]  /*10f00*/  VIADD R9, R9, UR39 ;  /* 0x0000002709097c36 */ /* 0x000fe40008000000 */
        /* <DEDUP_REMOVED lines=24> */
.L_x_844:
        /* <DEDUP_REMOVED lines=15> */
.L_x_788:
[----:B------:R-:W-:Y:S05]  /*11180*/  BSYNC B0 ;  /* 0x0000000000007941 */ /* 0x000fea0003800000 */
.L_x_787:
[----:B------:R-:W-:Y:S01]  /*11190*/  NOP ;  /* 0x0000000000007918 */ /* 0x000fe20000000000 */
[----:B------:R-:W-:Y:S01]  /*111a0*/  SYNCS.ARRIVE.TRANS64.RED.A0T1 RZ, [UR38+0x17000], RZ ;  /* 0x017000ffffff79a7 */ /* 0x000fe20008200426 */
[----:B------:R-:W-:Y:S01]  /*111b0*/  ARRIVES.LDGSTSBAR.64.TRANSCNT [UR38+0x17000] ;  /* 0x01700000ff0079b0 */ /* 0x000fe20008000aa6 */
[----:B------:R-:W-:Y:S01]  /*111c0*/  NOP ;  /* 0x0000000000007918 */ /* 0x000fe20000000000 */
[----:B------:R-:W-:Y:S01]  /*111d0*/  SYNCS.ARRIVE.TRANS64.A1T0 RZ, [UR38+0x17000], RZ ;  /* 0x017000ffffff79a7 */ /* 0x000fe20008100026 */
[----:B------:R-:W-:-:S05]  /*111e0*/  VIADD R0, R25, 0xfffffffe ;  /* 0xfffffffe19007836 */ /* 0x000fca0000000000 */
[----:B------:R-:W-:Y:S01]  /*111f0*/  ISETP.GE.AND P1, PT, R0, UR40, PT ;  /* 0x0000002800007c0c */ /* 0x000fe2000bf26270 */
[----:B------:R-:W2:Y:S02]  /*11200*/  SYNCS.PHASECHK.TRANS64.TRYWAIT P0, [UR38+0x17020], R4 ;  /* 0x01702004ff0075a7 */ /* 0x000ea40008000166 */
[----:B--2---:R-:W-:Y:S10]  /*11210*/  @!P0 BRA `(.L_x_789) ;  /* 0x0000002000148947 */ /* 0x004ff40003800000 */
.L_x_845:
[----:B------:R-:W-:Y:S01]  /*11220*/  IMAD.MOV.U32 R13, RZ, RZ, 0x1 ;  /* 0x00000001ff0d7424 */ /* 0x000fe200078e00ff */
[----:B------:R-:W-:Y:S06]  /*11230*/  @!P1 BRA `(.L_x_790) ;  /* 0x0000000c00b09947 */ /* 0x000fec0003800000 */
[----:B------:R-:W-:Y:S01]  /*11240*/  IMAD.U32 R20, RZ, RZ, UR41 ;  /* 0x00000029ff147e24 */ /* 0x000fe2000f8e00ff */
[----:B------:R-:W-:Y:S01]  /*11250*/  LOP3.LUT R15, R28, 0x1f, RZ, 0xc0, !PT ;  /* 0x0000001f1c0f7812 */ /* 0x000fe200078ec0ff */
[----:B------:R-:W-:Y:S02]  /*11260*/  IMAD.U32 R21, RZ, RZ, UR41 ;  /* 0x00000029ff157e24 */ /* 0x000fe4000f8e00ff */
[----:B------:R-:W-:Y:S01]  /*11270*/  IMAD.MOV.U32 R6, RZ, RZ, 0x1 ;  /* 0x00000001ff067424 */ /* 0x000fe200078e00ff */
[----:B------:R-:W-:Y:S01]  /*11280*/  LOP3.LUT R20, R20, 0x1, RZ, 0xfc, !PT ;  /* 0x0000000114147812 */ /* 0x000fe200078efcff */
[----:B0-----:R-:W-:Y:S01]  /*11290*/  IMAD.MOV.U32 R7, RZ, RZ, RZ ;  /* 0x000000ffff077224 */ /* 0x001fe200078e00ff */
[----:B------:R-:W-:-:S07]  /*112a0*/  LOP3.LUT R21, R21, 0x2, RZ, 0xfc, !PT ;  /* 0x0000000215157812 */ /* 0x000fce00078efcff */
.L_x_811:
[----:B------:R-:W-:Y:S01]  /*112b0*/  LOP3.LUT P1, RZ, R16, 0x2, RZ, 0xc0, !PT ;  /* 0x0000000210ff7812 */ /* 0x000fe2000782c0ff */
[----:B------:R-:W-:Y:S01]  /*112c0*/  VIADD R12, R7, 0x1 ;  /* 0x00000001070c7836 */ /* 0x000fe20000000000 */
[----:B------:R-:W-:Y:S04]  /*112d0*/  BSSY B0, `(.L_x_791) ;  /* 0x0000096000007945 */ /* 0x000fe80003800000 */
[----:B------:R-:W-:-:S04]  /*112e0*/  ISETP.NE.AND P0, PT, R12, 0x2, PT ;  /* 0x000000020c00780c */ /* 0x000fc80003f05270 */
[----:B------:R-:W-:Y:S02]  /*112f0*/  SEL R13, RZ, 0x1, P0 ;  /* 0x00000001ff0d7807 */ /* 0x000fe40000000000 */
[----:B------:R-:W-:Y:S02]  /*11300*/  SEL R12, R12, RZ, P0 ;  /* 0x000000ff0c0c7207 */ /* 0x000fe40000000000 */
[----:B------:R-:W-:Y:S01]  /*11310*/  LOP3.LUT R13, R6, R13, RZ, 0x3c, !PT ;  /* 0x0000000d060d7212 */ /* 0x000fe200078e3cff */
[----:B0-----:R-:W-:Y:S06]  /*11320*/  @!P1 BRA `(.L_x_792) ;  /* 0x0000000800409947 */ /* 0x001fec0003800000 */
[----:B------:R-:W-:Y:S01]  /*11330*/  LOP3.LUT P1, RZ, R16, 0x1, RZ, 0xc0, !PT ;  /* 0x0000000110ff7812 */ /* 0x000fe2000782c0ff */
[----:B------:R-:W-:-:S12]  /*11340*/  IMAD.MOV.U32 R9, RZ, RZ, R0 ;  /* 0x000000ffff097224 */ /* 0x000fd800078e0000 */
[----:B------:R-:W-:Y:S05]  /*11350*/  @!P1 BRA `(.L_x_793) ;  /* 0x00000000004c9947 */ /* 0x000fea0003800000 */
[----:B------:R-:W0:Y:S01]  /*11360*/  LDC R9, c[0x0][0x43c] ;  /* 0x00010f00ff097b82 */ /* 0x000e220000000800 */
[----:B------:R-:W-:Y:S01]  /*11370*/  IMAD.MOV.U32 R11, RZ, RZ, R0 ;  /* 0x000000ffff0b7224 */ /* 0x000fe200078e0000 */
[----:B------:R-:W-:Y:S02]  /*11380*/  ULDC.64 UR4, c[0x0][0x428] ;  /* 0x00010a0000047ab9 */ /* 0x000fe40000000a00 */
[----:B------:R-:W-:-:S04]  /*11390*/  IMAD R17, R19, UR4, RZ ;  /* 0x0000000413117c24 */ /* 0x000fc8000f8e02ff */
[----:B-1----:R-:W1:Y:S01]  /*113a0*/  LDC.64 R4, c[0x0][0x418] ;  /* 0x00010600ff047b82 */ /* 0x002e620000000a00 */
[----:B------:R-:W-:Y:S01]  /*113b0*/  IMAD R17, R18, UR5, R17 ;  /* 0x0000000512117c24 */ /* 0x000fe2000f8e0211 */
[----:B0-----:R-:W-:-:S13]  /*113c0*/  ISETP.NE.AND P0, PT, R9, 0x1, PT ;  /* 0x000000010900780c */ /* 0x001fda0003f05270 */
[----:B------:R-:W0:Y:S02]  /*113d0*/  @P0 LDC.64 R2, c[0x0][0x440] ;  /* 0x00011000ff020b82 */ /* 0x000e240000000a00 */
[----:B0-----:R-:W-:-:S05]  /*113e0*/  @P0 IMAD.HI.U32 R2, R0, R2, RZ ;  /* 0x0000000200020227 */ /* 0x001fca00078e00ff */
[----:B------:R-:W-:-:S04]  /*113f0*/  @P0 SHF.R.U32.HI R11, RZ, R3, R2 ;  /* 0x00000003ff0b0219 */ /* 0x000fc80000011602 */
[--C-:B------:R-:W-:Y:S01]  /*11400*/  SHF.R.S32.HI R3, RZ, 0x1f, R11.reuse ;  /* 0x0000001fff037819 */ /* 0x100fe2000001140b */
        /* <DEDUP_REMOVED lines=8> */
.L_x_793:
[----:B0-----:R-:W-:Y:S02]  /*11490*/  LEA R4, R12, UR38, 0x3 ;  /* 0x000000260c047c11 */ /* 0x001fe4000f8e18ff */
[----:B-1----:R-:W-:Y:S02]  /*114a0*/  SHF.L.U32 R3, R13, 0x1f, RZ ;  /* 0x0000001f0d037819 */ /* 0x002fe400000006ff */
[----:B------:R-:W-:Y:S02]  /*114b0*/  ISETP.NE.AND P1, PT, R26, RZ, PT ;  /* 0x000000ff1a00720c */ /* 0x000fe40003f25270 */
[----:B------:R-:W0:Y:S02]  /*114c0*/  SYNCS.PHASECHK.TRANS64.TRYWAIT P0, [R4+URZ+0x17080], R3 ;  /* 0x01708003040075a7 */ /* 0x000e24000800017f */
[----:B0-----:R-:W-:Y:S09]  /*114d0*/  @!P0 BRA `(.L_x_794) ;  /* 0x0000001c007c8947 */ /* 0x001ff20003800000 */
.L_x_846:
[----:B------:R-:W-:Y:S04]  /*114e0*/  BSSY B1, `(.L_x_795) ;  /* 0x0000007000017945 */ /* 0x000fe80003800000 */
[----:B------:R-:W-:Y:S05]  /*114f0*/  @P1 BRA `(.L_x_796) ;  /* 0x0000000000141947 */ /* 0x000fea0003800000 */
[----:B------:R-:W-:Y:S01]  /*11500*/  ISETP.NE.AND P0, PT, R15, RZ, PT ;  /* 0x000000ff0f00720c */ /* 0x000fe20003f05270 */
[----:B------:R-:W-:-:S04]  /*11510*/  IMAD.MOV.U32 R5, RZ, RZ, 0x3000 ;  /* 0x00003000ff057424 */ /* 0x000fc800078e00ff */
[----:B------:R1:W-:Y:S08]  /*11520*/  SYNCS.ARRIVE.TRANS64 RZ, [R4+URZ+0x17070], R5 ;  /* 0x0170700504ff79a7 */ /* 0x0003f0000800003f */
[----:B------:R-:W-:Y:S05]  /*11530*/  @!P0 BRA `(.L_x_796) ;  /* 0x0000000000048947 */ /* 0x000fea0003800000 */
[----:B------:R-:W-:Y:S01]  /*11540*/  BPT.TRAP 0x1 ;  /* 0x000000040000795c */ /* 0x000fe20000300000 */
.L_x_796:
[----:B------:R-:W-:Y:S05]  /*11550*/  BSYNC B1 ;  /* 0x0000000000017941 */ /* 0x000fea0003800000 */
.L_x_795:
[----:B-1----:R-:W-:Y:S01]  /*11560*/  IMAD.U32 R5, RZ, RZ, UR38 ;  /* 0x00000026ff057e24 */ /* 0x002fe2000f8e00ff */
[----:B------:R-:W-:Y:S01]  /*11570*/  R2UR UR33, R4 ;  /* 0x00000000042172ca */ /* 0x000fe200000e0000 */
[----:B------:R-:W-:Y:S01]  /*11580*/  IMAD.SHL.U32 R8, R9, 0x80, RZ ;  /* 0x0000008009087824 */ /* 0x000fe200078e00ff */
[----:B------:R-:W-:Y:S01]  /*11590*/  ULDC.64 UR6, c[0x0][0x198] ;  /* 0x0000660000067ab9 */ /* 0x000fe20000000a00 */
[----:B------:R-:W-:Y:S01]  /*115a0*/  IMAD R5, R12, 0x3000, R5 ;  /* 0x000030000c057824 */ /* 0x000fe200078e0205 */
[----:B------:R-:W-:Y:S01]  /*115b0*/  UIADD3 UR6, UP0, UR6, 0x470, URZ ;  /* 0x0000047006067890 */ /* 0x000fe2000ff1e03f */
[----:B------:R-:W-:Y:S01]  /*115c0*/  IMAD.MOV.U32 R10, RZ, RZ, RZ ;  /* 0x000000ffff0a7224 */ /* 0x000fe200078e00ff */
        /* <DEDUP_REMOVED lines=9> */
.L_x_797:
[----:B------:R-:W-:-:S13]  /*11660*/  @P0 ELECT P2, URZ, PT ;  /* 0x00000000003f082f */ /* 0x000fda0003840000 */
[----:B-----5:R-:W-:Y:S02]  /*11670*/  @P2 R2UR UR37, R17 ;  /* 0x00000000112522ca */ /* 0x020fe400000e0000 */
[----:B------:R-:W-:-:S11]  /*11680*/  @P2 PLOP3.LUT P0, PT, P2, PT, PT, 0x8, 0x0 ;  /* 0x000000000000281c */ /* 0x000fd6000170e170 */
[----:B------:R1:W-:Y:S01]  /*11690*/  UTMALDG.4D [UR32], [UR6], desc[UR8] ;  /* 0x00000820060075b4 */ /* 0x0003e20008019000 */
[----:B------:R-:W-:Y:S01]  /*116a0*/  PLOP3.LUT P2, PT, PT, PT, PT, 0x8, 0x0 ;  /* 0x000000000000781c */ /* 0x000fe20003f4e170 */
[----:B-1----:R-:W-:-:S12]  /*116b0*/  @P0 BRA.U.ANY `(.L_x_797) ;  /* 0xfffffffd00e80947 */ /* 0x002fd8000393ffff */
[----:B------:R-:W-:Y:S01]  /*116c0*/  IMAD.MOV.U32 R11, RZ, RZ, 0x20 ;  /* 0x00000020ff0b7424 */ /* 0x000fe200078e00ff */
[----:B------:R-:W-:Y:S01]  /*116d0*/  R2UR UR11, R8 ;  /* 0x00000000080b72ca */ /* 0x000fe200000e0000 */
[----:B------:R-:W-:Y:S01]  /*116e0*/  UIADD3 UR8, UR4, 0x7400, URZ ;  /* 0x0000740004087890 */ /* 0x000fe2000fffe03f */
[----:B------:R-:W-:Y:S01]  /*116f0*/  PLOP3.LUT P0, PT, PT, PT, PT, 0x80, 0x0 ;  /* 0x000000000000781c */ /* 0x000fe20003f0f070 */
[----:B------:R-:W-:Y:S01]  /*11700*/  UMOV UR14, 0x0 ;  /* 0x00000000000e7882 */ /* 0x000fe20000000000 */
[----:B------:R-:W-:Y:S01]  /*11710*/  R2UR UR10, R11 ;  /* 0x000000000b0a72ca */ /* 0x000fe200000e0000 */
[----:B------:R-:W-:-:S14]  /*11720*/  UMOV UR15, 0x14f00000 ;  /* 0x14f00000000f7882 */ /* 0x000fdc0000000000 */
.L_x_798:
[----:B------:R-:W-:-:S13]  /*11730*/  @P0 ELECT P2, URZ, PT ;  /* 0x00000000003f082f */ /* 0x000fda0003840000 */
[----:B------:R-:W-:Y:S01]  /*11740*/  @P2 R2UR UR13, R17 ;  /* 0x00000000110d22ca */ /* 0x000fe200000e0000 */
[----:B------:R-:W-:Y:S01]  /*11750*/  UMOV UR9, UR33 ;  /* 0x0000002100097c82 */ /* 0x000fe20008000000 */
[----:B------:R-:W-:Y:S01]  /*11760*/  UMOV UR12, UR36 ;  /* 0x00000024000c7c82 */ /* 0x000fe20008000000 */
[----:B------:R-:W-:-:S10]  /*11770*/  @P2 PLOP3.LUT P0, PT, P2, PT, PT, 0x8, 0x0 ;  /* 0x000000000000281c */ /* 0x000fd4000170e170 */
[----:B------:R1:W-:Y:S01]  /*11780*/  UTMALDG.4D [UR8], [UR6], desc[UR14] ;  /* 0x00000e08060075b4 */ /* 0x0003e20008019000 */
[----:B------:R-:W-:Y:S02]  /*11790*/  PLOP3.LUT P2, PT, PT, PT, PT, 0x8, 0x0 ;  /* 0x000000000000781c */ /* 0x000fe40003f4e170 */
[----:B-1----:R-:W-:Y:S11]  /*117a0*/  @P0 BRA.U.ANY `(.L_x_798) ;  /* 0xfffffffd00e00947 */ /* 0x002ff6000393ffff */
[----:B------:R-:W-:Y:S01]  /*117b0*/  IMAD.MOV.U32 R14, RZ, RZ, 0x40 ;  /* 0x00000040ff0e7424 */ /* 0x000fe200078e00ff */
[----:B------:R-:W-:Y:S01]  /*117c0*/  R2UR UR11, R8 ;  /* 0x00000000080b72ca */ /* 0x000fe200000e0000 */
[----:B------:R-:W-:Y:S01]  /*117d0*/  UIADD3 UR8, UR4, 0x8400, URZ ;  /* 0x0000840004087890 */ /* 0x000fe2000fffe03f */
[----:B------:R-:W-:Y:S01]  /*117e0*/  PLOP3.LUT P0, PT, PT, PT, PT, 0x80, 0x0 ;  /* 0x000000000000781c */ /* 0x000fe20003f0f070 */
[----:B------:R-:W-:Y:S01]  /*117f0*/  UMOV UR5, 0x14f00000 ;  /* 0x14f0000000057882 */ /* 0x000fe20000000000 */
[----:B------:R-:W-:Y:S01]  /*11800*/  R2UR UR10, R14 ;  /* 0x000000000e0a72ca */ /* 0x000fe200000e0000 */
[----:B------:R-:W-:-:S14]  /*11810*/  UMOV UR4, 0x0 ;  /* 0x0000000000047882 */ /* 0x000fdc0000000000 */
.L_x_799:
        /* <DEDUP_REMOVED lines=8> */
[----:B------:R-:W1:Y:S02]  /*118a0*/  SYNCS.PHASECHK.TRANS64.TRYWAIT P0, [R4+URZ+0x17040], R3 ;  /* 0x01704003040075a7 */ /* 0x000e64000800017f */
[----:B-1----:R-:W-:Y:S05]  /*118b0*/  @!P0 BRA `(.L_x_800) ;  /* 0x0000001800988947 */ /* 0x002fea0003800000 */
.L_x_847:
[----:B------:R-:W-:Y:S01]  /*118c0*/  BSSY B1, `(.L_x_801) ;  /* 0x0000009000017945 */ /* 0x000fe20003800000 */
[----:B------:R-:W-:Y:S02]  /*118d0*/  IMAD.MOV.U32 R2, RZ, RZ, 0x0 ;  /* 0x00000000ff027424 */ /* 0x000fe400078e00ff */
[----:B01----:R-:W-:Y:S01]  /*118e0*/  IMAD.MOV.U32 R3, RZ, RZ, 0x14f00000 ;  /* 0x14f00000ff037424 */ /* 0x003fe200078e00ff */
[----:B------:R-:W-:Y:S06]  /*118f0*/  @P1 BRA `(.L_x_802) ;  /* 0x0000000000141947 */ /* 0x000fec0003800000 */
[----:B------:R-:W-:Y:S01]  /*11900*/  ISETP.NE.AND P0, PT, R15, RZ, PT ;  /* 0x000000ff0f00720c */ /* 0x000fe20003f05270 */
[----:B------:R-:W-:-:S04]  /*11910*/  IMAD.MOV.U32 R9, RZ, RZ, 0x3000 ;  /* 0x00003000ff097424 */ /* 0x000fc800078e00ff */
[----:B------:R0:W-:Y:S08]  /*11920*/  SYNCS.ARRIVE.TRANS64 RZ, [R4+URZ+0x17030], R9 ;  /* 0x0170300904ff79a7 */ /* 0x0001f0000800003f */
[----:B------:R-:W-:Y:S05]  /*11930*/  @!P0 BRA `(.L_x_802) ;  /* 0x0000000000048947 */ /* 0x000fea0003800000 */
[----:B------:R-:W-:Y:S01]  /*11940*/  BPT.TRAP 0x1 ;  /* 0x000000040000795c */ /* 0x000fe20000300000 */
.L_x_802:
[----:B------:R-:W-:Y:S05]  /*11950*/  BSYNC B1 ;  /* 0x0000000000017941 */ /* 0x000fea0003800000 */
.L_x_801:
        /* <DEDUP_REMOVED lines=12> */
.L_x_803:
[----:B------:R-:W-:-:S13]  /*11a20*/  @P0 ELECT P1, URZ, PT ;  /* 0x00000000003f082f */ /* 0x000fda0003820000 */
[----:B------:R-:W-:Y:S01]  /*11a30*/  @P1 R2UR UR13, R17 ;  /* 0x00000000110d12ca */ /* 0x000fe200000e0000 */
[----:B------:R-:W-:Y:S01]  /*11a40*/  UMOV UR12, UR36 ;  /* 0x00000024000c7c82 */ /* 0x000fe20008000000 */
[----:B------:R-:W-:-:S11]  /*11a50*/  @P1 PLOP3.LUT P0, PT, P1, PT, PT, 0x8, 0x0 ;  /* 0x000000000000181c */ /* 0x000fd60000f0e170 */
[----:B------:R1:W-:Y:S01]  /*11a60*/  UTMALDG.4D [UR8], [UR6], desc[UR14] ;  /* 0x00000e08060075b4 */ /* 0x0003e20008019000 */
[----:B------:R-:W-:Y:S01]  /*11a70*/  PLOP3.LUT P1, PT, PT, PT, PT, 0x8, 0x0 ;  /* 0x000000000000781c */ /* 0x000fe20003f2e170 */
[----:B-1----:R-:W-:-:S12]  /*11a80*/  @P0 BRA.U.ANY `(.L_x_803) ;  /* 0xfffffffd00e40947 */ /* 0x002fd8000393ffff */
[----:B------:R-:W-:Y:S01]  /*11a90*/  R2UR UR10, R11 ;  /* 0x000000000b0a72ca */ /* 0x000fe200000e0000 */
[----:B------:R-:W-:Y:S01]  /*11aa0*/  UIADD3 UR8, UR4, 0x11c00, URZ ;  /* 0x00011c0004087890 */ /* 0x000fe2000fffe03f */
[----:B------:R-:W-:Y:S02]  /*11ab0*/  R2UR UR14, R2 ;  /* 0x00000000020e72ca */ /* 0x000fe400000e0000 */
[----:B------:R-:W-:Y:S02]  /*11ac0*/  R2UR UR15, R3 ;  /* 0x00000000030f72ca */ /* 0x000fe400000e0000 */
[----:B------:R-:W-:Y:S02]  /*11ad0*/  R2UR UR11, R8 ;  /* 0x00000000080b72ca */ /* 0x000fe400000e0000 */
[----:B------:R-:W-:-:S13]  /*11ae0*/  PLOP3.LUT P0, PT, PT, PT, PT, 0x80, 0x0 ;  /* 0x000000000000781c */ /* 0x000fda0003f0f070 */
.L_x_804:
        /* <DEDUP_REMOVED lines=13> */
.L_x_805:
[----:B------:R-:W-:-:S13]  /*11bc0*/  @P0 ELECT P1, URZ, PT ;  /* 0x00000000003f082f */ /* 0x000fda0003820000 */
[----:B------:R-:W-:Y:S01]  /*11bd0*/  @P1 R2UR UR13, R17 ;  /* 0x00000000110d12ca */ /* 0x000fe200000e0000 */
[----:B------:R-:W-:Y:S01]  /*11be0*/  UMOV UR12, UR36 ;  /* 0x00000024000c7c82 */ /* 0x000fe20008000000 */
[----:B------:R-:W-:-:S11]  /*11bf0*/  @P1 PLOP3.LUT P0, PT, P1, PT, PT, 0x8, 0x0 ;  /* 0x000000000000181c */ /* 0x000fd60000f0e170 */
[----:B------:R2:W-:Y:S01]  /*11c00*/  UTMALDG.4D [UR8], [UR6], desc[UR14] ;  /* 0x00000e08060075b4 */ /* 0x0005e20008019000 */
[----:B------:R-:W-:Y:S01]  /*11c10*/  PLOP3.LUT P1, PT, PT, PT, PT, 0x8, 0x0 ;  /* 0x000000000000781c */ /* 0x000fe20003f2e170 */
[----:B--2---:R-:W-:-:S12]  /*11c20*/  @P0 BRA.U.ANY `(.L_x_805) ;  /* 0xfffffffd00e40947 */ /* 0x004fd8000393ffff */
.L_x_792:
[----:B------:R-:W-:Y:S05]  /*11c30*/  BSYNC B0 ;  /* 0x0000000000007941 */ /* 0x000fea0003800000 */
.L_x_791:
[----:B------:R-:W-:-:S13]  /*11c40*/  ISETP.NE.AND P0, PT, R20, 0x3, PT ;  /* 0x000000031400780c */ /* 0x000fda0003f05270 */
[----:B------:R-:W-:Y:S05]  /*11c50*/  @!P0 BRA `(.L_x_806) ;  /* 0x0000000000048947 */ /* 0x000fea0003800000 */
[----:B------:R-:W-:Y:S01]  /*11c60*/  BPT.TRAP 0x1 ;  /* 0x000000040000795c */ /* 0x000fe20000300000 */
.L_x_806:
[----:B-1----:R-:W-:Y:S02]  /*11c70*/  LOP3.LUT R2, R6, 0x1, RZ, 0x3c, !PT ;  /* 0x0000000106027812 */ /* 0x002fe400078e3cff */
[----:B------:R-:W-:Y:S02]  /*11c80*/  LEA R3, R7, UR38, 0x3 ;  /* 0x0000002607037c11 */ /* 0x000fe4000f8e18ff */
[----:B------:R-:W-:Y:S02]  /*11c90*/  SHF.L.U32 R2, R2, 0x1f, RZ ;  /* 0x0000001f02027819 */ /* 0x000fe400000006ff */
[----:B------:R-:W-:Y:S02]  /*11ca0*/  ISETP.NE.AND P1, PT, R21, 0x3, PT ;  /* 0x000000031500780c */ /* 0x000fe40003f25270 */
[----:B------:R-:W1:Y:S02]  /*11cb0*/  SYNCS.PHASECHK.TRANS64.TRYWAIT P0, [R3+URZ+0x17070], R2 ;  /* 0x01707002030075a7 */ /* 0x000e64000800017f */
[----:B-1----:R-:W-:Y:S09]  /*11cc0*/  @!P0 BRA `(.L_x_807) ;  /* 0x0000001400a88947 */ /* 0x002ff20003800000 */
.L_x_848:
[----:B------:R-:W-:Y:S05]  /*11cd0*/  @!P1 BRA `(.L_x_808) ;  /* 0x0000000000049947 */ /* 0x000fea0003800000 */
[----:B------:R-:W-:Y:S01]  /*11ce0*/  BPT.TRAP 0x1 ;  /* 0x000000040000795c */ /* 0x000fe20000300000 */
.L_x_808:
[----:B-1----:R-:W-:Y:S01]  /*11cf0*/  SHF.L.U32 R2, R6, 0x1f, RZ ;  /* 0x0000001f06027819 */ /* 0x002fe200000006ff */
[----:B------:R-:W-:-:S03]  /*11d00*/  IMAD R11, R7, 0x3000, RZ ;  /* 0x00003000070b7824 */ /* 0x000fc600078e02ff */
[----:B------:R-:W1:Y:S02]  /*11d10*/  SYNCS.PHASECHK.TRANS64.TRYWAIT P0, [R3+URZ+0x17060], R2 ;  /* 0x01706002030075a7 */ /* 0x000e64000800017f */
[----:B-1----:R-:W-:Y:S05]  /*11d20*/  @!P0 BRA `(.L_x_809) ;  /* 0x0000001400a48947 */ /* 0x002fea0003800000 */
.L_x_849:
[C---:B-1----:R-:W-:Y:S01]  /*11d30*/  LOP3.LUT R2, R11.reuse, R24, RZ, 0xfc, !PT ;  /* 0x000000180b027212 */ /* 0x042fe200078efcff */
[----:B------:R-:W-:Y:S05]  /*11d40*/  WARPSYNC.ALL ;  /* 0x0000000000007948 */ /* 0x000fea0003800000 */
[----:B0-----:R-:W0:Y:S01]  /*11d50*/  LDSM.16.MT88.4 R4, [R2+UR38+0x6400] ;  /* 0x006400260204783b */ /* 0x001e220008004200 */
[----:B------:R-:W-:-:S05]  /*11d60*/  LOP3.LUT R14, R11, R22, RZ, 0xfc, !PT ;  /* 0x000000160b0e7212 */ /* 0x000fca00078efcff */
[----:B------:R-:W-:Y:S01]  /*11d70*/  VIADD R14, R14, UR38 ;  /* 0x000000260e0e7c36 */ /* 0x000fe20008000000 */
[C-C-:B0-----:R-:W-:Y:S02]  /*11d80*/  PRMT R8, R4.reuse, 0x6420, R5.reuse ;  /* 0x0000642004087816 */ /* 0x141fe40000000005 */
[----:B------:R-:W-:Y:S02]  /*11d90*/  PRMT R9, R4, 0x7531, R5 ;  /* 0x0000753104097816 */ /* 0x000fe40000000005 */
[C-C-:B------:R-:W-:Y:S02]  /*11da0*/  PRMT R10, R6.reuse, 0x6420, R7.reuse ;  /* 0x00006420060a7816 */ /* 0x140fe40000000007 */
[----:B------:R-:W-:-:S05]  /*11db0*/  PRMT R11, R6, 0x7531, R7 ;  /* 0x00007531060b7816 */ /* 0x000fca0000000007 */
[----:B------:R-:W-:Y:S04]  /*11dc0*/  STSM.16.M88.4 [R14+0x400], R8 ;  /* 0x000400080e007844 */ /* 0x000fe80000000200 */
[----:B------:R-:W0:Y:S02]  /*11dd0*/  LDSM.16.MT88.4 R4, [R2+UR38+0x7400] ;  /* 0x007400260204783b */ /* 0x000e240008004200 */
[C-C-:B0-----:R-:W-:Y:S02]  /*11de0*/  PRMT R8, R4.reuse, 0x6420, R5.reuse ;  /* 0x0000642004087816 */ /* 0x141fe40000000005 */
[----:B------:R-:W-:Y:S02]  /*11df0*/  PRMT R9, R4, 0x7531, R5 ;  /* 0x0000753104097816 */ /* 0x000fe40000000005 */
[----:B------:R-:W-:-:S02]  /*11e00*/  PRMT R10, R6, 0x6420, R7 ;  /* 0x00006420060a7816 */ /* 0x000fc40000000007 */
[----:B------:R-:W-:-:S05]  /*11e10*/  PRMT R11, R6, 0x7531, R7 ;  /* 0x00007531060b7816 */ /* 0x000fca0000000007 */
[----:B------:R-:W-:Y:S04]  /*11e20*/  STSM.16.M88.4 [R14+0x1400], R8 ;  /* 0x001400080e007844 */ /* 0x000fe80000000200 */
[----:B------:R-:W0:Y:S02]  /*11e30*/  LDSM.16.MT88.4 R4, [R2+UR38+0x8400] ;  /* 0x008400260204783b */ /* 0x000e240008004200 */
[C-C-:B0-----:R-:W-:Y:S02]  /*11e40*/  PRMT R8, R4.reuse, 0x6420, R5.reuse ;  /* 0x0000642004087816 */ /* 0x141fe40000000005 */
[----:B------:R-:W-:Y:S02]  /*11e50*/  PRMT R9, R4, 0x7531, R5 ;  /* 0x0000753104097816 */ /* 0x000fe40000000005 */
[----:B------:R-:W-:-:S02]  /*11e60*/  PRMT R10, R6, 0x6420, R7 ;  /* 0x00006420060a7816 */ /* 0x000fc40000000007 */
[----:B------:R-:W-:-:S05]  /*11e70*/  PRMT R11, R6, 0x7531, R7 ;  /* 0x00007531060b7816 */ /* 0x000fca0000000007 */
[----:B------:R0:W-:Y:S04]  /*11e80*/  STSM.16.M88.4 [R14+0x2400], R8 ;  /* 0x002400080e007844 */ /* 0x0001e80000000200 */
[----:B------:R-:W1:Y:S01]  /*11e90*/  LDSM.16.MT88.4 R4, [R2+UR38+0x6c00] ;  /* 0x006c00260204783b */ /* 0x000e620008004200 */
[----:B0-----:R-:W-:Y:S02]  /*11ea0*/  IADD3 R14, R23, 0x400, R14 ;  /* 0x00000400170e7810 */ /* 0x001fe40007ffe00e */
[C-C-:B-1----:R-:W-:Y:S02]  /*11eb0*/  PRMT R8, R4.reuse, 0x6420, R5.reuse ;  /* 0x0000642004087816 */ /* 0x142fe40000000005 */
[----:B------:R-:W-:Y:S02]  /*11ec0*/  PRMT R9, R4, 0x7531, R5 ;  /* 0x0000753104097816 */ /* 0x000fe40000000005 */
[----:B------:R-:W-:-:S02]  /*11ed0*/  PRMT R10, R6, 0x6420, R7 ;  /* 0x00006420060a7816 */ /* 0x000fc40000000007 */
[----:B------:R-:W-:-:S05]  /*11ee0*/  PRMT R11, R6, 0x7531, R7 ;  /* 0x00007531060b7816 */ /* 0x000fca0000000007 */
[----:B------:R-:W-:Y:S04]  /*11ef0*/  STSM.16.M88.4 [R14], R8 ;  /* 0x000000080e007844 */ /* 0x000fe80000000200 */
        /* <DEDUP_REMOVED lines=20> */
.L_x_810:
[----:B-1----:R2:W-:Y:S01]  /*12040*/  SYNCS.ARRIVE.TRANS64.A1T0 RZ, [R3+URZ+0x17050], RZ ;  /* 0x017050ff03ff79a7 */ /* 0x0025e2000810003f */
        /* <DEDUP_REMOVED lines=11> */
.L_x_790:
[----:B------:R-:W-:-:S07]  /*12100*/  IMAD.MOV.U32 R12, RZ, RZ, RZ ;  /* 0x000000ffff0c7224 */ /* 0x000fce00078e00ff */
.L_x_812:
[----:B------:R-:W-:-:S04]  /*12110*/  ULOP3.LUT UR4, UR41, 0x1, URZ, 0xfc, !UPT ;  /* 0x0000000129047892 */ /* 0x000fc8000f8efc3f */
[----:B------:R-:W-:-:S06]  /*12120*/  UISETP.NE.AND UP0, UPT, UR4, 0x3, UPT ;  /* 0x000000030400788c */ /* 0x000fcc000bf05270 */
[----:B------:R-:W-:-:S13]  /*12130*/  PLOP3.LUT P0, PT, PT, PT, UP0, 0x80, 0x0 ;  /* 0x000000000000781c */ /* 0x000fda0003f0f008 */
[----:B------:R-:W-:Y:S05]  /*12140*/  @!P0 BRA `(.L_x_813) ;  /* 0x0000000000048947 */ /* 0x000fea0003800000 */
[----:B------:R-:W-:Y:S01]  /*12150*/  BPT.TRAP 0x1 ;  /* 0x000000040000795c */ /* 0x000fe20000300000 */
.L_x_813:
[----:B01----:R-:W-:Y:S01]  /*12160*/  LOP3.LUT R3, R13, 0x1, RZ, 0x3c, !PT ;  /* 0x000000010d037812 */ /* 0x003fe200078e3cff */
[----:B------:R-:W-:Y:S01]  /*12170*/  BSSY B0, `(.L_x_814) ;  /* 0x0000005000007945 */ /* 0x000fe20003800000 */
[----:B------:R-:W-:Y:S02]  /*12180*/  LEA R0, R12, UR38, 0x3 ;  /* 0x000000260c007c11 */ /* 0x000fe4000f8e18ff */
[----:B------:R-:W-:-:S04]  /*12190*/  SHF.L.U32 R3, R3, 0x1f, RZ ;  /* 0x0000001f03037819 */ /* 0x000fc800000006ff */
[----:B------:R-:W0:Y:S02]  /*121a0*/  SYNCS.PHASECHK.TRANS64.TRYWAIT P0, [R0+URZ+0x17070], R3 ;  /* 0x01707003000075a7 */ /* 0x000e24000800017f */
[----:B0-----:R-:W-:Y:S05]  /*121b0*/  @!P0 BRA `(.L_x_815) ;  /* 0x0000001000948947 */ /* 0x001fea0003800000 */
.L_x_850:
[----:B------:R-:W-:Y:S05]  /*121c0*/  BSYNC B0 ;  /* 0x0000000000007941 */ /* 0x000fea0003800000 */
.L_x_814:
[----:B------:R-:W-:-:S06]  /*121d0*/  ULOP3.LUT UR4, UR41, 0x2, URZ, 0xfc, !UPT ;  /* 0x0000000229047892 */ /* 0x000fcc000f8efc3f */
[----:B------:R-:W-:-:S05]  /*121e0*/  IMAD.U32 R2, RZ, RZ, UR4 ;  /* 0x00000004ff027e24 */ /* 0x000fca000f8e00ff */
[----:B------:R-:W-:-:S13]  /*121f0*/  ISETP.NE.AND P1, PT, R2, 0x3, PT ;  /* 0x000000030200780c */ /* 0x000fda0003f25270 */
[----:B------:R-:W-:Y:S05]  /*12200*/  @!P1 BRA `(.L_x_816) ;  /* 0x0000000000049947 */ /* 0x000fea0003800000 */
[----:B------:R-:W-:Y:S01]  /*12210*/  BPT.TRAP 0x1 ;  /* 0x000000040000795c */ /* 0x000fe20000300000 */
.L_x_816:
[----:B------:R-:W-:Y:S01]  /*12220*/  SHF.L.U32 R5, R13, 0x1f, RZ ;  /* 0x0000001f0d057819 */ /* 0x000fe200000006ff */
[----:B0-----:R-:W-:-:S03]  /*12230*/  IMAD R3, R12, 0x3000, RZ ;  /* 0x000030000c037824 */ /* 0x001fc600078e02ff */
[----:B------:R-:W0:Y:S02]  /*12240*/  SYNCS.PHASECHK.TRANS64.TRYWAIT P0, [R0+URZ+0x17060], R5 ;  /* 0x01706005000075a7 */ /* 0x000e24000800017f */
[----:B------:R-:W-:Y:S01]  /*12250*/  LOP3.LUT R24, R3, R24, RZ, 0xfc, !PT ;  /* 0x0000001803187212 */ /* 0x000fe200078efcff */
[----:B0-----:R-:W-:Y:S06]  /*12260*/  @!P0 BRA `(.L_x_817) ;  /* 0x00000010007c8947 */ /* 0x001fec0003800000 */
.L_x_851:
        /* <DEDUP_REMOVED lines=48> */
.L_x_818:
[----:B-1----:R1:W-:Y:S01]  /*12570*/  SYNCS.ARRIVE.TRANS64.A1T0 RZ, [R0+URZ+0x17050], RZ ;  /* 0x017050ff00ff79a7 */ /* 0x0023e2000810003f */
[----:B------:R-:W-:Y:S01]  /*12580*/  BAR.SYNC.DEFER_BLOCKING 0x2, 0x80 ;  /* 0x0082000000007b1d */ /* 0x000fe20000010000 */
[----:B------:R-:W-:-:S13]  /*12590*/  ISETP.NE.AND P0, PT, R26, RZ, PT ;  /* 0x000000ff1a00720c */ /* 0x000fda0003f05270 */
[----:B0-----:R-:W-:Y:S02]  /*125a0*/  @!P0 VIADD R2, R0, 0x17080 ;  /* 0x0001708000028836 */ /* 0x001fe40000000000 */
[----:B-1----:R-:W-:-:S03]  /*125b0*/  VIADD R0, R12, 0x1 ;  /* 0x000000010c007836 */ /* 0x002fc60000000000 */
[----:B------:R-:W-:-:S04]  /*125c0*/  @!P0 PRMT R2, RZ, 0x654, R2 ;  /* 0x00000654ff028816 */ /* 0x000fc80000000002 */
[----:B------:R0:W-:Y:S01]  /*125d0*/  @!P0 SYNCS.ARRIVE.TRANS64.RED.A1T0 RZ, [R2+URZ], RZ ;  /* 0x000000ff02ff89a7 */ /* 0x0001e2000810043f */
[----:B------:R-:W-:-:S04]  /*125e0*/  ISETP.NE.AND P0, PT, R0, 0x2, PT ;  /* 0x000000020000780c */ /* 0x000fc80003f05270 */
[----:B------:R-:W-:Y:S02]  /*125f0*/  SEL R4, RZ, 0x1, P0 ;  /* 0x00000001ff047807 */ /* 0x000fe40000000000 */
[----:B------:R-:W-:Y:S01]  /*12600*/  SEL R0, R0, RZ, P0 ;  /* 0x000000ff00007207 */ /* 0x000fe20000000000 */
[----:B0-----:R-:W-:Y:S01]  /*12610*/  IMAD.MOV.U32 R2, RZ, RZ, RZ ;  /* 0x000000ffff027224 */ /* 0x001fe200078e00ff */
[----:B------:R-:W-:-:S07]  /*12620*/  LOP3.LUT R13, R13, R4, RZ, 0x3c, !PT ;  /* 0x000000040d0d7212 */ /* 0x000fce00078e3cff */
.L_x_765:
[----:B------:R-:W0:Y:S01]  /*12630*/  S2R R4, SR_CgaCtaId ;  /* 0x0000000000047919 */ /* 0x000e220000008800 */
[----:B------:R-:W-:Y:S02]  /*12640*/  MOV R3, 0x400 ;  /* 0x0000040000037802 */ /* 0x000fe40000000f00 */
[----:B------:R-:W-:Y:S02]  /*12650*/  SHF.L.U32 R2, R2, 0x1f, RZ ;  /* 0x0000001f02027819 */ /* 0x000fe400000006ff */
[----:B0-----:R-:W-:-:S04]  /*12660*/  LEA R9, R4, R3, 0x18 ;  /* 0x0000000304097211 */ /* 0x001fc800078ec0ff */
[----:B------:R-:W0:Y:S02]  /*12670*/  SYNCS.PHASECHK.TRANS64.TRYWAIT P0, [R9+URZ+0x17020], R2 ;  /* 0x01702002090075a7 */ /* 0x000e24000800017f */
[----:B0-----:R-:W-:Y:S05]  /*12680*/  @!P0 BRA `(.L_x_819) ;  /* 0x0000000c00888947 */ /* 0x001fea0003800000 */
.L_x_852:
        /* <DEDUP_REMOVED lines=13> */
.L_x_820:
        /* <DEDUP_REMOVED lines=12> */
.L_x_853:
[----:B------:R-:W1:Y:S02]  /*12820*/  SYNCS.PHASECHK.TRANS64.TRYWAIT P1, [R7+URZ], R2 ;  /* 0x00000002070075a7 */ /* 0x000e64000802017f */
[----:B-1----:R-:W-:Y:S05]  /*12830*/  @!P1 BRA `(.L_x_822) ;  /* 0x0000000c00449947 */ /* 0x002fea0003800000 */
.L_x_854:
[----:B------:R-:W-:Y:S05]  /*12840*/  @!P0 BRA `(.L_x_823) ;  /* 0x0000000000048947 */ /* 0x000fea0003800000 */
[----:B------:R-:W-:Y:S01]  /*12850*/  BPT.TRAP 0x1 ;  /* 0x000000040000795c */ /* 0x000fe20000300000 */
.L_x_823:
[----:B------:R-:W-:-:S04]  /*12860*/  IMAD R0, R0, 0x8, R9 ;  /* 0x0000000800007824 */ /* 0x000fc800078e0209 */
[----:B------:R-:W2:Y:S02]  /*12870*/  SYNCS.PHASECHK.TRANS64.TRYWAIT P1, [R0+URZ+0x17060], R3 ;  /* 0x01706003000075a7 */ /* 0x000ea4000802017f */
[----:B--2---:R-:W-:Y:S05]  /*12880*/  @!P1 BRA `(.L_x_824) ;  /* 0x0000000c00449947 */ /* 0x004fea0003800000 */
.L_x_855:
[----:B------:R-:W-:Y:S05]  /*12890*/  @!P0 BRA `(.L_x_825) ;  /* 0x0000000000048947 */ /* 0x000fea0003800000 */
[----:B------:R-:W-:Y:S01]  /*128a0*/  BPT.TRAP 0x1 ;  /* 0x000000040000795c */ /* 0x000fe20000300000 */
.L_x_825:
[----:B------:R-:W-:-:S04]  /*128b0*/  IMAD R5, R5, 0x8, R9 ;  /* 0x0000000805057824 */ /* 0x000fc800078e0209 */
[----:B------:R-:W3:Y:S02]  /*128c0*/  SYNCS.PHASECHK.TRANS64.TRYWAIT P1, [R5+URZ+0x17060], R2 ;  /* 0x01706002050075a7 */ /* 0x000ee4000802017f */
[----:B---3--:R-:W-:Y:S05]  /*128d0*/  @!P1 BRA `(.L_x_826) ;  /* 0x0000000c00449947 */ /* 0x008fea0003800000 */
.L_x_856:
[----:B------:R-:W-:Y:S05]  /*128e0*/  @!P0 BRA `(.L_x_827) ;  /* 0x0000000000048947 */ /* 0x000fea0003800000 */
[----:B------:R-:W-:Y:S01]  /*128f0*/  BPT.TRAP 0x1 ;  /* 0x000000040000795c */ /* 0x000fe20000300000 */
.L_x_827:
[----:B------:R-:W4:Y:S02]  /*12900*/  SYNCS.PHASECHK.TRANS64.TRYWAIT P0, [R0+URZ+0x17080], R3 ;  /* 0x01708003000075a7 */ /* 0x000f24000800017f */
[----:B----4-:R-:W-:Y:S05]  /*12910*/  @!P0 BRA `(.L_x_828) ;  /* 0x0000000c00488947 */ /* 0x010fea0003800000 */
.L_x_829:
[----:B------:R0:W0:Y:S02]  /*12920*/  SYNCS.PHASECHK.TRANS64.TRYWAIT P0, [R5+URZ+0x17080], R2 ;  /* 0x01708002050075a7 */ /* 0x000024000800017f */
[----:B0-----:R-:W-:Y:S05]  /*12930*/  @!P0 NANOSLEEP.SYNCS 0x989680 ;  /* 0x009896800000895d */ /* 0x001fea0003900000 */
[----:B------:R-:W0:Y:S02]  /*12940*/  @!P0 SYNCS.PHASECHK.TRANS64 P0, [R5+URZ+0x17080], R2 ;  /* 0x01708002050085a7 */ /* 0x000e24000800007f */
[----:B0-----:R-:W-:Y:S05]  /*12950*/  @!P0 BRA `(.L_x_829) ;  /* 0xfffffffc00f08947 */ /* 0x001fea000383ffff */
.L_x_677:
[----:B------:R-:W-:Y:S05]  /*12960*/  BSYNC B6 ;  /* 0x0000000000067941 */ /* 0x000fea0003800000 */
.L_x_674:
[----:B------:R-:W-:Y:S05]  /*12970*/  EXIT ;  /* 0x000000000000794d */ /* 0x000fea0003800000 */
.L_x_687:
[----:B0-----:R-:W-:-:S04]  /*12980*/  IMAD.U32 R3, RZ, RZ, UR42 ;  /* 0x0000002aff037e24 */ /* 0x001fc8000f8e00ff */
[----:B------:R0:W1:Y:S03]  /*12990*/  SYNCS.PHASECHK.TRANS64.TRYWAIT P0, [R3+URZ+0x17000], R0 ;  /* 0x01700000030075a7 */ /* 0x000066000800017f */
[----:B-1----:R-:W-:Y:S05]  /*129a0*/  @!P0 NANOSLEEP.SYNCS 0x989680 ;  /* 0x009896800000895d */ /* 0x002fea0003900000 */
[----:B------:R-:W1:Y:S02]  /*129b0*/  @!P0 SYNCS.PHASECHK.TRANS64 P0, [R3+URZ+0x17000], R0 ;  /* 0x01700000030085a7 */ /* 0x000e64000800007f */
[----:B-1----:R-:W-:Y:S05]  /*129c0*/  @!P0 BRA `(.L_x_687) ;  /* 0xfffffffc00ec8947 */ /* 0x002fea000383ffff */
[----:B------:R-:W-:Y:S05]  /*129d0*/  BRA `(.L_x_830) ;  /* 0xfffffef000107947 */ /* 0x000fea000383ffff */
.L_x_691:
[----:B0-----:R-:W-:-:S04]  /*129e0*/  IMAD.U32 R3, RZ, RZ, UR42 ;  /* 0x0000002aff037e24 */ /* 0x001fc8000f8e00ff */
[----:B------:R0:W2:Y:S03]  /*129f0*/  SYNCS.PHASECHK.TRANS64.TRYWAIT P2, [R3+URZ+0x17030], R0 ;  /* 0x01703000030075a7 */ /* 0x0000a6000804017f */
[----:B--2---:R-:W-:Y:S05]  /*12a00*/  @!P2 NANOSLEEP.SYNCS 0x989680 ;  /* 0x009896800000a95d */ /* 0x004fea0003900000 */
[----:B------:R-:W2:Y:S02]  /*12a10*/  @!P2 SYNCS.PHASECHK.TRANS64 P2, [R3+URZ+0x17030], R0 ;  /* 0x017030000300a5a7 */ /* 0x000ea4000804007f */
[----:B--2---:R-:W-:Y:S05]  /*12a20*/  @!P2 BRA `(.L_x_691) ;  /* 0xfffffffc00eca947 */ /* 0x004fea000383ffff */
[----:B------:R-:W-:Y:S05]  /*12a30*/  BRA `(.L_x_690) ;  /* 0xfffffef000307947 */ /* 0x000fea000383ffff */
.L_x_707:
[----:B-1----:R-:W-:-:S04]  /*12a40*/  IMAD.U32 R11, RZ, RZ, UR27 ;  /* 0x0000001bff0b7e24 */ /* 0x002fc8000f8e00ff */
[----:B------:R1:W2:Y:S03]  /*12a50*/  SYNCS.PHASECHK.TRANS64.TRYWAIT P2, [R11+URZ+0x17030], R6 ;  /* 0x017030060b0075a7 */ /* 0x0002a6000804017f */
[----:B--2---:R-:W-:Y:S05]  /*12a60*/  @!P2 NANOSLEEP.SYNCS 0x989680 ;  /* 0x009896800000a95d */ /* 0x004fea0003900000 */
[----:B------:R-:W2:Y:S02]  /*12a70*/  @!P2 SYNCS.PHASECHK.TRANS64 P2, [R11+URZ+0x17030], R6 ;  /* 0x017030060b00a5a7 */ /* 0x000ea4000804007f */
[----:B--2---:R-:W-:Y:S05]  /*12a80*/  @!P2 BRA `(.L_x_707) ;  /* 0xfffffffc00eca947 */ /* 0x004fea000383ffff */
[----:B------:R-:W-:Y:S05]  /*12a90*/  BRA `(.L_x_706) ;  /* 0xffffff2400787947 */ /* 0x000fea000383ffff */
.L_x_711:
[----:B-1----:R-:W-:-:S04]  /*12aa0*/  IMAD.U32 R11, RZ, RZ, UR11 ;  /* 0x0000000bff0b7e24 */ /* 0x002fc8000f8e00ff */
[----:B------:R1:W2:Y:S03]  /*12ab0*/  SYNCS.PHASECHK.TRANS64.TRYWAIT P2, [R11+URZ+0x17050], R6 ;  /* 0x017050060b0075a7 */ /* 0x0002a6000804017f */
[----:B--2---:R-:W-:Y:S05]  /*12ac0*/  @!P2 NANOSLEEP.SYNCS 0x989680 ;  /* 0x009896800000a95d */ /* 0x004fea0003900000 */
[----:B------:R-:W2:Y:S02]  /*12ad0*/  @!P2 SYNCS.PHASECHK.TRANS64 P2, [R11+URZ+0x17050], R6 ;  /* 0x017050060b00a5a7 */ /* 0x000ea4000804007f */
[----:B--2---:R-:W-:Y:S05]  /*12ae0*/  @!P2 BRA `(.L_x_711) ;  /* 0xfffffffc00eca947 */ /* 0x004fea000383ffff */
[----:B------:R-:W-:Y:S05]  /*12af0*/  BRA `(.L_x_710) ;  /* 0xffffff2400d07947 */ /* 0x000fea000383ffff */
.L_x_729:
[----:B-1----:R-:W-:-:S04]  /*12b00*/  IMAD.U32 R3, RZ, RZ, UR24 ;  /* 0x00000018ff037e24 */ /* 0x002fc8000f8e00ff */
[----:B------:R1:W2:Y:S03]  /*12b10*/  SYNCS.PHASECHK.TRANS64.TRYWAIT P2, [R3+URZ+0x17030], R0 ;  /* 0x01703000030075a7 */ /* 0x0002a6000804017f */
[----:B--2---:R-:W-:Y:S05]  /*12b20*/  @!P2 NANOSLEEP.SYNCS 0x989680 ;  /* 0x009896800000a95d */ /* 0x004fea0003900000 */
[----:B------:R-:W2:Y:S02]  /*12b30*/  @!P2 SYNCS.PHASECHK.TRANS64 P2, [R3+URZ+0x17030], R0 ;  /* 0x017030000300a5a7 */ /* 0x000ea4000804007f */
[----:B--2---:R-:W-:Y:S05]  /*12b40*/  @!P2 BRA `(.L_x_729) ;  /* 0xfffffffc00eca947 */ /* 0x004fea000383ffff */
[----:B------:R-:W-:Y:S05]  /*12b50*/  BRA `(.L_x_728) ;  /* 0xffffff5400307947 */ /* 0x000fea000383ffff */
.L_x_733:
[----:B-1----:R-:W-:-:S04]  /*12b60*/  IMAD.U32 R19, RZ, RZ, UR14 ;  /* 0x0000000eff137e24 */ /* 0x002fc8000f8e00ff */
[----:B------:R1:W2:Y:S03]  /*12b70*/  SYNCS.PHASECHK.TRANS64.TRYWAIT P2, [R19+URZ+0x17050], R0 ;  /* 0x01705000130075a7 */ /* 0x0002a6000804017f */
[----:B--2---:R-:W-:Y:S05]  /*12b80*/  @!P2 NANOSLEEP.SYNCS 0x989680 ;  /* 0x009896800000a95d */ /* 0x004fea0003900000 */
[----:B------:R-:W2:Y:S02]  /*12b90*/  @!P2 SYNCS.PHASECHK.TRANS64 P2, [R19+URZ+0x17050], R0 ;  /* 0x017050001300a5a7 */ /* 0x000ea4000804007f */
[----:B--2---:R-:W-:Y:S05]  /*12ba0*/  @!P2 BRA `(.L_x_733) ;  /* 0xfffffffc00eca947 */ /* 0x004fea000383ffff */
[----:B------:R-:W-:Y:S05]  /*12bb0*/  BRA `(.L_x_732) ;  /* 0xffffff5800847947 */ /* 0x000fea000383ffff */
.L_x_740:
[----:B-1----:R-:W-:-:S04]  /*12bc0*/  IMAD.U32 R13, RZ, RZ, UR27 ;  /* 0x0000001bff0d7e24 */ /* 0x002fc8000f8e00ff */
[----:B------:R1:W2:Y:S03]  /*12bd0*/  SYNCS.PHASECHK.TRANS64.TRYWAIT P2, [R13+URZ+0x17030], R0 ;  /* 0x017030000d0075a7 */ /* 0x0002a6000804017f */
[----:B--2---:R-:W-:Y:S05]  /*12be0*/  @!P2 NANOSLEEP.SYNCS 0x989680 ;  /* 0x009896800000a95d */ /* 0x004fea0003900000 */
[----:B------:R-:W2:Y:S02]  /*12bf0*/  @!P2 SYNCS.PHASECHK.TRANS64 P2, [R13+URZ+0x17030], R0 ;  /* 0x017030000d00a5a7 */ /* 0x000ea4000804007f */
[----:B--2---:R-:W-:Y:S05]  /*12c00*/  @!P2 BRA `(.L_x_740) ;  /* 0xfffffffc00eca947 */ /* 0x004fea000383ffff */
[----:B------:R-:W-:Y:S05]  /*12c10*/  BRA `(.L_x_739) ;  /* 0xffffff7000087947 */ /* 0x000fea000383ffff */
.L_x_744:
[----:B-1----:R-:W-:-:S04]  /*12c20*/  IMAD.U32 R13, RZ, RZ, UR14 ;  /* 0x0000000eff0d7e24 */ /* 0x002fc8000f8e00ff */
[----:B------:R1:W2:Y:S03]  /*12c30*/  SYNCS.PHASECHK.TRANS64.TRYWAIT P2, [R13+URZ+0x17050], R0 ;  /* 0x017050000d0075a7 */ /* 0x0002a6000804017f */
[----:B--2---:R-:W-:Y:S05]  /*12c40*/  @!P2 NANOSLEEP.SYNCS 0x989680 ;  /* 0x009896800000a95d */ /* 0x004fea0003900000 */
[----:B------:R-:W2:Y:S02]  /*12c50*/  @!P2 SYNCS.PHASECHK.TRANS64 P2, [R13+URZ+0x17050], R0 ;  /* 0x017050000d00a5a7 */ /* 0x000ea4000804007f */
[----:B--2---:R-:W-:Y:S05]  /*12c60*/  @!P2 BRA `(.L_x_744) ;  /* 0xfffffffc00eca947 */ /* 0x004fea000383ffff */
[----:B------:R-:W-:Y:S05]  /*12c70*/  BRA `(.L_x_743) ;  /* 0xffffff7000607947 */ /* 0x000fea000383ffff */
.L_x_758:
[----:B-1----:R-:W-:-:S04]  /*12c80*/  IMAD.U32 R6, RZ, RZ, UR16 ;  /* 0x00000010ff067e24 */ /* 0x002fc8000f8e00ff */
[----:B------:R1:W2:Y:S03]  /*12c90*/  SYNCS.PHASECHK.TRANS64.TRYWAIT P1, [R6+URZ+0x17050], R3 ;  /* 0x01705003060075a7 */ /* 0x0002a6000802017f */
[----:B--2---:R-:W-:Y:S05]  /*12ca0*/  @!P1 NANOSLEEP.SYNCS 0x989680 ;  /* 0x009896800000995d */ /* 0x004fea0003900000 */
[----:B------:R-:W2:Y:S02]  /*12cb0*/  @!P1 SYNCS.PHASECHK.TRANS64 P1, [R6+URZ+0x17050], R3 ;  /* 0x01705003060095a7 */ /* 0x000ea4000802007f */
[----:B--2---:R-:W-:Y:S05]  /*12cc0*/  @!P1 BRA `(.L_x_758) ;  /* 0xfffffffc00ec9947 */ /* 0x004fea000383ffff */
[----:B------:R-:W-:Y:S05]  /*12cd0*/  BRA `(.L_x_757) ;  /* 0xffffff9800cc7947 */ /* 0x000fea000383ffff */
.L_x_777:
[----:B------:R-:W-:Y:S02]  /*12ce0*/  IMAD.MOV.U32 R13, RZ, RZ, R20 ;  /* 0x000000ffff0d7224 */ /* 0x000fe400078e0014 */
[----:B------:R-:W-:Y:S02]  /*12cf0*/  IMAD.MOV.U32 R12, RZ, RZ, RZ ;  /* 0x000000ffff0c7224 */ /* 0x000fe400078e00ff */
[----:B------:R-:W-:Y:S02]  /*12d00*/  IMAD.MOV.U32 R11, RZ, RZ, 0x1f ;  /* 0x0000001fff0b7424 */ /* 0x000fe400078e00ff */
[----:B------:R-:W-:-:S07]  /*12d10*/  IMAD.MOV.U32 R15, RZ, RZ, -0x1 ;  /* 0xffffffffff0f7424 */ /* 0x000fce00078e00ff */
[----:B------:R-:W-:Y:S05]  /*12d20*/  WARPSYNC.COLLECTIVE R15, `(.L_x_831) ;  /* 0x000000000f087348 */ /* 0x000fea0003c00000 */
[----:B------:R0:W1:Y:S02]  /*12d30*/  SHFL.IDX P6, R14, R13, R12, R11 ;  /* 0x0000000c0d0e7389 */ /* 0x00006400000c000b */
[----:B01----:R-:W-:Y:S01]  /*12d40*/  ENDCOLLECTIVE ;  /* 0x000000000000791b */ /* 0x003fe20003800000 */
.L_x_831:
[----:B------:R-:W-:Y:S05]  /*12d50*/  BRA `(.L_x_832) ;  /* 0xffffffd4002c7947 */ /* 0x000fea000383ffff */
.L_x_779:
[----:B------:R-:W-:Y:S01]  /*12d60*/  BSSY B0, `(.L_x_833) ;  /* 0x0000006000007945 */ /* 0x000fe20003800000 */
[----:B------:R-:W-:-:S07]  /*12d70*/  IMAD.MOV.U32 R15, RZ, RZ, -0x1 ;  /* 0xffffffffff0f7424 */ /* 0x000fce00078e00ff */
[----:B0-----:R-:W-:Y:S05]  /*12d80*/  WARPSYNC.COLLECTIVE R15, `(.L_x_834) ;  /* 0x000000000f0c7348 */ /* 0x001fea0003c00000 */
[----:B------:R-:W-:Y:S02]  /*12d90*/  ELECT P6, UR62, PT ;  /* 0x00000000003e782f */ /* 0x000fe400038c0000 */
[----:B------:R-:W-:Y:S01]  /*12da0*/  MOV R14, UR62 ;  /* 0x0000003e000e7c02 */ /* 0x000fe20008000f00 */
[----:B0-----:R-:W-:Y:S10]  /*12db0*/  ENDCOLLECTIVE ;  /* 0x000000000000791b */ /* 0x001ff40003800000 */
.L_x_834:
[----:B------:R-:W-:Y:S05]  /*12dc0*/  BSYNC B0 ;  /* 0x0000000000007941 */ /* 0x000fea0003800000 */
.L_x_833:
[----:B------:R-:W-:Y:S05]  /*12dd0*/  BRA `(.L_x_835) ;  /* 0xffffffd400307947 */ /* 0x000fea000383ffff */
.L_x_781:
[----:B--2---:R-:W-:-:S04]  /*12de0*/  IMAD.U32 R3, RZ, RZ, UR38 ;  /* 0x00000026ff037e24 */ /* 0x004fc8000f8e00ff */
[----:B------:R2:W3:Y:S03]  /*12df0*/  SYNCS.PHASECHK.TRANS64.TRYWAIT P0, [R3+URZ+0x17080], R0 ;  /* 0x01708000030075a7 */ /* 0x0004e6000800017f */
[----:B---3--:R-:W-:Y:S05]  /*12e00*/  @!P0 NANOSLEEP.SYNCS 0x989680 ;  /* 0x009896800000895d */ /* 0x008fea0003900000 */
[----:B------:R-:W3:Y:S02]  /*12e10*/  @!P0 SYNCS.PHASECHK.TRANS64 P0, [R3+URZ+0x17080], R0 ;  /* 0x01708000030085a7 */ /* 0x000ee4000800007f */
[----:B---3--:R-:W-:Y:S05]  /*12e20*/  @!P0 BRA `(.L_x_781) ;  /* 0xfffffffc00ec8947 */ /* 0x008fea000383ffff */
[----:B------:R-:W-:Y:S05]  /*12e30*/  BRA `(.L_x_836) ;  /* 0xffffffd400807947 */ /* 0x000fea000383ffff */
.L_x_783:
[----:B--2---:R-:W-:-:S04]  /*12e40*/  IMAD.U32 R3, RZ, RZ, UR38 ;  /* 0x00000026ff037e24 */ /* 0x004fc8000f8e00ff */
[----:B------:R2:W3:Y:S03]  /*12e50*/  SYNCS.PHASECHK.TRANS64.TRYWAIT P0, [R3+URZ+0x17040], R0 ;  /* 0x01704000030075a7 */ /* 0x0004e6000800017f */
[----:B---3--:R-:W-:Y:S05]  /*12e60*/  @!P0 NANOSLEEP.SYNCS 0x989680 ;  /* 0x009896800000895d */ /* 0x008fea0003900000 */
[----:B------:R-:W3:Y:S02]  /*12e70*/  @!P0 SYNCS.PHASECHK.TRANS64 P0, [R3+URZ+0x17040], R0 ;  /* 0x01704000030085a7 */ /* 0x000ee4000800007f */
[----:B---3--:R-:W-:Y:S05]  /*12e80*/  @!P0 BRA `(.L_x_783) ;  /* 0xfffffffc00ec8947 */ /* 0x008fea000383ffff */
[----:B------:R-:W-:Y:S05]  /*12e90*/  BRA `(.L_x_837) ;  /* 0xffffffd400f07947 */ /* 0x000fea000383ffff */
.L_x_786:
[----:B------:R-:W-:Y:S02]  /*12ea0*/  IMAD.MOV.U32 R13, RZ, RZ, R5 ;  /* 0x000000ffff0d7224 */ /* 0x000fe400078e0005 */
[----:B------:R-:W-:Y:S02]  /*12eb0*/  IMAD.MOV.U32 R12, RZ, RZ, RZ ;  /* 0x000000ffff0c7224 */ /* 0x000fe400078e00ff */
[----:B------:R-:W-:Y:S02]  /*12ec0*/  IMAD.MOV.U32 R11, RZ, RZ, 0x1e1f ;  /* 0x00001e1fff0b7424 */ /* 0x000fe400078e00ff */
[----:B------:R-:W-:Y:S02]  /*12ed0*/  IMAD.MOV.U32 R15, RZ, RZ, -0x1 ;  /* 0xffffffffff0f7424 */ /* 0x000fe400078e00ff */
[----:B------:R-:W-:-:S07]  /*12ee0*/  VIADD R9, R9, UR39 ;  /* 0x0000002709097c36 */ /* 0x000fce0008000000 */
[----:B------:R-:W-:Y:S05]  /*12ef0*/  WARPSYNC.COLLECTIVE R15, `(.L_x_838) ;  /* 0x000000000f087348 */ /* 0x000fea0003c00000 */
[----:B------:R0:W1:Y:S02]  /*12f00*/  SHFL.IDX P6, R14, R13, R12, R11 ;  /* 0x0000000c0d0e7389 */ /* 0x00006400000c000b */
[----:B01----:R-:W-:Y:S01]  /*12f10*/  ENDCOLLECTIVE ;  /* 0x000000000000791b */ /* 0x003fe20003800000 */
.L_x_838:
[----:B------:R-:W-:Y:S02]  /*12f20*/  IMAD.MOV.U32 R13, RZ, RZ, R4 ;  /* 0x000000ffff0d7224 */ /* 0x000fe400078e0004 */
[----:B------:R-:W-:-:S07]  /*12f30*/  IMAD.MOV.U32 R2, RZ, RZ, R14 ;  /* 0x000000ffff027224 */ /* 0x000fce00078e000e */
[----:B------:R-:W-:Y:S05]  /*12f40*/  WARPSYNC.COLLECTIVE R15, `(.L_x_839) ;  /* 0x000000000f087348 */ /* 0x000fea0003c00000 */
[----:B------:R0:W1:Y:S02]  /*12f50*/  SHFL.IDX P6, R14, R13, R12, R11 ;  /* 0x0000000c0d0e7389 */ /* 0x00006400000c000b */
[----:B01----:R-:W-:Y:S01]  /*12f60*/  ENDCOLLECTIVE ;  /* 0x000000000000791b */ /* 0x003fe20003800000 */
.L_x_839:
        /* <DEDUP_REMOVED lines=12> */
.L_x_840:
        /* <DEDUP_REMOVED lines=11> */
.L_x_841:
        /* <DEDUP_REMOVED lines=9> */
.L_x_842:
        /* <DEDUP_REMOVED lines=15> */
.L_x_843:
[----:B------:R-:W-:Y:S05]  /*13260*/  BRA `(.L_x_844) ;  /* 0xffffffdc00887947 */ /* 0x000fea000383ffff */
.L_x_789:
[----:B01----:R-:W-:-:S04]  /*13270*/  IMAD.U32 R3, RZ, RZ, UR38 ;  /* 0x00000026ff037e24 */ /* 0x003fc8000f8e00ff */
[----:B------:R0:W1:Y:S03]  /*13280*/  SYNCS.PHASECHK.TRANS64.TRYWAIT P0, [R3+URZ+0x17020], R4 ;  /* 0x01702004030075a7 */ /* 0x000066000800017f */
[----:B-1----:R-:W-:Y:S05]  /*13290*/  @!P0 NANOSLEEP.SYNCS 0x989680 ;  /* 0x009896800000895d */ /* 0x002fea0003900000 */
[----:B------:R-:W1:Y:S02]  /*132a0*/  @!P0 SYNCS.PHASECHK.TRANS64 P0, [R3+URZ+0x17020], R4 ;  /* 0x01702004030085a7 */ /* 0x000e64000800007f */
[----:B-1----:R-:W-:Y:S05]  /*132b0*/  @!P0 BRA `(.L_x_789) ;  /* 0xfffffffc00ec8947 */ /* 0x002fea000383ffff */
[----:B------:R-:W-:Y:S05]  /*132c0*/  BRA `(.L_x_845) ;  /* 0xffffffdc00d47947 */ /* 0x000fea000383ffff */
.L_x_794:
[----:B0-----:R0:W1:Y:S02]  /*132d0*/  SYNCS.PHASECHK.TRANS64.TRYWAIT P0, [R4+URZ+0x17080], R3 ;  /* 0x01708003040075a7 */ /* 0x001064000800017f */
[----:B-1----:R-:W-:Y:S05]  /*132e0*/  @!P0 NANOSLEEP.SYNCS 0x989680 ;  /* 0x009896800000895d */ /* 0x002fea0003900000 */
[----:B------:R-:W1:Y:S02]  /*132f0*/  @!P0 SYNCS.PHASECHK.TRANS64 P0, [R4+URZ+0x17080], R3 ;  /* 0x01708003040085a7 */ /* 0x000e64000800007f */
[----:B-1----:R-:W-:Y:S05]  /*13300*/  @!P0 BRA `(.L_x_794) ;  /* 0xfffffffc00f08947 */ /* 0x002fea000383ffff */
[----:B------:R-:W-:Y:S05]  /*13310*/  BRA `(.L_x_846) ;  /* 0xffffffe000707947 */ /* 0x000fea000383ffff */
.L_x_800:
[----:B-1----:R1:W2:Y:S02]  /*13320*/  SYNCS.PHASECHK.TRANS64.TRYWAIT P0, [R4+URZ+0x17040], R3 ;  /* 0x01704003040075a7 */ /* 0x0022a4000800017f */
[----:B--2---:R-:W-:Y:S05]  /*13330*/  @!P0 NANOSLEEP.SYNCS 0x989680 ;  /* 0x009896800000895d */ /* 0x004fea0003900000 */
[----:B------:R-:W2:Y:S02]  /*13340*/  @!P0 SYNCS.PHASECHK.TRANS64 P0, [R4+URZ+0x17040], R3 ;  /* 0x01704003040085a7 */ /* 0x000ea4000800007f */
[----:B--2---:R-:W-:Y:S05]  /*13350*/  @!P0 BRA `(.L_x_800) ;  /* 0xfffffffc00f08947 */ /* 0x004fea000383ffff */
[----:B------:R-:W-:Y:S05]  /*13360*/  BRA `(.L_x_847) ;  /* 0xffffffe400547947 */ /* 0x000fea000383ffff */
.L_x_807:
[----:B-1----:R1:W2:Y:S02]  /*13370*/  SYNCS.PHASECHK.TRANS64.TRYWAIT P0, [R3+URZ+0x17070], R2 ;  /* 0x01707002030075a7 */ /* 0x0022a4000800017f */
[----:B--2---:R-:W-:Y:S05]  /*13380*/  @!P0 NANOSLEEP.SYNCS 0x989680 ;  /* 0x009896800000895d */ /* 0x004fea0003900000 */
[----:B------:R-:W2:Y:S02]  /*13390*/  @!P0 SYNCS.PHASECHK.TRANS64 P0, [R3+URZ+0x17070], R2 ;  /* 0x01707002030085a7 */ /* 0x000ea4000800007f */
[----:B--2---:R-:W-:Y:S05]  /*133a0*/  @!P0 BRA `(.L_x_807) ;  /* 0xfffffffc00f08947 */ /* 0x004fea000383ffff */
[----:B------:R-:W-:Y:S05]  /*133b0*/  BRA `(.L_x_848) ;  /* 0xffffffe800447947 */ /* 0x000fea000383ffff */
.L_x_809:
[----:B-1----:R1:W2:Y:S02]  /*133c0*/  SYNCS.PHASECHK.TRANS64.TRYWAIT P0, [R3+URZ+0x17060], R2 ;  /* 0x01706002030075a7 */ /* 0x0022a4000800017f */
[----:B--2---:R-:W-:Y:S05]  /*133d0*/  @!P0 NANOSLEEP.SYNCS 0x989680 ;  /* 0x009896800000895d */ /* 0x004fea0003900000 */
[----:B------:R-:W2:Y:S02]  /*133e0*/  @!P0 SYNCS.PHASECHK.TRANS64 P0, [R3+URZ+0x17060], R2 ;  /* 0x01706002030085a7 */ /* 0x000ea4000800007f */
[----:B--2---:R-:W-:Y:S05]  /*133f0*/  @!P0 BRA `(.L_x_809) ;  /* 0xfffffffc00f08947 */ /* 0x004fea000383ffff */
[----:B------:R-:W-:Y:S05]  /*13400*/  BRA `(.L_x_849) ;  /* 0xffffffe800487947 */ /* 0x000fea000383ffff */
.L_x_815:
[----:B0-----:R0:W1:Y:S02]  /*13410*/  SYNCS.PHASECHK.TRANS64.TRYWAIT P0, [R0+URZ+0x17070], R3 ;  /* 0x01707003000075a7 */ /* 0x001064000800017f */
[----:B-1----:R-:W-:Y:S05]  /*13420*/  @!P0 NANOSLEEP.SYNCS 0x989680 ;  /* 0x009896800000895d */ /* 0x002fea0003900000 */
[----:B------:R-:W1:Y:S02]  /*13430*/  @!P0 SYNCS.PHASECHK.TRANS64 P0, [R0+URZ+0x17070], R3 ;  /* 0x01707003000085a7 */ /* 0x000e64000800007f */
[----:B-1----:R-:W-:Y:S05]  /*13440*/  @!P0 BRA `(.L_x_815) ;  /* 0xfffffffc00f08947 */ /* 0x002fea000383ffff */
[----:B------:R-:W-:Y:S05]  /*13450*/  BRA `(.L_x_850) ;  /* 0xffffffec00587947 */ /* 0x000fea000383ffff */
.L_x_817:
[----:B0-----:R0:W1:Y:S02]  /*13460*/  SYNCS.PHASECHK.TRANS64.TRYWAIT P0, [R0+URZ+0x17060], R5 ;  /* 0x01706005000075a7 */ /* 0x001064000800017f */
[----:B-1----:R-:W-:Y:S05]  /*13470*/  @!P0 NANOSLEEP.SYNCS 0x989680 ;  /* 0x009896800000895d */ /* 0x002fea0003900000 */
[----:B------:R-:W1:Y:S02]  /*13480*/  @!P0 SYNCS.PHASECHK.TRANS64 P0, [R0+URZ+0x17060], R5 ;  /* 0x01706005000085a7 */ /* 0x000e64000800007f */
[----:B-1----:R-:W-:Y:S05]  /*13490*/  @!P0 BRA `(.L_x_817) ;  /* 0xfffffffc00f08947 */ /* 0x002fea000383ffff */
[----:B------:R-:W-:Y:S05]  /*134a0*/  BRA `(.L_x_851) ;  /* 0xffffffec00707947 */ /* 0x000fea000383ffff */
.L_x_819:
[----:B0-----:R0:W1:Y:S02]  /*134b0*/  SYNCS.PHASECHK.TRANS64.TRYWAIT P0, [R9+URZ+0x17020], R2 ;  /* 0x01702002090075a7 */ /* 0x001064000800017f */
[----:B-1----:R-:W-:Y:S05]  /*134c0*/  @!P0 NANOSLEEP.SYNCS 0x989680 ;  /* 0x009896800000895d */ /* 0x002fea0003900000 */
[----:B------:R-:W1:Y:S02]  /*134d0*/  @!P0 SYNCS.PHASECHK.TRANS64 P0, [R9+URZ+0x17020], R2 ;  /* 0x01702002090085a7 */ /* 0x000e64000800007f */
[----:B-1----:R-:W-:Y:S05]  /*134e0*/  @!P0 BRA `(.L_x_819) ;  /* 0xfffffffc00f08947 */ /* 0x002fea000383ffff */
[----:B------:R-:W-:Y:S05]  /*134f0*/  BRA `(.L_x_852) ;  /* 0xfffffff000647947 */ /* 0x000fea000383ffff */
.L_x_821:
[----:B0-----:R0:W1:Y:S02]  /*13500*/  SYNCS.PHASECHK.TRANS64.TRYWAIT P1, [R6+URZ], R3 ;  /* 0x00000003060075a7 */ /* 0x001064000802017f */
[----:B-1----:R-:W-:Y:S05]  /*13510*/  @!P1 NANOSLEEP.SYNCS 0x989680 ;  /* 0x009896800000995d */ /* 0x002fea0003900000 */
[----:B------:R-:W1:Y:S02]  /*13520*/  @!P1 SYNCS.PHASECHK.TRANS64 P1, [R6+URZ], R3 ;  /* 0x00000003060095a7 */ /* 0x000e64000802007f */
[----:B-1----:R-:W-:Y:S05]  /*13530*/  @!P1 BRA `(.L_x_821) ;  /* 0xfffffffc00f09947 */ /* 0x002fea000383ffff */
[----:B------:R-:W-:Y:S05]  /*13540*/  BRA `(.L_x_853) ;  /* 0xfffffff000b47947 */ /* 0x000fea000383ffff */
.L_x_822:
[----:B-1----:R1:W2:Y:S02]  /*13550*/  SYNCS.PHASECHK.TRANS64.TRYWAIT P1, [R7+URZ], R2 ;  /* 0x00000002070075a7 */ /* 0x0022a4000802017f */
[----:B--2---:R-:W-:Y:S05]  /*13560*/  @!P1 NANOSLEEP.SYNCS 0x989680 ;  /* 0x009896800000995d */ /* 0x004fea0003900000 */
[----:B------:R-:W2:Y:S02]  /*13570*/  @!P1 SYNCS.PHASECHK.TRANS64 P1, [R7+URZ], R2 ;  /* 0x00000002070095a7 */ /* 0x000ea4000802007f */
[----:B--2---:R-:W-:Y:S05]  /*13580*/  @!P1 BRA `(.L_x_822) ;  /* 0xfffffffc00f09947 */ /* 0x004fea000383ffff */
[----:B------:R-:W-:Y:S05]  /*13590*/  BRA `(.L_x_854) ;  /* 0xfffffff000a87947 */ /* 0x000fea000383ffff */
.L_x_824:
[----:B--2---:R2:W3:Y:S02]  /*135a0*/  SYNCS.PHASECHK.TRANS64.TRYWAIT P1, [R0+URZ+0x17060], R3 ;  /* 0x01706003000075a7 */ /* 0x0044e4000802017f */
[----:B---3--:R-:W-:Y:S05]  /*135b0*/  @!P1 NANOSLEEP.SYNCS 0x989680 ;  /* 0x009896800000995d */ /* 0x008fea0003900000 */
[----:B------:R-:W3:Y:S02]  /*135c0*/  @!P1 SYNCS.PHASECHK.TRANS64 P1, [R0+URZ+0x17060], R3 ;  /* 0x01706003000095a7 */ /* 0x000ee4000802007f */
[----:B---3--:R-:W-:Y:S05]  /*135d0*/  @!P1 BRA `(.L_x_824) ;  /* 0xfffffffc00f09947 */ /* 0x008fea000383ffff */
[----:B------:R-:W-:Y:S05]  /*135e0*/  BRA `(.L_x_855) ;  /* 0xfffffff000a87947 */ /* 0x000fea000383ffff */
.L_x_826:
[----:B---3--:R3:W4:Y:S02]  /*135f0*/  SYNCS.PHASECHK.TRANS64.TRYWAIT P1, [R5+URZ+0x17060], R2 ;  /* 0x01706002050075a7 */ /* 0x008724000802017f */
[----:B----4-:R-:W-:Y:S05]  /*13600*/  @!P1 NANOSLEEP.SYNCS 0x989680 ;  /* 0x009896800000995d */ /* 0x010fea0003900000 */
[----:B------:R-:W4:Y:S02]  /*13610*/  @!P1 SYNCS.PHASECHK.TRANS64 P1, [R5+URZ+0x17060], R2 ;  /* 0x01706002050095a7 */ /* 0x000f24000802007f */
[----:B----4-:R-:W-:Y:S05]  /*13620*/  @!P1 BRA `(.L_x_826) ;  /* 0xfffffffc00f09947 */ /* 0x010fea000383ffff */
[----:B------:R-:W-:Y:S05]  /*13630*/  BRA `(.L_x_856) ;  /* 0xfffffff000a87947 */ /* 0x000fea000383ffff */
.L_x_828:
[----:B----4-:R4:W0:Y:S02]  /*13640*/  SYNCS.PHASECHK.TRANS64.TRYWAIT P0, [R0+URZ+0x17080], R3 ;  /* 0x01708003000075a7 */ /* 0x010824000800017f */
[----:B0-----:R-:W-:Y:S05]  /*13650*/  @!P0 NANOSLEEP.SYNCS 0x989680 ;  /* 0x009896800000895d */ /* 0x001fea0003900000 */
[----:B------:R-:W0:Y:S02]  /*13660*/  @!P0 SYNCS.PHASECHK.TRANS64 P0, [R0+URZ+0x17080], R3 ;  /* 0x01708003000085a7 */ /* 0x000e24000800007f */
[----:B0-----:R-:W-:Y:S05]  /*13670*/  @!P0 BRA `(.L_x_828) ;  /* 0xfffffffc00f08947 */ /* 0x001fea000383ffff */
[----:B------:R-:W-:Y:S05]  /*13680*/  BRA `(.L_x_829) ;  /* 0xfffffff000a47947 */ /* 0x000fea000383ffff */
.L_x_857:
        /* <DEDUP_REMOVED lines=15> */
.L_x_2279:


//--------------------- .text._ZN7cutlass13device_kernelIN5flash11enable_sm90INS1_16FlashAttnFwdSm90INS1_25CollectiveMainloopFwdSm90ILi2EN4cute5tupleIJNS5_1CILi1EEES8_S8_EEENS6_IJNS7_ILi192EEENS7_ILi128EEENS7_ILi96EEEEEELi96ENS_12float_e4m3_tEfNS_4arch4Sm90ELb0ELb1ELb0ELb1ELb0ELb0ELb0ELb1ELb1ELb1ELb1ELb0EEENS1_21CollectiveEpilogueFwdINS6_IJSA_SC_SB_EEES9_NS_10bfloat16_tESG_Li384ELb1ELb1ELb1ELb1EEENS1_36VarlenDynamicPersistentTileSchedulerILi192ELi128ELi384ELi128ELb1ELb1ELb1ELb1ELb0ELb1EEEEEEEEEvNT_6ParamsE --------------------------
	.section	.text._ZN7cutlass13device_kernelIN5flash11enable_sm90INS1_16FlashAttnFwdSm90INS1_25CollectiveMainloopFwdSm90ILi2EN4cute5tupleIJNS5_1CILi1EEES8_S8_EEENS6_IJNS7_ILi192EEENS7_ILi128EEENS7_ILi96EEEEEELi96ENS_12float_e4m3_tEfNS_4arch4Sm90ELb0ELb1ELb0ELb1ELb0ELb0ELb0ELb1ELb1ELb1ELb1ELb0EEENS1_21CollectiveEpilogueFwdINS6_IJSA_SC_SB_EEES9_NS_10bfloat16_tESG_Li384ELb1ELb1ELb1ELb1EEENS1_36VarlenDynamicPersistentTileSchedulerILi192ELi128ELi384ELi128ELb1ELb1ELb1ELb1ELb0ELb1EEEEEEEEEvNT_6ParamsE,"ax",@progbits
	.align	128
.text._ZN7cutlass13device_kernelIN5flash11enable_sm90INS1_16FlashAttnFwdSm90INS1_25CollectiveMainloopFwdSm90ILi2EN4cute5tupleIJNS5_1CILi1EEES8_S8_EEENS6_IJNS7_ILi192EEENS7_ILi128EEENS7_ILi96EEEEEELi96ENS_12float_e4m3_tEfNS_4arch4Sm90ELb0ELb1ELb0ELb1ELb0ELb0ELb0ELb1ELb1ELb1ELb1ELb0EEENS1_21CollectiveEpilogueFwdINS6_IJSA_SC_SB_EEES9_NS_10bfloat16_tESG_Li384ELb1ELb1ELb1ELb1EEENS1_36VarlenDynamicPersistentTileSchedulerILi192ELi128ELi384ELi128ELb1ELb1ELb1ELb1ELb0ELb1EEEEEEEEEvNT_6ParamsE:
        .type           _ZN7cutlass13device_kernelIN5flash11enable_sm90INS1_16FlashAttnFwdSm90INS1_25CollectiveMainloopFwdSm90ILi2EN4cute5tupleIJNS5_1CILi1EEES8_S8_EEENS6_IJNS7_ILi192EEENS7_ILi128EEENS7_ILi96EEEEEELi96ENS_12float_e4m3_tEfNS_4arch4Sm90ELb0ELb1ELb0ELb1ELb0ELb0ELb0ELb1ELb1ELb1ELb1ELb0EEENS1_21CollectiveEpilogueFwdINS6_IJSA_SC_SB_EEES9_NS_10bfloat16_tESG_Li384ELb1ELb1ELb1ELb1EEENS1_36VarlenDynamicPersistentTileSchedulerILi192ELi128ELi384ELi128ELb1ELb1ELb1ELb1ELb0ELb1EEEEEEEEEvNT_6ParamsE,@function
        .size           _ZN7cutlass13device_kernelIN5flash11enable_sm90INS1_16FlashAttnFwdSm90INS1_25CollectiveMainloopFwdSm90ILi2EN4cute5tupleIJNS5_1CILi1EEES8_S8_EEENS6_IJNS7_ILi192EEENS7_ILi128EEENS7_ILi96EEEEEELi96ENS_12float_e4m3_tEfNS_4arch4Sm90ELb0ELb1ELb0ELb1ELb0ELb0ELb0ELb1ELb1ELb1ELb1ELb0EEENS1_21CollectiveEpilogueFwdINS6_IJSA_SC_SB_EEES9_NS_10bfloat16_tESG_Li384ELb1ELb1ELb1ELb1EEENS1_36VarlenDynamicPersistentTileSchedulerILi192ELi128ELi384ELi128ELb1ELb1ELb1ELb1ELb0ELb1EEEEEEEEEvNT_6ParamsE,(.L_x_2280 - _ZN7cutlass13device_kernelIN5flash11enable_sm90INS1_16FlashAttnFwdSm90INS1_25CollectiveMainloopFwdSm90ILi2EN4cute5tupleIJNS5_1CILi1EEES8_S8_EEENS6_IJNS7_ILi192EEENS7_ILi128EEENS7_ILi96EEEEEELi96ENS_12float_e4m3_tEfNS_4arch4Sm90ELb0ELb1ELb0ELb1ELb0ELb0ELb0ELb1ELb1ELb1ELb1ELb0EEENS1_21CollectiveEpilogueFwdINS6_IJSA_SC_SB_EEES9_NS_10bfloat16_tESG_Li384ELb1ELb1ELb1ELb1EEENS1_36VarlenDynamicPersistentTileSchedulerILi192ELi128ELi384ELi128ELb1ELb1ELb1ELb1ELb0ELb1EEEEEEEEEvNT_6ParamsE)
        .other          _ZN7cutlass13device_kernelIN5flash11enable_sm90INS1_16FlashAttnFwdSm90INS1_25CollectiveMainloopFwdSm90ILi2EN4cute5tupleIJNS5_1CILi1EEES8_S8_EEENS6_IJNS7_ILi192EEENS7_ILi128EEENS7_ILi96EEEEEELi96ENS_12float_e4m3_tEfNS_4arch4Sm90ELb0ELb1ELb0ELb1ELb0ELb0ELb0ELb1ELb1ELb1ELb1ELb0EEENS1_21CollectiveEpilogueFwdINS6_IJSA_SC_SB_EEES9_NS_10bfloat16_tESG_Li384ELb1ELb1ELb1ELb1EEENS1_36VarlenDynamicPersistentTileSchedulerILi192ELi128ELi384ELi128ELb1ELb1ELb1ELb1ELb0ELb1EEEEEEEEEvNT_6ParamsE,@"STO_CUDA_ENTRY STV_DEFAULT"
_ZN7cutlass13device_kernelIN5flash11enable_sm90INS1_16FlashAttnFwdSm90INS1_25CollectiveMainloopFwdSm90ILi2EN4cute5tupleIJNS5_1CILi1EEES8_S8_EEENS6_IJNS7_ILi192EEENS7_ILi128EEENS7_ILi96EEEEEELi96ENS_12float_e4m3_tEfNS_4arch4Sm90ELb0ELb1ELb0ELb1ELb0ELb0ELb0ELb1ELb1ELb1ELb1ELb0EEENS1_21CollectiveEpilogueFwdINS6_IJSA_SC_SB_EEES9_NS_10bfloat16_tESG_Li384ELb1ELb1ELb1ELb1EEENS1_36VarlenDynamicPersistentTileSchedulerILi192ELi128ELi384ELi128ELb1ELb1ELb1ELb1ELb0ELb1EEEEEEEEEvNT_6ParamsE:
        /* <DEDUP_REMOVED lines=18> */
.L_x_859:
[----:B------:R-:W-:Y:S05]  /*0120*/  BSYNC B0 ;  /* 0x0000000000007941 */ /* 0x000fea0003800000 */
.L_x_858:
        /* <DEDUP_REMOVED lines=41> */
.L_x_860:
        /* <DEDUP_REMOVED lines=22> */
.L_x_861:
        /* <DEDUP_REMOVED lines=18> */
.L_x_862:
        /* <DEDUP_REMOVED lines=22> */
.L_x_863:
        /* <DEDUP_REMOVED lines=22> */
.L_x_864:
[----:B------:R-:W-:Y:S01]  /*0900*/  PLOP3.LUT P0, PT, PT, PT, UP0, 0x80, 0x0 ;  /* 0x000000000000781c */ /* 0x000fe20003f0f008 */
[----:B------:R-:W-:Y:S01]  /*0910*/  UMOV UR38, 0x1 ;  /* 0x0000000100267882 */ /* 0x000fe20000000000 */
[----:B------:R-:W-:Y:S01]  /*0920*/  NOP ;  /* 0x0000000000007918 */ /* 0x000fe20000000000 */
[----:B------:R-:W-:Y:S01]  /*0930*/  USEL UR38, UR38, 0x2, !UP0 ;  /* 0x0000000226267887 */ /* 0x000fe2000c000000 */
[----:B------:R-:W-:Y:S01]  /*0940*/  ULDC.64 UR52, c[0x0][0x208] ;  /* 0x0000820000347ab9 */ /* 0x000fe20000000a00 */
[----:B012-4-:R-:W-:Y:S08]  /*0950*/  BAR.SYNC.DEFER_BLOCKING 0x0 ;  /* 0x0000000000007b1d */ /* 0x017ff00000010000 */
[----:B------:R-:W-:Y:S05]  /*0960*/  @!P0 BRA `(.L_x_865) ;  /* 0x00000100003c8947 */ /* 0x000fea0003800000 */
.L_x_866:
        /* <DEDUP_REMOVED lines=31> */
[----:B------:R-:W-:Y:S02]  /*0b60*/  LOP3.LUT R5, R5, 0xfffffe00, RZ, 0xc0, !PT ;  /* 0xfffffe0005057812 */ /* 0x000fe400078ec0ff */
[----:B------:R-:W-:Y:S02]  /*0b70*/  SHF.R.S32.HI R7, RZ, 0x1f, R12 ;  /* 0x0000001fff077819 */ /* 0x000fe4000001140c */
[----:B------:R-:W-:Y:S02]  /*0b80*/  SHF.R.S32.HI R4, RZ, 0x4, R3 ;  /* 0x00000004ff047819 */ /* 0x000fe40000011403 */
[----:B------:R-:W-:Y:S02]  /*0b90*/  LEA.HI R8, R7, R12, RZ, 0x2 ;  /* 0x0000000c07087211 */ /* 0x000fe400078f10ff */
[----:B------:R-:W-:Y:S02]  /*0ba0*/  LOP3.LUT R2, R3, 0x7fffff0, RZ, 0xc0, !PT ;  /* 0x07fffff003027812 */ /* 0x000fe400078ec0ff */
[----:B------:R-:W-:-:S02]  /*0bb0*/  SHF.R.S32.HI R9, RZ, 0x2, R8 ;  /* 0x00000002ff097819 */ /* 0x000fc40000011408 */
[----:B------:R-:W-:Y:S01]  /*0bc0*/  SHF.R.S32.HI R6, RZ, 0x1f, R8 ;  /* 0x0000001fff067819 */ /* 0x000fe20000011408 */
[----:B------:R-:W-:Y:S01]  /*0bd0*/  IMAD.IADD R2, R13, 0x1, -R2 ;  /* 0x000000010d027824 */ /* 0x000fe200078e0a02 */
[----:B------:R-:W-:Y:S02]  /*0be0*/  LEA.HI R3, R3, R4, RZ, 0x1 ;  /* 0x0000000403037211 */ /* 0x000fe400078f08ff */
[----:B------:R-:W-:Y:S01]  /*0bf0*/  LEA.HI R10, R6, R9, RZ, 0x3 ;  /* 0x00000009060a7211 */ /* 0x000fe200078f18ff */
[----:B------:R-:W-:Y:S01]  /*0c00*/  IMAD.HI R6, R14, 0x55555556, RZ ;  /* 0x555555560e067827 */ /* 0x000fe200078e02ff */
[----:B------:R-:W-:Y:S02]  /*0c10*/  LEA.HI R7, R7, R12, RZ, 0x5 ;  /* 0x0000000c07077211 */ /* 0x000fe400078f28ff */
[----:B------:R-:W-:Y:S01]  /*0c20*/  LOP3.LUT R10, R10, 0xfffffff8, RZ, 0xc0, !PT ;  /* 0xfffffff80a0a7812 */ /* 0x000fe200078ec0ff */
[----:B------:R-:W-:Y:S01]  /*0c30*/  IMAD R2, R2, 0x20, R5 ;  /* 0x0000002002027824 */ /* 0x000fe200078e0205 */
[----:B------:R-:W-:-:S02]  /*0c40*/  LOP3.LUT R3, R3, 0x1ffffffe, RZ, 0xc0, !PT ;  /* 0x1ffffffe03037812 */ /* 0x000fc400078ec0ff */
[----:B------:R-:W-:Y:S01]  /*0c50*/  LEA.HI R6, R6, R6, RZ, 0x1 ;  /* 0x0000000606067211 */ /* 0x000fe200078f08ff */
[----:B------:R-:W-:Y:S01]  /*0c60*/  IMAD.IADD R10, R9, 0x1, -R10 ;  /* 0x00000001090a7824 */ /* 0x000fe200078e0a0a */
[----:B------:R-:W-:Y:S01]  /*0c70*/  SHF.R.S32.HI R7, RZ, 0x5, R7 ;  /* 0x00000005ff077819 */ /* 0x000fe20000011407 */
[----:B------:R-:W-:Y:S01]  /*0c80*/  IMAD.IADD R3, R4, 0x1, -R3 ;  /* 0x0000000104037824 */ /* 0x000fe200078e0a03 */
[----:B------:R-:W-:Y:S01]  /*0c90*/  LEA.HI R0, R0, R13, RZ, 0x2 ;  /* 0x0000000d00007211 */ /* 0x000fe200078f10ff */
[----:B------:R-:W-:Y:S01]  /*0ca0*/  IMAD R6, R6, -0x3, R14 ;  /* 0xfffffffd06067824 */ /* 0x000fe200078e020e */
[----:B------:R-:W-:Y:S01]  /*0cb0*/  LOP3.LUT R8, R8, 0x7ffffffc, RZ, 0xc0, !PT ;  /* 0x7ffffffc08087812 */ /* 0x000fe200078ec0ff */
[----:B------:R-:W-:Y:S01]  /*0cc0*/  IMAD R7, R7, 0x10, R10 ;  /* 0x0000001007077824 */ /* 0x000fe200078e020a */
[----:B------:R-:W-:Y:S01]  /*0cd0*/  LOP3.LUT R4, R0, 0xfffffffc, RZ, 0xc0, !PT ;  /* 0xfffffffc00047812 */ /* 0x000fe200078ec0ff */
[----:B------:R-:W-:Y:S01]  /*0ce0*/  IMAD R2, R3, 0x8, R2 ;  /* 0x0000000803027824 */ /* 0x000fe200078e0202 */
[----:B------:R-:W-:Y:S01]  /*0cf0*/  SHF.R.S32.HI R0, RZ, 0x2, R0 ;  /* 0x00000002ff007819 */ /* 0x000fe20000011400 */
[----:B------:R-:W-:-:S02]  /*0d00*/  IMAD R5, R6, 0x40, R7 ;  /* 0x0000004006057824 */ /* 0x000fc400078e0207 */
[----:B------:R-:W-:Y:S01]  /*0d10*/  IMAD.IADD R4, R13, 0x1, -R4 ;  /* 0x000000010d047824 */ /* 0x000fe200078e0a04 */
[----:B------:R0:W-:Y:S01]  /*0d20*/  STL [R1+0x1c], R2 ;  /* 0x00001c0201007387 */ /* 0x0001e20000100800 */
[----:B------:R-:W-:Y:S02]  /*0d30*/  IMAD.IADD R8, R12, 0x1, -R8 ;  /* 0x000000010c087824 */ /* 0x000fe400078e0a08 */
[----:B------:R-:W-:Y:S01]  /*0d40*/  IMAD.SHL.U32 R18, R4, 0x8, RZ ;  /* 0x0000000804127824 */ /* 0x000fe200078e00ff */
[----:B------:R1:W-:Y:S01]  /*0d50*/  STL [R1+0x18], R5 ;  /* 0x0000180501007387 */ /* 0x0003e20000100800 */
[----:B------:R-:W-:Y:S02]  /*0d60*/  IMAD.SHL.U32 R16, R8, 0x2, RZ ;  /* 0x0000000208107824 */ /* 0x000fe400078e00ff */
[C---:B------:R-:W-:Y:S02]  /*0d70*/  VIADD R22, R18.reuse, 0x20 ;  /* 0x0000002012167836 */ /* 0x040fe40000000000 */
[----:B------:R-:W-:Y:S01]  /*0d80*/  VIADD R23, R18, 0x40 ;  /* 0x0000004012177836 */ /* 0x000fe20000000000 */
[----:B0-----:R-:W-:Y:S01]  /*0d90*/  LEA.HI R2, R4, R4, RZ, 0x1 ;  /* 0x0000000404027211 */ /* 0x001fe200078f08ff */
[C---:B------:R-:W-:Y:S01]  /*0da0*/  VIADD R157, R16.reuse, 0x30 ;  /* 0x00000030109d7836 */ /* 0x040fe20000000000 */
[----:B------:R-:W-:Y:S01]  /*0db0*/  SHF.R.S32.HI R3, RZ, 0x1f, R22 ;  /* 0x0000001fff037819 */ /* 0x000fe20000011416 */
[----:B------:R-:W-:Y:S01]  /*0dc0*/  VIADD R3, R16, 0x20 ;  /* 0x0000002010037836 */ /* 0x000fe20000000000 */
[----:B------:R-:W-:Y:S01]  /*0dd0*/  LOP3.LUT R2, R2, 0x1ffffffe, RZ, 0xc0, !PT ;  /* 0x1ffffffe02027812 */ /* 0x000fe200078ec0ff */
[C---:B------:R-:W-:Y:S01]  /*0de0*/  VIADD R156, R16.reuse, 0x38 ;  /* 0x00000038109c7836 */ /* 0x040fe20000000000 */
[----:B------:R-:W-:Y:S01]  /*0df0*/  SHF.R.S32.HI R0, RZ, 0x1f, R23 ;  /* 0x0000001fff007819 */ /* 0x000fe20000011417 */
[----:B------:R-:W-:Y:S01]  /*0e00*/  VIADD R0, R16, 0x28 ;  /* 0x0000002810007836 */ /* 0x000fe20000000000 */
[----:B------:R-:W-:Y:S01]  /*0e10*/  SHF.R.S32.HI R3, RZ, 0x1f, R3 ;  /* 0x0000001fff037819 */ /* 0x000fe20000011403 */
[----:B------:R-:W-:Y:S01]  /*0e20*/  IMAD.IADD R2, R4, 0x1, -R2 ;  /* 0x0000000104027824 */ /* 0x000fe200078e0a02 */
[----:B------:R-:W-:Y:S01]  /*0e30*/  SHF.R.S32.HI R3, RZ, 0x1f, R156 ;  /* 0x0000001fff037819 */ /* 0x000fe2000001149c */
[C---:B------:R-:W-:Y:S01]  /*0e40*/  VIADD R4, R16.reuse, 0x18 ;  /* 0x0000001810047836 */ /* 0x040fe20000000000 */
[----:B------:R-:W-:Y:S01]  /*0e50*/  SHF.R.S32.HI R0, RZ, 0x1f, R0 ;  /* 0x0000001fff007819 */ /* 0x000fe20000011400 */
[----:B------:R-:W-:-:S02]  /*0e60*/  VIADD R155, R16, 0x40 ;  /* 0x00000040109b7836 */ /* 0x000fc40000000000 */
[C---:B------:R-:W-:Y:S01]  /*0e70*/  VIADD R154, R16.reuse, 0x48 ;  /* 0x00000048109a7836 */ /* 0x040fe20000000000 */
[----:B------:R-:W-:Y:S01]  /*0e80*/  SHF.R.S32.HI R4, RZ, 0x1f, R4 ;  /* 0x0000001fff047819 */ /* 0x000fe20000011404 */
[C---:B------:R-:W-:Y:S01]  /*0e90*/  VIADD R153, R16.reuse, 0x50 ;  /* 0x0000005010997836 */ /* 0x040fe20000000000 */
[----:B------:R-:W-:Y:S01]  /*0ea0*/  SHF.R.S32.HI R4, RZ, 0x1f, R157 ;  /* 0x0000001fff047819 */ /* 0x000fe2000001149d */
[----:B------:R-:W-:Y:S01]  /*0eb0*/  VIADD R152, R16, 0x58 ;  /* 0x0000005810987836 */ /* 0x000fe20000000000 */
[----:B------:R-:W-:Y:S01]  /*0ec0*/  SHF.R.S32.HI R0, RZ, 0x1f, R155 ;  /* 0x0000001fff007819 */ /* 0x000fe2000001149b */
[----:B------:R-:W-:Y:S01]  /*0ed0*/  IMAD R17, R2, 0x8, R5 ;  /* 0x0000000802117824 */ /* 0x000fe200078e0205 */
[----:B------:R-:W-:Y:S02]  /*0ee0*/  SHF.R.S32.HI R4, RZ, 0x1f, R154 ;  /* 0x0000001fff047819 */ /* 0x000fe4000001149a */
[----:B------:R-:W-:Y:S02]  /*0ef0*/  SHF.R.S32.HI R3, RZ, 0x1f, R153 ;  /* 0x0000001fff037819 */ /* 0x000fe40000011499 */
[----:B-1----:R-:W-:-:S07]  /*0f00*/  SHF.R.S32.HI R0, RZ, 0x1f, R152 ;  /* 0x0000001fff007819 */ /* 0x002fce0000011498 */
.L_x_966:
[----:B------:R-:W-:Y:S01]  /*0f10*/  ULDC.64 UR8, c[0x0][0xa28] ;  /* 0x00028a0000087ab9 */ /* 0x000fe20000000a00 */
[----:B------:R-:W-:Y:S02]  /*0f20*/  ULOP3.LUT UR4, UR6, 0xff000000, URZ, 0xc0, !UPT ;  /* 0xff00000006047892 */ /* 0x000fe4000f8ec03f */
[----:B------:R-:W-:Y:S01]  /*0f30*/  UISETP.NE.U32.AND UP0, UPT, UR8, URZ, UPT ;  /* 0x0000003f0800728c */ /* 0x000fe2000bf05070 */
[----:B------:R-:W-:-:S03]  /*0f40*/  ULDC UR7, c[0x0][0x424] ;  /* 0x0001090000077ab9 */ /* 0x000fc60000000800 */
[----:B------:R-:W-:-:S03]  /*0f50*/  UISETP.NE.AND.EX UP0, UPT, UR9, URZ, UPT, UP0 ;  /* 0x0000003f0900728c */ /* 0x000fc6000bf05300 */
[----:B------:R-:W-:Y:S02]  /*0f60*/  ULDC.64 UR8, c[0x0][0xa18] ;  /* 0x0002860000087ab9 */ /* 0x000fe40000000a00 */
[----:B------:R-:W-:Y:S01]  /*0f70*/  UISETP.NE.U32.AND UP1, UPT, UR8, URZ, UPT ;  /* 0x0000003f0800728c */ /* 0x000fe2000bf25070 */
[----:B------:R-:W-:-:S03]  /*0f80*/  PLOP3.LUT P0, PT, PT, PT, UP0, 0x80, 0x0 ;  /* 0x000000000000781c */ /* 0x000fc60003f0f008 */
[----:B------:R-:W-:-:S03]  /*0f90*/  UISETP.NE.AND.EX UP1, UPT, UR9, URZ, UPT, UP1 ;  /* 0x0000003f0900728c */ /* 0x000fc6000bf25310 */
[----:B------:R-:W-:Y:S02]  /*0fa0*/  @UP0 ULDC.64 UR8, c[0x0][0xa28] ;  /* 0x00028a0000080ab9 */ /* 0x000fe40000000a00 */
[----:B------:R-:W-:Y:S01]  /*0fb0*/  @UP0 UIMAD.WIDE UR8, UR50, 0x4, UR8 ;  /* 0x00000004320808a5 */ /* 0x000fe2000f8e0208 */
[----:B------:R-:W-:-:S05]  /*0fc0*/  PLOP3.LUT P2, PT, PT, PT, UP1, 0x80, 0x0 ;  /* 0x000000000000781c */ /* 0x000fca0003f4f018 */
[----:B------:R-:W-:Y:S01]  /*0fd0*/  @UP1 ULDC.64 UR10, c[0x0][0xa18] ;  /* 0x00028600000a1ab9 */ /* 0x000fe20000000a00 */
[----:B01----:R-:W-:Y:S02]  /*0fe0*/  IMAD.U32 R2, RZ, RZ, UR8 ;  /* 0x00000008ff027e24 */ /* 0x003fe4000f8e00ff */
[----:B----4-:R-:W-:Y:S01]  /*0ff0*/  IMAD.U32 R3, RZ, RZ, UR9 ;  /* 0x00000009ff037e24 */ /* 0x010fe2000f8e00ff */
[----:B------:R-:W-:Y:S02]  /*1000*/  @UP1 UIMAD.WIDE UR8, UR50, 0x4, UR10 ;  /* 0x00000004320818a5 */ /* 0x000fe4000f8e020a */
[----:B------:R-:W-:Y:S02]  /*1010*/  ULOP3.LUT UR43, UR6, 0xff0000, URZ, 0xc0, !UPT ;  /* 0x00ff0000062b7892 */ /* 0x000fe4000f8ec03f */
[----:B--2---:R-:W2:Y:S01]  /*1020*/  @P0 LDG.E R2, desc[UR52][R2.64] ;  /* 0x0000003402020981 */ /* 0x004ea2000c1e1900 */
[----:B------:R-:W-:Y:S01]  /*1030*/  ULDC.64 UR10, c[0x0][0xa20] ;  /* 0x00028800000a7ab9 */ /* 0x000fe20000000a00 */
[----:B------:R-:W-:-:S02]  /*1040*/  IMAD.U32 R4, RZ, RZ, UR8 ;  /* 0x00000008ff047e24 */ /* 0x000fc4000f8e00ff */
[----:B------:R-:W-:Y:S01]  /*1050*/  IMAD.U32 R5, RZ, RZ, UR9 ;  /* 0x00000009ff057e24 */ /* 0x000fe2000f8e00ff */
[----:B------:R-:W-:-:S04]  /*1060*/  ULDC.64 UR8, c[0x0][0x418] ;  /* 0x0001060000087ab9 */ /* 0x000fc80000000a00 */
[----:B---3--:R-:W3:Y:S01]  /*1070*/  @P2 LDG.E R4, desc[UR52][R4.64] ;  /* 0x0000003404042981 */ /* 0x008ee2000c1e1900 */
[----:B------:R-:W-:Y:S01]  /*1080*/  UISETP.NE.U32.AND UP0, UPT, UR8, URZ, UPT ;  /* 0x0000003f0800728c */ /* 0x000fe2000bf05070 */
[----:B------:R-:W-:Y:S01]  /*1090*/  ISETP.NE.U32.AND P1, PT, RZ, UR10, PT ;  /* 0x0000000aff007c0c */ /* 0x000fe2000bf25070 */
[----:B------:R-:W-:Y:S02]  /*10a0*/  USHF.R.U32.HI UR4, URZ, 0x8, UR4 ;  /* 0x000000083f047899 */ /* 0x000fe40008011604 */
[----:B------:R-:W-:Y:S01]  /*10b0*/  UISETP.NE.AND.EX UP0, UPT, UR9, URZ, UPT, UP0 ;  /* 0x0000003f0900728c */ /* 0x000fe2000bf05300 */
[----:B------:R-:W-:Y:S01]  /*10c0*/  ISETP.NE.AND.EX P1, PT, RZ, UR11, PT, P1 ;  /* 0x0000000bff007c0c */ /* 0x000fe2000bf25310 */
[----:B------:R-:W-:Y:S01]  /*10d0*/  ULDC UR8, c[0x0][0x2f0] ;  /* 0x0000bc0000087ab9 */ /* 0x000fe20000000800 */
[----:B------:R-:W-:Y:S01]  /*10e0*/  UMOV UR40, URZ ;  /* 0x0000003f00287c82 */ /* 0x000fe20008000000 */
[----:B------:R-:W-:Y:S02]  /*10f0*/  USEL UR7, UR7, 0x1, UP0 ;  /* 0x0000000107077887 */ /* 0x000fe40008000000 */
[----:B------:R-:W-:Y:S01]  /*1100*/  ULEA.HI UR43, UR43, UR4, URZ, 0x10 ;  /* 0x000000042b2b7291 */ /* 0x000fe2000f8f803f */
[----:B------:R-:W-:Y:S01]  /*1110*/  ULDC UR47, c[0x0][0x288] ;  /* 0x0000a200002f7ab9 */ /* 0x000fe20000000800 */
[----:B------:R-:W-:-:S02]  /*1120*/  UIMAD UR4, UR7, UR8, URZ ;  /* 0x00000008070472a4 */ /* 0x000fc4000f8e023f */
[----:B------:R-:W-:Y:S01]  /*1130*/  ULOP3.LUT UR36, UR6, 0xffff, URZ, 0xc0, !UPT ;  /* 0x0000ffff06247892 */ /* 0x000fe2000f8ec03f */
[----:B--2---:R-:W-:Y:S02]  /*1140*/  @P0 R2UR UR40, R2 ;  /* 0x00000000022802ca */ /* 0x004fe400000e0000 */
[----:B---3--:R-:W-:Y:S01]  /*1150*/  @P2 R2UR UR47, R4 ;  /* 0x00000000042f22ca */ /* 0x008fe200000e0000 */
[----:B-----5:R-:W-:-:S14]  /*1160*/  @P2 BRA `(.L_x_867) ;  /* 0x0000000000342947 */ /* 0x020fdc0003800000 */
        /* <DEDUP_REMOVED lines=13> */
.L_x_867:
[----:B------:R-:W-:Y:S01]  /*1240*/  UMOV UR37, UR50 ;  /* 0x0000003200257c82 */ /* 0x000fe20008000000 */
[----:B------:R-:W-:Y:S05]  /*1250*/  @!P1 BRA `(.L_x_868) ;  /* 0x00000000001c9947 */ /* 0x000fea0003800000 */
[----:B------:R-:W-:Y:S02]  /*1260*/  ULDC.64 UR6, c[0x0][0xa20] ;  /* 0x0002880000067ab9 */ /* 0x000fe40000000a00 */
[----:B------:R-:W-:-:S06]  /*1270*/  UIMAD.WIDE UR6, UR50, 0x4, UR6 ;  /* 0x00000004320678a5 */ /* 0x000fcc000f8e0206 */
[----:B------:R-:W-:Y:S02]  /*1280*/  IMAD.U32 R2, RZ, RZ, UR6 ;  /* 0x00000006ff027e24 */ /* 0x000fe4000f8e00ff */
[----:B------:R-:W-:-:S05]  /*1290*/  IMAD.U32 R3, RZ, RZ, UR7 ;  /* 0x00000007ff037e24 */ /* 0x000fca000f8e00ff */
[----:B------:R-:W2:Y:S02]  /*12a0*/  LDG.E R2, desc[UR52][R2.64] ;  /* 0x0000003402027981 */ /* 0x000ea4000c1e1900 */
[----:B--2---:R-:W-:Y:S01]  /*12b0*/  R2UR UR4, R2 ;  /* 0x00000000020472ca */ /* 0x004fe200000e0000 */
[----:B------:R-:W-:-:S14]  /*12c0*/  BRA `(.L_x_869) ;  /* 0x0000000000347947 */ /* 0x000fdc0003800000 */
.L_x_868:
        /* <DEDUP_REMOVED lines=13> */
.L_x_869:
[----:B------:R-:W-:Y:S01]  /*13a0*/  ULDC.64 UR8, c[0x0][0x990] ;  /* 0x0002640000087ab9 */ /* 0x000fe20000000a00 */
[----:B------:R-:W-:Y:S01]  /*13b0*/  ULDC.64 UR6, c[0x0][0x998] ;  /* 0x0002660000067ab9 */ /* 0x000fe20000000a00 */
[----:B------:R-:W-:Y:S01]  /*13c0*/  UISETP.NE.U32.AND UP0, UPT, UR8, URZ, UPT ;  /* 0x0000003f0800728c */ /* 0x000fe2000bf05070 */
[----:B------:R-:W-:Y:S01]  /*13d0*/  IMAD.MOV.U32 R7, RZ, RZ, 0x3f800000 ;  /* 0x3f800000ff077424 */ /* 0x000fe200078e00ff */
[----:B------:R-:W-:Y:S01]  /*13e0*/  UISETP.NE.U32.AND UP1, UPT, UR6, URZ, UPT ;  /* 0x0000003f0600728c */ /* 0x000fe2000bf25070 */
[----:B------:R-:W-:Y:S01]  /*13f0*/  IMAD.MOV.U32 R0, RZ, RZ, 0x3f800000 ;  /* 0x3f800000ff007424 */ /* 0x000fe200078e00ff */
[----:B------:R-:W-:Y:S02]  /*1400*/  UISETP.NE.AND.EX UP0, UPT, UR9, URZ, UPT, UP0 ;  /* 0x0000003f0900728c */ /* 0x000fe4000bf05300 */
[----:B------:R-:W-:-:S04]  /*1410*/  UISETP.NE.AND.EX UP1, UPT, UR7, URZ, UPT, UP1 ;  /* 0x0000003f0700728c */ /* 0x000fc8000bf25310 */
[----:B------:R-:W-:Y:S02]  /*1420*/  PLOP3.LUT P0, PT, PT, PT, UP0, 0x80, 0x0 ;  /* 0x000000000000781c */ /* 0x000fe40003f0f008 */
[----:B------:R-:W-:-:S03]  /*1430*/  PLOP3.LUT P1, PT, PT, PT, UP1, 0x80, 0x0 ;  /* 0x000000000000781c */ /* 0x000fc60003f2f018 */
[----:B------:R-:W-:Y:S02]  /*1440*/  @UP0 USHF.R.S32.HI UR12, URZ, 0x1f, UR50 ;  /* 0x0000001f3f0c0899 */ /* 0x000fe40008011432 */
[----:B------:R-:W-:Y:S01]  /*1450*/  @UP1 USHF.R.S32.HI UR15, URZ, 0x1f, UR50 ;  /* 0x0000001f3f0f1899 */ /* 0x000fe20008011432 */
[----:B------:R-:W-:Y:S01]  /*1460*/  @UP0 ULDC.64 UR16, c[0x0][0x9a8] ;  /* 0x00026a0000100ab9 */ /* 0x000fe20000000a00 */
[----:B------:R-:W-:Y:S01]  /*1470*/  @UP1 ULDC.64 UR18, c[0x0][0x9b8] ;  /* 0x00026e0000121ab9 */ /* 0x000fe20000000a00 */
[----:B------:R-:W-:Y:S02]  /*1480*/  @UP0 UIMAD UR12, UR12, UR16, URZ ;  /* 0x000000100c0c02a4 */ /* 0x000fe4000f8e023f */
[----:B------:R-:W-:Y:S02]  /*1490*/  @UP1 UIMAD UR15, UR15, UR18, URZ ;  /* 0x000000120f0f12a4 */ /* 0x000fe4000f8e023f */
[----:B------:R-:W-:Y:S02]  /*14a0*/  @UP0 UIMAD UR14, UR50, UR17, UR12 ;  /* 0x00000011320e02a4 */ /* 0x000fe4000f8e020c */
[----:B------:R-:W-:-:S02]  /*14b0*/  @UP1 UIMAD UR15, UR50, UR19, UR15 ;  /* 0x00000013320f12a4 */ /* 0x000fc4000f8e020f */
[----:B------:R-:W-:Y:S02]  /*14c0*/  @UP0 UIMAD.WIDE.U32 UR10, UR50, UR16, URZ ;  /* 0x00000010320a02a5 */ /* 0x000fe4000f8e003f */
[----:B------:R-:W-:Y:S02]  /*14d0*/  @UP1 UIMAD.WIDE.U32 UR12, UR50, UR18, URZ ;  /* 0x00000012320c12a5 */ /* 0x000fe4000f8e003f */
[----:B------:R-:W-:Y:S02]  /*14e0*/  @UP0 UIADD3 UR11, UR11, UR14, URZ ;  /* 0x0000000e0b0b0290 */ /* 0x000fe4000fffe03f */
[----:B------:R-:W-:Y:S01]  /*14f0*/  @UP1 UIADD3 UR13, UR13, UR15, URZ ;  /* 0x0000000f0d0d1290 */ /* 0x000fe2000fffe03f */
[----:B------:R-:W-:Y:S02]  /*1500*/  @UP1 ULDC.64 UR16, c[0x0][0x9c0] ;  /* 0x0002700000101ab9 */ /* 0x000fe40000000a00 */
[----:B------:R-:W-:Y:S01]  /*1510*/  @UP0 ULDC.64 UR14, c[0x0][0x9b0] ;  /* 0x00026c00000e0ab9 */ /* 0x000fe20000000a00 */
[----:B------:R-:W-:-:S02]  /*1520*/  @UP1 UIMAD.WIDE.U32 UR12, UR36, UR16, UR12 ;  /* 0x00000010240c12a5 */ /* 0x000fc4000f8e000c */
[----:B------:R-:W-:Y:S02]  /*1530*/  @UP0 UIMAD.WIDE.U32 UR10, UR36, UR14, UR10 ;  /* 0x0000000e240a02a5 */ /* 0x000fe4000f8e000a */
[----:B------:R-:W-:Y:S02]  /*1540*/  @UP1 ULEA UR6, UP3, UR12, UR6, 0x2 ;  /* 0x000000060c061291 */ /* 0x000fe4000f86103f */
[----:B------:R-:W-:Y:S02]  /*1550*/  @UP0 UIMAD UR14, UR36, UR15, UR11 ;  /* 0x0000000f240e02a4 */ /* 0x000fe4000f8e020b */
[----:B------:R-:W-:Y:S02]  /*1560*/  @UP1 UIMAD UR11, UR36, UR17, UR13 ;  /* 0x00000011240b12a4 */ /* 0x000fe4000f8e020d */
[----:B------:R-:W-:Y:S01]  /*1570*/  @UP0 ULEA UR8, UP2, UR10, UR8, 0x2 ;  /* 0x000000080a080291 */ /* 0x000fe2000f84103f */
[----:B------:R-:W-:Y:S01]  /*1580*/  IMAD.U32 R4, RZ, RZ, UR6 ;  /* 0x00000006ff047e24 */ /* 0x000fe2000f8e00ff */
[----:B------:R-:W-:-:S02]  /*1590*/  @UP1 ULEA.HI.X UR7, UR12, UR7, UR11, 0x2, UP3 ;  /* 0x000000070c071291 */ /* 0x000fc400098f140b */
[----:B------:R-:W-:Y:S02]  /*15a0*/  @UP0 ULEA.HI.X UR9, UR10, UR9, UR14, 0x2, UP2 ;  /* 0x000000090a090291 */ /* 0x000fe400090f140e */
[----:B------:R-:W-:Y:S01]  /*15b0*/  IMAD.U32 R2, RZ, RZ, UR8 ;  /* 0x00000008ff027e24 */ /* 0x000fe2000f8e00ff */
[----:B------:R-:W-:Y:S01]  /*15c0*/  ULDC UR6, c[0x0][0x448] ;  /* 0x0001120000067ab9 */ /* 0x000fe20000000800 */
[----:B------:R-:W-:Y:S01]  /*15d0*/  IMAD.U32 R5, RZ, RZ, UR7 ;  /* 0x00000007ff057e24 */ /* 0x000fe2000f8e00ff */
[----:B------:R-:W-:Y:S01]  /*15e0*/  UIMAD UR39, UR5, 0xc0, URZ ;  /* 0x000000c0052778a4 */ /* 0x000fe2000f8e023f */
[----:B------:R-:W-:Y:S01]  /*15f0*/  IMAD.U32 R3, RZ, RZ, UR9 ;  /* 0x00000009ff037e24 */ /* 0x000fe2000f8e00ff */
[----:B------:R-:W-:Y:S02]  /*1600*/  UIADD3 UR40, -UR40, UR4, URZ ;  /* 0x0000000428287290 */ /* 0x000fe4000fffe13f */
[----:B------:R-:W2:Y:S01]  /*1610*/  @P1 LDG.E R0, desc[UR52][R4.64] ;  /* 0x0000003404001981 */ /* 0x000ea2000c1e1900 */
[----:B------:R-:W-:Y:S01]  /*1620*/  UISETP.NE.AND UP0, UPT, UR6, 0x1, UPT ;  /* 0x000000010600788c */ /* 0x000fe2000bf05270 */
[----:B------:R-:W-:-:S02]  /*1630*/  ULDC.64 UR4, c[0x0][0x9e0] ;  /* 0x0002780000047ab9 */ /* 0x000fc40000000a00 */
[----:B------:R-:W2:Y:S01]  /*1640*/  @P0 LDG.E R7, desc[UR52][R2.64] ;  /* 0x0000003402070981 */ /* 0x000ea2000c1e1900 */
[----:B------:R-:W-:Y:S02]  /*1650*/  UISETP.GE.AND UP1, UPT, UR5, 0x1, UPT ;  /* 0x000000010500788c */ /* 0x000fe4000bf26270 */
[----:B------:R-:W-:Y:S01]  /*1660*/  UIADD3 UR8, UR39, 0xbf, URZ ;  /* 0x000000bf27087890 */ /* 0x000fe2000fffe03f */
[----:B------:R-:W-:-:S04]  /*1670*/  ULDC UR10, c[0x0][0x988] ;  /* 0x00026200000a7ab9 */ /* 0x000fc80000000800 */
[----:B------:R-:W-:Y:S01]  /*1680*/  @UP0 ULDC UR6, c[0x0][0x44c] ;  /* 0x0001130000060ab9 */ /* 0x000fe20000000800 */
[----:B------:R-:W-:Y:S01]  /*1690*/  PLOP3.LUT P1, PT, PT, PT, UP1, 0x80, 0x0 ;  /* 0x000000000000781c */ /* 0x000fe20003f2f018 */
[----:B------:R-:W-:Y:S01]  /*16a0*/  UIMAD.WIDE.U32 UR6, UR8, UR6, URZ ;  /* 0x00000006080672a5 */ /* 0x000fe2000f8e003f */
[----:B------:R-:W-:Y:S01]  /*16b0*/  @UP0 ULDC UR11, c[0x0][0x450] ;  /* 0x00011400000b0ab9 */ /* 0x000fe20000000800 */
[----:B------:R-:W-:Y:S02]  /*16c0*/  UIADD3 UR9, UR40, 0x1, -UR47 ;  /* 0x0000000128097890 */ /* 0x000fe4000fffe82f */
[----:B------:R-:W-:-:S04]  /*16d0*/  @UP0 USHF.R.U32.HI UR8, URZ, UR11, UR7 ;  /* 0x0000000b3f080299 */ /* 0x000fc80008011607 */
[----:B------:R-:W-:-:S04]  /*16e0*/  UIADD3 UR9, UR9, UR8, URZ ;  /* 0x0000000809097290 */ /* 0x000fc8000fffe03f */
[----:B------:R-:W-:Y:S01]  /*16f0*/  UIADD3 UR4, UR9, UR4, URZ ;  /* 0x0000000409047290 */ /* 0x000fe2000fffe03f */
[----:B--2---:R-:W-:-:S04]  /*1700*/  FMUL.FTZ R0, R7, R0 ;  /* 0x0000000007007220 */ /* 0x004fc80000410000 */
[----:B------:R-:W-:-:S05]  /*1710*/  FMUL.FTZ R0, R0, UR10 ;  /* 0x0000000a00007c20 */ /* 0x000fca0008410000 */
[----:B------:R-:W-:Y:S01]  /*1720*/  R2UR UR41, R0 ;  /* 0x00000000002972ca */ /* 0x000fe200000e0000 */
[----:B------:R-:W-:-:S14]  /*1730*/  @!P1 BRA `(.L_x_870) ;  /* 0x0000000000449947 */ /* 0x000fdc0003800000 */
        /* <DEDUP_REMOVED lines=10> */
.L_x_871:
[----:B------:R-:W-:-:S11]  /*17e0*/  UISETP.NE.AND UP1, UPT, UR5, 0x1, UPT ;  /* 0x000000010500788c */ /* 0x000fd6000bf25270 */
[----:B------:R-:W-:Y:S02]  /*17f0*/  @UP1 ULDC.64 UR10, c[0x0][0x9e8] ;  /* 0x00027a00000a1ab9 */ /* 0x000fe40000000a00 */
[----:B------:R-:W-:-:S04]  /*1800*/  UIMAD.WIDE.U32 UR6, UR8, UR10, URZ ;  /* 0x0000000a080672a5 */ /* 0x000fc8000f8e003f */
[----:B------:R-:W-:-:S12]  /*1810*/  @UP1 USHF.R.U32.HI UR8, URZ, UR11, UR7 ;  /* 0x0000000b3f081299 */ /* 0x000fd80008011607 */
.L_x_872:
[----:B------:R-:W-:-:S04]  /*1820*/  UIMAD UR8, UR8, UR5, UR5 ;  /* 0x00000005080872a4 */ /* 0x000fc8000f8e0205 */
[----:B------:R-:W-:-:S04]  /*1830*/  UISETP.LT.AND UP1, UPT, UR4, UR8, UPT ;  /* 0x000000080400728c */ /* 0x000fc8000bf21270 */
[----:B------:R-:W-:-:S12]  /*1840*/  USEL UR4, UR4, UR8, UP1 ;  /* 0x0000000804047287 */ /* 0x000fd80008800000 */
.L_x_870:
[----:B------:R-:W-:Y:S02]  /*1850*/  UIADD3 UR8, UR40, 0x7f, URZ ;  /* 0x0000007f28087890 */ /* 0x000fe4000fffe03f */
        /* <DEDUP_REMOVED lines=11> */
[----:B------:R-:W-:Y:S02]  /*1910*/  UIADD3 UR55, UR40, -UR47, URZ ;  /* 0x8000002f28377290 */ /* 0x000fe4000fffe03f */
        /* <DEDUP_REMOVED lines=17> */
.L_x_874:
[----:B------:R-:W-:-:S11]  /*1a30*/  UISETP.NE.AND UP0, UPT, UR5, 0x1, UPT ;  /* 0x000000010500788c */ /* 0x000fd6000bf05270 */
[----:B------:R-:W-:Y:S02]  /*1a40*/  @UP0 ULDC.64 UR10, c[0x0][0x9e8] ;  /* 0x00027a00000a0ab9 */ /* 0x000fe40000000a00 */
[----:B------:R-:W-:-:S04]  /*1a50*/  UIMAD.WIDE.U32 UR8, UR7, UR10, URZ ;  /* 0x0000000a070872a5 */ /* 0x000fc8000f8e003f */
[----:B------:R-:W-:-:S12]  /*1a60*/  @UP0 USHF.R.U32.HI UR7, URZ, UR11, UR9 ;  /* 0x0000000b3f070299 */ /* 0x000fd80008011609 */
.L_x_875:
[----:B------:R-:W-:-:S04]  /*1a70*/  UIMAD UR5, UR7, UR5, URZ ;  /* 0x00000005070572a4 */ /* 0x000fc8000f8e023f */
[----:B------:R-:W-:-:S04]  /*1a80*/  UISETP.LT.AND UP0, UPT, UR4, UR5, UPT ;  /* 0x000000050400728c */ /* 0x000fc8000bf01270 */
[----:B------:R-:W-:-:S12]  /*1a90*/  USEL UR4, UR4, UR5, !UP0 ;  /* 0x0000000504047287 */ /* 0x000fd8000c000000 */
.L_x_873:
[----:B------:R-:W-:Y:S02]  /*1aa0*/  USHF.R.S32.HI UR5, URZ, 0x1f, UR4 ;  /* 0x0000001f3f057899 */ /* 0x000fe40008011404 */
[----:B------:R-:W-:Y:S02]  /*1ab0*/  ULOP3.LUT UR42, UR43, 0xff, URZ, 0xc0, !UPT ;  /* 0x000000ff2b2a7892 */ /* 0x000fe4000f8ec03f */
[----:B------:R-:W-:Y:S02]  /*1ac0*/  ULEA.HI UR5, UR5, UR4, URZ, 0x7 ;  /* 0x0000000405057291 */ /* 0x000fe4000f8f383f */
[----:B------:R-:W-:Y:S02]  /*1ad0*/  USHF.R.U32.HI UR43, URZ, 0x10, UR43 ;  /* 0x000000103f2b7899 */ /* 0x000fe4000801162b */
[----:B------:R-:W-:Y:S01]  /*1ae0*/  USHF.R.S32.HI UR5, URZ, 0x7, UR5 ;  /* 0x000000073f057899 */ /* 0x000fe20008011405 */
[----:B------:R-:W-:-:S03]  /*1af0*/  UMOV UR4, URZ ;  /* 0x0000003f00047c82 */ /* 0x000fc60008000000 */
[----:B------:R-:W-:-:S04]  /*1b00*/  UISETP.LT.AND UP0, UPT, URZ, UR5, UPT ;  /* 0x000000053f00728c */ /* 0x000fc8000bf01270 */
[----:B------:R-:W-:-:S04]  /*1b10*/  USEL UR44, URZ, UR5, !UP0 ;  /* 0x000000053f2c7287 */ /* 0x000fc8000c000000 */
[----:B------:R-:W-:-:S06]  /*1b20*/  UISETP.GT.AND UP0, UPT, UR6, UR44, UPT ;  /* 0x0000002c0600728c */ /* 0x000fcc000bf04270 */
[----:B------:R-:W-:-:S13]  /*1b30*/  PLOP3.LUT P0, PT, PT, PT, UP0, 0x80, 0x0 ;  /* 0x000000000000781c */ /* 0x000fda0003f0f008 */
[----:B------:R-:W-:Y:S05]  /*1b40*/  @!P0 BRA `(.L_x_876) ;  /* 0x0000000000948947 */ /* 0x000fea0003800000 */
[----:B------:R-:W-:Y:S01]  /*1b50*/  UISETP.NE.AND UP0, UPT, UR43, URZ, UPT ;  /* 0x0000003f2b00728c */ /* 0x000fe2000bf05270 */
[----:B------:R-:W-:-:S03]  /*1b60*/  ULDC UR4, c[0x0][0x9f0] ;  /* 0x00027c0000047ab9 */ /* 0x000fc60000000800 */
[----:B------:R-:W-:-:S04]  /*1b70*/  USEL UR10, UR43, UR4, UP0 ;  /* 0x000000042b0a7287 */ /* 0x000fc80008000000 */
[----:B------:R-:W-:Y:S02]  /*1b80*/  UIADD3 UR4, UR10, -0x1, UR6 ;  /* 0xffffffff0a047890 */ /* 0x000fe4000fffe006 */
[----:B------:R-:W-:Y:S02]  /*1b90*/  IMAD.U32 R3, RZ, RZ, UR10 ;  /* 0x0000000aff037e24 */ /* 0x000fe4000f8e00ff */
[----:B------:R-:W-:-:S03]  /*1ba0*/  UIADD3 UR7, -UR44, UR4, URZ ;  /* 0x000000042c077290 */ /* 0x000fc6000fffe13f */
[-C--:B------:R-:W-:Y:S01]  /*1bb0*/  IABS R0, R3.reuse ;  /* 0x0000000300007213 */ /* 0x080fe20000000000 */
[----:B------:R-:W-:Y:S01]  /*1bc0*/  UMOV UR4, URZ ;  /* 0x0000003f00047c82 */ /* 0x000fe20008000000 */
[----:B------:R-:W-:Y:S01]  /*1bd0*/  IABS R5, R3 ;  /* 0x0000000300057213 */ /* 0x000fe20000000000 */
[----:B------:R-:W-:Y:S01]  /*1be0*/  IMAD.U32 R4, RZ, RZ, UR7 ;  /* 0x00000007ff047e24 */ /* 0x000fe2000f8e00ff */
[----:B------:R-:W-:Y:S01]  /*1bf0*/  R2UR UR11, R0 ;  /* 0x00000000000b72ca */ /* 0x000fe200000e0000 */
[----:B------:R-:W-:-:S03]  /*1c00*/  ULOP3.LUT UR7, UR7, UR10, URZ, 0x3c, !UPT ;  /* 0x0000000a07077292 */ /* 0x000fc6000f8e3c3f */
[----:B------:R-:W-:-:S05]  /*1c10*/  IABS R4, R4 ;  /* 0x0000000400047213 */ /* 0x000fca0000000000 */
[----:B------:R-:W-:-:S04]  /*1c20*/  IMAD.MOV.U32 R3, RZ, RZ, R4 ;  /* 0x000000ffff037224 */ /* 0x000fc800078e0004 */
        /* <DEDUP_REMOVED lines=23> */
.L_x_876:
[----:B------:R-:W-:Y:S01]  /*1da0*/  UIMAD UR44, UR42, UR4, UR44 ;  /* 0x000000042a2c72a4 */ /* 0x000fe2000f8e022c */
[----:B------:R-:W-:Y:S01]  /*1db0*/  IMAD.U32 R88, RZ, RZ, UR6 ;  /* 0x00000006ff587e24 */ /* 0x000fe2000f8e00ff */
[----:B------:R-:W-:Y:S01]  /*1dc0*/  PLOP3.LUT P0, PT, PT, PT, PT, 0x80, 0x0 ;  /* 0x000000000000781c */ /* 0x000fe20003f0f070 */
[----:B------:R-:W-:Y:S01]  /*1dd0*/  IMAD.U32 R3, RZ, RZ, UR4 ;  /* 0x00000004ff037e24 */ /* 0x000fe2000f8e00ff */
[----:B------:R-:W-:Y:S01]  /*1de0*/  CS2R R24, SRZ ;  /* 0x0000000000187805 */ /* 0x000fe2000001ff00 */
[----:B------:R-:W-:Y:S01]  /*1df0*/  IMAD.MOV.U32 R20, RZ, RZ, RZ ;  /* 0x000000ffff147224 */ /* 0x000fe200078e00ff */
[----:B------:R-:W-:Y:S01]  /*1e00*/  CS2R R44, SRZ ;  /* 0x00000000002c7805 */ /* 0x000fe2000001ff00 */
[----:B------:R-:W-:Y:S01]  /*1e10*/  IMAD.MOV.U32 R15, RZ, RZ, RZ ;  /* 0x000000ffff0f7224 */ /* 0x000fe200078e00ff */
[----:B------:R-:W-:Y:S02]  /*1e20*/  VIADDMNMX R88, R3, UR44, R88, PT ;  /* 0x0000002c03587c46 */ /* 0x000fe4000b800158 */
[----:B------:R-:W-:Y:S01]  /*1e30*/  CS2R R2, SRZ ;  /* 0x0000000000027805 */ /* 0x000fe2000001ff00 */
[----:B------:R-:W-:Y:S01]  /*1e40*/  IMAD.MOV.U32 R93, RZ, RZ, RZ ;  /* 0x000000ffff5d7224 */ /* 0x000fe200078e00ff */
[----:B------:R-:W-:-:S02]  /*1e50*/  CS2R R8, SRZ ;  /* 0x0000000000087805 */ /* 0x000fc4000001ff00 */
[----:B------:R-:W-:Y:S01]  /*1e60*/  ISETP.GT.AND P1, PT, R88, UR44, PT ;  /* 0x0000002c58007c0c */ /* 0x000fe2000bf24270 */
[----:B------:R-:W-:Y:S01]  /*1e70*/  IMAD.MOV.U32 R91, RZ, RZ, RZ ;  /* 0x000000ffff5b7224 */ /* 0x000fe200078e00ff */
[----:B------:R-:W-:Y:S02]  /*1e80*/  CS2R R26, SRZ ;  /* 0x00000000001a7805 */ /* 0x000fe4000001ff00 */
[----:B------:R-:W-:Y:S02]  /*1e90*/  CS2R R38, SRZ ;  /* 0x0000000000267805 */ /* 0x000fe4000001ff00 */
[----:B------:R-:W-:Y:S01]  /*1ea0*/  CS2R R36, SRZ ;  /* 0x0000000000247805 */ /* 0x000fe2000001ff00 */
[----:B------:R-:W-:Y:S01]  /*1eb0*/  IMAD.MOV.U32 R101, RZ, RZ, RZ ;  /* 0x000000ffff657224 */ /* 0x000fe200078e00ff */
        /* <DEDUP_REMOVED lines=18> */
[----:B------:R-:W-:-:S02]  /*1fe0*/  IMAD.MOV.U32 R48, RZ, RZ, RZ ;  /* 0x000000ffff307224 */ /* 0x000fc400078e00ff */
[----:B------:R-:W-:Y:S02]  /*1ff0*/  IMAD.MOV.U32 R123, RZ, RZ, RZ ;  /* 0x000000ffff7b7224 */ /* 0x000fe400078e00ff */
        /* <DEDUP_REMOVED lines=9> */
[----:B------:R-:W-:-:S06]  /*2090*/  SHF.R.S32.HI R0, RZ, 0x7, R0 ;  /* 0x00000007ff007819 */ /* 0x000fcc0000011400 */
        /* <DEDUP_REMOVED lines=28> */
.L_x_878:
[----:B------:R-:W-:Y:S01]  /*2260*/  ULEA.HI UR4, UR48, UR48, URZ, 0x1 ;  /* 0x0000003030047291 */ /* 0x000fe2000f8f083f */
[----:B------:R-:W-:-:S03]  /*2270*/  IMAD.U32 R2, RZ, RZ, UR49 ;  /* 0x00000031ff027e24 */ /* 0x000fc6000f8e00ff */
[----:B------:R-:W-:Y:S02]  /*2280*/  ULOP3.LUT UR4, UR4, 0xfffffffe, URZ, 0xc0, !UPT ;  /* 0xfffffffe04047892 */ /* 0x000fe4000f8ec03f */
[----:B------:R-:W-:Y:S02]  /*2290*/  ISETP.NE.AND P0, PT, R2, 0x3, PT ;  /* 0x000000030200780c */ /* 0x000fe40003f05270 */
[----:B------:R-:W-:-:S06]  /*22a0*/  UIADD3 UR4, UR48, -UR4, URZ ;  /* 0x8000000430047290 */ /* 0x000fcc000fffe03f */
[----:B------:R-:W-:-:S05]  /*22b0*/  IMAD.U32 R0, RZ, RZ, UR4 ;  /* 0x00000004ff007e24 */ /* 0x000fca000f8e00ff */
[----:B------:R-:W-:-:S04]  /*22c0*/  SHF.L.U32 R0, R0, 0x1f, RZ ;  /* 0x0000001f00007819 */ /* 0x000fc800000006ff */
[----:B------:R-:W0:Y:S02]  /*22d0*/  SYNCS.PHASECHK.TRANS64.TRYWAIT P1, [UR46+0x19c00], R0 ;  /* 0x019c0000ff0075a7 */ /* 0x000e24000802016e */
[----:B0-----:R-:W-:Y:S05]  /*22e0*/  @!P1 BRA `(.L_x_879) ;  /* 0x0000014800a49947 */ /* 0x001fea0003800000 */
.L_x_1073:
[----:B------:R-:W-:Y:S05]  /*22f0*/  @!P0 BRA `(.L_x_880) ;  /* 0x0000000000048947 */ /* 0x000fea0003800000 */
[----:B------:R-:W-:Y:S01]  /*2300*/  BPT.TRAP 0x1 ;  /* 0x000000040000795c */ /* 0x000fe20000300000 */
.L_x_880:
[----:B0-----:R-:W-:Y:S02]  /*2310*/  IMAD.U32 R3, RZ, RZ, UR51 ;  /* 0x00000033ff037e24 */ /* 0x001fe4000f8e00ff */
[----:B------:R-:W-:-:S03]  /*2320*/  IMAD.U32 R0, RZ, RZ, UR54 ;  /* 0x00000036ff007e24 */ /* 0x000fc6000f8e00ff */
[----:B------:R-:W-:Y:S02]  /*2330*/  LEA R3, R3, UR46, 0x3 ;  /* 0x0000002e03037c11 */ /* 0x000fe4000f8e18ff */
[----:B------:R-:W-:-:S04]  /*2340*/  SHF.L.U32 R0, R0, 0x1f, RZ ;  /* 0x0000001f00007819 */ /* 0x000fc800000006ff */
[----:B------:R0:W1:Y:S01]  /*2350*/  SYNCS.PHASECHK.TRANS64.TRYWAIT P2, [R3+URZ+0x19c30], R0 ;  /* 0x019c3000030075a7 */ /* 0x000062000804017f */
[----:B------:R-:W-:Y:S05]  /*2360*/  @!P0 BRA `(.L_x_881) ;  /* 0x0000000000048947 */ /* 0x000fea0003800000 */
[----:B------:R-:W-:Y:S01]  /*2370*/  BPT.TRAP 0x1 ;  /* 0x000000040000795c */ /* 0x000fe20000300000 */
.L_x_881:
[----:B------:R-:W2:Y:S02]  /*2380*/  S2R R2, SR_TID.X ;  /* 0x0000000000027919 */ /* 0x000ea40000002100 */
[----:B--2---:R-:W-:Y:S01]  /*2390*/  LOP3.LUT P1, RZ, R2, 0x7f, RZ, 0xc0, !PT ;  /* 0x0000007f02ff7812 */ /* 0x004fe2000782c0ff */
[----:B-1----:R-:W-:-:S12]  /*23a0*/  @P2 BRA `(.L_x_882) ;  /* 0x0000000000082947 */ /* 0x002fd80003800000 */
[----:B------:R-:W1:Y:S02]  /*23b0*/  SYNCS.PHASECHK.TRANS64.TRYWAIT P2, [R3+URZ+0x19c30], R0 ;  /* 0x019c3000030075a7 */ /* 0x000e64000804017f */
[----:B-1----:R-:W-:Y:S05]  /*23c0*/  @!P2 BRA `(.L_x_883) ;  /* 0x000001480084a947 */ /* 0x002fea0003800000 */
.L_x_882:
[----:B------:R-:W-:Y:S05]  /*23d0*/  WARPSYNC.ALL ;  /* 0x0000000000007948 */ /* 0x000fea0003800000 */
[----:B------:R-:W-:Y:S01]  /*23e0*/  UIADD3 UR4, UR46, 0x13800, URZ ;  /* 0x000138002e047890 */ /* 0x000fe2000fffe03f */
[----:B------:R-:W-:Y:S01]  /*23f0*/  WARPGROUP.ARRIVE ;  /* 0x00000000000079c5 */ /* 0x000fe20000000000 */
[----:B------:R-:W-:Y:S01]  /*2400*/  ULOP3.LUT UR12, UR56, 0x10000, URZ, 0xfc, !UPT ;  /* 0x00010000380c7892 */ /* 0x000fe2000f8efc3f */
[----:B01----:R-:W-:Y:S01]  /*2410*/  VIADD R0, R17, UR39 ;  /* 0x0000002711007c36 */ /* 0x003fe20008000000 */
[----:B------:R-:W-:Y:S01]  /*2420*/  USHF.R.U32.HI UR4, URZ, 0x4, UR4 ;  /* 0x000000043f047899 */ /* 0x000fe20008011604 */
[----:B------:R-:W-:Y:S01]  /*2430*/  LEA R5, R88, 0xffffff80, 0x7 ;  /* 0xffffff8058057811 */ /* 0x000fe200078e38ff */
[----:B------:R-:W-:Y:S01]  /*2440*/  UMOV UR13, 0xc0000010 ;  /* 0xc0000010000d7882 */ /* 0x000fe20000000000 */
[----:B------:R-:W-:Y:S01]  /*2450*/  UMOV UR15, 0xc0000010 ;  /* 0xc0000010000f7882 */ /* 0x000fe20000000000 */
[----:B------:R-:W-:Y:S01]  /*2460*/  ULOP3.LUT UR4, UR4, 0x3fff, URZ, 0xc0, !UPT ;  /* 0x00003fff04047892 */ /* 0x000fe2000f8ec03f */
[----:B------:R-:W-:Y:S01]  /*2470*/  IMAD.MOV.U32 R2, RZ, RZ, R0 ;  /* 0x000000ffff027224 */ /* 0x000fe200078e0000 */
[----:B------:R-:W-:Y:S01]  /*2480*/  UMOV UR5, 0xc0000010 ;  /* 0xc000001000057882 */ /* 0x000fe20000000000 */
[----:B------:R-:W-:Y:S01]  /*2490*/  UMOV UR7, 0xc0000010 ;  /* 0xc000001000077882 */ /* 0x000fe20000000000 */
[----:B------:R-:W-:-:S02]  /*24a0*/  ULOP3.LUT UR16, UR4, 0x10000, URZ, 0xfc, !UPT ;  /* 0x0001000004107892 */ /* 0x000fc4000f8efc3f */
[----:B------:R-:W-:Y:S02]  /*24b0*/  UIADD3 UR4, UR12, 0x180, URZ ;  /* 0x000001800c047890 */ /* 0x000fe4000fffe03f */
[----:B------:R-:W-:Y:S02]  /*24c0*/  UIMAD UR14, UR51, 0x300, UR16 ;  /* 0x00000300330e78a4 */ /* 0x000fe4000f8e0210 */
[----:B------:R-:W-:Y:S02]  /*24d0*/  UIADD3 UR8, UR12, 0x300, URZ ;  /* 0x000003000c087890 */ /* 0x000fe4000fffe03f */
[----:B------:R-:W-:Y:S02]  /*24e0*/  UIADD3 UR6, UR14, 0x100, URZ ;  /* 0x000001000e067890 */ /* 0x000fe4000fffe03f */
[----:B------:R-:W-:Y:S01]  /*24f0*/  UIADD3 UR10, UR14, 0x200, URZ ;  /* 0x000002000e0a7890 */ /* 0x000fe2000fffe03f */
[----:B------:R-:W-:Y:S02]  /*2500*/  UMOV UR9, 0xc0000010 ;  /* 0xc000001000097882 */ /* 0x000fe40000000000 */
[----:B------:R-:W-:Y:S01]  /*2510*/  QGMMA.64x128x32.F32.E4M3.E4M3 R24, gdesc[UR12], RZ, !UPT, gsb0 ;  /* 0x01e000000c1879f3 */ /* 0x000fe2000c0008ff */
[----:B------:R-:W-:Y:S01]  /*2520*/  UMOV UR11, 0xc0000010 ;  /* 0xc0000010000b7882 */ /* 0x000fe20000000000 */
[----:B------:R-:W-:Y:S01]  /*2530*/  ULDC UR18, c[0x0][0x9dc] ;  /* 0x0002770000127ab9 */ /* 0x000fe20000000800 */
[----:B------:R-:W-:-:S02]  /*2540*/  WARPGROUP.DEPBAR.LE gsb0, 0x0 ;  /* 0x00008000000079c5 */ /* 0x000fc40000010000 */
[----:B------:R-:W-:-:S07]  /*2550*/  WARPGROUP.ARRIVE ;  /* 0x00000000000079c5 */ /* 0x000fce0000000000 */
[----:B------:R-:W-:Y:S01]  /*2560*/  QGMMA.64x128x32.F32.E4M3.E4M3 R24, gdesc[UR4], R24, gsb0 ;  /* 0x01e00000041879f3 */ /* 0x000fe20008000818 */
[----:B------:R-:W-:Y:S02]  /*2570*/  ULDC UR6, c[0x0][0x448] ;  /* 0x0001120000067ab9 */ /* 0x000fe40000000800 */
[----:B------:R-:W-:-:S06]  /*2580*/  UISETP.NE.AND UP0, UPT, UR6, 0x1, UPT ;  /* 0x000000010600788c */ /* 0x000fcc000bf05270 */
[----:B------:R-:W-:Y:S02]  /*2590*/  PLOP3.LUT P2, PT, PT, PT, UP0, 0x80, 0x0 ;  /* 0x000000000000781c */ /* 0x000fe40003f4f008 */
[----:B------:R-:W-:-:S03]  /*25a0*/  PLOP3.LUT P3, PT, PT, PT, UP0, 0x80, 0x0 ;  /* 0x000000000000781c */ /* 0x000fc60003f6f008 */
[----:B------:R-:W-:-:S08]  /*25b0*/  @UP0 ULDC UR6, c[0x0][0x44c] ;  /* 0x0001130000060ab9 */ /* 0x000fd00000000800 */
[----:B------:R-:W-:Y:S01]  /*25c0*/  @P2 IMAD.HI.U32 R4, R0, UR6, RZ ;  /* 0x0000000600042c27 */ /* 0x000fe2000f8e00ff */
[----:B------:R-:W-:-:S03]  /*25d0*/  @UP0 ULDC UR6, c[0x0][0x450] ;  /* 0x0001140000060ab9 */ /* 0x000fc60000000800 */
[----:B------:R-:W-:Y:S01]  /*25e0*/  @!P1 VIADD R0, R3, 0x19c40 ;  /* 0x00019c4003009836 */ /* 0x000fe20000000000 */
[----:B------:R-:W-:Y:S01]  /*25f0*/  @P3 SHF.R.U32.HI R2, RZ, UR6, R4 ;  /* 0x00000006ff023c19 */ /* 0x000fe20008011604 */
[----:B------:R-:W-:Y:S01]  /*2600*/  IMAD.MOV.U32 R3, RZ, RZ, -0x80 ;  /* 0xffffff80ff037424 */ /* 0x000fe200078e00ff */
[----:B------:R-:W-:Y:S02]  /*2610*/  ULDC.64 UR6, c[0x0][0x9e0] ;  /* 0x0002780000067ab9 */ /* 0x000fe40000000a00 */
[----:B------:R-:W-:Y:S01]  /*2620*/  UISETP.GE.AND UP1, UPT, UR7, 0x1, UPT ;  /* 0x000000010700788c */ /* 0x000fe2000bf26270 */
[----:B------:R-:W0:Y:S01]  /*2630*/  SHFL.IDX PT, R11, R2, RZ, 0x1c1f ;  /* 0x001c1fff020b7589 */ /* 0x000e2200000e0000 */
[----:B------:R-:W-:Y:S01]  /*2640*/  @!P1 PRMT R0, RZ, 0x654, R0 ;  /* 0x00000654ff009816 */ /* 0x000fe20000000000 */
[----:B------:R-:W-:Y:S02]  /*2650*/  IMAD R7, R88, R3, 0x80 ;  /* 0x0000008058077424 */ /* 0x000fe400078e0203 */
[----:B------:R-:W-:Y:S01]  /*2660*/  IMAD.U32 R3, RZ, RZ, UR47 ;  /* 0x0000002fff037e24 */ /* 0x000fe2000f8e00ff */
[----:B------:R-:W-:-:S02]  /*2670*/  PLOP3.LUT P2, PT, PT, PT, UP1, 0x40, 0x0 ;  /* 0x000000000000781c */ /* 0x000fc40003f4e818 */
[----:B------:R-:W-:Y:S01]  /*2680*/  IADD3 R6, -R16, UR40, R7 ;  /* 0x0000002810067c10 */ /* 0x000fe2000fffe107 */
[----:B------:R-:W-:Y:S02]  /*2690*/  WARPGROUP.DEPBAR.LE gsb0, 0x0 ;  /* 0x00008000000079c5 */ /* 0x000fe40000010000 */
[----:B------:R-:W-:-:S06]  /*26a0*/  WARPGROUP.ARRIVE ;  /* 0x00000000000079c5 */ /* 0x000fcc0000000000 */
[----:B------:R-:W-:Y:S01]  /*26b0*/  QGMMA.64x128x32.F32.E4M3.E4M3 R24, gdesc[UR8], R24, gsb0 ;  /* 0x01e00000081879f3 */ /* 0x000fe20008000818 */
[----:B------:R-:W-:Y:S02]  /*26c0*/  ULOP3.LUT UR10, URZ, UR18, URZ, 0x33, !UPT ;  /* 0x000000123f0a7292 */ /* 0x000fe4000f8e333f */
[----:B------:R-:W-:Y:S02]  /*26d0*/  WARPGROUP.DEPBAR.LE gsb0, 0x0 ;  /* 0x00008000000079c5 */ /* 0x000fe40000010000 */
[----:B------:R1:W-:Y:S02]  /*26e0*/  @!P1 SYNCS.ARRIVE.TRANS64.RED.A1T0 RZ, [R0+URZ], RZ ;  /* 0x000000ff00ff99a7 */ /* 0x0003e4000810043f */
[----:B-1----:R-:W-:-:S04]  /*26f0*/  IADD3 R0, -R16, 0x1, R7 ;  /* 0x0000000110007810 */ /* 0x002fc80007ffe107 */
[----:B------:R-:W-:-:S05]  /*2700*/  IADD3 R0, -R3, UR40, R0 ;  /* 0x0000002803007c10 */ /* 0x000fca000fffe100 */
[C---:B------:R-:W-:Y:S02]  /*2710*/  VIADD R9, R0.reuse, UR6 ;  /* 0x0000000600097c36 */ /* 0x040fe40008000000 */
[----:B------:R-:W-:-:S03]  /*2720*/  VIADD R10, R0, UR10 ;  /* 0x0000000a000a7c36 */ /* 0x000fc60008000000 */
[----:B0-----:R-:W-:Y:S01]  /*2730*/  VIADDMNMX R0, R11, R9, R6, PT ;  /* 0x000000090b007246 */ /* 0x001fe20003800106 */
[----:B------:R-:W-:Y:S01]  /*2740*/  IMAD.IADD R4, R10, 0x1, R11 ;  /* 0x000000010a047824 */ /* 0x000fe200078e020b */
[----:B------:R-:W-:Y:S06]  /*2750*/  @P2 BRA `(.L_x_884) ;  /* 0x00000000005c2947 */ /* 0x000fec0003800000 */
[----:B------:R-:W-:Y:S01]  /*2760*/  IMAD.U32 R8, RZ, RZ, UR47 ;  /* 0x0000002fff087e24 */ /* 0x000fe2000f8e00ff */
[----:B------:R-:W-:Y:S04]  /*2770*/  BSSY B0, `(.L_x_885) ;  /* 0x0000011000007945 */ /* 0x000fe80003800000 */
[----:B------:R-:W-:-:S04]  /*2780*/  IADD3 R3, -R8, UR40, R11 ;  /* 0x0000002808037c10 */ /* 0x000fc8000fffe10b */
        /* <DEDUP_REMOVED lines=10> */
.L_x_886:
[----:B------:R-:W-:-:S06]  /*2830*/  UISETP.NE.AND UP2, UPT, UR7, 0x1, UPT ;  /* 0x000000010700788c */ /* 0x000fcc000bf45270 */
[----:B------:R-:W-:-:S05]  /*2840*/  PLOP3.LUT P2, PT, PT, PT, UP2, 0x80, 0x0 ;  /* 0x000000000000781c */ /* 0x000fca0003f4f028 */
[----:B------:R-:W-:-:S08]  /*2850*/  @UP2 ULDC.64 UR10, c[0x0][0x9e8] ;  /* 0x00027a00000a2ab9 */ /* 0x000fd00000000a00 */
[----:B------:R-:W-:-:S05]  /*2860*/  @P2 IMAD.HI.U32 R8, R3, UR10, RZ ;  /* 0x0000000a03082c27 */ /* 0x000fca000f8e00ff */
[----:B------:R-:W-:-:S07]  /*2870*/  @P2 SHF.R.U32.HI R3, RZ, UR11, R8 ;  /* 0x0000000bff032c19 */ /* 0x000fce0008011608 */
.L_x_887:
[----:B------:R-:W-:Y:S05]  /*2880*/  BSYNC B0 ;  /* 0x0000000000007941 */ /* 0x000fea0003800000 */
.L_x_885:
[----:B------:R-:W-:-:S04]  /*2890*/  IMAD R3, R3, UR7, -R5 ;  /* 0x0000000703037c24 */ /* 0x000fc8000f8e0a05 */
[----:B------:R-:W-:-:S05]  /*28a0*/  IMAD.IADD R3, R3, 0x1, -R16 ;  /* 0x0000000103037824 */ /* 0x000fca00078e0a10 */
[----:B------:R-:W-:Y:S02]  /*28b0*/  VIMNMX R4, R4, R3, !PT ;  /* 0x0000000304047248 */ /* 0x000fe40007fe0100 */
[----:B------:R-:W-:-:S07]  /*28c0*/  VIADDMNMX R0, R3, UR7, R0, PT ;  /* 0x0000000703007c46 */ /* 0x000fce000b800100 */
.L_x_884:
        /* <DEDUP_REMOVED lines=12> */
[C---:B------:R-:W-:Y:S02]  /*2990*/  ISETP.GE.AND P5, PT, R7.reuse, 0x11, PT ;  /* 0x000000110700780c */ /* 0x040fe40003fa6270 */
        /* <DEDUP_REMOVED lines=166> */
[----:B------:R-:W-:Y:S02]  /*3400*/  ISETP.GE.AND P6, PT, R7, 0x7a, PT ;  /* 0x0000007a0700780c */ /* 0x000fe40003fc6270 */
[----:B------:R-:W0:Y:S11]  /*3410*/  SHFL.IDX PT, R7, R2, 0x1, 0x1c1f ;  /* 0x003c1f0002077f89 */ /* 0x000e3600000e0000 */
[----:B------:R-:W-:-:S02]  /*3420*/  @P6 LOP3.LUT R19, R19, 0x8000000, RZ, 0xfc, !PT ;  /* 0x0800000013136812 */ /* 0x000fc400078efcff */
[----:B------:R-:W-:-:S04]  /*3430*/  ISETP.GT.AND P6, PT, R4, 0x79, !P6 ;  /* 0x000000790400780c */ /* 0x000fc800077c4270 */
[----:B------:R-:W-:-:S04]  /*3440*/  ISETP.LT.OR P6, PT, R0, 0x7a, P6 ;  /* 0x0000007a0000780c */ /* 0x000fc800037c1670 */
[----:B------:R-:W-:Y:S02]  /*3450*/  FSEL R85, R85, -INF , !P6 ;  /* 0xff80000055557808 */ /* 0x000fe40007000000 */
[----:B------:R-:W-:Y:S01]  /*3460*/  PLOP3.LUT P6, PT, PT, PT, UP1, 0x40, 0x0 ;  /* 0x000000000000781c */ /* 0x000fe20003fce818 */
[----:B0-----:R-:W-:Y:S01]  /*3470*/  IMAD.IADD R10, R10, 0x1, R7 ;  /* 0x000000010a0a7824 */ /* 0x001fe200078e0207 */
[----:B------:R-:W-:-:S11]  /*3480*/  VIADDMNMX R0, R7, R9, R6, PT ;  /* 0x0000000907007246 */ /* 0x000fd60003800106 */
[----:B------:R-:W-:Y:S05]  /*3490*/  @P6 BRA `(.L_x_888) ;  /* 0x0000000000646947 */ /* 0x000fea0003800000 */
        /* <DEDUP_REMOVED lines=14> */
.L_x_890:
[----:B------:R-:W-:-:S06]  /*3580*/  UISETP.NE.AND UP2, UPT, UR7, 0x1, UPT ;  /* 0x000000010700788c */ /* 0x000fcc000bf45270 */
[----:B------:R-:W-:-:S05]  /*3590*/  PLOP3.LUT P6, PT, PT, PT, UP2, 0x80, 0x0 ;  /* 0x000000000000781c */ /* 0x000fca0003fcf028 */
[----:B------:R-:W-:-:S08]  /*35a0*/  @UP2 ULDC.64 UR10, c[0x0][0x9e8] ;  /* 0x00027a00000a2ab9 */ /* 0x000fd00000000a00 */
[----:B------:R-:W-:Y:S01]  /*35b0*/  @P6 IMAD.HI.U32 R4, R2, UR10, RZ ;  /* 0x0000000a02046c27 */ /* 0x000fe2000f8e00ff */
[----:B------:R-:W-:-:S13]  /*35c0*/  PLOP3.LUT P6, PT, PT, PT, UP2, 0x80, 0x0 ;  /* 0x000000000000781c */ /* 0x000fda0003fcf028 */
[----:B------:R-:W-:-:S07]  /*35d0*/  @P6 SHF.R.U32.HI R2, RZ, UR11, R4 ;  /* 0x0000000bff026c19 */ /* 0x000fce0008011604 */
.L_x_891:
[----:B------:R-:W-:Y:S05]  /*35e0*/  BSYNC B0 ;  /* 0x0000000000007941 */ /* 0x000fea0003800000 */
.L_x_889:
[----:B------:R-:W-:-:S04]  /*35f0*/  IMAD R5, R2, UR7, -R5 ;  /* 0x0000000702057c24 */ /* 0x000fc8000f8e0a05 */
[----:B------:R-:W-:-:S05]  /*3600*/  IMAD.IADD R5, R5, 0x1, -R16 ;  /* 0x0000000105057824 */ /* 0x000fca00078e0a10 */
[----:B------:R-:W-:Y:S02]  /*3610*/  VIMNMX R10, R10, R5, !PT ;  /* 0x000000050a0a7248 */ /* 0x000fe40007fe0100 */
[----:B------:R-:W-:-:S07]  /*3620*/  VIADDMNMX R0, R5, UR7, R0, PT ;  /* 0x0000000705007c46 */ /* 0x000fce000b800100 */
.L_x_888:
        /* <DEDUP_REMOVED lines=9> */
[----:B------:R-:W-:Y:S01]  /*36c0*/  UMOV UR14, UR39 ;  /* 0x00000027000e7c82 */ /* 0x000fe20008000000 */
[----:B------:R-:W-:Y:S01]  /*36d0*/  LOP3.LUT P2, RZ, R19, 0x2, RZ, 0xc0, !PT ;  /* 0x0000000213ff7812 */ /* 0x000fe2000784c0ff */
[----:B------:R-:W-:Y:S01]  /*36e0*/  @UP0 USHF.R.U32.HI UR14, URZ, UR15, UR11 ;  /* 0x0000000f3f0e0299 */ /* 0x000fe2000801160b */
[----:B------:R-:W-:-:S02]  /*36f0*/  FMNMX.FTZ R2, R28, R5, !PT ;  /* 0x000000051c027209 */ /* 0x000fc40007810000 */
[----:B------:R-:W-:Y:S01]  /*3700*/  ISETP.GT.AND P2, PT, R10, 0x8, !P2 ;  /* 0x000000080a00780c */ /* 0x000fe20005744270 */
[----:B------:R-:W-:Y:S01]  /*3710*/  UIADD3 UR55, UR55, UR14, URZ ;  /* 0x0000000e37377290 */ /* 0x000fe2000fffe03f */
[----:B------:R-:W-:Y:S02]  /*3720*/  FMNMX.FTZ R5, R29, R2, !PT ;  /* 0x000000021d057209 */ /* 0x000fe40007810000 */
[----:B------:R-:W-:Y:S01]  /*3730*/  ISETP.LT.OR P2, PT, R0, 0x9, P2 ;  /* 0x000000090000780c */ /* 0x000fe20001741670 */
[----:B------:R-:W-:Y:S01]  /*3740*/  UIADD3 UR6, UR55, UR6, URZ ;  /* 0x0000000637067290 */ /* 0x000fe2000fffe03f */
        /* <DEDUP_REMOVED lines=9> */
[----:B------:R-:W-:Y:S02]  /*37e0*/  ISETP.GT.AND P2, PT, R10, 0x10, !P6 ;  /* 0x000000100a00780c */ /* 0x000fe40007744270 */
[----:B------:R-:W-:Y:S02]  /*37f0*/  FMNMX.FTZ R2, R40, R5, !PT ;  /* 0x0000000528027209 */ /* 0x000fe40007810000 */
[----:B------:R-:W-:Y:S02]  /*3800*/  ISETP.LT.OR P2, PT, R0, 0x11, P2 ;  /* 0x000000110000780c */ /* 0x000fe40001741670 */
[C---:B------:R-:W-:Y:S02]  /*3810*/  LOP3.LUT P6, RZ, R19.reuse, 0x8000, RZ, 0xc0, !PT ;  /* 0x0000800013ff7812 */ /* 0x040fe400078cc0ff */
        /* <DEDUP_REMOVED lines=55> */
[----:B------:R-:W-:Y:S01]  /*3b90*/  ISETP.GT.AND P3, PT, R10, 0x70, !P3 ;  /* 0x000000700a00780c */ /* 0x000fe20005f64270 */
[----:B------:R-:W0:Y:S01]  /*3ba0*/  SHFL.BFLY PT, R5, R4, 0x2, 0x1f ;  /* 0x0c401f0004057f89 */ /* 0x000e2200000e0000 */
[----:B------:R-:W-:-:S02]  /*3bb0*/  FSEL R50, R50, -INF , !P2 ;  /* 0xff80000032327808 */ /* 0x000fc40005000000 */
[----:B------:R-:W-:Y:S02]  /*3bc0*/  LOP3.LUT P2, RZ, R19, 0x20000, RZ, 0xc0, !PT ;  /* 0x0002000013ff7812 */ /* 0x000fe4000784c0ff */
[C---:B------:R-:W-:Y:S02]  /*3bd0*/  ISETP.GT.AND P4, PT, R10.reuse, 0x71, !P4 ;  /* 0x000000710a00780c */ /* 0x040fe40006784270 */
[----:B------:R-:W-:Y:S02]  /*3be0*/  ISETP.GT.AND P2, PT, R10, 0x31, !P2 ;  /* 0x000000310a00780c */ /* 0x000fe40005744270 */
[C---:B------:R-:W-:Y:S02]  /*3bf0*/  ISETP.LT.OR P3, PT, R0.reuse, 0x71, P3 ;  /* 0x000000710000780c */ /* 0x040fe40001f61670 */
[----:B------:R-:W-:Y:S02]  /*3c00*/  ISETP.LT.OR P2, PT, R0, 0x32, P2 ;  /* 0x000000320000780c */ /* 0x000fe40001741670 */
[----:B------:R-:W-:-:S02]  /*3c10*/  ISETP.GT.AND P5, PT, R10, 0x78, !P5 ;  /* 0x000000780a00780c */ /* 0x000fc40006fa4270 */
[----:B------:R-:W-:Y:S02]  /*3c20*/  FSEL R51, R51, -INF , !P2 ;  /* 0xff80000033337808 */ /* 0x000fe40005000000 */
[----:B------:R-:W-:Y:S02]  /*3c30*/  LOP3.LUT P2, RZ, R19, 0x10000, RZ, 0xc0, !PT ;  /* 0x0001000013ff7812 */ /* 0x000fe4000784c0ff */
[----:B------:R-:W-:Y:S02]  /*3c40*/  ISETP.LT.OR P4, PT, R0, 0x72, P4 ;  /* 0x000000720000780c */ /* 0x000fe40002781670 */
[----:B------:R-:W-:Y:S02]  /*3c50*/  ISETP.GT.AND P2, PT, R10, 0x38, !P2 ;  /* 0x000000380a00780c */ /* 0x000fe40005744270 */
[----:B------:R-:W-:Y:S02]  /*3c60*/  FSEL R82, R82, -INF , !P3 ;  /* 0xff80000052527808 */ /* 0x000fe40005800000 */
[----:B------:R-:W-:-:S02]  /*3c70*/  ISETP.LT.OR P2, PT, R0, 0x39, P2 ;  /* 0x000000390000780c */ /* 0x000fc40001741670 */
[----:B0-----:R-:W-:Y:S02]  /*3c80*/  FMNMX.FTZ R5, R4, R5, !PT ;  /* 0x0000000504057209 */ /* 0x001fe40007810000 */
[----:B------:R-:W-:Y:S02]  /*3c90*/  FSEL R54, R54, -INF , !P2 ;  /* 0xff80000036367808 */ /* 0x000fe40005000000 */
[----:B------:R-:W-:Y:S01]  /*3ca0*/  ISETP.GT.AND P2, PT, R10, 0x39, !P6 ;  /* 0x000000390a00780c */ /* 0x000fe20007744270 */
[----:B------:R-:W0:Y:S01]  /*3cb0*/  SHFL.BFLY PT, R2, R5, 0x1, 0x1f ;  /* 0x0c201f0005027f89 */ /* 0x000e2200000e0000 */
[----:B------:R-:W-:Y:S02]  /*3cc0*/  LOP3.LUT P6, RZ, R19, 0x10, RZ, 0xc0, !PT ;  /* 0x0000001013ff7812 */ /* 0x000fe400078cc0ff */
[C---:B------:R-:W-:Y:S02]  /*3cd0*/  ISETP.LT.OR P2, PT, R0.reuse, 0x3a, P2 ;  /* 0x0000003a0000780c */ /* 0x040fe40001741670 */
[----:B------:R-:W-:-:S02]  /*3ce0*/  ISETP.LT.OR P5, PT, R0, 0x79, P5 ;  /* 0x000000790000780c */ /* 0x000fc40002fa1670 */
[----:B------:R-:W-:Y:S02]  /*3cf0*/  FSEL R55, R55, -INF , !P2 ;  /* 0xff80000037377808 */ /* 0x000fe40005000000 */
[----:B------:R-:W-:Y:S02]  /*3d00*/  LOP3.LUT P2, RZ, R19, 0x4000, RZ, 0xc0, !PT ;  /* 0x0000400013ff7812 */ /* 0x000fe4000784c0ff */
[----:B------:R-:W-:Y:S02]  /*3d10*/  FSEL R83, R83, -INF , !P4 ;  /* 0xff80000053537808 */ /* 0x000fe40006000000 */
[----:B------:R-:W-:Y:S02]  /*3d20*/  ISETP.GT.AND P2, PT, R10, 0x40, !P2 ;  /* 0x000000400a00780c */ /* 0x000fe40005744270 */
[----:B------:R-:W-:Y:S02]  /*3d30*/  FSEL R86, R86, -INF , !P5 ;  /* 0xff80000056567808 */ /* 0x000fe40006800000 */
[----:B------:R-:W-:-:S04]  /*3d40*/  ISETP.LT.OR P2, PT, R0, 0x41, P2 ;  /* 0x000000410000780c */ /* 0x000fc80001741670 */
[----:B------:R-:W-:Y:S02]  /*3d50*/  FSEL R58, R58, -INF , !P2 ;  /* 0xff8000003a3a7808 */ /* 0x000fe40005000000 */
[----:B------:R-:W-:Y:S02]  /*3d60*/  LOP3.LUT P2, RZ, R19, 0x2000, RZ, 0xc0, !PT ;  /* 0x0000200013ff7812 */ /* 0x000fe4000784c0ff */
[----:B0-----:R-:W-:Y:S02]  /*3d70*/  FMNMX.FTZ R2, R5, R2, !PT ;  /* 0x0000000205027209 */ /* 0x001fe40007810000 */
[----:B------:R-:W-:-:S03]  /*3d80*/  ISETP.GT.AND P2, PT, R10, 0x41, !P2 ;  /* 0x000000410a00780c */ /* 0x000fc60005744270 */
[----:B------:R-:W-:Y:S01]  /*3d90*/  FFMA.FTZ R20, R2, R7, -8 ;  /* 0xc100000002147423 */ /* 0x000fe20000010007 */
        /* <DEDUP_REMOVED lines=42> */
[----:B------:R-:W-:-:S01]  /*4040*/  FFMA.FTZ R5, R28, UR41, -R20 ;  /* 0x000000291c057c23 */ /* 0x000fc20008010814 */
[----:B------:R-:W-:Y:S01]  /*4050*/  ISETP.LT.OR P2, PT, R0, 0x1, P2 ;  /* 0x000000010000780c */ /* 0x000fe20001741670 */
[----:B------:R-:W-:-:S01]  /*4060*/  FFMA.FTZ R32, R32, UR41, -R20 ;  /* 0x0000002920207c23 */ /* 0x000fc20008010814 */
[--C-:B------:R-:W-:Y:S01]  /*4070*/  FFMA.FTZ R4, R25, UR41, -R20.reuse ;  /* 0x0000002919047c23 */ /* 0x100fe20008010814 */
[----:B------:R-:W-:-:S01]  /*4080*/  FFMA.FTZ R6, R29, UR41, -R20 ;  /* 0x000000291d067c23 */ /* 0x000fc20008010814 */
[----:B------:R-:W-:Y:S01]  /*4090*/  FSEL R26, R26, -INF , !P2 ;  /* 0xff8000001a1a7808 */ /* 0x000fe20005000000 */
[----:B------:R-:W-:-:S01]  /*40a0*/  FFMA.FTZ R11, R36, UR41, -R20 ;  /* 0x00000029240b7c23 */ /* 0x000fc20008010814 */
[----:B------:R-:W-:Y:S01]  /*40b0*/  LOP3.LUT P2, RZ, R19, 0x4000000, RZ, 0xc0, !PT ;  /* 0x0400000013ff7812 */ /* 0x000fe2000784c0ff */
[----:B------:R-:W-:-:S01]  /*40c0*/  FFMA.FTZ R53, R53, UR41, -R20 ;  /* 0x0000002935357c23 */ /* 0x000fc20008010814 */
[----:B------:R-:W-:Y:S01]  /*40d0*/  FMNMX.FTZ R7, R26, R27, !PT ;  /* 0x0000001b1a077209 */ /* 0x000fe20007810000 */
[----:B------:R-:W-:-:S01]  /*40e0*/  FFMA.FTZ R3, R3, UR41, -R20 ;  /* 0x0000002903037c23 */ /* 0x000fc20008010814 */
[----:B------:R-:W-:Y:S01]  /*40f0*/  ISETP.GT.AND P2, PT, R10, 0x69, !P2 ;  /* 0x000000690a00780c */ /* 0x000fe20005744270 */
[----:B------:R-:W-:-:S01]  /*4100*/  FFMA.FTZ R40, R40, UR41, -R20 ;  /* 0x0000002928287c23 */ /* 0x000fc20008010814 */
[----:B------:R-:W-:Y:S01]  /*4110*/  FMNMX.FTZ R8, R30, R7, !PT ;  /* 0x000000071e087209 */ /* 0x000fe20007810000 */
[----:B------:R-:W-:-:S01]  /*4120*/  FFMA.FTZ R44, R44, UR41, -R20 ;  /* 0x000000292c2c7c23 */ /* 0x000fc20008010814 */
[----:B------:R-:W-:Y:S01]  /*4130*/  MUFU.EX2 R7, R32 ;  /* 0x0000002000077308 */ /* 0x000fe20000000800 */
[----:B------:R-:W-:Y:S01]  /*4140*/  ISETP.LT.OR P2, PT, R0, 0x6a, P2 ;  /* 0x0000006a0000780c */ /* 0x000fe20001741670 */
[--C-:B------:R-:W-:Y:S01]  /*4150*/  FFMA.FTZ R48, R48, UR41, -R20.reuse ;  /* 0x0000002930307c23 */ /* 0x100fe20008010814 */
[----:B------:R-:W-:Y:S01]  /*4160*/  FMNMX.FTZ R9, R31, R8, !PT ;  /* 0x000000081f097209 */ /* 0x000fe20007810000 */
[--C-:B------:R-:W-:Y:S01]  /*4170*/  FFMA.FTZ R52, R52, UR41, -R20.reuse ;  /* 0x0000002934347c23 */ /* 0x100fe20008010814 */
[----:B------:R-:W-:Y:S01]  /*4180*/  FSEL R79, R79, -INF , !P2 ;  /* 0xff8000004f4f7808 */ /* 0x000fe20005000000 */
[--C-:B------:R-:W-:Y:S01]  /*4190*/  FFMA.FTZ R56, R56, UR41, -R20.reuse ;  /* 0x0000002938387c23 */ /* 0x100fe20008010814 */
[----:B------:R-:W-:Y:S01]  /*41a0*/  FMNMX.FTZ R12, R34, R9, !PT ;  /* 0x00000009220c7209 */ /* 0x000fe20007810000 */
[--C-:B------:R-:W-:Y:S01]  /*41b0*/  FFMA.FTZ R60, R60, UR41, -R20.reuse ;  /* 0x000000293c3c7c23 */ /* 0x100fe20008010814 */
[----:B------:R-:W-:Y:S01]  /*41c0*/  ISETP.GT.AND P6, PT, R10, 0x79, !P6 ;  /* 0x000000790a00780c */ /* 0x000fe200077c4270 */
[----:B------:R-:W-:Y:S01]  /*41d0*/  MUFU.EX2 R3, R3 ;  /* 0x0000000300037308 */ /* 0x000fe20000000800 */
[----:B------:R-:W-:Y:S01]  /*41e0*/  FMNMX.FTZ R9, R35, R12, !PT ;  /* 0x0000000c23097209 */ /* 0x000fe20007810000 */
[--C-:B------:R-:W-:Y:S01]  /*41f0*/  FFMA.FTZ R8, R33, UR41, -R20.reuse ;  /* 0x0000002921087c23 */ /* 0x100fe20008010814 */
[----:B------:R-:W-:Y:S01]  /*4200*/  ISETP.LT.OR P6, PT, R0, 0x7a, P6 ;  /* 0x0000007a0000780c */ /* 0x000fe200037c1670 */
[--C-:B------:R-:W-:Y:S01]  /*4210*/  FFMA.FTZ R33, R64, UR41, -R20.reuse ;  /* 0x0000002940217c23 */ /* 0x100fe20008010814 */
[----:B------:R-:W-:Y:S01]  /*4220*/  FMNMX.FTZ R12, R38, R9, !PT ;  /* 0x00000009260c7209 */ /* 0x000fe20007810000 */
[--C-:B------:R-:W-:Y:S01]  /*4230*/  FFMA.FTZ R72, R72, UR41, -R20.reuse ;  /* 0x0000002948487c23 */ /* 0x100fe20008010814 */
[----:B------:R-:W-:Y:S01]  /*4240*/  FSEL R87, R87, -INF , !P6 ;  /* 0xff80000057577808 */ /* 0x000fe20007000000 */
[----:B------:R-:W-:Y:S01]  /*4250*/  MUFU.EX2 R10, R53 ;  /* 0x00000035000a7308 */ /* 0x000fe20000000800 */
[----:B------:R-:W-:Y:S01]  /*4260*/  FMNMX.FTZ R9, R39, R12, !PT ;  /* 0x0000000c27097209 */ /* 0x000fe20007810000 */
[--C-:B------:R-:W-:Y:S01]  /*4270*/  FFMA.FTZ R12, R37, UR41, -R20.reuse ;  /* 0x00000029250c7c23 */ /* 0x100fe20008010814 */
[----:B------:R-:W-:-:S02]  /*4280*/  FFMA.FTZ R37, R68, UR41, -R20 ;  /* 0x0000002944257c23 */ /* 0x000fc40008010814 */
[----:B------:R-:W-:-:S03]  /*4290*/  FMNMX.FTZ R14, R42, R9, !PT ;  /* 0x000000092a0e7209 */ /* 0x000fc60007810000 */
[----:B------:R-:W-:Y:S01]  /*42a0*/  MUFU.EX2 R4, R4 ;  /* 0x0000000400047308 */ /* 0x000fe20000000800 */
[----:B------:R-:W-:-:S04]  /*42b0*/  FMNMX.FTZ R9, R43, R14, !PT ;  /* 0x0000000e2b097209 */ /* 0x000fc80007810000 */
[----:B------:R-:W-:-:S03]  /*42c0*/  FMNMX.FTZ R14, R46, R9, !PT ;  /* 0x000000092e0e7209 */ /* 0x000fc60007810000 */
[----:B------:R0:W-:Y:S01]  /*42d0*/  MUFU.EX2 R9, R40 ;  /* 0x0000002800097308 */ /* 0x0001e20000000800 */
[----:B------:R-:W-:Y:S01]  /*42e0*/  FMNMX.FTZ R13, R47, R14, !PT ;  /* 0x0000000e2f0d7209 */ /* 0x000fe20007810000 */
[----:B------:R-:W-:-:S03]  /*42f0*/  FFMA.FTZ R14, R41, UR41, -R20 ;  /* 0x00000029290e7c23 */ /* 0x000fc60008010814 */
[----:B------:R-:W-:-:S03]  /*4300*/  FMNMX.FTZ R24, R50, R13, !PT ;  /* 0x0000000d32187209 */ /* 0x000fc60007810000 */
[----:B------:R-:W-:Y:S01]  /*4310*/  MUFU.EX2 R5, R5 ;  /* 0x0000000500057308 */ /* 0x000fe20000000800 */
[----:B------:R-:W-:Y:S01]  /*4320*/  FMNMX.FTZ R13, R51, R24, !PT ;  /* 0x00000018330d7209 */ /* 0x000fe20007810000 */
[----:B0-----:R-:W-:-:S03]  /*4330*/  FFMA.FTZ R40, R65, UR41, -R20 ;  /* 0x0000002941287c23 */ /* 0x001fc60008010814 */
[----:B------:R-:W-:-:S03]  /*4340*/  FMNMX.FTZ R24, R54, R13, !PT ;  /* 0x0000000d36187209 */ /* 0x000fc60007810000 */
[----:B------:R0:W-:Y:S01]  /*4350*/  MUFU.EX2 R13, R44 ;  /* 0x0000002c000d7308 */ /* 0x0001e20000000800 */
[----:B------:R-:W-:Y:S01]  /*4360*/  FMNMX.FTZ R15, R55, R24, !PT ;  /* 0x00000018370f7209 */ /* 0x000fe20007810000 */
[--C-:B------:R-:W-:Y:S01]  /*4370*/  FFMA.FTZ R24, R45, UR41, -R20.reuse ;  /* 0x000000292d187c23 */ /* 0x100fe20008010814 */
[----:B------:R-:W-:-:S02]  /*4380*/  FFMA.FTZ R45, R76, UR41, -R20 ;  /* 0x000000294c2d7c23 */ /* 0x000fc40008010814 */
[----:B------:R-:W-:-:S03]  /*4390*/  FMNMX.FTZ R28, R58, R15, !PT ;  /* 0x0000000f3a1c7209 */ /* 0x000fc60007810000 */
[----:B------:R-:W1:Y:S01]  /*43a0*/  MUFU.EX2 R6, R6 ;  /* 0x0000000600067308 */ /* 0x000e620000000800 */
        /* <DEDUP_REMOVED lines=8> */
[----:B------:R-:W-:Y:S01]  /*4430*/  MUFU.EX2 R8, R8 ;  /* 0x0000000800087308 */ /* 0x000fe20000000800 */
[----:B------:R-:W-:Y:S01]  /*4440*/  FMNMX.FTZ R21, R67, R32, !PT ;  /* 0x0000002043157209 */ /* 0x000fe20007810000 */
[----:B0-----:R-:W-:Y:S01]  /*4450*/  FFMA.FTZ R48, R73, UR41, -R20 ;  /* 0x0000002949307c23 */ /* 0x001fe20008010814 */
[----:B-1----:R-:W-:Y:S02]  /*4460*/  F2FP.SATFINITE.E4M3.F32.PACK_AB_MERGE_C R148, R6, R5, RZ ;  /* 0x000000050694723e */ /* 0x002fe400048070ff */
[----:B------:R-:W-:Y:S02]  /*4470*/  FMNMX.FTZ R32, R70, R21, !PT ;  /* 0x0000001546207209 */ /* 0x000fe40007810000 */
[----:B------:R-:W-:Y:S01]  /*4480*/  F2FP.SATFINITE.E4M3.F32.PACK_AB_MERGE_C R148, R4, R3, R148 ;  /* 0x000000030494723e */ /* 0x000fe20004807094 */
[----:B------:R0:W1:Y:S01]  /*4490*/  MUFU.EX2 R21, R52 ;  /* 0x0000003400157308 */ /* 0x0000620000000800 */
[----:B------:R-:W-:-:S04]  /*44a0*/  FMNMX.FTZ R25, R71, R32, !PT ;  /* 0x0000002047197209 */ /* 0x000fc80007810000 */
        /* <DEDUP_REMOVED lines=8> */
[----:B------:R-:W-:Y:S01]  /*4530*/  IMAD.U32 R57, RZ, RZ, UR41 ;  /* 0x00000029ff397e24 */ /* 0x000fe2000f8e00ff */
[----:B-1----:R-:W-:Y:S02]  /*4540*/  F2FP.SATFINITE.E4M3.F32.PACK_AB_MERGE_C R146, R10, R21, RZ ;  /* 0x000000150a92723e */ /* 0x002fe400048070ff */
[----:B------:R-:W-:Y:S02]  /*4550*/  FMNMX.FTZ R36, R82, R29, !PT ;  /* 0x0000001d52247209 */ /* 0x000fe40007810000 */
[----:B------:R-:W1:Y:S01]  /*4560*/  MUFU.EX2 R12, R12 ;  /* 0x0000000c000c7308 */ /* 0x000e620000000800 */
[----:B0-----:R-:W-:-:S01]  /*4570*/  FFMA.FTZ R56, R81, UR41, -R20 ;  /* 0x0000002951387c23 */ /* 0x001fc20008010814 */
[----:B------:R-:W-:Y:S01]  /*4580*/  FMNMX.FTZ R29, R83, R36, !PT ;  /* 0x00000024531d7209 */ /* 0x000fe20007810000 */
[----:B------:R-:W-:-:S03]  /*4590*/  FFMA.FTZ R36, R61, UR41, -R20 ;  /* 0x000000293d247c23 */ /* 0x000fc60008010814 */
[----:B------:R-:W-:Y:S02]  /*45a0*/  FMNMX.FTZ R0, R86, R29, !PT ;  /* 0x0000001d56007209 */ /* 0x000fe40007810000 */
[----:B------:R0:W-:Y:S02]  /*45b0*/  MUFU.EX2 R29, R60 ;  /* 0x0000003c001d7308 */ /* 0x0001e40000000800 */
[----:B------:R-:W-:-:S05]  /*45c0*/  FMNMX.FTZ R0, R87, R0, !PT ;  /* 0x0000000057007209 */ /* 0x000fca0007810000 */
[----:B------:R-:W2:Y:S01]  /*45d0*/  SHFL.BFLY PT, R41, R0, 0x2, 0x1f ;  /* 0x0c401f0000297f89 */ /* 0x000ea200000e0000 */
[----:B------:R-:W-:Y:S01]  /*45e0*/  MUFU.EX2 R14, R14 ;  /* 0x0000000e000e7308 */ /* 0x000fe20000000800 */
[----:B0-----:R-:W-:-:S01]  /*45f0*/  FFMA.FTZ R60, R85, UR41, -R20 ;  /* 0x00000029553c7c23 */ /* 0x001fc20008010814 */
[----:B-1----:R-:W-:-:S04]  /*4600*/  F2FP.SATFINITE.E4M3.F32.PACK_AB_MERGE_C R150, R12, R11, RZ ;  /* 0x0000000b0c96723e */ /* 0x002fc800048070ff */
[----:B------:R-:W-:Y:S02]  /*4610*/  F2FP.SATFINITE.E4M3.F32.PACK_AB_MERGE_C R150, R8, R7, R150 ;  /* 0x000000070896723e */ /* 0x000fe40004807096 */
[----:B------:R-:W0:Y:S08]  /*4620*/  MUFU.EX2 R24, R24 ;  /* 0x0000001800187308 */ /* 0x000e300000000800 */
[----:B------:R-:W1:Y:S01]  /*4630*/  MUFU.EX2 R28, R28 ;  /* 0x0000001c001c7308 */ /* 0x000e620000000800 */
[----:B--2---:R-:W-:-:S07]  /*4640*/  FMNMX.FTZ R53, R0, R41, !PT ;  /* 0x0000002900357209 */ /* 0x004fce0007810000 */
[----:B------:R-:W2:Y:S01]  /*4650*/  MUFU.EX2 R36, R36 ;  /* 0x0000002400247308 */ /* 0x000ea20000000800 */
[----:B0-----:R-:W-:Y:S01]  /*4660*/  F2FP.SATFINITE.E4M3.F32.PACK_AB_MERGE_C R144, R24, R13, RZ ;  /* 0x0000000d1890723e */ /* 0x001fe200048070ff */
[----:B------:R-:W0:Y:S03]  /*4670*/  SHFL.BFLY PT, R0, R53, 0x1, 0x1f ;  /* 0x0c201f0035007f89 */ /* 0x000e2600000e0000 */
[----:B------:R-:W-:-:S03]  /*4680*/  F2FP.SATFINITE.E4M3.F32.PACK_AB_MERGE_C R144, R14, R9, R144 ;  /* 0x000000090e90723e */ /* 0x000fc60004807090 */
[----:B------:R-:W3:Y:S01]  /*4690*/  MUFU.EX2 R32, R32 ;  /* 0x0000002000207308 */ /* 0x000ee20000000800 */
[----:B-1----:R-:W-:-:S07]  /*46a0*/  F2FP.SATFINITE.E4M3.F32.PACK_AB_MERGE_C R146, R28, R15, R146 ;  /* 0x0000000f1c92723e */ /* 0x002fce0004807092 */
[----:B------:R-:W-:Y:S01]  /*46b0*/  MUFU.EX2 R37, R37 ;  /* 0x0000002500257308 */ /* 0x000fe20000000800 */
[----:B--2---:R-:W-:-:S07]  /*46c0*/  F2FP.SATFINITE.E4M3.F32.PACK_AB_MERGE_C R140, R36, R29, RZ ;  /* 0x0000001d248c723e */ /* 0x004fce00048070ff */
[----:B------:R-:W-:Y:S01]  /*46d0*/  MUFU.EX2 R44, R44 ;  /* 0x0000002c002c7308 */ /* 0x000fe20000000800 */
[----:B---3--:R-:W-:Y:S02]  /*46e0*/  F2FP.SATFINITE.E4M3.F32.PACK_AB_MERGE_C R140, R32, R25, R140 ;  /* 0x00000019208c723e */ /* 0x008fe4000480708c */
[----:B0-----:R-:W-:Y:S01]  /*46f0*/  FMNMX.FTZ R0, R53, R0, !PT ;  /* 0x0000000035007209 */ /* 0x001fe20007810000 */
[----:B------:R-:W-:-:S03]  /*4700*/  FFMA.FTZ R53, R84, UR41, -R20 ;  /* 0x0000002954357c23 */ /* 0x000fc60008010814 */
[C---:B------:R-:W-:Y:S01]  /*4710*/  FSETP.NEU.FTZ.AND P2, PT, R0.reuse, -INF , PT ;  /* 0xff8000000000780b */ /* 0x040fe20003f5d000 */
[----:B------:R-:W-:-:S01]  /*4720*/  FFMA.FTZ R57, R0, R57, -8 ;  /* 0xc100000000397423 */ /* 0x000fc20000010039 */
[----:B------:R-:W-:Y:S04]  /*4730*/  MUFU.EX2 R33, R33 ;  /* 0x0000002100217308 */ /* 0x000fe80000000800 */
[----:B------:R-:W-:Y:S02]  /*4740*/  FSEL R20, R57, RZ, P2 ;  /* 0x000000ff39147208 */ /* 0x000fe40001000000 */
[----:B------:R-:W-:Y:S02]  /*4750*/  PLOP3.LUT P2, PT, PT, PT, UP1, 0x40, 0x0 ;  /* 0x000000000000781c */ /* 0x000fe40003f4e818 */
        /* <DEDUP_REMOVED lines=15> */
[----:B------:R-:W-:Y:S01]  /*4850*/  FADD.FTZ R58, R3, R4 ;  /* 0x00000004033a7221 */ /* 0x000fe20000010000 */
[----:B------:R-:W-:-:S01]  /*4860*/  FFMA.FTZ R43, R50, UR41, -R20 ;  /* 0x00000029322b7c23 */ /* 0x000fc20008010814 */
[--C-:B------:R-:W-:Y:S01]  /*4870*/  FFMA.FTZ R50, R54, UR41, -R20.reuse ;  /* 0x0000002936327c23 */ /* 0x100fe20008010814 */
[----:B------:R-:W-:-:S01]  /*4880*/  FFMA.FTZ R54, R59, UR41, -R20 ;  /* 0x000000293b367c23 */ /* 0x000fc20008010814 */
[----:B------:R-:W-:Y:S01]  /*4890*/  FADD.FTZ R59, R5, R58 ;  /* 0x0000003a053b7221 */ /* 0x000fe20000010000 */
[----:B------:R-:W-:-:S01]  /*48a0*/  FFMA.FTZ R58, R62, UR41, -R20 ;  /* 0x000000293e3a7c23 */ /* 0x000fc20008010814 */
[----:B------:R-:W0:Y:S01]  /*48b0*/  MUFU.EX2 R27, R27 ;  /* 0x0000001b001b7308 */ /* 0x000e220000000800 */
[----:B------:R-:W-:-:S01]  /*48c0*/  FFMA.FTZ R47, R47, UR41, -R20 ;  /* 0x000000292f2f7c23 */ /* 0x000fc20008010814 */
[----:B------:R-:W-:Y:S01]  /*48d0*/  FADD.FTZ R62, R6, R59 ;  /* 0x0000003b063e7221 */ /* 0x000fe20000010000 */
[----:B------:R-:W-:-:S01]  /*48e0*/  FFMA.FTZ R59, R63, UR41, -R20 ;  /* 0x000000293f3b7c23 */ /* 0x000fc20008010814 */
[--C-:B------:R-:W-:Y:S01]  /*48f0*/  FFMA.FTZ R55, R55, UR41, -R20.reuse ;  /* 0x0000002937377c23 */ /* 0x100fe20008010814 */
[----:B------:R-:W-:-:S01]  /*4900*/  FFMA.FTZ R6, R67, UR41, -R20 ;  /* 0x0000002943067c23 */ /* 0x000fc20008010814 */
[----:B------:R-:W-:Y:S01]  /*4910*/  FADD.FTZ R61, R7, R62 ;  /* 0x0000003e073d7221 */ /* 0x000fe20000010000 */
[----:B------:R-:W-:-:S01]  /*4920*/  FFMA.FTZ R3, R70, UR41, -R20 ;  /* 0x0000002946037c23 */ /* 0x000fc20008010814 */
[----:B------:R-:W1:Y:S01]  /*4930*/  MUFU.EX2 R30, R30 ;  /* 0x0000001e001e7308 */ /* 0x000e620000000800 */
[----:B------:R-:W-:-:S01]  /*4940*/  FFMA.FTZ R71, R71, UR41, -R20 ;  /* 0x0000002947477c23 */ /* 0x000fc20008010814 */
[----:B------:R-:W-:Y:S01]  /*4950*/  FADD.FTZ R62, R8, R61 ;  /* 0x0000003d083e7221 */ /* 0x000fe20000010000 */
[----:B------:R-:W-:-:S01]  /*4960*/  FFMA.FTZ R61, R66, UR41, -R20 ;  /* 0x00000029423d7c23 */ /* 0x000fc20008010814 */
[--C-:B------:R-:W-:Y:S01]  /*4970*/  FFMA.FTZ R75, R75, UR41, -R20.reuse ;  /* 0x000000294b4b7c23 */ /* 0x100fe20008010814 */
[----:B------:R-:W-:-:S01]  /*4980*/  FFMA.FTZ R78, R78, UR41, -R20 ;  /* 0x000000294e4e7c23 */ /* 0x000fc20008010814 */
[----:B------:R-:W-:Y:S01]  /*4990*/  FADD.FTZ R65, R11, R62 ;  /* 0x0000003e0b417221 */ /* 0x000fe20000010000 */
[----:B------:R-:W-:-:S01]  /*49a0*/  FFMA.FTZ R79, R79, UR41, -R20 ;  /* 0x000000294f4f7c23 */ /* 0x000fc20008010814 */
[----:B------:R-:W2:Y:S01]  /*49b0*/  MUFU.EX2 R57, R57 ;  /* 0x0000003900397308 */ /* 0x000ea20000000800 */
[----:B0-----:R-:W-:-:S01]  /*49c0*/  FADD.FTZ R63, R26, R27 ;  /* 0x0000001b1a3f7221 */ /* 0x001fc20000010000 */
[----:B------:R-:W-:Y:S01]  /*49d0*/  FADD.FTZ R66, R12, R65 ;  /* 0x000000410c427221 */ /* 0x000fe20000010000 */
[----:B------:R-:W-:-:S01]  /*49e0*/  FFMA.FTZ R82, R82, UR41, -R20 ;  /* 0x0000002952527c23 */ /* 0x000fc20008010814 */
[--C-:B------:R-:W-:Y:S01]  /*49f0*/  FFMA.FTZ R83, R83, UR41, -R20.reuse ;  /* 0x0000002953537c23 */ /* 0x100fe20008010814 */
[----:B------:R-:W-:-:S03]  /*4a00*/  FFMA.FTZ R86, R86, UR41, -R20 ;  /* 0x0000002956567c23 */ /* 0x000fc60008010814 */
[----:B------:R-:W0:Y:S01]  /*4a10*/  MUFU.EX2 R31, R31 ;  /* 0x0000001f001f7308 */ /* 0x000e220000000800 */
[----:B-1----:R-:W-:-:S01]  /*4a20*/  FADD.FTZ R62, R30, R63 ;  /* 0x0000003f1e3e7221 */ /* 0x002fc20000010000 */
[----:B------:R-:W-:-:S04]  /*4a30*/  FADD.FTZ R63, R9, R66 ;  /* 0x00000042093f7221 */ /* 0x000fc80000010000 */
[----:B------:R-:W-:Y:S02]  /*4a40*/  FADD.FTZ R12, R14, R63 ;  /* 0x0000003f0e0c7221 */ /* 0x000fe40000010000 */
[----:B------:R-:W1:Y:S01]  /*4a50*/  MUFU.EX2 R34, R34 ;  /* 0x0000002200227308 */ /* 0x000e620000000800 */
[----:B--2---:R-:W-:-:S01]  /*4a60*/  FADD.FTZ R62, R57, R62 ;  /* 0x0000003e393e7221 */ /* 0x004fc20000010000 */
[----:B------:R-:W-:Y:S01]  /*4a70*/  FADD.FTZ R11, R13, R12 ;  /* 0x0000000c0d0b7221 */ /* 0x000fe20000010000 */
[----:B------:R-:W-:-:S03]  /*4a80*/  F2FP.SATFINITE.E4M3.F32.PACK_AB_MERGE_C R30, R57, R30, RZ ;  /* 0x0000001e391e723e */ /* 0x000fc600048070ff */
[----:B------:R-:W-:Y:S01]  /*4a90*/  FADD.FTZ R24, R24, R11 ;  /* 0x0000000b18187221 */ /* 0x000fe20000010000 */
[----:B------:R-:W-:Y:S01]  /*4aa0*/  F2FP.SATFINITE.E4M3.F32.PACK_AB_MERGE_C R149, R27, R26, R30 ;  /* 0x0000001a1b95723e */ /* 0x000fe2000480701e */
        /* <DEDUP_REMOVED lines=10> */
[----:B------:R-:W-:-:S04]  /*4b50*/  FADD.FTZ R7, R25, R10 ;  /* 0x0000000a19077221 */ /* 0x000fc80000010000 */
[----:B------:R-:W-:Y:S01]  /*4b60*/  FADD.FTZ R32, R32, R7 ;  /* 0x0000000720207221 */ /* 0x000fe20000010000 */
[----:B------:R-:W-:Y:S01]  /*4b70*/  F2FP.SATFINITE.E4M3.F32.PACK_AB_MERGE_C R7, R44, R37, RZ ;  /* 0x000000252c07723e */ /* 0x000fe200048070ff */
[----:B------:R-:W2:Y:S01]  /*4b80*/  MUFU.EX2 R39, R39 ;  /* 0x0000002700277308 */ /* 0x000ea20000000800 */
[----:B0-----:R-:W-:-:S01]  /*4b90*/  FADD.FTZ R5, R64, R5 ;  /* 0x0000000540057221 */ /* 0x001fc20000010000 */
[----:B------:R-:W-:Y:S01]  /*4ba0*/  FADD.FTZ R29, R29, R32 ;  /* 0x000000201d1d7221 */ /* 0x000fe20000010000 */
[----:B------:R-:W-:Y:S02]  /*4bb0*/  F2FP.SATFINITE.E4M3.F32.PACK_AB_MERGE_C R142, R40, R33, R7 ;  /* 0x00000021288e723e */ /* 0x000fe40004807007 */
[----:B------:R-:W-:Y:S01]  /*4bc0*/  F2FP.SATFINITE.E4M3.F32.PACK_AB_MERGE_C R35, R64, R35, RZ ;  /* 0x000000234023723e */ /* 0x000fe200048070ff */
[----:B------:R-:W-:-:S02]  /*4bd0*/  FADD.FTZ R36, R36, R29 ;  /* 0x0000001d24247221 */ /* 0x000fc40000010000 */
[----:B------:R-:W0:Y:S01]  /*4be0*/  MUFU.EX2 R42, R42 ;  /* 0x0000002a002a7308 */ /* 0x000e220000000800 */
[----:B-1----:R-:W-:-:S01]  /*4bf0*/  FADD.FTZ R4, R38, R5 ;  /* 0x0000000526047221 */ /* 0x002fc20000010000 */
[----:B------:R-:W-:Y:S01]  /*4c00*/  FADD.FTZ R33, R33, R36 ;  /* 0x0000002421217221 */ /* 0x000fe20000010000 */
[----:B------:R-:W-:-:S03]  /*4c10*/  F2FP.SATFINITE.E4M3.F32.PACK_AB_MERGE_C R151, R34, R31, R35 ;  /* 0x0000001f2297723e */ /* 0x000fc60004807023 */
[----:B------:R-:W-:Y:S02]  /*4c20*/  FADD.FTZ R40, R40, R33 ;  /* 0x0000002128287221 */ /* 0x000fe40000010000 */
[----:B------:R-:W1:Y:S01]  /*4c30*/  MUFU.EX2 R47, R47 ;  /* 0x0000002f002f7308 */ /* 0x000e620000000800 */
[----:B--2---:R-:W-:-:S01]  /*4c40*/  FADD.FTZ R5, R39, R4 ;  /* 0x0000000427057221 */ /* 0x004fc20000010000 */
[----:B------:R-:W-:Y:S01]  /*4c50*/  FFMA.FTZ R4, R74, UR41, -R20 ;  /* 0x000000294a047c23 */ /* 0x000fe20008010814 */
[----:B------:R-:W-:-:S01]  /*4c60*/  FADD.FTZ R37, R37, R40 ;  /* 0x0000002825257221 */ /* 0x000fc20000010000 */
[----:B------:R-:W-:-:S03]  /*4c70*/  FFMA.FTZ R20, R87, UR41, -R20 ;  /* 0x0000002957147c23 */ /* 0x000fc60008010814 */
[----:B------:R-:W-:Y:S01]  /*4c80*/  FADD.FTZ R44, R44, R37 ;  /* 0x000000252c2c7221 */ /* 0x000fe20000010000 */
[----:B------:R-:W2:Y:S01]  /*4c90*/  MUFU.EX2 R43, R43 ;  /* 0x0000002b002b7308 */ /* 0x000ea20000000800 */
[----:B0-----:R-:W-:-:S07]  /*4ca0*/  FADD.FTZ R12, R42, R5 ;  /* 0x000000052a0c7221 */ /* 0x001fce0000010000 */
[----:B------:R-:W0:Y:S01]  /*4cb0*/  MUFU.EX2 R46, R46 ;  /* 0x0000002e002e7308 */ /* 0x000e220000000800 */
[----:B-1----:R-:W-:-:S01]  /*4cc0*/  FADD.FTZ R12, R47, R12 ;  /* 0x0000000c2f0c7221 */ /* 0x002fc20000010000 */
[----:B------:R-:W-:-:S04]  /*4cd0*/  F2FP.SATFINITE.E4M3.F32.PACK_AB_MERGE_C R42, R47, R42, RZ ;  /* 0x0000002a2f2a723e */ /* 0x000fc800048070ff */
[----:B------:R-:W-:Y:S02]  /*4ce0*/  F2FP.SATFINITE.E4M3.F32.PACK_AB_MERGE_C R145, R39, R38, R42 ;  /* 0x000000262791723e */ /* 0x000fe4000480702a */
        /* <DEDUP_REMOVED lines=8> */
[----:B------:R-:W-:-:S04]  /*4d70*/  F2FP.SATFINITE.E4M3.F32.PACK_AB_MERGE_C R50, R55, R50, RZ ;  /* 0x000000323732723e */ /* 0x000fc800048070ff */
[----:B------:R-:W-:Y:S02]  /*4d80*/  F2FP.SATFINITE.E4M3.F32.PACK_AB_MERGE_C R147, R46, R43, R50 ;  /* 0x0000002b2e93723e */ /* 0x000fe40004807032 */
        /* <DEDUP_REMOVED lines=8> */
[----:B------:R-:W-:-:S04]  /*4e10*/  F2FP.SATFINITE.E4M3.F32.PACK_AB_MERGE_C R58, R59, R58, RZ ;  /* 0x0000003a3b3a723e */ /* 0x000fc800048070ff */
[----:B------:R-:W-:Y:S02]  /*4e20*/  F2FP.SATFINITE.E4M3.F32.PACK_AB_MERGE_C R141, R54, R51, R58 ;  /* 0x00000033368d723e */ /* 0x000fe4000480703a */
[----:B------:R-:W0:Y:S01]  /*4e30*/  MUFU.EX2 R3, R3 ;  /* 0x0000000300037308 */ /* 0x000e220000000800 */
[----:B-1----:R-:W-:-:S07]  /*4e40*/  FADD.FTZ R5, R61, R10 ;  /* 0x0000000a3d057221 */ /* 0x002fce0000010000 */
[----:B------:R-:W-:Y:S01]  /*4e50*/  MUFU.EX2 R45, R45 ;  /* 0x0000002d002d7308 */ /* 0x000fe20000000800 */
[----:B--2---:R-:W-:-:S07]  /*4e60*/  FADD.FTZ R10, R6, R5 ;  /* 0x00000005060a7221 */ /* 0x004fce0000010000 */
[----:B------:R-:W1:Y:S01]  /*4e70*/  MUFU.EX2 R52, R52 ;  /* 0x0000003400347308 */ /* 0x000e620000000800 */
[----:B0-----:R-:W-:-:S07]  /*4e80*/  FADD.FTZ R5, R3, R10 ;  /* 0x0000000a03057221 */ /* 0x001fce0000010000 */
[----:B------:R-:W0:Y:S08]  /*4e90*/  MUFU.EX2 R8, R71 ;  /* 0x0000004700087308 */ /* 0x000e300000000800 */
[----:B------:R-:W-:Y:S01]  /*4ea0*/  MUFU.EX2 R41, R72 ;  /* 0x0000004800297308 */ /* 0x000fe20000000800 */
[----:B-1----:R-:W-:-:S07]  /*4eb0*/  F2FP.SATFINITE.E4M3.F32.PACK_AB_MERGE_C R7, R52, R45, RZ ;  /* 0x0000002d3407723e */ /* 0x002fce00048070ff */
[----:B------:R-:W1:Y:S01]  /*4ec0*/  MUFU.EX2 R48, R48 ;  /* 0x0000003000307308 */ /* 0x000e620000000800 */
[----:B0-----:R-:W-:-:S07]  /*4ed0*/  FADD.FTZ R5, R8, R5 ;  /* 0x0000000508057221 */ /* 0x001fce0000010000 */
[----:B------:R-:W0:Y:S08]  /*4ee0*/  MUFU.EX2 R4, R4 ;  /* 0x0000000400047308 */ /* 0x000e300000000800 */
[----:B------:R-:W2:Y:S01]  /*4ef0*/  MUFU.EX2 R75, R75 ;  /* 0x0000004b004b7308 */ /* 0x000ea20000000800 */
[----:B-1----:R-:W-:Y:S01]  /*4f00*/  F2FP.SATFINITE.E4M3.F32.PACK_AB_MERGE_C R136, R48, R41, R7 ;  /* 0x000000293088723e */ /* 0x002fe20004807007 */
[----:B------:R-:W-:Y:S01]  /*4f10*/  FADD.FTZ R41, R41, R44 ;  /* 0x0000002c29297221 */ /* 0x000fe20000010000 */
[----:B------:R-:W-:-:S03]  /*4f20*/  F2FP.SATFINITE.E4M3.F32.PACK_AB_MERGE_C R7, R8, R3, RZ ;  /* 0x000000030807723e */ /* 0x000fc600048070ff */
[----:B------:R-:W-:Y:S01]  /*4f30*/  FADD.FTZ R48, R48, R41 ;  /* 0x0000002930307221 */ /* 0x000fe20000010000 */
[----:B------:R-:W-:Y:S01]  /*4f40*/  F2FP.SATFINITE.E4M3.F32.PACK_AB_MERGE_C R143, R6, R61, R7 ;  /* 0x0000003d068f723e */ /* 0x000fe20004807007 */
[----:B------:R-:W1:Y:S01]  /*4f50*/  MUFU.EX2 R78, R78 ;  /* 0x0000004e004e7308 */ /* 0x000e620000000800 */
[----:B0-----:R-:W-:-:S01]  /*4f60*/  FADD.FTZ R8, R4, R5 ;  /* 0x0000000504087221 */ /* 0x001fc20000010000 */
[----:B------:R-:W-:-:S04]  /*4f70*/  FADD.FTZ R45, R45, R48 ;  /* 0x000000302d2d7221 */ /* 0x000fc80000010000 */
[----:B------:R-:W-:Y:S02]  /*4f80*/  FADD.FTZ R52, R52, R45 ;  /* 0x0000002d34347221 */ /* 0x000fe40000010000 */
[----:B------:R-:W0:Y:S01]  /*4f90*/  MUFU.EX2 R79, R79 ;  /* 0x0000004f004f7308 */ /* 0x000e220000000800 */
[----:B--2---:R-:W-:-:S07]  /*4fa0*/  FADD.FTZ R5, R75, R8 ;  /* 0x000000084b057221 */ /* 0x004fce0000010000 */
[----:B------:R-:W-:Y:S01]  /*4fb0*/  MUFU.EX2 R53, R53 ;  /* 0x0000003500357308 */ /* 0x000fe20000000800 */
[----:B-1----:R-:W-:-:S07]  /*4fc0*/  FADD.FTZ R8, R78, R5 ;  /* 0x000000054e087221 */ /* 0x002fce0000010000 */
[----:B------:R-:W1:Y:S01]  /*4fd0*/  MUFU.EX2 R60, R60 ;  /* 0x0000003c003c7308 */ /* 0x000e620000000800 */
[C---:B0-----:R-:W-:Y:S01]  /*4fe0*/  F2FP.SATFINITE.E4M3.F32.PACK_AB_MERGE_C R78, R79.reuse, R78, RZ ;  /* 0x0000004e4f4e723e */ /* 0x041fe200048070ff */
[----:B------:R-:W-:-:S03]  /*4ff0*/  FADD.FTZ R79, R79, R8 ;  /* 0x000000084f4f7221 */ /* 0x000fc60000010000 */
[----:B------:R-:W-:-:S03]  /*5000*/  F2FP.SATFINITE.E4M3.F32.PACK_AB_MERGE_C R137, R75, R4, R78 ;  /* 0x000000044b89723e */ /* 0x000fc6000480704e */
[----:B------:R-:W-:Y:S08]  /*5010*/  MUFU.EX2 R49, R49 ;  /* 0x0000003100317308 */ /* 0x000ff00000000800 */
[----:B------:R-:W0:Y:S01]  /*5020*/  MUFU.EX2 R56, R56 ;  /* 0x0000003800387308 */ /* 0x000e220000000800 */
[----:B-1----:R-:W-:-:S07]  /*5030*/  F2FP.SATFINITE.E4M3.F32.PACK_AB_MERGE_C R9, R60, R53, RZ ;  /* 0x000000353c09723e */ /* 0x002fce00048070ff */
[----:B------:R-:W1:Y:S08]  /*5040*/  MUFU.EX2 R82, R82 ;  /* 0x0000005200527308 */ /* 0x000e700000000800 */
[----:B------:R-:W2:Y:S01]  /*5050*/  MUFU.EX2 R83, R83 ;  /* 0x0000005300537308 */ /* 0x000ea20000000800 */
[----:B0-----:R-:W-:Y:S01]  /*5060*/  F2FP.SATFINITE.E4M3.F32.PACK_AB_MERGE_C R138, R56, R49, R9 ;  /* 0x00000031388a723e */ /* 0x001fe20004807009 */
[----:B------:R-:W-:-:S04]  /*5070*/  FADD.FTZ R49, R49, R52 ;  /* 0x0000003431317221 */ /* 0x000fc80000010000 */
[----:B------:R-:W-:Y:S02]  /*5080*/  FADD.FTZ R56, R56, R49 ;  /* 0x0000003138387221 */ /* 0x000fe40000010000 */
[----:B------:R-:W0:Y:S01]  /*5090*/  MUFU.EX2 R86, R86 ;  /* 0x0000005600567308 */ /* 0x000e220000000800 */
[----:B-1----:R-:W-:-:S01]  /*50a0*/  FADD.FTZ R4, R82, R79 ;  /* 0x0000004f52047221 */ /* 0x002fc20000010000 */
[----:B------:R-:W-:-:S06]  /*50b0*/  FADD.FTZ R53, R53, R56 ;  /* 0x0000003835357221 */ /* 0x000fcc0000010000 */
[----:B------:R-:W1:Y:S01]  /*50c0*/  MUFU.EX2 R3, R20 ;  /* 0x0000001400037308 */ /* 0x000e620000000800 */
[----:B--2---:R-:W-:-:S04]  /*50d0*/  FADD.FTZ R5, R83, R4 ;  /* 0x0000000453057221 */ /* 0x004fc80000010000 */
[----:B0-----:R-:W-:Y:S01]  /*50e0*/  FADD.FTZ R4, R86, R5 ;  /* 0x0000000556047221 */ /* 0x001fe20000010000 */
[----:B------:R-:W-:-:S01]  /*50f0*/  FADD.FTZ R5, R60, R53 ;  /* 0x000000353c057221 */ /* 0x000fc20000010000 */
[C---:B-1----:R-:W-:Y:S02]  /*5100*/  F2FP.SATFINITE.E4M3.F32.PACK_AB_MERGE_C R6, R3.reuse, R86, RZ ;  /* 0x000000560306723e */ /* 0x042fe400048070ff */
[----:B------:R-:W-:-:S01]  /*5110*/  FADD.FTZ R4, R3, R4 ;  /* 0x0000000403047221 */ /* 0x000fc20000010000 */
[----:B------:R-:W-:Y:S01]  /*5120*/  VIADD R3, R88, 0xfffffffe ;  /* 0xfffffffe58037836 */ /* 0x000fe20000000000 */
        /* <DEDUP_REMOVED lines=12> */
.L_x_893:
[----:B------:R-:W-:-:S11]  /*51f0*/  UISETP.NE.AND UP2, UPT, UR7, 0x1, UPT ;  /* 0x000000010700788c */ /* 0x000fd6000bf45270 */
[----:B------:R-:W-:Y:S02]  /*5200*/  @UP2 ULDC.64 UR20, c[0x0][0x9e8] ;  /* 0x00027a0000142ab9 */ /* 0x000fe40000000a00 */
[----:B------:R-:W-:-:S04]  /*5210*/  UIMAD.WIDE.U32 UR10, UR14, UR20, URZ ;  /* 0x000000140e0a72a5 */ /* 0x000fc8000f8e003f */
[----:B------:R-:W-:-:S12]  /*5220*/  @UP2 USHF.R.U32.HI UR14, URZ, UR21, UR11 ;  /* 0x000000153f0e2299 */ /* 0x000fd8000801160b */
.L_x_894:
[----:B------:R-:W-:-:S04]  /*5230*/  UIMAD UR7, UR14, UR7, UR7 ;  /* 0x000000070e0772a4 */ /* 0x000fc8000f8e0207 */
[----:B------:R-:W-:-:S04]  /*5240*/  UISETP.LT.AND UP2, UPT, UR6, UR7, UPT ;  /* 0x000000070600728c */ /* 0x000fc8000bf41270 */
[----:B------:R-:W-:-:S12]  /*5250*/  USEL UR6, UR6, UR7, UP2 ;  /* 0x0000000706067287 */ /* 0x000fd80009000000 */
.L_x_892:
[----:B------:R-:W-:Y:S01]  /*5260*/  USHF.R.S32.HI UR7, URZ, 0x1f, UR6 ;  /* 0x0000001f3f077899 */ /* 0x000fe20008011406 */
[----:B------:R-:W-:Y:S02]  /*5270*/  CS2R R88, SRZ ;  /* 0x0000000000587805 */ /* 0x000fe4000001ff00 */
[----:B------:R-:W-:Y:S02]  /*5280*/  CS2R R90, SRZ ;  /* 0x00000000005a7805 */ /* 0x000fe4000001ff00 */
[----:B------:R-:W-:Y:S01]  /*5290*/  CS2R R92, SRZ ;  /* 0x00000000005c7805 */ /* 0x000fe2000001ff00 */
[----:B------:R-:W-:Y:S01]  /*52a0*/  ULEA.HI UR7, UR7, UR6, URZ, 0x7 ;  /* 0x0000000607077291 */ /* 0x000fe2000f8f383f */
[----:B------:R-:W-:Y:S02]  /*52b0*/  CS2R R94, SRZ ;  /* 0x00000000005e7805 */ /* 0x000fe4000001ff00 */
[----:B------:R-:W-:Y:S02]  /*52c0*/  CS2R R96, SRZ ;  /* 0x0000000000607805 */ /* 0x000fe4000001ff00 */
[----:B------:R-:W-:Y:S01]  /*52d0*/  CS2R R98, SRZ ;  /* 0x0000000000627805 */ /* 0x000fe2000001ff00 */
        /* <DEDUP_REMOVED lines=10> */
[----:B------:R-:W-:Y:S02]  /*5380*/  CS2R R114, SRZ ;  /* 0x0000000000727805 */ /* 0x000fe4000001ff00 */
[----:B------:R-:W-:Y:S02]  /*5390*/  CS2R R116, SRZ ;  /* 0x0000000000747805 */ /* 0x000fe4000001ff00 */
[----:B------:R-:W-:Y:S02]  /*53a0*/  CS2R R118, SRZ ;  /* 0x0000000000767805 */ /* 0x000fe4000001ff00 */
[----:B------:R-:W-:Y:S02]  /*53b0*/  CS2R R120, SRZ ;  /* 0x0000000000787805 */ /* 0x000fe4000001ff00 */
[----:B------:R-:W-:Y:S02]  /*53c0*/  ISETP.GE.AND P2, PT, R3, UR17, PT ;  /* 0x0000001103007c0c */ /* 0x000fe4000bf46270 */
[----:B------:R-:W-:-:S02]  /*53d0*/  CS2R R122, SRZ ;  /* 0x00000000007a7805 */ /* 0x000fc4000001ff00 */
[----:B------:R-:W-:Y:S02]  /*53e0*/  CS2R R124, SRZ ;  /* 0x00000000007c7805 */ /* 0x000fe4000001ff00 */
[----:B------:R-:W-:Y:S02]  /*53f0*/  CS2R R126, SRZ ;  /* 0x00000000007e7805 */ /* 0x000fe4000001ff00 */
[----:B------:R-:W-:Y:S02]  /*5400*/  CS2R R128, SRZ ;  /* 0x0000000000807805 */ /* 0x000fe4000001ff00 */
[----:B------:R-:W-:Y:S02]  /*5410*/  CS2R R130, SRZ ;  /* 0x0000000000827805 */ /* 0x000fe4000001ff00 */
[----:B------:R-:W-:Y:S02]  /*5420*/  CS2R R132, SRZ ;  /* 0x0000000000847805 */ /* 0x000fe4000001ff00 */
[----:B------:R-:W-:Y:S01]  /*5430*/  CS2R R134, SRZ ;  /* 0x0000000000867805 */ /* 0x000fe2000001ff00 */
[----:B------:R-:W-:Y:S06]  /*5440*/  @!P2 BRA `(.L_x_895) ;  /* 0x0000002c0084a947 */ /* 0x000fec0003800000 */
        /* <DEDUP_REMOVED lines=24> */
[----:B------:R-:W-:Y:S01]  /*55d0*/  ULDC UR21, c[0x0][0x9e4] ;  /* 0x0002790000157ab9 */ /* 0x000fe20000000800 */
[----:B------:R-:W-:Y:S01]  /*55e0*/  ULDC UR18, c[0x0][0x9dc] ;  /* 0x0002770000127ab9 */ /* 0x000fe20000000800 */
[----:B------:R-:W-:-:S05]  /*55f0*/  ULDC UR22, c[0x0][0x9e0] ;  /* 0x0002780000167ab9 */ /* 0x000fca0000000800 */
.L_x_913:
[----:B------:R-:W-:-:S04]  /*5600*/  UIADD3 UR19, UR51, 0x1, URZ ;  /* 0x0000000133137890 */ /* 0x000fc8000fffe03f */
[----:B------:R-:W-:-:S04]  /*5610*/  UISETP.NE.AND UP2, UPT, UR19, 0x2, UPT ;  /* 0x000000021300788c */ /* 0x000fc8000bf45270 */
[----:B------:R-:W-:Y:S02]  /*5620*/  USEL UR20, URZ, 0x1, UP2 ;  /* 0x000000013f147887 */ /* 0x000fe40009000000 */
[----:B------:R-:W-:Y:S02]  /*5630*/  USEL UR19, UR19, URZ, UP2 ;  /* 0x0000003f13137287 */ /* 0x000fe40009000000 */
[----:B------:R-:W-:Y:S01]  /*5640*/  ULOP3.LUT UR20, UR54, UR20, URZ, 0x3c, !UPT ;  /* 0x0000001436147292 */ /* 0x000fe2000f8e3c3f */
[----:B------:R-:W-:Y:S11]  /*5650*/  @!P0 BRA `(.L_x_896) ;  /* 0x0000000000048947 */ /* 0x000ff60003800000 */
[----:B------:R-:W-:Y:S01]  /*5660*/  BPT.TRAP 0x1 ;  /* 0x000000040000795c */ /* 0x000fe20000300000 */
.L_x_896:
[----:B------:R-:W-:Y:S01]  /*5670*/  ULEA UR23, UR19, UR46, 0x3 ;  /* 0x0000002e13177291 */ /* 0x000fe2000f8e183f */
[----:B------:R-:W-:-:S05]  /*5680*/  IMAD.U32 R6, RZ, RZ, UR20 ;  /* 0x00000014ff067e24 */ /* 0x000fca000f8e00ff */
[----:B------:R-:W-:-:S04]  /*5690*/  SHF.L.U32 R6, R6, 0x1f, RZ ;  /* 0x0000001f06067819 */ /* 0x000fc800000006ff */
[----:B------:R0:W1:Y:S01]  /*56a0*/  SYNCS.PHASECHK.TRANS64.TRYWAIT P2, [UR23+0x19c30], R6 ;  /* 0x019c3006ff0075a7 */ /* 0x0000620008040157 */
[----:B------:R-:W-:Y:S05]  /*56b0*/  @!P0 BRA `(.L_x_897) ;  /* 0x0000000000048947 */ /* 0x000fea0003800000 */
[----:B------:R-:W-:Y:S01]  /*56c0*/  BPT.TRAP 0x1 ;  /* 0x000000040000795c */ /* 0x000fe20000300000 */
.L_x_897:
[----:B-1----:R-:W-:Y:S05]  /*56d0*/  @P2 BRA `(.L_x_898) ;  /* 0x0000000000082947 */ /* 0x002fea0003800000 */
[----:B------:R-:W1:Y:S02]  /*56e0*/  SYNCS.PHASECHK.TRANS64.TRYWAIT P2, [UR23+0x19c30], R6 ;  /* 0x019c3006ff0075a7 */ /* 0x000e640008040157 */
[----:B-1----:R-:W-:Y:S05]  /*56f0*/  @!P2 BRA `(.L_x_899) ;  /* 0x0000011400cca947 */ /* 0x002fea0003800000 */
.L_x_898:
        /* <DEDUP_REMOVED lines=17> */
.L_x_900:
[----:B------:R-:W-:Y:S01]  /*5810*/  ULEA UR11, UR51, UR46, 0x3 ;  /* 0x0000002e330b7291 */ /* 0x000fe2000f8e183f */
[----:B01----:R-:W-:-:S05]  /*5820*/  IMAD.U32 R6, RZ, RZ, UR54 ;  /* 0x00000036ff067e24 */ /* 0x003fca000f8e00ff */
[----:B------:R-:W-:-:S04]  /*5830*/  SHF.L.U32 R6, R6, 0x1f, RZ ;  /* 0x0000001f06067819 */ /* 0x000fc800000006ff */
[----:B------:R0:W1:Y:S01]  /*5840*/  SYNCS.PHASECHK.TRANS64.TRYWAIT P2, [UR11+0x19c50], R6 ;  /* 0x019c5006ff0075a7 */ /* 0x000062000804014b */
[----:B------:R-:W-:Y:S05]  /*5850*/  @!P0 BRA `(.L_x_901) ;  /* 0x0000000000048947 */ /* 0x000fea0003800000 */
[----:B------:R-:W-:Y:S01]  /*5860*/  BPT.TRAP 0x1 ;  /* 0x000000040000795c */ /* 0x000fe20000300000 */
.L_x_901:
[----:B-1----:R-:W-:Y:S05]  /*5870*/  @P2 BRA `(.L_x_902) ;  /* 0x0000000000082947 */ /* 0x002fea0003800000 */
[----:B------:R-:W1:Y:S02]  /*5880*/  SYNCS.PHASECHK.TRANS64.TRYWAIT P2, [UR11+0x19c50], R6 ;  /* 0x019c5006ff0075a7 */ /* 0x000e64000804014b */
[----:B-1----:R-:W-:Y:S05]  /*5890*/  @!P2 BRA `(.L_x_903) ;  /* 0x00000114007ca947 */ /* 0x002fea0003800000 */
.L_x_902:
[----:B------:R-:W-:Y:S01]  /*58a0*/  UIADD3 UR6, UR46, 0x3000, URZ ;  /* 0x000030002e067890 */ /* 0x000fe2000fffe03f */
[----:B------:R-:W-:Y:S01]  /*58b0*/  WARPGROUP.ARRIVE ;  /* 0x00000000000079c5 */ /* 0x000fe20000000000 */
[----:B------:R-:W-:Y:S01]  /*58c0*/  UMOV UR7, 0x40000040 ;  /* 0x4000004000077882 */ /* 0x000fe20000000000 */
[----:B------:R-:W-:Y:S01]  /*58d0*/  PLOP3.LUT P2, PT, PT, PT, UP0, 0x80, 0x0 ;  /* 0x000000000000781c */ /* 0x000fe20003f4f008 */
[----:B------:R-:W-:Y:S01]  /*58e0*/  USHF.R.U32.HI UR6, URZ, 0x4, UR6 ;  /* 0x000000043f067899 */ /* 0x000fe20008011606 */
[----:B------:R-:W-:Y:S01]  /*58f0*/  PLOP3.LUT P3, PT, PT, PT, UP0, 0x80, 0x0 ;  /* 0x000000000000781c */ /* 0x000fe20003f6f008 */
[----:B------:R-:W-:Y:S02]  /*5900*/  VIADD R8, R17, UR39 ;  /* 0x0000002711087c36 */ /* 0x000fe40008000000 */
[----:B------:R-:W-:Y:S01]  /*5910*/  ULOP3.LUT UR6, UR6, 0x3fff, URZ, 0xc0, !UPT ;  /* 0x00003fff06067892 */ /* 0x000fe2000f8ec03f */
[----:B01----:R-:W-:Y:S02]  /*5920*/  IMAD.U32 R6, RZ, RZ, UR23 ;  /* 0x00000017ff067e24 */ /* 0x003fe4000f8e00ff */
[----:B------:R-:W-:Y:S01]  /*5930*/  IMAD.SHL.U32 R9, R3, 0x80, RZ ;  /* 0x0000008003097824 */ /* 0x000fe200078e00ff */
[----:B------:R-:W-:Y:S01]  /*5940*/  ULOP3.LUT UR6, UR6, 0x10000, URZ, 0xfc, !UPT ;  /* 0x0001000006067892 */ /* 0x000fe2000f8efc3f */
[----:B------:R-:W-:-:S03]  /*5950*/  @!P1 VIADD R6, R6, 0x19c40 ;  /* 0x00019c4006069836 */ /* 0x000fc60000000000 */
[----:B------:R-:W-:Y:S02]  /*5960*/  UIMAD UR10, UR51, 0x300, UR6 ;  /* 0x00000300330a78a4 */ /* 0x000fe4000f8e0206 */
[----:B------:R-:W-:-:S05]  /*5970*/  @!P1 PRMT R6, RZ, 0x654, R6 ;  /* 0x00000654ff069816 */ /* 0x000fca0000000006 */
        /* <DEDUP_REMOVED lines=22> */
[----:B------:R-:W-:Y:S01]  /*5ae0*/  IMAD.U32 R7, RZ, RZ, UR47 ;  /* 0x0000002fff077e24 */ /* 0x000fe2000f8e00ff */
[----:B------:R-:W-:-:S03]  /*5af0*/  ULOP3.LUT UR6, URZ, UR18, URZ, 0x33, !UPT ;  /* 0x000000123f067292 */ /* 0x000fc6000f8e333f */
[----:B------:R-:W0:Y:S01]  /*5b00*/  SHFL.IDX PT, R14, R8, RZ, 0x1c1f ;  /* 0x001c1fff080e7589 */ /* 0x000e2200000e0000 */
[----:B------:R-:W-:Y:S02]  /*5b10*/  WARPGROUP.DEPBAR.LE gsb0, 0x0 ;  /* 0x00008000000079c5 */ /* 0x000fe40000010000 */
[----:B------:R1:W-:Y:S02]  /*5b20*/  @!P1 SYNCS.ARRIVE.TRANS64.RED.A1T0 RZ, [R6+URZ], RZ ;  /* 0x000000ff06ff99a7 */ /* 0x0003e4000810043f */
[----:B-1----:R-:W-:-:S04]  /*5b30*/  IADD3 R6, -R16, 0x1, -R9 ;  /* 0x0000000110067810 */ /* 0x002fc80007ffe909 */
[----:B------:R-:W-:-:S05]  /*5b40*/  IADD3 R6, -R7, UR40, R6 ;  /* 0x0000002807067c10 */ /* 0x000fca000fffe106 */
[C---:B------:R-:W-:Y:S02]  /*5b50*/  VIADD R10, R6.reuse, UR22 ;  /* 0x00000016060a7c36 */ /* 0x040fe40008000000 */
[----:B------:R-:W-:Y:S02]  /*5b60*/  VIADD R11, R6, UR6 ;  /* 0x00000006060b7c36 */ /* 0x000fe40008000000 */
[--C-:B0-----:R-:W-:Y:S02]  /*5b70*/  IMAD.IADD R12, R10, 0x1, R14.reuse ;  /* 0x000000010a0c7824 */ /* 0x101fe400078e020e */
[----:B------:R-:W-:Y:S01]  /*5b80*/  IMAD.IADD R13, R11, 0x1, R14 ;  /* 0x000000010b0d7824 */ /* 0x000fe200078e020e */
[----:B------:R-:W-:Y:S06]  /*5b90*/  @P2 BRA `(.L_x_904) ;  /* 0x00000000005c2947 */ /* 0x000fec0003800000 */
[----:B------:R-:W-:Y:S01]  /*5ba0*/  IMAD.U32 R6, RZ, RZ, UR47 ;  /* 0x0000002fff067e24 */ /* 0x000fe2000f8e00ff */
[----:B------:R-:W-:Y:S04]  /*5bb0*/  BSSY B0, `(.L_x_905) ;  /* 0x0000011000007945 */ /* 0x000fe80003800000 */
[----:B------:R-:W-:-:S04]  /*5bc0*/  IADD3 R14, -R6, UR40, R14 ;  /* 0x00000028060e7c10 */ /* 0x000fc8000fffe10e */
        /* <DEDUP_REMOVED lines=10> */
.L_x_906:
[----:B------:R-:W-:-:S05]  /*5c70*/  IMAD.U32 R15, RZ, RZ, UR21 ;  /* 0x00000015ff0f7e24 */ /* 0x000fca000f8e00ff */
[----:B------:R-:W-:-:S13]  /*5c80*/  ISETP.NE.AND P2, PT, R15, 0x1, PT ;  /* 0x000000010f00780c */ /* 0x000fda0003f45270 */
[----:B------:R-:W0:Y:S02]  /*5c90*/  @P2 LDC.64 R6, c[0x0][0x9e8] ;  /* 0x00027a00ff062b82 */ /* 0x000e240000000a00 */
[----:B0-----:R-:W-:-:S05]  /*5ca0*/  @P2 IMAD.HI.U32 R6, R14, R6, RZ ;  /* 0x000000060e062227 */ /* 0x001fca00078e00ff */
[----:B------:R-:W-:-:S07]  /*5cb0*/  @P2 SHF.R.U32.HI R14, RZ, R7, R6 ;  /* 0x00000007ff0e2219 */ /* 0x000fce0000011606 */
.L_x_907:
[----:B------:R-:W-:Y:S05]  /*5cc0*/  BSYNC B0 ;  /* 0x0000000000007941 */ /* 0x000fea0003800000 */
.L_x_905:
[----:B------:R-:W-:-:S04]  /*5cd0*/  IMAD R14, R14, R15, -R9 ;  /* 0x0000000f0e0e7224 */ /* 0x000fc800078e0a09 */
[----:B------:R-:W-:-:S05]  /*5ce0*/  IMAD.IADD R14, R14, 0x1, -R16 ;  /* 0x000000010e0e7824 */ /* 0x000fca00078e0a10 */
[----:B------:R-:W-:Y:S02]  /*5cf0*/  VIMNMX R13, R13, R14, !PT ;  /* 0x0000000e0d0d7248 */ /* 0x000fe40007fe0100 */
[----:B------:R-:W-:-:S07]  /*5d00*/  VIADDMNMX R12, R14, R15, R12, PT ;  /* 0x0000000f0e0c7246 */ /* 0x000fce000380010c */
.L_x_904:
[----:B------:R-:W-:Y:S01]  /*5d10*/  ISETP.GT.AND P2, PT, R3, -0x1, PT ;  /* 0xffffffff0300780c */ /* 0x000fe20003f44270 */
[----:B------:R-:W0:Y:S03]  /*5d20*/  SHFL.IDX PT, R8, R8, 0x1, 0x1c1f ;  /* 0x003c1f0008087f89 */ /* 0x000e2600000e0000 */
[C---:B------:R-:W-:Y:S02]  /*5d30*/  ISETP.GT.AND P5, PT, R13.reuse, RZ, P2 ;  /* 0x000000ff0d00720c */ /* 0x040fe400017a4270 */
[C---:B------:R-:W-:Y:S02]  /*5d40*/  ISETP.GT.AND P4, PT, R13.reuse, 0x1, P2 ;  /* 0x000000010d00780c */ /* 0x040fe40001784270 */
        /* <DEDUP_REMOVED lines=9> */
[--C-:B0-----:R-:W-:Y:S01]  /*5de0*/  IMAD.IADD R10, R10, 0x1, R8.reuse ;  /* 0x000000010a0a7824 */ /* 0x101fe200078e0208 */
[C---:B------:R-:W-:Y:S01]  /*5df0*/  ISETP.LT.OR P6, PT, R12.reuse, 0x9, P6 ;  /* 0x000000090c00780c */ /* 0x040fe200037c1670 */
[----:B------:R-:W-:Y:S01]  /*5e00*/  IMAD.IADD R11, R11, 0x1, R8 ;  /* 0x000000010b0b7824 */ /* 0x000fe200078e0208 */
[C---:B------:R-:W-:Y:S02]  /*5e10*/  ISETP.LT.OR P3, PT, R12.reuse, 0xa, P3 ;  /* 0x0000000a0c00780c */ /* 0x040fe40001f61670 */
[----:B------:R-:W-:Y:S02]  /*5e20*/  ISETP.LT.OR P5, PT, R12, 0x21, P5 ;  /* 0x000000210c00780c */ /* 0x000fe40002fa1670 */
[----:B------:R-:W-:Y:S02]  /*5e30*/  FSEL R25, R25, -INF , !P4 ;  /* 0xff80000019197808 */ /* 0x000fe40006000000 */
[----:B------:R-:W-:-:S02]  /*5e40*/  FSEL R28, R28, -INF , !P6 ;  /* 0xff8000001c1c7808 */ /* 0x000fc40007000000 */
[----:B------:R-:W-:Y:S02]  /*5e50*/  FSEL R29, R29, -INF , !P3 ;  /* 0xff8000001d1d7808 */ /* 0x000fe40005800000 */
[C---:B------:R-:W-:Y:S02]  /*5e60*/  ISETP.GT.AND P4, PT, R13.reuse, 0x11, P2 ;  /* 0x000000110d00780c */ /* 0x040fe40001784270 */
[C---:B------:R-:W-:Y:S02]  /*5e70*/  ISETP.GT.AND P6, PT, R13.reuse, 0x18, P2 ;  /* 0x000000180d00780c */ /* 0x040fe400017c4270 */
[C---:B------:R-:W-:Y:S02]  /*5e80*/  ISETP.GT.AND P3, PT, R13.reuse, 0x19, P2 ;  /* 0x000000190d00780c */ /* 0x040fe40001764270 */
        /* <DEDUP_REMOVED lines=73> */
[----:B------:R-:W-:-:S02]  /*6320*/  ISETP.LT.OR P3, PT, R12, 0x7a, P3 ;  /* 0x0000007a0c00780c */ /* 0x000fc40001f61670 */
[----:B------:R-:W-:Y:S02]  /*6330*/  FSEL R81, R81, -INF , !P4 ;  /* 0xff80000051517808 */ /* 0x000fe40006000000 */
[----:B------:R-:W-:Y:S02]  /*6340*/  FSEL R84, R84, -INF , !P6 ;  /* 0xff80000054547808 */ /* 0x000fe40007000000 */
[----:B------:R-:W-:Y:S01]  /*6350*/  FSEL R85, R85, -INF , !P3 ;  /* 0xff80000055557808 */ /* 0x000fe20005800000 */
        /* <DEDUP_REMOVED lines=14> */
.L_x_910:
[----:B------:R-:W-:-:S05]  /*6440*/  IMAD.U32 R12, RZ, RZ, UR21 ;  /* 0x00000015ff0c7e24 */ /* 0x000fca000f8e00ff */
[----:B------:R-:W-:-:S13]  /*6450*/  ISETP.NE.AND P3, PT, R12, 0x1, PT ;  /* 0x000000010c00780c */ /* 0x000fda0003f65270 */
[----:B------:R-:W0:Y:S02]  /*6460*/  @P3 LDC.64 R6, c[0x0][0x9e8] ;  /* 0x00027a00ff063b82 */ /* 0x000e240000000a00 */
[----:B0-----:R-:W-:-:S05]  /*6470*/  @P3 IMAD.HI.U32 R6, R8, R6, RZ ;  /* 0x0000000608063227 */ /* 0x001fca00078e00ff */
[----:B------:R-:W-:-:S07]  /*6480*/  @P3 SHF.R.U32.HI R8, RZ, R7, R6 ;  /* 0x00000007ff083219 */ /* 0x000fce0000011606 */
.L_x_911:
[----:B------:R-:W-:Y:S05]  /*6490*/  BSYNC B0 ;  /* 0x0000000000007941 */ /* 0x000fea0003800000 */
.L_x_909:
[----:B------:R-:W-:-:S04]  /*64a0*/  IMAD R9, R8, R12, -R9 ;  /* 0x0000000c08097224 */ /* 0x000fc800078e0a09 */
[----:B------:R-:W-:-:S05]  /*64b0*/  IMAD.IADD R9, R9, 0x1, -R16 ;  /* 0x0000000109097824 */ /* 0x000fca00078e0a10 */
[----:B------:R-:W-:Y:S02]  /*64c0*/  VIADDMNMX R10, R9, R12, R10, PT ;  /* 0x0000000c090a7246 */ /* 0x000fe4000380010a */
[----:B------:R-:W-:-:S07]  /*64d0*/  VIMNMX R11, R11, R9, !PT ;  /* 0x000000090b0b7248 */ /* 0x000fce0007fe0100 */
.L_x_908:
[----:B------:R-:W-:Y:S02]  /*64e0*/  FMNMX.FTZ R6, R24, R2, !PT ;  /* 0x0000000218067209 */ /* 0x000fe40007810000 */
[----:B------:R-:W-:Y:S02]  /*64f0*/  ISETP.GT.AND P3, PT, R11, 0x1, P2 ;  /* 0x000000010b00780c */ /* 0x000fe40001764270 */
        /* <DEDUP_REMOVED lines=9> */
[----:B------:R-:W-:-:S02]  /*6590*/  FSEL R30, R30, -INF , !P5 ;  /* 0xff8000001e1e7808 */ /* 0x000fc40006800000 */
[----:B------:R-:W-:Y:S02]  /*65a0*/  FMNMX.FTZ R6, R36, R7, !PT ;  /* 0x0000000724067209 */ /* 0x000fe40007810000 */
[----:B------:R-:W-:Y:S02]  /*65b0*/  ISETP.GT.AND P4, PT, R11, 0x9, P2 ;  /* 0x000000090b00780c */ /* 0x000fe40001784270 */
[----:B------:R-:W-:Y:S02]  /*65c0*/  FMNMX.FTZ R7, R37, R6, !PT ;  /* 0x0000000625077209 */ /* 0x000fe40007810000 */
[C---:B------:R-:W-:Y:S02]  /*65d0*/  ISETP.GT.AND P3, PT, R11.reuse, 0x11, P2 ;  /* 0x000000110b00780c */ /* 0x040fe40001764270 */
[----:B------:R-:W-:Y:S02]  /*65e0*/  FMNMX.FTZ R6, R40, R7, !PT ;  /* 0x0000000728067209 */ /* 0x000fe40007810000 */
[----:B------:R-:W-:-:S02]  /*65f0*/  ISETP.GT.AND P5, PT, R11, 0x18, P2 ;  /* 0x000000180b00780c */ /* 0x000fc400017a4270 */
[----:B------:R-:W-:Y:S02]  /*6600*/  FMNMX.FTZ R7, R41, R6, !PT ;  /* 0x0000000629077209 */ /* 0x000fe40007810000 */
[----:B------:R-:W-:Y:S02]  /*6610*/  ISETP.LT.OR P4, PT, R10, 0xa, P4 ;  /* 0x0000000a0a00780c */ /* 0x000fe40002781670 */
[----:B------:R-:W-:Y:S02]  /*6620*/  FMNMX.FTZ R6, R44, R7, !PT ;  /* 0x000000072c067209 */ /* 0x000fe40007810000 */
[C---:B------:R-:W-:Y:S02]  /*6630*/  ISETP.LT.OR P3, PT, R10.reuse, 0x12, P3 ;  /* 0x000000120a00780c */ /* 0x040fe40001f61670 */
[----:B------:R-:W-:Y:S02]  /*6640*/  FMNMX.FTZ R7, R45, R6, !PT ;  /* 0x000000062d077209 */ /* 0x000fe40007810000 */
[----:B------:R-:W-:-:S02]  /*6650*/  ISETP.LT.OR P5, PT, R10, 0x19, P5 ;  /* 0x000000190a00780c */ /* 0x000fc40002fa1670 */
[----:B------:R-:W-:Y:S02]  /*6660*/  FMNMX.FTZ R6, R48, R7, !PT ;  /* 0x0000000730067209 */ /* 0x000fe40007810000 */
[----:B------:R-:W-:Y:S02]  /*6670*/  FSEL R31, R31, -INF , !P4 ;  /* 0xff8000001f1f7808 */ /* 0x000fe40006000000 */
[----:B------:R-:W-:Y:S02]  /*6680*/  FMNMX.FTZ R7, R49, R6, !PT ;  /* 0x0000000631077209 */ /* 0x000fe40007810000 */
[----:B------:R-:W-:Y:S02]  /*6690*/  FSEL R35, R35, -INF , !P3 ;  /* 0xff80000023237808 */ /* 0x000fe40005800000 */
[----:B------:R-:W-:Y:S02]  /*66a0*/  FMNMX.FTZ R6, R52, R7, !PT ;  /* 0x0000000734067209 */ /* 0x000fe40007810000 */
[----:B------:R-:W-:-:S02]  /*66b0*/  FSEL R38, R38, -INF , !P5 ;  /* 0xff80000026267808 */ /* 0x000fc40006800000 */
[----:B------:R-:W-:Y:S02]  /*66c0*/  FMNMX.FTZ R7, R53, R6, !PT ;  /* 0x0000000635077209 */ /* 0x000fe40007810000 */
[C---:B------:R-:W-:Y:S02]  /*66d0*/  ISETP.GT.AND P4, PT, R11.reuse, 0x19, P2 ;  /* 0x000000190b00780c */ /* 0x040fe40001784270 */
[----:B------:R-:W-:Y:S02]  /*66e0*/  FMNMX.FTZ R6, R56, R7, !PT ;  /* 0x0000000738067209 */ /* 0x000fe40007810000 */
[----:B------:R-:W-:Y:S02]  /*66f0*/  ISETP.GT.AND P3, PT, R11, 0x21, P2 ;  /* 0x000000210b00780c */ /* 0x000fe40001764270 */
[----:B------:R-:W-:Y:S02]  /*6700*/  FMNMX.FTZ R7, R57, R6, !PT ;  /* 0x0000000639077209 */ /* 0x000fe40007810000 */
[----:B------:R-:W-:-:S02]  /*6710*/  ISETP.GT.AND P5, PT, R11, 0x28, P2 ;  /* 0x000000280b00780c */ /* 0x000fc400017a4270 */
[----:B------:R-:W-:Y:S02]  /*6720*/  FMNMX.FTZ R6, R60, R7, !PT ;  /* 0x000000073c067209 */ /* 0x000fe40007810000 */
[C---:B------:R-:W-:Y:S02]  /*6730*/  ISETP.LT.OR P4, PT, R10.reuse, 0x1a, P4 ;  /* 0x0000001a0a00780c */ /* 0x040fe40002781670 */
[----:B------:R-:W-:Y:S02]  /*6740*/  FMNMX.FTZ R7, R61, R6, !PT ;  /* 0x000000063d077209 */ /* 0x000fe40007810000 */
[----:B------:R-:W-:Y:S02]  /*6750*/  ISETP.LT.OR P3, PT, R10, 0x22, P3 ;  /* 0x000000220a00780c */ /* 0x000fe40001f61670 */
        /* <DEDUP_REMOVED lines=24> */
[----:B------:R-:W-:Y:S01]  /*68e0*/  FSEL R54, R54, -INF , !P5 ;  /* 0xff80000036367808 */ /* 0x000fe20006800000 */
[----:B------:R-:W0:Y:S01]  /*68f0*/  SHFL.BFLY PT, R6, R7, 0x2, 0x1f ;  /* 0x0c401f0007067f89 */ /* 0x000e2200000e0000 */
        /* <DEDUP_REMOVED lines=12> */
[----:B0-----:R-:W-:-:S02]  /*69c0*/  FMNMX.FTZ R8, R7, R6, !PT ;  /* 0x0000000607087209 */ /* 0x001fc40007810000 */
[C---:B------:R-:W-:Y:S02]  /*69d0*/  ISETP.LT.OR P4, PT, R10.reuse, 0x4a, P4 ;  /* 0x0000004a0a00780c */ /* 0x040fe40002781670 */
[C---:B------:R-:W-:Y:S01]  /*69e0*/  ISETP.LT.OR P3, PT, R10.reuse, 0x52, P3 ;  /* 0x000000520a00780c */ /* 0x040fe20001f61670 */
[----:B------:R-:W0:Y:S01]  /*69f0*/  SHFL.BFLY PT, R9, R8, 0x1, 0x1f ;  /* 0x0c201f0008097f89 */ /* 0x000e2200000e0000 */
        /* <DEDUP_REMOVED lines=12> */
[----:B0-----:R-:W-:Y:S02]  /*6ac0*/  FMNMX.FTZ R6, R8, R9, !PT ;  /* 0x0000000908067209 */ /* 0x001fe40007810000 */
[----:B------:R-:W-:Y:S02]  /*6ad0*/  FSEL R78, R78, -INF , !P5 ;  /* 0xff8000004e4e7808 */ /* 0x000fe40006800000 */
[----:B------:R-:W-:Y:S02]  /*6ae0*/  FSETP.NEU.FTZ.AND P6, PT, R6, -INF , PT ;  /* 0xff8000000600780b */ /* 0x000fe40003fdd000 */
[----:B------:R-:W-:-:S02]  /*6af0*/  ISETP.GT.AND P4, PT, R11, 0x69, P2 ;  /* 0x000000690b00780c */ /* 0x000fc40001784270 */
[----:B------:R-:W-:Y:S02]  /*6b00*/  FSEL R9, R6, RZ, P6 ;  /* 0x000000ff06097208 */ /* 0x000fe40003000000 */
[C---:B------:R-:W-:Y:S02]  /*6b10*/  ISETP.GT.AND P3, PT, R11.reuse, 0x70, P2 ;  /* 0x000000700b00780c */ /* 0x040fe40001764270 */
[----:B------:R-:W-:Y:S01]  /*6b20*/  ISETP.GT.AND P5, PT, R11, 0x71, P2 ;  /* 0x000000710b00780c */ /* 0x000fe200017a4270 */
[----:B------:R-:W-:-:S01]  /*6b30*/  FADD.FTZ R2, -R9, R2 ;  /* 0x0000000209027221 */ /* 0x000fc20000010100 */
[----:B------:R-:W-:Y:S01]  /*6b40*/  IMAD.U32 R9, RZ, RZ, UR41 ;  /* 0x00000029ff097e24 */ /* 0x000fe2000f8e00ff */
[C---:B------:R-:W-:Y:S02]  /*6b50*/  ISETP.LT.OR P4, PT, R10.reuse, 0x6a, P4 ;  /* 0x0000006a0a00780c */ /* 0x040fe40002781670 */
[----:B------:R-:W-:Y:S01]  /*6b60*/  ISETP.LT.OR P3, PT, R10, 0x71, P3 ;  /* 0x000000710a00780c */ /* 0x000fe20001f61670 */
[----:B------:R-:W-:-:S01]  /*6b70*/  FFMA.FTZ R9, R6, R9, -8 ;  /* 0xc100000006097423 */ /* 0x000fc20000010009 */
[----:B------:R-:W-:-:S02]  /*6b80*/  ISETP.LT.OR P5, PT, R10, 0x72, P5 ;  /* 0x000000720a00780c */ /* 0x000fc40002fa1670 */
[----:B------:R-:W-:Y:S02]  /*6b90*/  FSEL R79, R79, -INF , !P4 ;  /* 0xff8000004f4f7808 */ /* 0x000fe40006000000 */
[----:B------:R-:W-:Y:S02]  /*6ba0*/  FSEL R7, R9, RZ, P6 ;  /* 0x000000ff09077208 */ /* 0x000fe40003000000 */
[----:B------:R-:W-:Y:S02]  /*6bb0*/  ISETP.GT.AND P6, PT, R11, 0x10, P2 ;  /* 0x000000100b00780c */ /* 0x000fe400017c4270 */
[----:B------:R-:W-:Y:S01]  /*6bc0*/  FSEL R82, R82, -INF , !P3 ;  /* 0xff80000052527808 */ /* 0x000fe20005800000 */
[----:B------:R-:W-:-:S01]  /*6bd0*/  FFMA.FTZ R9, R25, UR41, -R7 ;  /* 0x0000002919097c23 */ /* 0x000fc20008010807 */
[----:B------:R-:W-:Y:S01]  /*6be0*/  ISETP.LT.OR P6, PT, R10, 0x11, P6 ;  /* 0x000000110a00780c */ /* 0x000fe200037c1670 */
[----:B------:R-:W-:-:S01]  /*6bf0*/  FFMA.FTZ R8, R24, UR41, -R7 ;  /* 0x0000002918087c23 */ /* 0x000fc20008010807 */
[--C-:B------:R-:W-:Y:S01]  /*6c00*/  FFMA.FTZ R13, R29, UR41, -R7.reuse ;  /* 0x000000291d0d7c23 */ /* 0x100fe20008010807 */
[----:B------:R-:W-:-:S01]  /*6c10*/  FFMA.FTZ R12, R28, UR41, -R7 ;  /* 0x000000291c0c7c23 */ /* 0x000fc20008010807 */
[----:B------:R-:W-:Y:S01]  /*6c20*/  FSEL R34, R34, -INF , !P6 ;  /* 0xff80000022227808 */ /* 0x000fe20007000000 */
[----:B------:R-:W-:-:S01]  /*6c30*/  FFMA.FTZ R37, R37, UR41, -R7 ;  /* 0x0000002925257c23 */ /* 0x000fc20008010807 */
[----:B------:R-:W-:Y:S01]  /*6c40*/  ISETP.GT.AND P6, PT, R11, 0x20, P2 ;  /* 0x000000200b00780c */ /* 0x000fe200017c4270 */
[----:B------:R-:W-:-:S01]  /*6c50*/  FFMA.FTZ R41, R41, UR41, -R7 ;  /* 0x0000002929297c23 */ /* 0x000fc20008010807 */
[--C-:B------:R-:W-:Y:S01]  /*6c60*/  FFMA.FTZ R45, R45, UR41, -R7.reuse ;  /* 0x000000292d2d7c23 */ /* 0x100fe20008010807 */
[----:B------:R-:W-:-:S01]  /*6c70*/  FFMA.FTZ R49, R49, UR41, -R7 ;  /* 0x0000002931317c23 */ /* 0x000fc20008010807 */
[----:B------:R-:W-:Y:S01]  /*6c80*/  ISETP.LT.OR P6, PT, R10, 0x21, P6 ;  /* 0x000000210a00780c */ /* 0x000fe200037c1670 */
[----:B------:R-:W-:-:S01]  /*6c90*/  FFMA.FTZ R53, R53, UR41, -R7 ;  /* 0x0000002935357c23 */ /* 0x000fc20008010807 */
[----:B------:R-:W-:Y:S01]  /*6ca0*/  FSEL R83, R83, -INF , !P5 ;  /* 0xff80000053537808 */ /* 0x000fe20006800000 */
[----:B------:R-:W-:-:S01]  /*6cb0*/  FFMA.FTZ R57, R57, UR41, -R7 ;  /* 0x0000002939397c23 */ /* 0x000fc20008010807 */
[----:B------:R-:W-:Y:S01]  /*6cc0*/  FSEL R42, R42, -INF , !P6 ;  /* 0xff8000002a2a7808 */ /* 0x000fe20007000000 */
[----:B------:R-:W-:-:S01]  /*6cd0*/  FFMA.FTZ R61, R61, UR41, -R7 ;  /* 0x000000293d3d7c23 */ /* 0x000fc20008010807 */
[----:B------:R-:W-:Y:S01]  /*6ce0*/  ISETP.GT.AND P6, PT, R11, 0x30, P2 ;  /* 0x000000300b00780c */ /* 0x000fe200017c4270 */
[----:B------:R-:W-:-:S01]  /*6cf0*/  FFMA.FTZ R76, R76, UR41, -R7 ;  /* 0x000000294c4c7c23 */ /* 0x000fc20008010807 */
[----:B------:R-:W-:Y:S01]  /*6d00*/  FFMA.FTZ R85, R85, UR41, -R7 ;  /* 0x0000002955557c23 */ /* 0x000fe20008010807 */
[----:B------:R-:W-:Y:S01]  /*6d10*/  MUFU.EX2 R8, R8 ;  /* 0x0000000800087308 */ /* 0x000fe20000000800 */
[----:B------:R-:W-:-:S04]  /*6d20*/  ISETP.LT.OR P6, PT, R10, 0x31, P6 ;  /* 0x000000310a00780c */ /* 0x000fc800037c1670 */
[----:B------:R-:W-:Y:S02]  /*6d30*/  FSEL R50, R50, -INF , !P6 ;  /* 0xff80000032327808 */ /* 0x000fe40007000000 */
[----:B------:R-:W-:Y:S01]  /*6d40*/  ISETP.GT.AND P6, PT, R11, 0x40, P2 ;  /* 0x000000400b00780c */ /* 0x000fe200017c4270 */
[----:B------:R-:W-:Y:S03]  /*6d50*/  MUFU.EX2 R9, R9 ;  /* 0x0000000900097308 */ /* 0x000fe60000000800 */
[----:B------:R-:W-:-:S04]  /*6d60*/  ISETP.LT.OR P6, PT, R10, 0x41, P6 ;  /* 0x000000410a00780c */ /* 0x000fc800037c1670 */
[----:B------:R-:W-:Y:S01]  /*6d70*/  FSEL R58, R58, -INF , !P6 ;  /* 0xff8000003a3a7808 */ /* 0x000fe20007000000 */
[----:B------:R-:W-:Y:S01]  /*6d80*/  MUFU.EX2 R12, R12 ;  /* 0x0000000c000c7308 */ /* 0x000fe20000000800 */
[----:B------:R-:W-:-:S04]  /*6d90*/  ISETP.GT.AND P6, PT, R11, 0x50, P2 ;  /* 0x000000500b00780c */ /* 0x000fc800017c4270 */
[----:B------:R-:W-:-:S03]  /*6da0*/  ISETP.LT.OR P6, PT, R10, 0x51, P6 ;  /* 0x000000510a00780c */ /* 0x000fc600037c1670 */
[----:B------:R-:W-:Y:S01]  /*6db0*/  MUFU.EX2 R13, R13 ;  /* 0x0000000d000d7308 */ /* 0x000fe20000000800 */
[----:B------:R-:W-:Y:S02]  /*6dc0*/  FSEL R66, R66, -INF , !P6 ;  /* 0xff80000042427808 */ /* 0x000fe40007000000 */
[----:B------:R-:W-:-:S04]  /*6dd0*/  ISETP.GT.AND P6, PT, R11, 0x60, P2 ;  /* 0x000000600b00780c */ /* 0x000fc800017c4270 */
[----:B------:R-:W-:-:S04]  /*6de0*/  ISETP.LT.OR P6, PT, R10, 0x61, P6 ;  /* 0x000000610a00780c */ /* 0x000fc800037c1670 */
[----:B------:R-:W-:Y:S02]  /*6df0*/  FSEL R74, R74, -INF , !P6 ;  /* 0xff8000004a4a7808 */ /* 0x000fe40007000000 */
[----:B------:R-:W-:-:S04]  /*6e00*/  ISETP.GT.AND P6, PT, R11, RZ, P2 ;  /* 0x000000ff0b00720c */ /* 0x000fc800017c4270 */
[----:B------:R-:W-:-:S04]  /*6e10*/  ISETP.LT.OR P6, PT, R10, 0x1, P6 ;  /* 0x000000010a00780c */ /* 0x000fc800037c1670 */
[----:B------:R-:W-:Y:S02]  /*6e20*/  FSEL R15, R26, -INF , !P6 ;  /* 0xff8000001a0f7808 */ /* 0x000fe40007000000 */
[----:B------:R-:W-:Y:S02]  /*6e30*/  ISETP.GT.AND P6, PT, R11, 0x78, P2 ;  /* 0x000000780b00780c */ /* 0x000fe400017c4270 */
[----:B------:R-:W-:Y:S02]  /*6e40*/  FMNMX.FTZ R14, R15, R0, !PT ;  /* 0x000000000f0e7209 */ /* 0x000fe40007810000 */
[----:B------:R-:W-:Y:S01]  /*6e50*/  ISETP.GT.AND P2, PT, R11, 0x79, P2 ;  /* 0x000000790b00780c */ /* 0x000fe20001744270 */
[--C-:B------:R-:W-:Y:S01]  /*6e60*/  FFMA.FTZ R11, R32, UR41, -R7.reuse ;  /* 0x00000029200b7c23 */ /* 0x100fe20008010807 */
[----:B------:R-:W-:Y:S01]  /*6e70*/  FMNMX.FTZ R21, R27, R14, !PT ;  /* 0x0000000e1b157209 */ /* 0x000fe20007810000 */
[----:B------:R-:W-:Y:S01]  /*6e80*/  FFMA.FTZ R14, R36, UR41, -R7 ;  /* 0x00000029240e7c23 */ /* 0x000fe20008010807 */
[----:B------:R-:W-:-:S02]  /*6e90*/  ISETP.LT.OR P6, PT, R10, 0x79, P6 ;  /* 0x000000790a00780c */ /* 0x000fc400037c1670 */
[----:B------:R-:W-:Y:S01]  /*6ea0*/  FMNMX.FTZ R20, R30, R21, !PT ;  /* 0x000000151e147209 */ /* 0x000fe20007810000 */
[----:B------:R-:W-:Y:S01]  /*6eb0*/  MUFU.EX2 R11, R11 ;  /* 0x0000000b000b7308 */ /* 0x000fe20000000800 */
[----:B------:R-:W-:Y:S01]  /*6ec0*/  ISETP.LT.OR P2, PT, R10, 0x7a, P2 ;  /* 0x0000007a0a00780c */ /* 0x000fe20001741670 */
[----:B------:R-:W-:Y:S01]  /*6ed0*/  FFMA.FTZ R10, R33, UR41, -R7 ;  /* 0x00000029210a7c23 */ /* 0x000fe20008010807 */
[----:B------:R-:W-:Y:S02]  /*6ee0*/  FMNMX.FTZ R21, R31, R20, !PT ;  /* 0x000000141f157209 */ /* 0x000fe40007810000 */
[----:B------:R-:W-:Y:S02]  /*6ef0*/  FSEL R86, R86, -INF , !P6 ;  /* 0xff80000056567808 */ /* 0x000fe40007000000 */
[----:B------:R-:W-:Y:S01]  /*6f00*/  FMNMX.FTZ R20, R34, R21, !PT ;  /* 0x0000001522147209 */ /* 0x000fe20007810000 */
[----:B------:R-:W-:Y:S01]  /*6f10*/  MUFU.EX2 R10, R10 ;  /* 0x0000000a000a7308 */ /* 0x000fe20000000800 */
[----:B------:R-:W-:-:S02]  /*6f20*/  FSEL R87, R87, -INF , !P2 ;  /* 0xff80000057577808 */ /* 0x000fc40005000000 */
[----:B------:R-:W-:Y:S01]  /*6f30*/  FMNMX.FTZ R25, R35, R20, !PT ;  /* 0x0000001423197209 */ /* 0x000fe20007810000 */
[----:B------:R-:W-:-:S03]  /*6f40*/  FFMA.FTZ R20, R40, UR41, -R7 ;  /* 0x0000002928147c23 */ /* 0x000fc60008010807 */
[----:B------:R-:W-:Y:S01]  /*6f50*/  FMNMX.FTZ R24, R38, R25, !PT ;  /* 0x0000001926187209 */ /* 0x000fe20007810000 */
[----:B------:R0:W-:Y:S03]  /*6f60*/  MUFU.EX2 R21, R37 ;  /* 0x0000002500157308 */ /* 0x0001e60000000800 */
[----:B------:R-:W-:-:S04]  /*6f70*/  FMNMX.FTZ R25, R39, R24, !PT ;  /* 0x0000001827197209 */ /* 0x000fc80007810000 */
[----:B------:R-:W-:Y:S01]  /*6f80*/  FMNMX.FTZ R24, R42, R25, !PT ;  /* 0x000000192a187209 */ /* 0x000fe20007810000 */
[----:B------:R-:W-:Y:S03]  /*6f90*/  MUFU.EX2 R14, R14 ;  /* 0x0000000e000e7308 */ /* 0x000fe60000000800 */
        /* <DEDUP_REMOVED lines=8> */
[--C-:B------:R-:W-:Y:S01]  /*7020*/  FFMA.FTZ R26, R48, UR41, -R7.reuse ;  /* 0x00000029301a7c23 */ /* 0x100fe20008010807 */
[----:B------:R-:W-:-:S02]  /*7030*/  FFMA.FTZ R48, R68, UR41, -R7 ;  /* 0x0000002944307c23 */ /* 0x000fc40008010807 */
[----:B------:R-:W-:Y:S01]  /*7040*/  FMNMX.FTZ R28, R54, R33, !PT ;  /* 0x00000021361c7209 */ /* 0x000fe20007810000 */
[----:B------:R2:W-:Y:S03]  /*7050*/  MUFU.EX2 R29, R45 ;  /* 0x0000002d001d7308 */ /* 0x0005e60000000800 */
[----:B------:R-:W-:-:S04]  /*7060*/  FMNMX.FTZ R33, R55, R28, !PT ;  /* 0x0000001c37217209 */ /* 0x000fc80007810000 */
[----:B------:R-:W-:Y:S01]  /*7070*/  FMNMX.FTZ R28, R58, R33, !PT ;  /* 0x000000213a1c7209 */ /* 0x000fe20007810000 */
[----:B------:R-:W-:Y:S03]  /*7080*/  MUFU.EX2 R24, R24 ;  /* 0x0000001800187308 */ /* 0x000fe60000000800 */
[----:B0-----:R-:W-:Y:S01]  /*7090*/  FMNMX.FTZ R37, R59, R28, !PT ;  /* 0x0000001c3b257209 */ /* 0x001fe20007810000 */
[--C-:B------:R-:W-:Y:S01]  /*70a0*/  FFMA.FTZ R28, R52, UR41, -R7.reuse ;  /* 0x00000029341c7c23 */ /* 0x100fe20008010807 */
[----:B------:R-:W-:-:S02]  /*70b0*/  FFMA.FTZ R52, R72, UR41, -R7 ;  /* 0x0000002948347c23 */ /* 0x000fc40008010807 */
[----:B------:R-:W-:Y:S01]  /*70c0*/  FMNMX.FTZ R32, R62, R37, !PT ;  /* 0x000000253e207209 */ /* 0x000fe20007810000 */
[----:B------:R-:W-:Y:S03]  /*70d0*/  MUFU.EX2 R33, R49 ;  /* 0x0000003100217308 */ /* 0x000fe60000000800 */
[----:B------:R-:W-:-:S04]  /*70e0*/  FMNMX.FTZ R37, R63, R32, !PT ;  /* 0x000000203f257209 */ /* 0x000fc80007810000 */
[----:B------:R-:W-:Y:S01]  /*70f0*/  FMNMX.FTZ R32, R66, R37, !PT ;  /* 0x0000002542207209 */ /* 0x000fe20007810000 */
[----:B------:R-:W-:Y:S03]  /*7100*/  MUFU.EX2 R26, R26 ;  /* 0x0000001a001a7308 */ /* 0x000fe60000000800 */
[----:B-1----:R-:W-:Y:S01]  /*7110*/  FMNMX.FTZ R41, R67, R32, !PT ;  /* 0x0000002043297209 */ /* 0x002fe20007810000 */
[----:B------:R-:W-:-:S03]  /*7120*/  FFMA.FTZ R32, R56, UR41, -R7 ;  /* 0x0000002938207c23 */ /* 0x000fc60008010807 */
[----:B------:R-:W-:Y:S01]  /*7130*/  FMNMX.FTZ R36, R70, R41, !PT ;  /* 0x0000002946247209 */ /* 0x000fe20007810000 */
[----:B------:R-:W-:Y:S03]  /*7140*/  MUFU.EX2 R37, R53 ;  /* 0x0000003500257308 */ /* 0x000fe60000000800 */
[----:B------:R-:W-:-:S04]  /*7150*/  FMNMX.FTZ R41, R71, R36, !PT ;  /* 0x0000002447297209 */ /* 0x000fc80007810000 */
[----:B------:R-:W-:Y:S01]  /*7160*/  FMNMX.FTZ R36, R74, R41, !PT ;  /* 0x000000294a247209 */ /* 0x000fe20007810000 */
[----:B------:R-:W-:Y:S03]  /*7170*/  MUFU.EX2 R28, R28 ;  /* 0x0000001c001c7308 */ /* 0x000fe60000000800 */
[----:B--2---:R-:W-:Y:S01]  /*7180*/  FMNMX.FTZ R45, R75, R36, !PT ;  /* 0x000000244b2d7209 */ /* 0x004fe20007810000 */
[--C-:B------:R-:W-:Y:S01]  /*7190*/  FFMA.FTZ R36, R60, UR41, -R7.reuse ;  /* 0x000000293c247c23 */ /* 0x100fe20008010807 */
[----:B------:R-:W-:-:S02]  /*71a0*/  FFMA.FTZ R60, R80, UR41, -R7 ;  /* 0x00000029503c7c23 */ /* 0x000fc40008010807 */
[----:B------:R-:W-:Y:S01]  /*71b0*/  FMNMX.FTZ R40, R78, R45, !PT ;  /* 0x0000002d4e287209 */ /* 0x000fe20007810000 */
[----:B------:R0:W-:Y:S03]  /*71c0*/  MUFU.EX2 R41, R57 ;  /* 0x0000003900297308 */ /* 0x0001e60000000800 */
[----:B------:R-:W-:-:S04]  /*71d0*/  FMNMX.FTZ R45, R79, R40, !PT ;  /* 0x000000284f2d7209 */ /* 0x000fc80007810000 */
[----:B------:R-:W-:Y:S01]  /*71e0*/  FMNMX.FTZ R40, R82, R45, !PT ;  /* 0x0000002d52287209 */ /* 0x000fe20007810000 */
[----:B------:R-:W-:Y:S01]  /*71f0*/  MUFU.EX2 R32, R32 ;  /* 0x0000002000207308 */ /* 0x000fe20000000800 */
[----:B0-----:R-:W-:-:S01]  /*7200*/  FFMA.FTZ R57, R69, UR41, -R7 ;  /* 0x0000002945397c23 */ /* 0x001fc20008010807 */
[--C-:B------:R-:W-:Y:S01]  /*7210*/  FFMA.FTZ R69, R81, UR41, -R7.reuse ;  /* 0x0000002951457c23 */ /* 0x100fe20008010807 */
[----:B------:R-:W-:Y:S01]  /*7220*/  FMNMX.FTZ R49, R83, R40, !PT ;  /* 0x0000002853317209 */ /* 0x000fe20007810000 */
[--C-:B------:R-:W-:Y:S01]  /*7230*/  FFMA.FTZ R40, R64, UR41, -R7.reuse ;  /* 0x0000002940287c23 */ /* 0x100fe20008010807 */
[----:B------:R-:W-:-:S02]  /*7240*/  FFMA.FTZ R64, R84, UR41, -R7 ;  /* 0x0000002954407c23 */ /* 0x000fc40008010807 */
[----:B------:R-:W-:Y:S01]  /*7250*/  FMNMX.FTZ R44, R86, R49, !PT ;  /* 0x00000031562c7209 */ /* 0x000fe20007810000 */
[----:B------:R0:W-:Y:S01]  /*7260*/  MUFU.EX2 R45, R61 ;  /* 0x0000003d002d7308 */ /* 0x0001e20000000800 */
[----:B------:R-:W-:-:S01]  /*7270*/  FFMA.FTZ R49, R65, UR41, -R7 ;  /* 0x0000002941317c23 */ /* 0x000fc20008010807 */
[----:B------:R-:W-:Y:S01]  /*7280*/  FFMA.FTZ R65, R77, UR41, -R7 ;  /* 0x000000294d417c23 */ /* 0x000fe20008010807 */
[----:B------:R-:W-:-:S05]  /*7290*/  FMNMX.FTZ R44, R87, R44, !PT ;  /* 0x0000002c572c7209 */ /* 0x000fca0007810000 */
[----:B------:R-:W1:Y:S01]  /*72a0*/  SHFL.BFLY PT, R53, R44, 0x2, 0x1f ;  /* 0x0c401f002c357f89 */ /* 0x000e6200000e0000 */
[----:B0-----:R-:W-:-:S01]  /*72b0*/  FFMA.FTZ R61, R73, UR41, -R7 ;  /* 0x00000029493d7c23 */ /* 0x001fc20008010807 */
[----:B------:R-:W-:Y:S01]  /*72c0*/  FMUL.FTZ R73, R2, UR41 ;  /* 0x0000002902497c20 */ /* 0x000fe20008410000 */
[----:B------:R-:W-:Y:S08]  /*72d0*/  MUFU.EX2 R36, R36 ;  /* 0x0000002400247308 */ /* 0x000ff00000000800 */
[----:B------:R-:W0:Y:S08]  /*72e0*/  MUFU.EX2 R73, R73 ;  /* 0x0000004900497308 */ /* 0x000e300000000800 */
[----:B------:R-:W-:Y:S01]  /*72f0*/  MUFU.EX2 R40, R40 ;  /* 0x0000002800287308 */ /* 0x000fe20000000800 */
[----:B-1----:R-:W-:-:S07]  /*7300*/  FMNMX.FTZ R53, R44, R53, !PT ;  /* 0x000000352c357209 */ /* 0x002fce0007810000 */
[----:B------:R-:W-:Y:S01]  /*7310*/  MUFU.EX2 R49, R49 ;  /* 0x0000003100317308 */ /* 0x000fe20000000800 */
[----:B0-----:R-:W-:-:S01]  /*7320*/  FFMA.FTZ R68, R73, R5, R8 ;  /* 0x0000000549447223 */ /* 0x001fc20000010008 */
[----:B------:R-:W0:Y:S06]  /*7330*/  SHFL.BFLY PT, R56, R53, 0x1, 0x1f ;  /* 0x0c201f0035387f89 */ /* 0x000e2c00000e0000 */
[----:B------:R-:W-:Y:S08]  /*7340*/  MUFU.EX2 R48, R48 ;  /* 0x0000003000307308 */ /* 0x000ff00000000800 */
[----:B------:R-:W-:Y:S08]  /*7350*/  MUFU.EX2 R57, R57 ;  /* 0x0000003900397308 */ /* 0x000ff00000000800 */
[----:B------:R-:W-:Y:S01]  /*7360*/  MUFU.EX2 R52, R52 ;  /* 0x0000003400347308 */ /* 0x000fe20000000800 */
[----:B0-----:R-:W-:Y:S01]  /*7370*/  FMNMX.FTZ R7, R53, R56, !PT ;  /* 0x0000003835077209 */ /* 0x001fe20007810000 */
[----:B------:R-:W-:-:S03]  /*7380*/  IMAD.U32 R56, RZ, RZ, UR41 ;  /* 0x00000029ff387e24 */ /* 0x000fc6000f8e00ff */
[C---:B------:R-:W-:Y:S01]  /*7390*/  FSETP.NEU.FTZ.AND P2, PT, R7.reuse, -INF , PT ;  /* 0xff8000000700780b */ /* 0x040fe20003f5d000 */
[----:B------:R-:W-:-:S02]  /*73a0*/  FFMA.FTZ R56, R7, R56, -8 ;  /* 0xc100000007387423 */ /* 0x000fc40000010038 */
[----:B------:R-:W-:Y:S01]  /*73b0*/  MUFU.EX2 R61, R61 ;  /* 0x0000003d003d7308 */ /* 0x000fe20000000800 */
[----:B------:R-:W-:Y:S02]  /*73c0*/  FSEL R77, R7, RZ, P2 ;  /* 0x000000ff074d7208 */ /* 0x000fe40001000000 */
[----:B------:R-:W-:-:S03]  /*73d0*/  FSEL R2, R56, RZ, P2 ;  /* 0x000000ff38027208 */ /* 0x000fc60001000000 */
[----:B------:R-:W-:Y:S02]  /*73e0*/  FADD.FTZ R77, -R77, R0 ;  /* 0x000000004d4d7221 */ /* 0x000fe40000010100 */
        /* <DEDUP_REMOVED lines=16> */
[----:B------:R-:W-:Y:S01]  /*74f0*/  FMUL.FTZ R54, R77, UR41 ;  /* 0x000000294d367c20 */ /* 0x000fe20008410000 */
        /* <DEDUP_REMOVED lines=8> */
[----:B------:R-:W-:Y:S01]  /*7580*/  MUFU.EX2 R15, R15 ;  /* 0x0000000f000f7308 */ /* 0x000fe20000000800 */
[----:B------:R-:W-:-:S01]  /*7590*/  FFMA.FTZ R66, R66, UR41, -R2 ;  /* 0x0000002942427c23 */ /* 0x000fc20008010802 */
[----:B------:R-:W-:Y:S01]  /*75a0*/  FADD.FTZ R68, R13, R68 ;  /* 0x000000440d447221 */ /* 0x000fe20000010000 */
        /* <DEDUP_REMOVED lines=11> */
[----:B------:R-:W-:-:S02]  /*7660*/  FFMA.FTZ R2, R87, UR41, -R2 ;  /* 0x0000002957027c23 */ /* 0x000fc40008010802 */
[----:B------:R-:W1:Y:S08]  /*7670*/  MUFU.EX2 R27, R27 ;  /* 0x0000001b001b7308 */ /* 0x000e700000000800 */
[----:B------:R-:W2:Y:S01]  /*7680*/  MUFU.EX2 R30, R30 ;  /* 0x0000001e001e7308 */ /* 0x000ea20000000800 */
[----:B0-----:R-:W-:-:S04]  /*7690*/  FFMA.FTZ R5, R54, R4, R15 ;  /* 0x0000000436057223 */ /* 0x001fc8000001000f */
[----:B------:R-:W-:-:S03]  /*76a0*/  FADD.FTZ R4, R56, R5 ;  /* 0x0000000538047221 */ /* 0x000fc60000010000 */
[----:B------:R-:W0:Y:S01]  /*76b0*/  MUFU.EX2 R31, R31 ;  /* 0x0000001f001f7308 */ /* 0x000e220000000800 */
[----:B-1----:R-:W-:-:S07]  /*76c0*/  FADD.FTZ R5, R27, R4 ;  /* 0x000000041b057221 */ /* 0x002fce0000010000 */
[----:B------:R-:W1:Y:S01]  /*76d0*/  MUFU.EX2 R34, R34 ;  /* 0x0000002200227308 */ /* 0x000e620000000800 */
[----:B--2---:R-:W-:-:S01]  /*76e0*/  FADD.FTZ R4, R30, R5 ;  /* 0x000000051e047221 */ /* 0x004fc20000010000 */
[----:B------:R-:W-:-:S04]  /*76f0*/  FADD.FTZ R5, R11, R68 ;  /* 0x000000440b057221 */ /* 0x000fc80000010000 */
[----:B------:R-:W-:Y:S02]  /*7700*/  FADD.FTZ R5, R10, R5 ;  /* 0x000000050a057221 */ /* 0x000fe40000010000 */
[----:B------:R-:W2:Y:S01]  /*7710*/  MUFU.EX2 R35, R35 ;  /* 0x0000002300237308 */ /* 0x000ea20000000800 */
[----:B0-----:R-:W-:-:S01]  /*7720*/  FADD.FTZ R55, R31, R4 ;  /* 0x000000041f377221 */ /* 0x001fc20000010000 */
[----:B------:R-:W-:-:S06]  /*7730*/  FADD.FTZ R68, R14, R5 ;  /* 0x000000050e447221 */ /* 0x000fcc0000010000 */
[----:B------:R-:W0:Y:S01]  /*7740*/  MUFU.EX2 R38, R38 ;  /* 0x0000002600267308 */ /* 0x000e220000000800 */
[----:B-1----:R-:W-:-:S01]  /*7750*/  FADD.FTZ R4, R34, R55 ;  /* 0x0000003722047221 */ /* 0x002fc20000010000 */
[----:B------:R-:W-:-:S04]  /*7760*/  FADD.FTZ R55, R21, R68 ;  /* 0x0000004415377221 */ /* 0x000fc80000010000 */
[----:B------:R-:W-:Y:S02]  /*7770*/  FADD.FTZ R68, R20, R55 ;  /* 0x0000003714447221 */ /* 0x000fe40000010000 */
[----:B------:R-:W1:Y:S01]  /*7780*/  MUFU.EX2 R39, R39 ;  /* 0x0000002700277308 */ /* 0x000e620000000800 */
[----:B--2---:R-:W-:-:S01]  /*7790*/  FADD.FTZ R5, R35, R4 ;  /* 0x0000000423057221 */ /* 0x004fc20000010000 */
[----:B------:R-:W-:-:S04]  /*77a0*/  FADD.FTZ R55, R25, R68 ;  /* 0x0000004419377221 */ /* 0x000fc80000010000 */
[----:B------:R-:W-:Y:S02]  /*77b0*/  FADD.FTZ R68, R24, R55 ;  /* 0x0000003718447221 */ /* 0x000fe40000010000 */
        /* <DEDUP_REMOVED lines=10> */
[----:B------:R-:W-:-:S06]  /*7860*/  FADD.FTZ R55, R37, R68 ;  /* 0x0000004425377221 */ /* 0x000fcc0000010000 */
        /* <DEDUP_REMOVED lines=10> */
[----:B------:R-:W-:-:S06]  /*7910*/  FADD.FTZ R4, R32, R55 ;  /* 0x0000003720047221 */ /* 0x000fcc0000010000 */
[----:B------:R-:W1:Y:S01]  /*7920*/  MUFU.EX2 R59, R59 ;  /* 0x0000003b003b7308 */ /* 0x000e620000000800 */
[----:B--2---:R-:W-:-:S07]  /*7930*/  FADD.FTZ R5, R0, R5 ;  /* 0x0000000500057221 */ /* 0x004fce0000010000 */
        /* <DEDUP_REMOVED lines=48> */
[----:B-1----:R-:W-:-:S03]  /*7c40*/  FADD.FTZ R5, R53, R4 ;  /* 0x0000000435057221 */ /* 0x002fc60000010000 */
[----:B--2---:R-:W-:Y:S01]  /*7c50*/  FADD.FTZ R4, R55, R68 ;  /* 0x0000004437047221 */ /* 0x004fe20000010000 */
[----:B------:R-:W-:Y:S06]  /*7c60*/  @!P0 BRA `(.L_x_912) ;  /* 0x0000000000048947 */ /* 0x000fec0003800000 */
[----:B------:R-:W-:Y:S01]  /*7c70*/  BPT.TRAP 0x1 ;  /* 0x000000040000795c */ /* 0x000fe20000300000 */
.L_x_912:
[----:B------:R-:W-:Y:S01]  /*7c80*/  UIADD3 UR6, UR11, 0x19c60, URZ ;  /* 0x00019c600b067890 */ /* 0x000fe2000fffe03f */
[----:B------:R-:W-:Y:S01]  /*7c90*/  ISETP.GT.AND P2, PT, R3, UR17, PT ;  /* 0x0000001103007c0c */ /* 0x000fe2000bf44270 */
[----:B------:R-:W-:Y:S01]  /*7ca0*/  UMOV UR54, UR20 ;  /* 0x0000001400367c82 */ /* 0x000fe20008000000 */
[----:B------:R-:W-:Y:S01]  /*7cb0*/  F2FP.SATFINITE.E4M3.F32.PACK_AB_MERGE_C R0, R0, R51, RZ ;  /* 0x000000330000723e */ /* 0x000fe200048070ff */
[----:B------:R-:W-:Y:S01]  /*7cc0*/  UPRMT UR6, UR45, 0x654, UR6 ;  /* 0x000006542d067896 */ /* 0x000fe20008000006 */
        /* <DEDUP_REMOVED lines=9> */
[----:B------:R-:W-:Y:S01]  /*7d60*/  SYNCS.ARRIVE.TRANS64.RED.A1T0 RZ, [UR6], RZ ;  /* 0x000000ffffff79a7 */ /* 0x000fe20008100406 */
        /* <DEDUP_REMOVED lines=75> */
[----:B------:R-:W-:Y:S01]  /*8220*/  IMAD.MOV.U32 R0, RZ, RZ, R7 ;  /* 0x000000ffff007224 */ /* 0x000fe200078e0007 */
[----:B------:R-:W-:Y:S01]  /*8230*/  UMOV UR51, UR19 ;  /* 0x0000001300337c82 */ /* 0x000fe20008000000 */
[----:B------:R-:W-:Y:S01]  /*8240*/  IMAD.MOV.U32 R2, RZ, RZ, R6 ;  /* 0x000000ffff027224 */ /* 0x000fe200078e0006 */
[----:B------:R-:W-:-:S06]  /*8250*/  UMOV UR54, UR20 ;  /* 0x0000001400367c82 */ /* 0x000fcc0008000000 */
.L_x_895:
[----:B------:R-:W-:Y:S01]  /*8260*/  ULDC UR6, c[0x0][0x448] ;  /* 0x0001120000067ab9 */ /* 0x000fe20000000800 */
[----:B------:R-:W-:Y:S01]  /*8270*/  ULDC UR14, c[0x0][0x9e4] ;  /* 0x00027900000e7ab9 */ /* 0x000fe20000000800 */
[----:B------:R-:W-:Y:S02]  /*8280*/  UISETP.NE.AND UP0, UPT, UR6, 0x1, UPT ;  /* 0x000000010600788c */ /* 0x000fe4000bf05270 */
[----:B------:R-:W-:Y:S02]  /*8290*/  UISETP.GE.AND UP1, UPT, UR14, 0x1, UPT ;  /* 0x000000010e00788c */ /* 0x000fe4000bf26270 */
[----:B------:R-:W-:Y:S02]  /*82a0*/  UIADD3 UR10, UR39, 0xbf, URZ ;  /* 0x000000bf270a7890 */ /* 0x000fe4000fffe03f */
[----:B------:R-:W-:Y:S02]  /*82b0*/  UIADD3 UR11, UR40, 0x1, -UR47 ;  /* 0x00000001280b7890 */ /* 0x000fe4000fffe82f */
[----:B------:R-:W-:-:S03]  /*82c0*/  PLOP3.LUT P5, PT, PT, PT, UP1, 0x80, 0x0 ;  /* 0x000000000000781c */ /* 0x000fc60003faf018 */
[----:B------:R-:W-:Y:S01]  /*82d0*/  @UP0 ULDC UR6, c[0x0][0x44c] ;  /* 0x0001130000060ab9 */ /* 0x000fe20000000800 */
[----:B------:R-:W-:Y:S01]  /*82e0*/  @UP0 ULDC UR15, c[0x0][0x450] ;  /* 0x00011400000f0ab9 */ /* 0x000fe20000000800 */
[----:B------:R-:W-:-:S04]  /*82f0*/  UIMAD.WIDE.U32 UR6, UR10, UR6, URZ ;  /* 0x000000060a0672a5 */ /* 0x000fc8000f8e003f */
[----:B------:R-:W-:-:S04]  /*8300*/  @UP0 USHF.R.U32.HI UR10, URZ, UR15, UR7 ;  /* 0x0000000f3f0a0299 */ /* 0x000fc80008011607 */
[----:B------:R-:W-:-:S04]  /*8310*/  UIADD3 UR10, UR11, UR10, URZ ;  /* 0x0000000a0b0a7290 */ /* 0x000fc8000fffe03f */
        /* <DEDUP_REMOVED lines=12> */
.L_x_915:
[----:B------:R-:W-:-:S11]  /*83e0*/  UISETP.NE.AND UP1, UPT, UR14, 0x1, UPT ;  /* 0x000000010e00788c */ /* 0x000fd6000bf25270 */
[----:B------:R-:W-:Y:S02]  /*83f0*/  @UP1 ULDC.64 UR20, c[0x0][0x9e8] ;  /* 0x00027a0000141ab9 */ /* 0x000fe40000000a00 */
[----:B------:R-:W-:-:S04]  /*8400*/  UIMAD.WIDE.U32 UR6, UR10, UR20, URZ ;  /* 0x000000140a0672a5 */ /* 0x000fc8000f8e003f */
[----:B------:R-:W-:-:S12]  /*8410*/  @UP1 USHF.R.U32.HI UR10, URZ, UR21, UR7 ;  /* 0x000000153f0a1299 */ /* 0x000fd80008011607 */
.L_x_916:
[----:B------:R-:W-:-:S04]  /*8420*/  UIMAD UR10, UR10, UR14, URZ ;  /* 0x0000000e0a0a72a4 */ /* 0x000fc8000f8e023f */
[----:B------:R-:W-:-:S04]  /*8430*/  UISETP.LT.AND UP1, UPT, UR18, UR10, UPT ;  /* 0x0000000a1200728c */ /* 0x000fc8000bf21270 */
[----:B------:R-:W-:-:S12]  /*8440*/  USEL UR18, UR18, UR10, !UP1 ;  /* 0x0000000a12127287 */ /* 0x000fd8000c800000 */
.L_x_914:
        /* <DEDUP_REMOVED lines=11> */
[----:B------:R-:W-:-:S06]  /*8500*/  UMOV UR19, UR51 ;  /* 0x0000003300137c82 */ /* 0x000fcc0008000000 */
.L_x_927:
[----:B------:R-:W-:-:S04]  /*8510*/  UISETP.NE.AND UP1, UPT, UR19, 0x1, UPT ;  /* 0x000000011300788c */ /* 0x000fc8000bf25270 */
[----:B------:R-:W-:-:S04]  /*8520*/  USEL UR54, URZ, 0x1, UP1 ;  /* 0x000000013f367887 */ /* 0x000fc80008800000 */
[----:B------:R-:W-:Y:S01]  /*8530*/  ULOP3.LUT UR54, UR18, UR54, URZ, 0x3c, !UPT ;  /* 0x0000003612367292 */ /* 0x000fe2000f8e3c3f */
[----:B------:R-:W-:Y:S11]  /*8540*/  @!P0 BRA `(.L_x_918) ;  /* 0x0000000000048947 */ /* 0x000ff60003800000 */
[----:B------:R-:W-:Y:S01]  /*8550*/  BPT.TRAP 0x1 ;  /* 0x000000040000795c */ /* 0x000fe20000300000 */
.L_x_918:
        /* <DEDUP_REMOVED lines=9> */
.L_x_919:
[----:B-1----:R-:W-:Y:S05]  /*85f0*/  @P2 BRA `(.L_x_920) ;  /* 0x0000000000082947 */ /* 0x002fea0003800000 */
[----:B------:R-:W1:Y:S02]  /*8600*/  SYNCS.PHASECHK.TRANS64.TRYWAIT P2, [UR20+0x19c30], R0 ;  /* 0x019c3000ff0075a7 */ /* 0x000e640008040154 */
[----:B-1----:R-:W-:Y:S05]  /*8610*/  @!P2 BRA `(.L_x_921) ;  /* 0x000000e80034a947 */ /* 0x002fea0003800000 */
.L_x_920:
        /* <DEDUP_REMOVED lines=17> */
.L_x_922:
[----:B------:R-:W-:Y:S01]  /*8730*/  ULEA UR11, UR19, UR46, 0x3 ;  /* 0x0000002e130b7291 */ /* 0x000fe2000f8e183f */
[----:B01----:R-:W-:-:S05]  /*8740*/  IMAD.U32 R0, RZ, RZ, UR18 ;  /* 0x00000012ff007e24 */ /* 0x003fca000f8e00ff */
[----:B------:R-:W-:-:S04]  /*8750*/  SHF.L.U32 R0, R0, 0x1f, RZ ;  /* 0x0000001f00007819 */ /* 0x000fc800000006ff */
[----:B------:R0:W1:Y:S01]  /*8760*/  SYNCS.PHASECHK.TRANS64.TRYWAIT P2, [UR11+0x19c50], R0 ;  /* 0x019c5000ff0075a7 */ /* 0x000062000804014b */
[----:B------:R-:W-:Y:S05]  /*8770*/  @!P0 BRA `(.L_x_923) ;  /* 0x0000000000048947 */ /* 0x000fea0003800000 */
[----:B------:R-:W-:Y:S01]  /*8780*/  BPT.TRAP 0x1 ;  /* 0x000000040000795c */ /* 0x000fe20000300000 */
.L_x_923:
[----:B-1----:R-:W-:Y:S05]  /*8790*/  @P2 BRA `(.L_x_924) ;  /* 0x0000000000082947 */ /* 0x002fea0003800000 */
[----:B------:R-:W1:Y:S02]  /*87a0*/  SYNCS.PHASECHK.TRANS64.TRYWAIT P2, [UR11+0x19c50], R0 ;  /* 0x019c5000ff0075a7 */ /* 0x000e64000804014b */
[----:B-1----:R-:W-:Y:S05]  /*87b0*/  @!P2 BRA `(.L_x_925) ;  /* 0x000000e400e4a947 */ /* 0x002fea0003800000 */
.L_x_924:
[----:B------:R-:W-:Y:S01]  /*87c0*/  UIADD3 UR6, UR46, 0x3000, URZ ;  /* 0x000030002e067890 */ /* 0x000fe2000fffe03f */
[----:B------:R-:W-:Y:S01]  /*87d0*/  WARPGROUP.ARRIVE ;  /* 0x00000000000079c5 */ /* 0x000fe20000000000 */
[----:B------:R-:W-:Y:S01]  /*87e0*/  UMOV UR7, 0x40000040 ;  /* 0x4000004000077882 */ /* 0x000fe20000000000 */
[----:B01----:R-:W-:Y:S01]  /*87f0*/  FMNMX.FTZ R0, R24, R6, !PT ;  /* 0x0000000618007209 */ /* 0x003fe20007810000 */
[----:B------:R-:W-:-:S03]  /*8800*/  USHF.R.U32.HI UR6, URZ, 0x4, UR6 ;  /* 0x000000043f067899 */ /* 0x000fc60008011606 */
[----:B------:R-:W-:Y:S01]  /*8810*/  FMNMX.FTZ R11, R25, R0, !PT ;  /* 0x00000000190b7209 */ /* 0x000fe20007810000 */
[----:B------:R-:W-:Y:S01]  /*8820*/  ULOP3.LUT UR6, UR6, 0x3fff, URZ, 0xc0, !UPT ;  /* 0x00003fff06067892 */ /* 0x000fe2000f8ec03f */
[----:B------:R-:W-:Y:S02]  /*8830*/  FMNMX.FTZ R0, R26, R7, !PT ;  /* 0x000000071a007209 */ /* 0x000fe40007810000 */
[----:B------:R-:W-:Y:S01]  /*8840*/  FMNMX.FTZ R2, R28, R11, !PT ;  /* 0x0000000b1c027209 */ /* 0x000fe20007810000 */
[----:B------:R-:W-:Y:S01]  /*8850*/  ULOP3.LUT UR6, UR6, 0x10000, URZ, 0xfc, !UPT ;  /* 0x0001000006067892 */ /* 0x000fe2000f8efc3f */
[----:B------:R-:W-:Y:S02]  /*8860*/  FMNMX.FTZ R9, R27, R0, !PT ;  /* 0x000000001b097209 */ /* 0x000fe40007810000 */
[----:B------:R-:W-:Y:S01]  /*8870*/  FMNMX.FTZ R11, R29, R2, !PT ;  /* 0x000000021d0b7209 */ /* 0x000fe20007810000 */
[----:B------:R-:W-:Y:S01]  /*8880*/  UIMAD UR10, UR19, 0x300, UR6 ;  /* 0x00000300130a78a4 */ /* 0x000fe2000f8e0206 */
[----:B------:R-:W-:-:S02]  /*8890*/  FMNMX.FTZ R0, R30, R9, !PT ;  /* 0x000000091e007209 */ /* 0x000fc40007810000 */
        /* <DEDUP_REMOVED lines=60> */
[----:B------:R-:W0:Y:S01]  /*8c60*/  SHFL.BFLY PT, R9, R2, 0x2, 0x1f ;  /* 0x0c401f0002097f89 */ /* 0x000e2200000e0000 */
[----:B------:R-:W-:Y:S01]  /*8c70*/  FMNMX.FTZ R0, R87, R0, !PT ;  /* 0x0000000057007209 */ /* 0x000fe20007810000 */
[----:B------:R-:W-:Y:S02]  /*8c80*/  WARPGROUP.DEPBAR.LE gsb0, 0x0 ;  /* 0x00008000000079c5 */ /* 0x000fe40000010000 */
[----:B------:R-:W-:Y:S02]  /*8c90*/  WARPGROUP.ARRIVE ;  /* 0x00000000000079c5 */ /* 0x000fe40000000000 */
[----:B------:R-:W1:Y:S04]  /*8ca0*/  SHFL.BFLY PT, R8, R0, 0x2, 0x1f ;  /* 0x0c401f0000087f89 */ /* 0x000e6800000e0000 */
[----:B------:R-:W-:Y:S01]  /*8cb0*/  QGMMA.64x96x32.F32.E4M3.E4M3 R88, R144, gdesc[UR4], R88, gsb0 ;  /* 0x0160000490587df3 */ /* 0x000fe20008000858 */
[----:B------:R-:W-:Y:S01]  /*8cc0*/  UIADD3 UR6, UR10, 0x4, URZ ;  /* 0x000000040a067890 */ /* 0x000fe2000fffe03f */
[----:B------:R-:W-:Y:S01]  /*8cd0*/  UMOV UR7, 0x40000040 ;  /* 0x4000004000077882 */ /* 0x000fe20000000000 */
[----:B0-----:R-:W-:-:S05]  /*8ce0*/  FMNMX.FTZ R2, R2, R9, !PT ;  /* 0x0000000902027209 */ /* 0x001fca0007810000 */
[----:B------:R-:W0:Y:S01]  /*8cf0*/  SHFL.BFLY PT, R9, R2, 0x1, 0x1f ;  /* 0x0c201f0002097f89 */ /* 0x000e2200000e0000 */
[----:B-1----:R-:W-:-:S05]  /*8d00*/  FMNMX.FTZ R0, R0, R8, !PT ;  /* 0x0000000800007209 */ /* 0x002fca0007810000 */
[----:B------:R-:W1:Y:S01]  /*8d10*/  SHFL.BFLY PT, R8, R0, 0x1, 0x1f ;  /* 0x0c201f0000087f89 */ /* 0x000e6200000e0000 */
[----:B0-----:R-:W-:Y:S01]  /*8d20*/  FMNMX.FTZ R2, R2, R9, !PT ;  /* 0x0000000902027209 */ /* 0x001fe20007810000 */
[----:B------:R-:W-:-:S04]  /*8d30*/  IMAD.U32 R9, RZ, RZ, UR41 ;  /* 0x00000029ff097e24 */ /* 0x000fc8000f8e00ff */
[----:B------:R-:W-:Y:S01]  /*8d40*/  FADD.FTZ R6, -R2, R6 ;  /* 0x0000000602067221 */ /* 0x000fe20000010100 */
[----:B-1----:R-:W-:Y:S01]  /*8d50*/  FMNMX.FTZ R0, R0, R8, !PT ;  /* 0x0000000800007209 */ /* 0x002fe20007810000 */
[----:B------:R-:W-:Y:S02]  /*8d60*/  FFMA.FTZ R8, R2, R9, -8 ;  /* 0xc100000002087423 */ /* 0x000fe40000010009 */
[----:B------:R-:W-:Y:S02]  /*8d70*/  FMUL.FTZ R6, R6, UR41 ;  /* 0x0000002906067c20 */ /* 0x000fe40008410000 */
[--C-:B------:R-:W-:Y:S01]  /*8d80*/  FFMA.FTZ R14, R33, UR41, -R8.reuse ;  /* 0x00000029210e7c23 */ /* 0x100fe20008010808 */
[----:B------:R-:W-:-:S01]  /*8d90*/  FFMA.FTZ R33, R52, UR41, -R8 ;  /* 0x0000002934217c23 */ /* 0x000fc20008010808 */
[--C-:B------:R-:W-:Y:S01]  /*8da0*/  FFMA.FTZ R52, R69, UR41, -R8.reuse ;  /* 0x0000002945347c23 */ /* 0x100fe20008010808 */
[----:B------:R-:W-:Y:S02]  /*8db0*/  IMAD.U32 R69, RZ, RZ, UR41 ;  /* 0x00000029ff457e24 */ /* 0x000fe4000f8e00ff */
[--C-:B------:R-:W-:Y:S01]  /*8dc0*/  FFMA.FTZ R13, R32, UR41, -R8.reuse ;  /* 0x00000029200d7c23 */ /* 0x100fe20008010808 */
[----:B------:R-:W-:-:S01]  /*8dd0*/  FFMA.FTZ R32, R49, UR41, -R8 ;  /* 0x0000002931207c23 */ /* 0x000fc20008010808 */
        /* <DEDUP_REMOVED lines=10> */
[----:B------:R-:W-:Y:S01]  /*8e80*/  FFMA.FTZ R30, R30, UR41, -R68 ;  /* 0x000000291e1e7c23 */ /* 0x000fe20008010844 */
[----:B------:R-:W-:-:S01]  /*8e90*/  FFMA.FTZ R12, R29, UR41, -R8 ;  /* 0x000000291d0c7c23 */ /* 0x000fc20008010808 */
[--C-:B------:R-:W-:Y:S01]  /*8ea0*/  FFMA.FTZ R31, R31, UR41, -R68.reuse ;  /* 0x000000291f1f7c23 */ /* 0x100fe20008010844 */
[----:B------:R-:W-:-:S01]  /*8eb0*/  FFMA.FTZ R34, R34, UR41, -R68 ;  /* 0x0000002922227c23 */ /* 0x000fc20008010844 */
[----:B------:R-:W-:Y:S01]  /*8ec0*/  FFMA.FTZ R35, R35, UR41, -R68 ;  /* 0x0000002923237c23 */ /* 0x000fe20008010844 */
        /* <DEDUP_REMOVED lines=9> */
[----:B------:R-:W-:Y:S01]  /*8f60*/  MUFU.EX2 R7, R7 ;  /* 0x0000000700077308 */ /* 0x000fe20000000800 */
        /* <DEDUP_REMOVED lines=8> */
[----:B0-----:R-:W-:-:S01]  /*8ff0*/  FFMA.FTZ R5, R6, R5, R9 ;  /* 0x0000000506057223 */ /* 0x001fc20000010009 */
        /* <DEDUP_REMOVED lines=15> */
[----:B-1----:R-:W-:-:S01]  /*90f0*/  FFMA.FTZ R4, R7, R4, R26 ;  /* 0x0000000407047223 */ /* 0x002fc2000001001a */
[----:B------:R-:W-:-:S02]  /*9100*/  WARPGROUP.DEPBAR.LE gsb0, 0x0 ;  /* 0x00008000000079c5 */ /* 0x000fc40000010000 */
[----:B------:R-:W-:Y:S01]  /*9110*/  WARPGROUP.ARRIVE ;  /* 0x00000000000079c5 */ /* 0x000fe20000000000 */
[----:B------:R-:W-:Y:S01]  /*9120*/  FFMA.FTZ R45, R64, UR41, -R8 ;  /* 0x00000029402d7c23 */ /* 0x000fe20008010808 */
[----:B------:R-:W-:-:S01]  /*9130*/  FFMA.FTZ R66, R66, UR41, -R68 ;  /* 0x0000002942427c23 */ /* 0x000fc20008010844 */
[----:B------:R-:W-:Y:S01]  /*9140*/  FFMA.FTZ R48, R65, UR41, -R8 ;  /* 0x0000002941307c23 */ /* 0x000fe20008010808 */
[----:B------:R-:W1:Y:S01]  /*9150*/  MUFU.EX2 R11, R11 ;  /* 0x0000000b000b7308 */ /* 0x000e620000000800 */
[----:B0-----:R-:W-:-:S01]  /*9160*/  FADD.FTZ R72, R10, R5 ;  /* 0x000000050a487221 */ /* 0x001fc20000010000 */
[----:B------:R-:W-:Y:S01]  /*9170*/  QGMMA.64x96x32.F32.E4M3.E4M3 R88, R140, gdesc[UR4], R88, gsb0 ;  /* 0x016000048c587df3 */ /* 0x000fe20008000858 */
[----:B------:R-:W-:Y:S01]  /*9180*/  UIADD3 UR6, UR10, 0x6, URZ ;  /* 0x000000060a067890 */ /* 0x000fe2000fffe03f */
[----:B------:R-:W-:Y:S01]  /*9190*/  FFMA.FTZ R67, R67, UR41, -R68 ;  /* 0x0000002943437c23 */ /* 0x000fe20008010844 */
[----:B------:R-:W-:Y:S01]  /*91a0*/  UMOV UR7, 0x40000040 ;  /* 0x4000004000077882 */ /* 0x000fe20000000000 */
[--C-:B------:R-:W-:Y:S01]  /*91b0*/  FFMA.FTZ R57, R76, UR41, -R8.reuse ;  /* 0x000000294c397c23 */ /* 0x100fe20008010808 */
[----:B------:R-:W-:-:S01]  /*91c0*/  FFMA.FTZ R60, R77, UR41, -R8 ;  /* 0x000000294d3c7c23 */ /* 0x000fc20008010808 */
[----:B------:R-:W0:Y:S01]  /*91d0*/  MUFU.EX2 R30, R30 ;  /* 0x0000001e001e7308 */ /* 0x000e220000000800 */
[----:B--2---:R-:W-:-:S01]  /*91e0*/  FADD.FTZ R5, R27, R4 ;  /* 0x000000041b057221 */ /* 0x004fc20000010000 */
[--C-:B------:R-:W-:Y:S01]  /*91f0*/  FFMA.FTZ R61, R80, UR41, -R8.reuse ;  /* 0x00000029503d7c23 */ /* 0x100fe20008010808 */
[----:B------:R-:W-:-:S01]  /*9200*/  FFMA.FTZ R64, R81, UR41, -R8 ;  /* 0x0000002951407c23 */ /* 0x000fc20008010808 */
[----:B------:R-:W-:-:S02]  /*9210*/  IMAD.U32 R80, RZ, RZ, UR20 ;  /* 0x00000014ff507e24 */ /* 0x000fc4000f8e00ff */
[----:B------:R-:W-:-:S01]  /*9220*/  FFMA.FTZ R83, R83, UR41, -R68 ;  /* 0x0000002953537c23 */ /* 0x000fc20008010844 */
[--C-:B------:R-:W-:Y:S01]  /*9230*/  FFMA.FTZ R65, R84, UR41, -R8.reuse ;  /* 0x0000002954417c23 */ /* 0x100fe20008010808 */
[----:B------:R-:W-:-:S01]  /*9240*/  FFMA.FTZ R8, R85, UR41, -R8 ;  /* 0x0000002955087c23 */ /* 0x000fc20008010808 */
        /* <DEDUP_REMOVED lines=22> */
[--C-:B------:R-:W-:Y:S01]  /*93b0*/  FFMA.FTZ R69, R70, UR41, -R68.reuse ;  /* 0x0000002946457c23 */ /* 0x100fe20008010844 */
[----:B------:R-:W-:-:S05]  /*93c0*/  FFMA.FTZ R70, R71, UR41, -R68 ;  /* 0x0000002947467c23 */ /* 0x000fca0008010844 */
[----:B------:R-:W0:Y:S01]  /*93d0*/  MUFU.EX2 R42, R42 ;  /* 0x0000002a002a7308 */ /* 0x000e220000000800 */
[----:B--2---:R-:W-:-:S01]  /*93e0*/  FADD.FTZ R5, R39, R4 ;  /* 0x0000000427057221 */ /* 0x004fc20000010000 */
[----:B------:R-:W-:Y:S02]  /*93f0*/  WARPGROUP.DEPBAR.LE gsb0, 0x0 ;  /* 0x00008000000079c5 */ /* 0x000fe40000010000 */
[----:B------:R-:W-:-:S04]  /*9400*/  WARPGROUP.ARRIVE ;  /* 0x00000000000079c5 */ /* 0x000fc80000000000 */
[----:B------:R-:W2:Y:S01]  /*9410*/  MUFU.EX2 R24, R24 ;  /* 0x0000001800187308 */ /* 0x000ea20000000800 */
[----:B-1----:R-:W-:-:S01]  /*9420*/  FADD.FTZ R73, R21, R72 ;  /* 0x0000004815497221 */ /* 0x002fc20000010000 */
[----:B------:R-:W-:Y:S01]  /*9430*/  QGMMA.64x96x32.F32.E4M3.E4M3 R88, R136, gdesc[UR4], R88, gsb0 ;  /* 0x0160000488587df3 */ /* 0x000fe20008000858 */
[----:B0-----:R-:W-:-:S05]  /*9440*/  FADD.FTZ R4, R42, R5 ;  /* 0x000000052a047221 */ /* 0x001fca0000010000 */
[----:B------:R-:W0:Y:S08]  /*9450*/  MUFU.EX2 R43, R43 ;  /* 0x0000002b002b7308 */ /* 0x000e300000000800 */
        /* <DEDUP_REMOVED lines=14> */
[----:B--2---:R-:W-:-:S01]  /*9540*/  FADD.FTZ R73, R29, R72 ;  /* 0x000000481d497221 */ /* 0x004fc20000010000 */
[----:B------:R-:W-:-:S06]  /*9550*/  FFMA.FTZ R72, R75, UR41, -R68 ;  /* 0x000000294b487c23 */ /* 0x000fcc0008010844 */
        /* <DEDUP_REMOVED lines=12> */
[----:B------:R-:W-:Y:S01]  /*9620*/  FFMA.FTZ R73, R78, UR41, -R68 ;  /* 0x000000294e497c23 */ /* 0x000fe20008010844 */
[----:B------:R-:W-:-:S05]  /*9630*/  WARPGROUP.DEPBAR.LE gsb0, 0x0 ;  /* 0x00008000000079c5 */ /* 0x000fca0000010000 */
        /* <DEDUP_REMOVED lines=40> */
[----:B------:R-:W-:-:S05]  /*98c0*/  @!P1 VIADD R4, R80, 0x19c40 ;  /* 0x00019c4050049836 */ /* 0x000fca0000000000 */
[----:B------:R-:W-:Y:S01]  /*98d0*/  @!P1 PRMT R4, RZ, 0x654, R4 ;  /* 0x00000654ff049816 */ /* 0x000fe20000000004 */
[----:B------:R-:W2:Y:S01]  /*98e0*/  MUFU.EX2 R72, R72 ;  /* 0x0000004800487308 */ /* 0x000ea20000000800 */
[----:B0-----:R-:W-:-:S02]  /*98f0*/  FADD.FTZ R79, R71, R78 ;  /* 0x0000004e474f7221 */ /* 0x001fc40000010000 */
[----:B------:R0:W-:Y:S05]  /*9900*/  @!P1 SYNCS.ARRIVE.TRANS64.RED.A1T0 RZ, [R4+URZ], RZ ;  /* 0x000000ff04ff99a7 */ /* 0x0001ea000810043f */
[----:B------:R-:W3:Y:S01]  /*9910*/  MUFU.EX2 R57, R57 ;  /* 0x0000003900397308 */ /* 0x000ee20000000800 */
[----:B-1----:R-:W-:-:S07]  /*9920*/  FADD.FTZ R78, R56, R5 ;  /* 0x00000005384e7221 */ /* 0x002fce0000010000 */
[----:B------:R-:W1:Y:S01]  /*9930*/  MUFU.EX2 R73, R73 ;  /* 0x0000004900497308 */ /* 0x000e620000000800 */
[----:B--2---:R-:W-:-:S07]  /*9940*/  FADD.FTZ R80, R72, R79 ;  /* 0x0000004f48507221 */ /* 0x004fce0000010000 */
[----:B------:R-:W0:Y:S01]  /*9950*/  MUFU.EX2 R60, R60 ;  /* 0x0000003c003c7308 */ /* 0x000e220000000800 */
[----:B---3--:R-:W-:-:S07]  /*9960*/  FADD.FTZ R5, R57, R78 ;  /* 0x0000004e39057221 */ /* 0x008fce0000010000 */
        /* <DEDUP_REMOVED lines=22> */
.L_x_926:
        /* <DEDUP_REMOVED lines=14> */
[----:B------:R-:W-:Y:S01]  /*9bb0*/  SYNCS.ARRIVE.TRANS64.RED.A1T0 RZ, [UR6], RZ ;  /* 0x000000ffffff79a7 */ /* 0x000fe20008100406 */
        /* <DEDUP_REMOVED lines=56> */
[----:B------:R-:W-:Y:S01]  /*9f40*/  VIADD R3, R3, 0xffffffff ;  /* 0xffffffff03037836 */ /* 0x000fe20000000000 */
        /* <DEDUP_REMOVED lines=16> */
[----:B------:R-:W-:Y:S01]  /*a050*/  F2FP.SATFINITE.E4M3.F32.PACK_AB_MERGE_C R139, R68, R75, R76 ;  /* 0x0000004b448b723e */ /* 0x000fe2000480704c */
[----:B------:R-:W-:Y:S06]  /*a060*/  @P2 BRA `(.L_x_927) ;  /* 0xffffffe400282947 */ /* 0x000fec000383ffff */
.L_x_917:
        /* <DEDUP_REMOVED lines=8> */
[----:B------:R-:W-:-:S05]  /*a0f0*/  ULDC UR20, c[0x0][0x9e0] ;  /* 0x0002780000147ab9 */ /* 0x000fca0000000800 */
.L_x_946:
[----:B------:R-:W-:-:S04]  /*a100*/  UISETP.NE.AND UP1, UPT, UR18, 0x1, UPT ;  /* 0x000000011200788c */ /* 0x000fc8000bf25270 */
[----:B------:R-:W-:-:S04]  /*a110*/  USEL UR54, URZ, 0x1, UP1 ;  /* 0x000000013f367887 */ /* 0x000fc80008800000 */
[----:B------:R-:W-:Y:S01]  /*a120*/  ULOP3.LUT UR54, UR17, UR54, URZ, 0x3c, !UPT ;  /* 0x0000003611367292 */ /* 0x000fe2000f8e3c3f */
[----:B------:R-:W-:Y:S11]  /*a130*/  @!P0 BRA `(.L_x_929) ;  /* 0x0000000000048947 */ /* 0x000ff60003800000 */
[----:B------:R-:W-:Y:S01]  /*a140*/  BPT.TRAP 0x1 ;  /* 0x000000040000795c */ /* 0x000fe20000300000 */
.L_x_929:
        /* <DEDUP_REMOVED lines=9> */
.L_x_930:
[----:B-1----:R-:W-:Y:S05]  /*a1e0*/  @P2 BRA `(.L_x_931) ;  /* 0x0000000000082947 */ /* 0x002fea0003800000 */
[----:B------:R-:W1:Y:S02]  /*a1f0*/  SYNCS.PHASECHK.TRANS64.TRYWAIT P2, [UR22+0x19c30], R0 ;  /* 0x019c3000ff0075a7 */ /* 0x000e640008040156 */
[----:B-1----:R-:W-:Y:S05]  /*a200*/  @!P2 BRA `(.L_x_932) ;  /* 0x000000cc0068a947 */ /* 0x002fea0003800000 */
.L_x_931:
        /* <DEDUP_REMOVED lines=17> */
.L_x_933:
[----:B------:R-:W-:Y:S01]  /*a320*/  ULEA UR11, UR18, UR46, 0x3 ;  /* 0x0000002e120b7291 */ /* 0x000fe2000f8e183f */
[----:B01----:R-:W-:-:S05]  /*a330*/  IMAD.U32 R0, RZ, RZ, UR17 ;  /* 0x00000011ff007e24 */ /* 0x003fca000f8e00ff */
[----:B------:R-:W-:-:S04]  /*a340*/  SHF.L.U32 R0, R0, 0x1f, RZ ;  /* 0x0000001f00007819 */ /* 0x000fc800000006ff */
[----:B------:R0:W1:Y:S01]  /*a350*/  SYNCS.PHASECHK.TRANS64.TRYWAIT P2, [UR11+0x19c50], R0 ;  /* 0x019c5000ff0075a7 */ /* 0x000062000804014b */
[----:B------:R-:W-:Y:S05]  /*a360*/  @!P0 BRA `(.L_x_934) ;  /* 0x0000000000048947 */ /* 0x000fea0003800000 */
[----:B------:R-:W-:Y:S01]  /*a370*/  BPT.TRAP 0x1 ;  /* 0x000000040000795c */ /* 0x000fe20000300000 */
.L_x_934:
[----:B-1----:R-:W-:Y:S05]  /*a380*/  @P2 BRA `(.L_x_935) ;  /* 0x0000000000082947 */ /* 0x002fea0003800000 */
[----:B------:R-:W1:Y:S02]  /*a390*/  SYNCS.PHASECHK.TRANS64.TRYWAIT P2, [UR11+0x19c50], R0 ;  /* 0x019c5000ff0075a7 */ /* 0x000e64000804014b */
[----:B-1----:R-:W-:Y:S05]  /*a3a0*/  @!P2 BRA `(.L_x_936) ;  /* 0x000000cc0018a947 */ /* 0x002fea0003800000 */
.L_x_935:
[----:B------:R-:W-:Y:S01]  /*a3b0*/  UIADD3 UR6, UR46, 0x3000, URZ ;  /* 0x000030002e067890 */ /* 0x000fe2000fffe03f */
[----:B------:R-:W-:Y:S01]  /*a3c0*/  WARPGROUP.ARRIVE ;  /* 0x00000000000079c5 */ /* 0x000fe20000000000 */
[----:B------:R-:W-:Y:S01]  /*a3d0*/  UMOV UR7, 0x40000040 ;  /* 0x4000004000077882 */ /* 0x000fe20000000000 */
[----:B------:R-:W-:Y:S01]  /*a3e0*/  PLOP3.LUT P2, PT, PT, PT, UP0, 0x80, 0x0 ;  /* 0x000000000000781c */ /* 0x000fe20003f4f008 */
[----:B------:R-:W-:Y:S01]  /*a3f0*/  USHF.R.U32.HI UR6, URZ, 0x4, UR6 ;  /* 0x000000043f067899 */ /* 0x000fe20008011606 */
[----:B01----:R-:W-:Y:S02]  /*a400*/  VIADD R0, R17, UR39 ;  /* 0x0000002711007c36 */ /* 0x003fe40008000000 */
[----:B------:R-:W-:Y:S01]  /*a410*/  IMAD.U32 R2, RZ, RZ, UR22 ;  /* 0x00000016ff027e24 */ /* 0x000fe2000f8e00ff */
[----:B------:R-:W-:Y:S01]  /*a420*/  ULOP3.LUT UR6, UR6, 0x3fff, URZ, 0xc0, !UPT ;  /* 0x00003fff06067892 */ /* 0x000fe2000f8ec03f */
[----:B------:R-:W-:Y:S02]  /*a430*/  IMAD.U32 R7, RZ, RZ, UR47 ;  /* 0x0000002fff077e24 */ /* 0x000fe4000f8e00ff */
[----:B------:R-:W-:Y:S01]  /*a440*/  @!P1 VIADD R2, R2, 0x19c40 ;  /* 0x00019c4002029836 */ /* 0x000fe20000000000 */
[----:B------:R-:W-:-:S04]  /*a450*/  ULOP3.LUT UR6, UR6, 0x10000, URZ, 0xfc, !UPT ;  /* 0x0001000006067892 */ /* 0x000fc8000f8efc3f */
[----:B------:R-:W-:-:S07]  /*a460*/  UIMAD UR10, UR18, 0x300, UR6 ;  /* 0x00000300120a78a4 */ /* 0x000fce000f8e0206 */
        /* <DEDUP_REMOVED lines=19> */
[----:B------:R-:W-:-:S04]  /*a5a0*/  @UP0 ULDC UR6, c[0x0][0x450] ;  /* 0x0001140000060ab9 */ /* 0x000fc80000000800 */
[----:B------:R-:W-:Y:S01]  /*a5b0*/  @P2 SHF.R.U32.HI R0, RZ, UR6, R6 ;  /* 0x00000006ff002c19 */ /* 0x000fe20008011606 */
[----:B------:R-:W-:Y:S01]  /*a5c0*/  ULOP3.LUT UR6, URZ, UR19, URZ, 0x33, !UPT ;  /* 0x000000133f067292 */ /* 0x000fe2000f8e333f */
[----:B------:R-:W-:Y:S01]  /*a5d0*/  @!P1 PRMT R6, RZ, 0x654, R2 ;  /* 0x00000654ff069816 */ /* 0x000fe20000000002 */
[----:B------:R-:W-:Y:S02]  /*a5e0*/  IMAD.SHL.U32 R2, R3, 0x80, RZ ;  /* 0x0000008003027824 */ /* 0x000fe400078e00ff */
        /* <DEDUP_REMOVED lines=9> */
[----:B------:R-:W-:Y:S06]  /*a680*/  @!P5 BRA `(.L_x_937) ;  /* 0x00000000005cd947 */ /* 0x000fec0003800000 */
        /* <DEDUP_REMOVED lines=13> */
.L_x_939:
[----:B------:R-:W-:-:S05]  /*a760*/  IMAD.U32 R15, RZ, RZ, UR21 ;  /* 0x00000015ff0f7e24 */ /* 0x000fca000f8e00ff */
[----:B------:R-:W-:-:S13]  /*a770*/  ISETP.NE.AND P2, PT, R15, 0x1, PT ;  /* 0x000000010f00780c */ /* 0x000fda0003f45270 */
[----:B------:R-:W0:Y:S02]  /*a780*/  @P2 LDC.64 R6, c[0x0][0x9e8] ;  /* 0x00027a00ff062b82 */ /* 0x000e240000000a00 */
[----:B0-----:R-:W-:-:S05]  /*a790*/  @P2 IMAD.HI.U32 R6, R14, R6, RZ ;  /* 0x000000060e062227 */ /* 0x001fca00078e00ff */
[----:B------:R-:W-:-:S07]  /*a7a0*/  @P2 SHF.R.U32.HI R14, RZ, R7, R6 ;  /* 0x00000007ff0e2219 */ /* 0x000fce0000011606 */
.L_x_940:
[----:B------:R-:W-:Y:S05]  /*a7b0*/  BSYNC B0 ;  /* 0x0000000000007941 */ /* 0x000fea0003800000 */
.L_x_938:
[----:B------:R-:W-:-:S04]  /*a7c0*/  IMAD R14, R14, R15, -R2 ;  /* 0x0000000f0e0e7224 */ /* 0x000fc800078e0a02 */
[----:B------:R-:W-:-:S05]  /*a7d0*/  IMAD.IADD R14, R14, 0x1, -R16 ;  /* 0x000000010e0e7824 */ /* 0x000fca00078e0a10 */
[----:B------:R-:W-:Y:S02]  /*a7e0*/  VIMNMX R13, R13, R14, !PT ;  /* 0x0000000e0d0d7248 */ /* 0x000fe40007fe0100 */
[----:B------:R-:W-:-:S07]  /*a7f0*/  VIADDMNMX R12, R14, R15, R12, PT ;  /* 0x0000000f0e0c7246 */ /* 0x000fce000380010c */
.L_x_937:
        /* <DEDUP_REMOVED lines=114> */
.L_x_943:
[----:B------:R-:W-:-:S05]  /*af20*/  IMAD.U32 R12, RZ, RZ, UR21 ;  /* 0x00000015ff0c7e24 */ /* 0x000fca000f8e00ff */
[----:B------:R-:W-:-:S13]  /*af30*/  ISETP.NE.AND P3, PT, R12, 0x1, PT ;  /* 0x000000010c00780c */ /* 0x000fda0003f65270 */
[----:B------:R-:W0:Y:S02]  /*af40*/  @P3 LDC.64 R6, c[0x0][0x9e8] ;  /* 0x00027a00ff063b82 */ /* 0x000e240000000a00 */
[----:B0-----:R-:W-:-:S05]  /*af50*/  @P3 IMAD.HI.U32 R6, R0, R6, RZ ;  /* 0x0000000600063227 */ /* 0x001fca00078e00ff */
[----:B------:R-:W-:-:S07]  /*af60*/  @P3 SHF.R.U32.HI R0, RZ, R7, R6 ;  /* 0x00000007ff003219 */ /* 0x000fce0000011606 */
.L_x_944:
[----:B------:R-:W-:Y:S05]  /*af70*/  BSYNC B0 ;  /* 0x0000000000007941 */ /* 0x000fea0003800000 */
.L_x_942:
[----:B------:R-:W-:-:S04]  /*af80*/  IMAD R7, R0, R12, -R2 ;  /* 0x0000000c00077224 */ /* 0x000fc800078e0a02 */
[----:B------:R-:W-:-:S05]  /*af90*/  IMAD.IADD R7, R7, 0x1, -R16 ;  /* 0x0000000107077824 */ /* 0x000fca00078e0a10 */
[----:B------:R-:W-:Y:S02]  /*afa0*/  VIADDMNMX R10, R7, R12, R10, PT ;  /* 0x0000000c070a7246 */ /* 0x000fe4000380010a */
[----:B------:R-:W-:-:S07]  /*afb0*/  VIMNMX R11, R11, R7, !PT ;  /* 0x000000070b0b7248 */ /* 0x000fce0007fe0100 */
.L_x_941:
        /* <DEDUP_REMOVED lines=43> */
[C---:B------:R-:W-:Y:S02]  /*b270*/  ISETP.GT.AND P3, PT, R11.reuse, 0x58, P2 ;  /* 0x000000580b00780c */ /* 0x040fe40001764270 */
        /* <DEDUP_REMOVED lines=20> */
[----:B------:R-:W-:Y:S01]  /*b3c0*/  ISETP.GT.AND P3, PT, R11, RZ, P2 ;  /* 0x000000ff0b00720c */ /* 0x000fe20001764270 */
[----:B------:R-:W0:Y:S01]  /*b3d0*/  SHFL.BFLY PT, R7, R0, 0x2, 0x1f ;  /* 0x0c401f0000077f89 */ /* 0x000e2200000e0000 */
[----:B------:R-:W-:-:S02]  /*b3e0*/  FSEL R35, R35, -INF , !P4 ;  /* 0xff80000023237808 */ /* 0x000fc40006000000 */
[C---:B------:R-:W-:Y:S02]  /*b3f0*/  ISETP.GT.AND P4, PT, R11.reuse, 0x20, P2 ;  /* 0x000000200b00780c */ /* 0x040fe40001784270 */
[C---:B------:R-:W-:Y:S02]  /*b400*/  ISETP.LT.OR P3, PT, R10.reuse, 0x1, P3 ;  /* 0x000000010a00780c */ /* 0x040fe40001f61670 */
[----:B------:R-:W-:Y:S02]  /*b410*/  ISETP.LT.OR P4, PT, R10, 0x21, P4 ;  /* 0x000000210a00780c */ /* 0x000fe40002781670 */
[----:B------:R-:W-:Y:S02]  /*b420*/  FSEL R13, R26, -INF , !P3 ;  /* 0xff8000001a0d7808 */ /* 0x000fe40005800000 */
[----:B------:R-:W-:Y:S02]  /*b430*/  FSEL R42, R42, -INF , !P4 ;  /* 0xff8000002a2a7808 */ /* 0x000fe40006000000 */
[----:B------:R-:W-:-:S02]  /*b440*/  ISETP.GT.AND P4, PT, R11, 0x29, P2 ;  /* 0x000000290b00780c */ /* 0x000fc40001784270 */
[----:B------:R-:W-:Y:S02]  /*b450*/  FMNMX.FTZ R20, R13, R8, !PT ;  /* 0x000000080d147209 */ /* 0x000fe40007810000 */
[----:B------:R-:W-:Y:S02]  /*b460*/  ISETP.LT.OR P4, PT, R10, 0x2a, P4 ;  /* 0x0000002a0a00780c */ /* 0x000fe40002781670 */
[----:B------:R-:W-:Y:S02]  /*b470*/  FMNMX.FTZ R15, R27, R20, !PT ;  /* 0x000000141b0f7209 */ /* 0x000fe40007810000 */
[----:B------:R-:W-:Y:S02]  /*b480*/  FSEL R47, R47, -INF , !P4 ;  /* 0xff8000002f2f7808 */ /* 0x000fe40006000000 */
[----:B------:R-:W-:Y:S02]  /*b490*/  ISETP.GT.AND P4, PT, R11, 0x38, P2 ;  /* 0x000000380b00780c */ /* 0x000fe40001784270 */
[----:B0-----:R-:W-:-:S02]  /*b4a0*/  FMNMX.FTZ R7, R0, R7, !PT ;  /* 0x0000000700077209 */ /* 0x001fc40007810000 */
[----:B------:R-:W-:Y:S02]  /*b4b0*/  FMNMX.FTZ R20, R30, R15, !PT ;  /* 0x0000000f1e147209 */ /* 0x000fe40007810000 */
[----:B------:R-:W-:Y:S01]  /*b4c0*/  ISETP.LT.OR P4, PT, R10, 0x39, P4 ;  /* 0x000000390a00780c */ /* 0x000fe20002781670 */
[----:B------:R-:W0:Y:S01]  /*b4d0*/  SHFL.BFLY PT, R2, R7, 0x1, 0x1f ;  /* 0x0c201f0007027f89 */ /* 0x000e2200000e0000 */
[C---:B------:R-:W-:Y:S02]  /*b4e0*/  ISETP.GT.AND P3, PT, R11.reuse, 0x78, P2 ;  /* 0x000000780b00780c */ /* 0x040fe40001764270 */
[----:B------:R-:W-:Y:S02]  /*b4f0*/  FSEL R54, R54, -INF , !P4 ;  /* 0xff80000036367808 */ /* 0x000fe40006000000 */
[----:B------:R-:W-:Y:S02]  /*b500*/  ISETP.GT.AND P4, PT, R11, 0x41, P2 ;  /* 0x000000410b00780c */ /* 0x000fe40001784270 */
[----:B------:R-:W-:-:S02]  /*b510*/  ISETP.LT.OR P3, PT, R10, 0x79, P3 ;  /* 0x000000790a00780c */ /* 0x000fc40001f61670 */
[----:B------:R-:W-:Y:S02]  /*b520*/  ISETP.LT.OR P4, PT, R10, 0x42, P4 ;  /* 0x000000420a00780c */ /* 0x000fe40002781670 */
[----:B------:R-:W-:Y:S02]  /*b530*/  FSEL R86, R86, -INF , !P3 ;  /* 0xff80000056567808 */ /* 0x000fe40005800000 */
[----:B------:R-:W-:Y:S02]  /*b540*/  FSEL R59, R59, -INF , !P4 ;  /* 0xff8000003b3b7808 */ /* 0x000fe40006000000 */
[----:B------:R-:W-:-:S04]  /*b550*/  ISETP.GT.AND P4, PT, R11, 0x50, P2 ;  /* 0x000000500b00780c */ /* 0x000fc80001784270 */
[----:B------:R-:W-:-:S04]  /*b560*/  ISETP.LT.OR P4, PT, R10, 0x51, P4 ;  /* 0x000000510a00780c */ /* 0x000fc80002781670 */
[----:B------:R-:W-:Y:S02]  /*b570*/  FSEL R66, R66, -INF , !P4 ;  /* 0xff80000042427808 */ /* 0x000fe40006000000 */
[----:B0-----:R-:W-:Y:S02]  /*b580*/  FMNMX.FTZ R2, R7, R2, !PT ;  /* 0x0000000207027209 */ /* 0x001fe40007810000 */
[----:B------:R-:W-:Y:S02]  /*b590*/  ISETP.GT.AND P4, PT, R11, 0x59, P2 ;  /* 0x000000590b00780c */ /* 0x000fe40001784270 */
[----:B------:R-:W-:Y:S02]  /*b5a0*/  FSETP.NEU.FTZ.AND P6, PT, R2, -INF , PT ;  /* 0xff8000000200780b */ /* 0x000fe40003fdd000 */
[----:B------:R-:W-:Y:S02]  /*b5b0*/  ISETP.LT.OR P4, PT, R10, 0x5a, P4 ;  /* 0x0000005a0a00780c */ /* 0x000fe40002781670 */
[----:B------:R-:W-:-:S02]  /*b5c0*/  FSEL R6, R2, RZ, P6 ;  /* 0x000000ff02067208 */ /* 0x000fc40003000000 */
[----:B------:R-:W-:Y:S02]  /*b5d0*/  FSEL R71, R71, -INF , !P4 ;  /* 0xff80000047477808 */ /* 0x000fe40006000000 */
[----:B------:R-:W-:Y:S01]  /*b5e0*/  ISETP.GT.AND P4, PT, R11, 0x68, P2 ;  /* 0x000000680b00780c */ /* 0x000fe20001784270 */
[----:B------:R-:W-:-:S01]  /*b5f0*/  FADD.FTZ R6, -R6, R9 ;  /* 0x0000000906067221 */ /* 0x000fc20000010100 */
[----:B------:R-:W-:Y:S02]  /*b600*/  IMAD.U32 R9, RZ, RZ, UR41 ;  /* 0x00000029ff097e24 */ /* 0x000fe4000f8e00ff */
[----:B------:R-:W-:Y:S02]  /*b610*/  ISETP.LT.OR P4, PT, R10, 0x69, P4 ;  /* 0x000000690a00780c */ /* 0x000fe40002781670 */
[----:B------:R-:W-:Y:S02]  /*b620*/  FFMA.FTZ R9, R2, R9, -8 ;  /* 0xc100000002097423 */ /* 0x000fe40000010009 */
[----:B------:R-:W-:-:S02]  /*b630*/  FSEL R78, R78, -INF , !P4 ;  /* 0xff8000004e4e7808 */ /* 0x000fc40006000000 */
[----:B------:R-:W-:Y:S02]  /*b640*/  ISETP.GT.AND P4, PT, R11, 0x70, P2 ;  /* 0x000000700b00780c */ /* 0x000fe40001784270 */
[----:B------:R-:W-:Y:S02]  /*b650*/  FSEL R0, R9, RZ, P6 ;  /* 0x000000ff09007208 */ /* 0x000fe40003000000 */
[----:B------:R-:W-:Y:S02]  /*b660*/  ISETP.GT.AND P6, PT, R11, 0x9, P2 ;  /* 0x000000090b00780c */ /* 0x000fe400017c4270 */
[----:B------:R-:W-:Y:S01]  /*b670*/  ISETP.LT.OR P4, PT, R10, 0x71, P4 ;  /* 0x000000710a00780c */ /* 0x000fe20002781670 */
[--C-:B------:R-:W-:Y:S01]  /*b680*/  FFMA.FTZ R12, R24, UR41, -R0.reuse ;  /* 0x00000029180c7c23 */ /* 0x100fe20008010800 */
[----:B------:R-:W-:Y:S01]  /*b690*/  ISETP.LT.OR P6, PT, R10, 0xa, P6 ;  /* 0x0000000a0a00780c */ /* 0x000fe200037c1670 */
[--C-:B------:R-:W-:Y:S01]  /*b6a0*/  FFMA.FTZ R7, R25, UR41, -R0.reuse ;  /* 0x0000002919077c23 */ /* 0x100fe20008010800 */
[----:B------:R-:W-:-:S01]  /*b6b0*/  FFMA.FTZ R14, R29, UR41, -R0 ;  /* 0x000000291d0e7c23 */ /* 0x000fc20008010800 */
[--C-:B------:R-:W-:Y:S01]  /*b6c0*/  FFMA.FTZ R9, R28, UR41, -R0.reuse ;  /* 0x000000291c097c23 */ /* 0x100fe20008010800 */
[----:B------:R-:W-:Y:S01]  /*b6d0*/  FSEL R31, R31, -INF , !P6 ;  /* 0xff8000001f1f7808 */ /* 0x000fe20007000000 */
[--C-:B------:R-:W-:Y:S01]  /*b6e0*/  FFMA.FTZ R36, R36, UR41, -R0.reuse ;  /* 0x0000002924247c23 */ /* 0x100fe20008010800 */
[----:B------:R-:W-:Y:S01]  /*b6f0*/  ISETP.GT.AND P6, PT, R11, 0x18, P2 ;  /* 0x000000180b00780c */ /* 0x000fe200017c4270 */
        /* <DEDUP_REMOVED lines=9> */
[----:B------:R-:W-:Y:S01]  /*b790*/  ISETP.GT.AND P6, PT, R11, 0x21, P2 ;  /* 0x000000210b00780c */ /* 0x000fe200017c4270 */
[--C-:B------:R-:W-:Y:S01]  /*b7a0*/  FFMA.FTZ R49, R49, UR41, -R0.reuse ;  /* 0x0000002931317c23 */ /* 0x100fe20008010800 */
        /* <DEDUP_REMOVED lines=8> */
[----:B------:R-:W-:Y:S01]  /*b830*/  ISETP.GT.AND P6, PT, R11, 0x30, P2 ;  /* 0x000000300b00780c */ /* 0x000fe200017c4270 */
[--C-:B------:R-:W-:Y:S01]  /*b840*/  FFMA.FTZ R85, R85, UR41, -R0.reuse ;  /* 0x0000002955557c23 */ /* 0x100fe20008010800 */
[----:B------:R-:W-:Y:S01]  /*b850*/  FMNMX.FTZ R25, R39, R24, !PT ;  /* 0x0000001827197209 */ /* 0x000fe20007810000 */
[----:B------:R-:W-:Y:S01]  /*b860*/  FFMA.FTZ R24, R41, UR41, -R0 ;  /* 0x0000002929187c23 */ /* 0x000fe20008010800 */
[----:B------:R-:W-:-:S02]  /*b870*/  ISETP.LT.OR P6, PT, R10, 0x31, P6 ;  /* 0x000000310a00780c */ /* 0x000fc400037c1670 */
[----:B------:R-:W-:Y:S01]  /*b880*/  FMNMX.FTZ R26, R42, R25, !PT ;  /* 0x000000192a1a7209 */ /* 0x000fe20007810000 */
[----:B------:R-:W-:Y:S01]  /*b890*/  MUFU.EX2 R12, R12 ;  /* 0x0000000c000c7308 */ /* 0x000fe20000000800 */
[----:B------:R-:W-:Y:S02]  /*b8a0*/  FSEL R50, R50, -INF , !P6 ;  /* 0xff80000032327808 */ /* 0x000fe40007000000 */
[----:B------:R-:W-:Y:S02]  /*b8b0*/  ISETP.GT.AND P6, PT, R11, 0x39, P2 ;  /* 0x000000390b00780c */ /* 0x000fe400017c4270 */
[----:B------:R-:W-:Y:S02]  /*b8c0*/  FMNMX.FTZ R25, R43, R26, !PT ;  /* 0x0000001a2b197209 */ /* 0x000fe40007810000 */
[----:B------:R-:W-:Y:S01]  /*b8d0*/  ISETP.LT.OR P6, PT, R10, 0x3a, P6 ;  /* 0x0000003a0a00780c */ /* 0x000fe200037c1670 */
[----:B------:R-:W-:Y:S01]  /*b8e0*/  MUFU.EX2 R7, R7 ;  /* 0x0000000700077308 */ /* 0x000fe20000000800 */
[----:B------:R-:W-:-:S02]  /*b8f0*/  FMNMX.FTZ R26, R46, R25, !PT ;  /* 0x000000192e1a7209 */ /* 0x000fc40007810000 */
[----:B------:R-:W-:Y:S02]  /*b900*/  FSEL R55, R55, -INF , !P6 ;  /* 0xff80000037377808 */ /* 0x000fe40007000000 */
[----:B------:R-:W-:Y:S02]  /*b910*/  ISETP.GT.AND P6, PT, R11, 0x48, P2 ;  /* 0x000000480b00780c */ /* 0x000fe400017c4270 */
[----:B------:R-:W-:Y:S01]  /*b920*/  FMNMX.FTZ R29, R47, R26, !PT ;  /* 0x0000001a2f1d7209 */ /* 0x000fe20007810000 */
[----:B------:R-:W-:Y:S01]  /*b930*/  MUFU.EX2 R25, R44 ;  /* 0x0000002c00197308 */ /* 0x000fe20000000800 */
[----:B------:R-:W-:Y:S01]  /*b940*/  ISETP.LT.OR P6, PT, R10, 0x49, P6 ;  /* 0x000000490a00780c */ /* 0x000fe200037c1670 */
[----:B------:R-:W-:Y:S01]  /*b950*/  FFMA.FTZ R26, R45, UR41, -R0 ;  /* 0x000000292d1a7c23 */ /* 0x000fe20008010800 */
[----:B------:R-:W-:Y:S02]  /*b960*/  FMNMX.FTZ R28, R50, R29, !PT ;  /* 0x0000001d321c7209 */ /* 0x000fe40007810000 */
[----:B------:R-:W-:-:S02]  /*b970*/  FSEL R62, R62, -INF , !P6 ;  /* 0xff8000003e3e7808 */ /* 0x000fc40007000000 */
[----:B------:R-:W-:Y:S01]  /*b980*/  ISETP.GT.AND P6, PT, R11, 0x51, P2 ;  /* 0x000000510b00780c */ /* 0x000fe200017c4270 */
[----:B------:R-:W-:Y:S01]  /*b990*/  MUFU.EX2 R9, R9 ;  /* 0x0000000900097308 */ /* 0x000fe20000000800 */
[----:B------:R-:W-:Y:S01]  /*b9a0*/  FMNMX.FTZ R29, R51, R28, !PT ;  /* 0x0000001c331d7209 */ /* 0x000fe20007810000 */
[----:B------:R-:W-:Y:S01]  /*b9b0*/  FFMA.FTZ R28, R48, UR41, -R0 ;  /* 0x00000029301c7c23 */ /* 0x000fe20008010800 */
[----:B------:R-:W-:Y:S02]  /*b9c0*/  ISETP.LT.OR P6, PT, R10, 0x52, P6 ;  /* 0x000000520a00780c */ /* 0x000fe400037c1670 */
[----:B------:R-:W-:Y:S02]  /*b9d0*/  FSEL R82, R82, -INF , !P4 ;  /* 0xff80000052527808 */ /* 0x000fe40006000000 */
[----:B------:R-:W-:Y:S01]  /*b9e0*/  FSEL R67, R67, -INF , !P6 ;  /* 0xff80000043437808 */ /* 0x000fe20007000000 */
[----:B------:R-:W-:Y:S01]  /*b9f0*/  MUFU.EX2 R14, R14 ;  /* 0x0000000e000e7308 */ /* 0x000fe20000000800 */
[----:B------:R-:W-:-:S04]  /*ba00*/  ISETP.GT.AND P6, PT, R11, 0x60, P2 ;  /* 0x000000600b00780c */ /* 0x000fc800017c4270 */
[----:B------:R-:W-:-:S03]  /*ba10*/  ISETP.LT.OR P6, PT, R10, 0x61, P6 ;  /* 0x000000610a00780c */ /* 0x000fc600037c1670 */
[----:B------:R-:W-:Y:S01]  /*ba20*/  MUFU.EX2 R20, R20 ;  /* 0x0000001400147308 */ /* 0x000fe20000000800 */
[----:B------:R-:W-:Y:S02]  /*ba30*/  FSEL R74, R74, -INF , !P6 ;  /* 0xff8000004a4a7808 */ /* 0x000fe40007000000 */
[----:B------:R-:W-:-:S04]  /*ba40*/  ISETP.GT.AND P6, PT, R11, 0x69, P2 ;  /* 0x000000690b00780c */ /* 0x000fc800017c4270 */
[----:B------:R-:W-:Y:S01]  /*ba50*/  ISETP.LT.OR P6, PT, R10, 0x6a, P6 ;  /* 0x0000006a0a00780c */ /* 0x000fe200037c1670 */
[----:B------:R-:W-:Y:S03]  /*ba60*/  MUFU.EX2 R24, R24 ;  /* 0x0000001800187308 */ /* 0x000fe60000000800 */
[----:B------:R-:W-:Y:S02]  /*ba70*/  FSEL R79, R79, -INF , !P6 ;  /* 0xff8000004f4f7808 */ /* 0x000fe40007000000 */
[C---:B------:R-:W-:Y:S02]  /*ba80*/  ISETP.GT.AND P6, PT, R11.reuse, 0x71, P2 ;  /* 0x000000710b00780c */ /* 0x040fe400017c4270 */
[----:B------:R-:W-:Y:S01]  /*ba90*/  ISETP.GT.AND P2, PT, R11, 0x79, P2 ;  /* 0x000000790b00780c */ /* 0x000fe20001744270 */
[----:B------:R-:W-:Y:S01]  /*baa0*/  FFMA.FTZ R11, R32, UR41, -R0 ;  /* 0x00000029200b7c23 */ /* 0x000fe20008010800 */
[----:B------:R-:W-:Y:S01]  /*bab0*/  FMNMX.FTZ R32, R54, R29, !PT ;  /* 0x0000001d36207209 */ /* 0x000fe20007810000 */
[----:B------:R-:W-:Y:S01]  /*bac0*/  MUFU.EX2 R26, R26 ;  /* 0x0000001a001a7308 */ /* 0x000fe20000000800 */
[----:B------:R-:W-:-:S02]  /*bad0*/  ISETP.LT.OR P6, PT, R10, 0x72, P6 ;  /* 0x000000720a00780c */ /* 0x000fc400037c1670 */
[----:B------:R-:W-:Y:S02]  /*bae0*/  FMNMX.FTZ R29, R55, R32, !PT ;  /* 0x00000020371d7209 */ /* 0x000fe40007810000 */
[----:B------:R-:W-:Y:S01]  /*baf0*/  ISETP.LT.OR P2, PT, R10, 0x7a, P2 ;  /* 0x0000007a0a00780c */ /* 0x000fe20001741670 */
[--C-:B------:R-:W-:Y:S01]  /*bb00*/  FFMA.FTZ R10, R33, UR41, -R0.reuse ;  /* 0x00000029210a7c23 */ /* 0x100fe20008010800 */
[----:B------:R-:W-:Y:S01]  /*bb10*/  FMNMX.FTZ R32, R58, R29, !PT ;  /* 0x0000001d3a207209 */ /* 0x000fe20007810000 */
[----:B------:R-:W-:Y:S01]  /*bb20*/  MUFU.EX2 R11, R11 ;  /* 0x0000000b000b7308 */ /* 0x000fe20000000800 */
[----:B------:R-:W-:Y:S02]  /*bb30*/  FSEL R83, R83, -INF , !P6 ;  /* 0xff80000053537808 */ /* 0x000fe40007000000 */
[----:B------:R-:W-:Y:S01]  /*bb40*/  FMNMX.FTZ R33, R59, R32, !PT ;  /* 0x000000203b217209 */ /* 0x000fe20007810000 */
[----:B------:R-:W-:-:S01]  /*bb50*/  FFMA.FTZ R32, R52, UR41, -R0 ;  /* 0x0000002934207c23 */ /* 0x000fc20008010800 */
[----:B------:R-:W-:Y:S01]  /*bb60*/  FSEL R87, R87, -INF , !P2 ;  /* 0xff80000057577808 */ /* 0x000fe20005000000 */
[----:B------:R-:W-:-:S01]  /*bb70*/  FFMA.FTZ R52, R69, UR41, -R0 ;  /* 0x0000002945347c23 */ /* 0x000fc20008010800 */
[----:B0-----:R-:W-:Y:S01]  /*bb80*/  FMNMX.FTZ R36, R62, R33, !PT ;  /* 0x000000213e247209 */ /* 0x001fe20007810000 */
[----:B------:R0:W-:Y:S01]  /*bb90*/  MUFU.EX2 R29, R49 ;  /* 0x00000031001d7308 */ /* 0x0001e20000000800 */
[----:B------:R-:W-:-:S02]  /*bba0*/  IMAD.U32 R69, RZ, RZ, UR41 ;  /* 0x00000029ff457e24 */ /* 0x000fc4000f8e00ff */
        /* <DEDUP_REMOVED lines=9> */
[----:B------:R-:W-:Y:S03]  /*bc40*/  MUFU.EX2 R33, R53 ;  /* 0x0000003500217308 */ /* 0x000fe60000000800 */
        /* <DEDUP_REMOVED lines=9> */
[----:B------:R-:W-:Y:S01]  /*bce0*/  MUFU.EX2 R32, R32 ;  /* 0x0000002000207308 */ /* 0x000fe20000000800 */
[----:B0-----:R-:W-:-:S02]  /*bcf0*/  FFMA.FTZ R57, R73, UR41, -R0 ;  /* 0x0000002949397c23 */ /* 0x001fc40008010800 */
[----:B------:R-:W-:Y:S01]  /*bd00*/  FMNMX.FTZ R45, R83, R44, !PT ;  /* 0x0000002c532d7209 */ /* 0x000fe20007810000 */
[----:B------:R-:W-:-:S01]  /*bd10*/  FFMA.FTZ R44, R64, UR41, -R0 ;  /* 0x00000029402c7c23 */ /* 0x000fc20008010800 */
[--C-:B------:R-:W-:Y:S02]  /*bd20*/  FFMA.FTZ R64, R80, UR41, -R0.reuse ;  /* 0x0000002950407c23 */ /* 0x100fe40008010800 */
[----:B------:R-:W-:Y:S01]  /*bd30*/  FMNMX.FTZ R48, R86, R45, !PT ;  /* 0x0000002d56307209 */ /* 0x000fe20007810000 */
[----:B------:R0:W-:Y:S01]  /*bd40*/  MUFU.EX2 R41, R61 ;  /* 0x0000003d00297308 */ /* 0x0001e20000000800 */
[----:B------:R-:W-:-:S01]  /*bd50*/  FFMA.FTZ R45, R65, UR41, -R0 ;  /* 0x00000029412d7c23 */ /* 0x000fc20008010800 */
[----:B------:R-:W-:Y:S01]  /*bd60*/  FFMA.FTZ R65, R81, UR41, -R0 ;  /* 0x0000002951417c23 */ /* 0x000fe20008010800 */
[----:B------:R-:W-:-:S05]  /*bd70*/  FMNMX.FTZ R48, R87, R48, !PT ;  /* 0x0000003057307209 */ /* 0x000fca0007810000 */
[----:B------:R-:W1:Y:S01]  /*bd80*/  SHFL.BFLY PT, R53, R48, 0x2, 0x1f ;  /* 0x0c401f0030357f89 */ /* 0x000e6200000e0000 */
[----:B0-----:R-:W-:-:S01]  /*bd90*/  FFMA.FTZ R61, R77, UR41, -R0 ;  /* 0x000000294d3d7c23 */ /* 0x001fc20008010800 */
[----:B------:R-:W-:Y:S08]  /*bda0*/  MUFU.EX2 R36, R36 ;  /* 0x0000002400247308 */ /* 0x000ff00000000800 */
[----:B------:R-:W-:Y:S08]  /*bdb0*/  MUFU.EX2 R40, R40 ;  /* 0x0000002800287308 */ /* 0x000ff00000000800 */
[----:B------:R-:W-:Y:S01]  /*bdc0*/  MUFU.EX2 R44, R44 ;  /* 0x0000002c002c7308 */ /* 0x000fe20000000800 */
[----:B-1----:R-:W-:-:S07]  /*bdd0*/  FMNMX.FTZ R53, R48, R53, !PT ;  /* 0x0000003530357209 */ /* 0x002fce0007810000 */
[----:B------:R-:W-:Y:S01]  /*bde0*/  MUFU.EX2 R45, R45 ;  /* 0x0000002d002d7308 */ /* 0x000fe20000000800 */
[----:B------:R-:W0:Y:S07]  /*bdf0*/  SHFL.BFLY PT, R60, R53, 0x1, 0x1f ;  /* 0x0c201f00353c7f89 */ /* 0x000e2e00000e0000 */
[----:B------:R-:W-:Y:S08]  /*be00*/  MUFU.EX2 R49, R49 ;  /* 0x0000003100317308 */ /* 0x000ff00000000800 */
[----:B------:R-:W-:Y:S08]  /*be10*/  MUFU.EX2 R52, R52 ;  /* 0x0000003400347308 */ /* 0x000ff00000000800 */
[----:B------:R-:W-:Y:S01]  /*be20*/  MUFU.EX2 R56, R56 ;  /* 0x0000003800387308 */ /* 0x000fe20000000800 */
[----:B0-----:R-:W-:-:S04]  /*be30*/  FMNMX.FTZ R0, R53, R60, !PT ;  /* 0x0000003c35007209 */ /* 0x001fc80007810000 */
[C---:B------:R-:W-:Y:S01]  /*be40*/  FSETP.NEU.FTZ.AND P2, PT, R0.reuse, -INF , PT ;  /* 0xff8000000000780b */ /* 0x040fe20003f5d000 */
[----:B------:R-:W-:-:S01]  /*be50*/  FFMA.FTZ R60, R0, R69, -8 ;  /* 0xc1000000003c7423 */ /* 0x000fc20000010045 */
[----:B------:R-:W-:Y:S01]  /*be60*/  FMUL.FTZ R69, R6, UR41 ;  /* 0x0000002906457c20 */ /* 0x000fe20008410000 */
[----:B------:R-:W-:Y:S01]  /*be70*/  MUFU.EX2 R57, R57 ;  /* 0x0000003900397308 */ /* 0x000fe20000000800 */
[----:B------:R-:W-:Y:S02]  /*be80*/  FSEL R73, R0, RZ, P2 ;  /* 0x000000ff00497208 */ /* 0x000fe40001000000 */
[----:B------:R-:W-:-:S03]  /*be90*/  FSEL R6, R60, RZ, P2 ;  /* 0x000000ff3c067208 */ /* 0x000fc60001000000 */
[----:B------:R-:W-:Y:S02]  /*bea0*/  FADD.FTZ R73, -R73, R8 ;  /* 0x0000000849497221 */ /* 0x000fe40000010100 */
        /* <DEDUP_REMOVED lines=36> */
[----:B------:R-:W-:Y:S01]  /*c0f0*/  FFMA.FTZ R6, R87, UR41, -R6 ;  /* 0x0000002957067c23 */ /* 0x000fe20008010806 */
[----:B------:R-:W-:-:S03]  /*c100*/  FADD.FTZ R72, R7, R72 ;  /* 0x0000004807487221 */ /* 0x000fc60000010000 */
[----:B------:R-:W0:Y:S08]  /*c110*/  MUFU.EX2 R60, R60 ;  /* 0x0000003c003c7308 */ /* 0x000e300000000800 */
[----:B------:R-:W2:Y:S01]  /*c120*/  MUFU.EX2 R27, R27 ;  /* 0x0000001b001b7308 */ /* 0x000ea20000000800 */
[----:B-1----:R-:W-:-:S07]  /*c130*/  FFMA.FTZ R5, R54, R4, R13 ;  /* 0x0000000436057223 */ /* 0x002fce000001000d */
        /* <DEDUP_REMOVED lines=13> */
[----:B------:R-:W-:-:S04]  /*c210*/  FADD.FTZ R4, R20, R5 ;  /* 0x0000000514047221 */ /* 0x000fc80000010000 */
[----:B------:R-:W-:Y:S02]  /*c220*/  FADD.FTZ R5, R21, R4 ;  /* 0x0000000415057221 */ /* 0x000fe40000010000 */
[----:B------:R-:W0:Y:S01]  /*c230*/  MUFU.EX2 R38, R38 ;  /* 0x0000002600267308 */ /* 0x000e220000000800 */
[----:B--2---:R-:W-:-:S01]  /*c240*/  FADD.FTZ R72, R34, R55 ;  /* 0x0000003722487221 */ /* 0x004fc20000010000 */
[----:B------:R-:W-:-:S04]  /*c250*/  FADD.FTZ R4, R24, R5 ;  /* 0x0000000518047221 */ /* 0x000fc80000010000 */
[----:B------:R-:W-:Y:S02]  /*c260*/  FADD.FTZ R5, R25, R4 ;  /* 0x0000000419057221 */ /* 0x000fe40000010000 */
[----:B------:R-:W2:Y:S01]  /*c270*/  MUFU.EX2 R39, R39 ;  /* 0x0000002700277308 */ /* 0x000ea20000000800 */
[----:B-1----:R-:W-:-:S01]  /*c280*/  FADD.FTZ R55, R35, R72 ;  /* 0x0000004823377221 */ /* 0x002fc20000010000 */
[----:B------:R-:W-:-:S06]  /*c290*/  FADD.FTZ R5, R26, R5 ;  /* 0x000000051a057221 */ /* 0x000fcc0000010000 */
        /* <DEDUP_REMOVED lines=19> */
[----:B--2---:R-:W-:-:S01]  /*c3d0*/  FADD.FTZ R5, R51, R4 ;  /* 0x0000000433057221 */ /* 0x004fc20000010000 */
[----:B------:R-:W-:-:S06]  /*c3e0*/  FADD.FTZ R4, R36, R55 ;  /* 0x0000003724047221 */ /* 0x000fcc0000010000 */
[----:B------:R-:W2:Y:S01]  /*c3f0*/  MUFU.EX2 R59, R59 ;  /* 0x0000003b003b7308 */ /* 0x000ea20000000800 */
[----:B-1----:R-:W-:-:S07]  /*c400*/  FADD.FTZ R5, R8, R5 ;  /* 0x0000000508057221 */ /* 0x002fce0000010000 */
        /* <DEDUP_REMOVED lines=15> */
[----:B------:R-:W-:-:S04]  /*c500*/  FADD.FTZ R55, R49, R4 ;  /* 0x0000000431377221 */ /* 0x000fc80000010000 */
[----:B------:R-:W-:Y:S02]  /*c510*/  FADD.FTZ R55, R52, R55 ;  /* 0x0000003734377221 */ /* 0x000fe40000010000 */
[----:B------:R-:W2:Y:S01]  /*c520*/  MUFU.EX2 R71, R71 ;  /* 0x0000004700477308 */ /* 0x000ea20000000800 */
[----:B-1----:R-:W-:-:S07]  /*c530*/  FADD.FTZ R5, R67, R72 ;  /* 0x0000004843057221 */ /* 0x002fce0000010000 */
[----:B------:R-:W1:Y:S01]  /*c540*/  MUFU.EX2 R74, R74 ;  /* 0x0000004a004a7308 */ /* 0x000e620000000800 */
[----:B0-----:R-:W-:-:S07]  /*c550*/  FADD.FTZ R4, R70, R5 ;  /* 0x0000000546047221 */ /* 0x001fce0000010000 */
[----:B------:R-:W0:Y:S01]  /*c560*/  MUFU.EX2 R75, R75 ;  /* 0x0000004b004b7308 */ /* 0x000e220000000800 */
[----:B--2---:R-:W-:-:S01]  /*c570*/  FADD.FTZ R5, R71, R4 ;  /* 0x0000000447057221 */ /* 0x004fc20000010000 */
[----:B------:R-:W-:-:S06]  /*c580*/  FADD.FTZ R4, R56, R55 ;  /* 0x0000003738047221 */ /* 0x000fcc0000010000 */
        /* <DEDUP_REMOVED lines=29> */
.L_x_945:
        /* <DEDUP_REMOVED lines=90> */
.L_x_928:
[----:B------:R-:W-:Y:S06]  /*cd00*/  BAR.ARV 0x8, 0x200 ;  /* 0x0208000000007b1d */ /* 0x000fec0000002000 */
[----:B------:R-:W-:Y:S05]  /*cd10*/  @!P0 BRA `(.L_x_947) ;  /* 0x0000000000048947 */ /* 0x000fea0003800000 */
[----:B------:R-:W-:Y:S01]  /*cd20*/  BPT.TRAP 0x1 ;  /* 0x000000040000795c */ /* 0x000fe20000300000 */
.L_x_947:
[----:B------:R-:W-:Y:S01]  /*cd30*/  ULEA UR14, UR51, UR46, 0x3 ;  /* 0x0000002e330e7291 */ /* 0x000fe2000f8e183f */
[----:B------:R-:W-:-:S05]  /*cd40*/  IMAD.U32 R3, RZ, RZ, UR54 ;  /* 0x00000036ff037e24 */ /* 0x000fca000f8e00ff */
[----:B------:R-:W-:-:S04]  /*cd50*/  SHF.L.U32 R3, R3, 0x1f, RZ ;  /* 0x0000001f03037819 */ /* 0x000fc800000006ff */
[----:B------:R0:W1:Y:S01]  /*cd60*/  SYNCS.PHASECHK.TRANS64.TRYWAIT P1, [UR14+0x19c50], R3 ;  /* 0x019c5003ff0075a7 */ /* 0x000062000802014e */
[----:B------:R-:W-:Y:S05]  /*cd70*/  @!P0 BRA `(.L_x_948) ;  /* 0x0000000000048947 */ /* 0x000fea0003800000 */
[----:B------:R-:W-:Y:S01]  /*cd80*/  BPT.TRAP 0x1 ;  /* 0x000000040000795c */ /* 0x000fe20000300000 */
.L_x_948:
[----:B-1----:R-:W-:Y:S05]  /*cd90*/  @P1 BRA `(.L_x_949) ;  /* 0x0000000000081947 */ /* 0x002fea0003800000 */
[----:B------:R-:W1:Y:S02]  /*cda0*/  SYNCS.PHASECHK.TRANS64.TRYWAIT P1, [UR14+0x19c50], R3 ;  /* 0x019c5003ff0075a7 */ /* 0x000e64000802014e */
[----:B-1----:R-:W-:Y:S05]  /*cdb0*/  @!P1 BRA `(.L_x_950) ;  /* 0x000000a000ac9947 */ /* 0x002fea0003800000 */
.L_x_949:
[----:B------:R-:W-:Y:S01]  /*cdc0*/  ULDC.64 UR4, c[0x0][0x9a0] ;  /* 0x0002680000047ab9 */ /* 0x000fe20000000a00 */
[----:B------:R-:W-:Y:S01]  /*cdd0*/  UIADD3 UR46, UR46, 0x3000, URZ ;  /* 0x000030002e2e7890 */ /* 0x000fe2000fffe03f */
[----:B------:R-:W-:Y:S01]  /*cde0*/  WARPGROUP.ARRIVE ;  /* 0x00000000000079c5 */ /* 0x000fe20000000000 */
[----:B------:R-:W-:Y:S01]  /*cdf0*/  UISETP.NE.U32.AND UP0, UPT, UR4, URZ, UPT ;  /* 0x0000003f0400728c */ /* 0x000fe2000bf05070 */
[----:B------:R-:W-:Y:S01]  /*ce00*/  IMAD.MOV.U32 R8, RZ, RZ, 0x3f800000 ;  /* 0x3f800000ff087424 */ /* 0x000fe200078e00ff */
[----:B------:R-:W-:Y:S02]  /*ce10*/  USHF.R.U32.HI UR46, URZ, 0x4, UR46 ;  /* 0x000000043f2e7899 */ /* 0x000fe4000801162e */
[----:B------:R-:W-:Y:S02]  /*ce20*/  UISETP.NE.AND.EX UP0, UPT, UR5, URZ, UPT, UP0 ;  /* 0x0000003f0500728c */ /* 0x000fe4000bf05300 */
[----:B------:R-:W-:Y:S01]  /*ce30*/  ULOP3.LUT UR46, UR46, 0x3fff, URZ, 0xc0, !UPT ;  /* 0x00003fff2e2e7892 */ /* 0x000fe2000f8ec03f */
[----:B------:R-:W-:-:S03]  /*ce40*/  UMOV UR7, 0x40000040 ;  /* 0x4000004000077882 */ /* 0x000fc60000000000 */
[----:B------:R-:W-:Y:S01]  /*ce50*/  ULOP3.LUT UR46, UR46, 0x10000, URZ, 0xfc, !UPT ;  /* 0x000100002e2e7892 */ /* 0x000fe2000f8efc3f */
[----:B------:R-:W-:-:S04]  /*ce60*/  PLOP3.LUT P1, PT, PT, PT, UP0, 0x80, 0x0 ;  /* 0x000000000000781c */ /* 0x000fc80003f2f008 */
[----:B------:R-:W-:Y:S01]  /*ce70*/  @UP0 USHF.R.S32.HI UR6, URZ, 0x1f, UR50 ;  /* 0x0000001f3f060899 */ /* 0x000fe20008011432 */
[----:B------:R-:W-:Y:S01]  /*ce80*/  @UP0 ULDC.64 UR10, c[0x0][0x9c8] ;  /* 0x00027200000a0ab9 */ /* 0x000fe20000000a00 */
[----:B------:R-:W-:Y:S02]  /*ce90*/  @UP0 ULDC.64 UR12, c[0x0][0x9d0] ;  /* 0x00027400000c0ab9 */ /* 0x000fe40000000a00 */
[----:B------:R-:W-:Y:S02]  /*cea0*/  @UP0 UIMAD UR6, UR6, UR10, URZ ;  /* 0x0000000a060602a4 */ /* 0x000fe4000f8e023f */
[----:B------:R-:W-:Y:S02]  /*ceb0*/  @UP0 UIMAD.WIDE.U32 UR8, UR50, UR10, URZ ;  /* 0x0000000a320802a5 */ /* 0x000fe4000f8e003f */
[----:B------:R-:W-:Y:S02]  /*cec0*/  @UP0 UIMAD UR6, UR50, UR11, UR6 ;  /* 0x0000000b320602a4 */ /* 0x000fe4000f8e0206 */
[----:B------:R-:W-:-:S02]  /*ced0*/  UIMAD UR10, UR51, 0x300, UR46 ;  /* 0x00000300330a78a4 */ /* 0x000fc4000f8e022e */
[----:B------:R-:W-:-:S04]  /*cee0*/  @UP0 UIADD3 UR9, UR9, UR6, URZ ;  /* 0x0000000609090290 */ /* 0x000fc8000fffe03f */
[----:B------:R-:W-:Y:S01]  /*cef0*/  @UP0 UIMAD.WIDE.U32 UR8, UR36, UR12, UR8 ;  /* 0x0000000c240802a5 */ /* 0x000fe2000f8e0008 */
[----:B------:R-:W-:Y:S02]  /*cf00*/  UMOV UR6, UR10 ;  /* 0x0000000a00067c82 */ /* 0x000fe40008000000 */
[----:B------:R-:W-:Y:S01]  /*cf10*/  QGMMA.64x96x32.F32.E4M3.E4M3 R88, R148, gdesc[UR4], R88, gsb0 ;  /* 0x0160000494587df3 */ /* 0x000fe20008000858 */
[----:B------:R-:W-:Y:S02]  /*cf20*/  @UP0 UIMAD UR6, UR36, UR13, UR9 ;  /* 0x0000000d240602a4 */ /* 0x000fe4000f8e0209 */
[----:B------:R-:W-:-:S04]  /*cf30*/  @UP0 ULEA UR4, UP1, UR8, UR4, 0x2 ;  /* 0x0000000408040291 */ /* 0x000fc8000f82103f */
[----:B------:R-:W-:Y:S02]  /*cf40*/  @UP0 ULEA.HI.X UR5, UR8, UR5, UR6, 0x2, UP1 ;  /* 0x0000000508050291 */ /* 0x000fe400088f1406 */
[----:B-1----:R-:W-:-:S04]  /*cf50*/  IMAD.U32 R6, RZ, RZ, UR4 ;  /* 0x00000004ff067e24 */ /* 0x002fc8000f8e00ff */
[----:B------:R-:W-:-:S05]  /*cf60*/  IMAD.U32 R7, RZ, RZ, UR5 ;  /* 0x00000005ff077e24 */ /* 0x000fca000f8e00ff */
[----:B------:R1:W2:Y:S01]  /*cf70*/  @P1 LDG.E R8, desc[UR52][R6.64] ;  /* 0x0000003406081981 */ /* 0x0002a2000c1e1900 */
[----:B------:R-:W-:Y:S01]  /*cf80*/  UIADD3 UR6, UR10, 0x2, URZ ;  /* 0x000000020a067890 */ /* 0x000fe2000fffe03f */
[----:B------:R-:W-:Y:S01]  /*cf90*/  UMOV UR7, 0x40000040 ;  /* 0x4000004000077882 */ /* 0x000fe20000000000 */
[----:B------:R-:W-:Y:S02]  /*cfa0*/  WARPGROUP.DEPBAR.LE gsb0, 0x0 ;  /* 0x00008000000079c5 */ /* 0x000fe40000010000 */
[----:B------:R-:W-:-:S06]  /*cfb0*/  WARPGROUP.ARRIVE ;  /* 0x00000000000079c5 */ /* 0x000fcc0000000000 */
[----:B------:R-:W-:Y:S01]  /*cfc0*/  QGMMA.64x96x32.F32.E4M3.E4M3 R88, R144, gdesc[UR4], R88, gsb0 ;  /* 0x0160000490587df3 */ /* 0x000fe20008000858 */
[----:B------:R-:W-:Y:S01]  /*cfd0*/  UIADD3 UR6, UR10, 0x4, URZ ;  /* 0x000000040a067890 */ /* 0x000fe2000fffe03f */
[----:B------:R-:W-:Y:S01]  /*cfe0*/  UMOV UR7, 0x40000040 ;  /* 0x4000004000077882 */ /* 0x000fe20000000000 */
[----:B------:R-:W3:Y:S01]  /*cff0*/  SHFL.BFLY PT, R10, R5, 0x2, 0x1f ;  /* 0x0c401f00050a7f89 */ /* 0x000ee200000e0000 */
[----:B------:R-:W-:-:S03]  /*d000*/  UIADD3 UR10, UR10, 0x6, URZ ;  /* 0x000000060a0a7890 */ /* 0x000fc6000fffe03f */
[----:B------:R-:W4:Y:S01]  /*d010*/  SHFL.BFLY PT, R9, R4, 0x2, 0x1f ;  /* 0x0c401f0004097f89 */ /* 0x000f2200000e0000 */
[----:B------:R-:W-:Y:S01]  /*d020*/  UMOV UR11, 0x40000040 ;  /* 0x40000040000b7882 */ /* 0x000fe20000000000 */
[----:B------:R-:W-:Y:S02]  /*d030*/  WARPGROUP.DEPBAR.LE gsb0, 0x0 ;  /* 0x00008000000079c5 */ /* 0x000fe40000010000 */
[----:B------:R-:W-:-:S06]  /*d040*/  WARPGROUP.ARRIVE ;  /* 0x00000000000079c5 */ /* 0x000fcc0000000000 */
[----:B------:R-:W-:Y:S01]  /*d050*/  QGMMA.64x96x32.F32.E4M3.E4M3 R88, R140, gdesc[UR4], R88, gsb0 ;  /* 0x016000048c587df3 */ /* 0x000fe20008000858 */
[----:B---3--:R-:W-:-:S01]  /*d060*/  FADD.FTZ R10, R10, R5 ;  /* 0x000000050a0a7221 */ /* 0x008fc20000010000 */
[----:B----4-:R-:W-:-:S04]  /*d070*/  FADD.FTZ R9, R9, R4 ;  /* 0x0000000409097221 */ /* 0x010fc80000010000 */
[----:B0-----:R-:W0:Y:S04]  /*d080*/  SHFL.BFLY PT, R3, R10, 0x1, 0x1f ;  /* 0x0c201f000a037f89 */ /* 0x001e2800000e0000 */
[----:B-1----:R-:W1:Y:S01]  /*d090*/  SHFL.BFLY PT, R6, R9, 0x1, 0x1f ;  /* 0x0c201f0009067f89 */ /* 0x002e6200000e0000 */
[----:B------:R-:W-:Y:S02]  /*d0a0*/  IMAD.MOV.U32 R5, RZ, RZ, RZ ;  /* 0x000000ffff057224 */ /* 0x000fe400078e00ff */
[----:B0-----:R-:W-:Y:S01]  /*d0b0*/  FADD.FTZ R7, R10, R3 ;  /* 0x000000030a077221 */ /* 0x001fe20000010000 */
[----:B-1----:R-:W-:-:S04]  /*d0c0*/  FADD.FTZ R12, R9, R6 ;  /* 0x00000006090c7221 */ /* 0x002fc80000010000 */
[C---:B------:R-:W-:Y:S01]  /*d0d0*/  FSETP.NE.FTZ.AND P1, PT, R7.reuse, RZ, PT ;  /* 0x000000ff0700720b */ /* 0x040fe20003f35000 */
[----:B------:R-:W-:Y:S01]  /*d0e0*/  FMUL.FTZ R11, R7, 0.00390625 ;  /* 0x3b800000070b7820 */ /* 0x000fe20000410000 */
[----:B------:R-:W-:-:S04]  /*d0f0*/  FMUL.FTZ R6, R12, 0.00390625 ;  /* 0x3b8000000c067820 */ /* 0x000fc80000410000 */
[----:B------:R-:W-:Y:S02]  /*d100*/  FSETP.NE.FTZ.AND P2, PT, R11, RZ, PT ;  /* 0x000000ff0b00720b */ /* 0x000fe40003f55000 */
[----:B------:R-:W-:-:S05]  /*d110*/  FSETP.NE.FTZ.AND P3, PT, R6, RZ, PT ;  /* 0x000000ff0600720b */ /* 0x000fca0003f75000 */
[----:B------:R0:W-:Y:S01]  /*d120*/  @P1 MUFU.RCP R5, R7 ;  /* 0x0000000700051308 */ /* 0x0001e20000001000 */
[----:B------:R-:W-:Y:S02]  /*d130*/  WARPGROUP.DEPBAR.LE gsb0, 0x0 ;  /* 0x00008000000079c5 */ /* 0x000fe40000010000 */
[----:B------:R-:W-:-:S06]  /*d140*/  WARPGROUP.ARRIVE ;  /* 0x00000000000079c5 */ /* 0x000fcc0000000000 */
[----:B------:R-:W-:Y:S01]  /*d150*/  QGMMA.64x96x32.F32.E4M3.E4M3 R88, R136, gdesc[UR8], R88, gsb0 ;  /* 0x0160000888587df3 */ /* 0x000fe20008000858 */
[----:B------:R-:W-:Y:S01]  /*d160*/  FSETP.NE.FTZ.AND P1, PT, R12, RZ, PT ;  /* 0x000000ff0c00720b */ /* 0x000fe20003f35000 */
[----:B------:R-:W-:Y:S01]  /*d170*/  IMAD.MOV.U32 R9, RZ, RZ, RZ ;  /* 0x000000ffff097224 */ /* 0x000fe200078e00ff */
[----:B------:R-:W1:Y:S08]  /*d180*/  @P3 MUFU.LG2 R6, R6 ;  /* 0x0000000600063308 */ /* 0x000e700000000c00 */
[----:B------:R1:W3:Y:S01]  /*d190*/  @P2 MUFU.LG2 R4, R11 ;  /* 0x0000000b00042308 */ /* 0x0002e20000000c00 */
[----:B------:R-:W-:-:S07]  /*d1a0*/  IMAD.U32 R10, RZ, RZ, UR41 ;  /* 0x00000029ff0a7e24 */ /* 0x000fce000f8e00ff */
[----:B------:R-:W4:Y:S01]  /*d1b0*/  @P1 MUFU.RCP R9, R12 ;  /* 0x0000000c00091308 */ /* 0x000f220000001000 */
[----:B------:R-:W-:Y:S02]  /*d1c0*/  IMAD.U32 R13, RZ, RZ, UR41 ;  /* 0x00000029ff0d7e24 */ /* 0x000fe4000f8e00ff */
[----:B0-----:R-:W-:Y:S01]  /*d1d0*/  @P2 FMUL.FTZ R7, R10, 0.69314718246459960938 ;  /* 0x3f3172180a072820 */ /* 0x001fe20000410000 */
[----:B-1----:R-:W-:Y:S01]  /*d1e0*/  @P3 FMUL.FTZ R11, R6, 0.69314718246459960938 ;  /* 0x3f317218060b3820 */ /* 0x002fe20000410000 */
[----:B------:R-:W-:Y:S01]  /*d1f0*/  @P3 FMUL.FTZ R10, R13, 0.69314718246459960938 ;  /* 0x3f3172180d0a3820 */ /* 0x000fe20000410000 */
[----:B------:R-:W-:Y:S02]  /*d200*/  IMAD.MOV.U32 R20, RZ, RZ, -0x800000 ;  /* 0xff800000ff147424 */ /* 0x000fe400078e00ff */
[----:B---3--:R-:W-:Y:S01]  /*d210*/  @P2 FMUL.FTZ R4, R4, 0.69314718246459960938 ;  /* 0x3f31721804042820 */ /* 0x008fe20000410000 */
[----:B------:R-:W-:Y:S02]  /*d220*/  IMAD.MOV.U32 R3, RZ, RZ, -0x800000 ;  /* 0xff800000ff037424 */ /* 0x000fe400078e00ff */
[----:B------:R-:W-:Y:S01]  /*d230*/  @P3 FFMA.FTZ R20, R10, R0, R11 ;  /* 0x000000000a143223 */ /* 0x000fe2000001000b */
[----:B--2---:R-:W-:Y:S01]  /*d240*/  FMUL.FTZ R5, R5, R8 ;  /* 0x0000000805057220 */ /* 0x004fe20000410000 */
[----:B------:R-:W-:Y:S01]  /*d250*/  @P2 FFMA.FTZ R3, R7, R2, R4 ;  /* 0x0000000207032223 */ /* 0x000fe20000010004 */
[----:B----4-:R-:W-:Y:S01]  /*d260*/  FMUL.FTZ R0, R9, R8 ;  /* 0x0000000809007220 */ /* 0x010fe20000410000 */
[----:B------:R-:W-:-:S02]  /*d270*/  WARPGROUP.DEPBAR.LE gsb0, 0x0 ;  /* 0x00008000000079c5 */ /* 0x000fc40000010000 */
[----:B------:R-:W-:Y:S05]  /*d280*/  @!P0 BRA `(.L_x_951) ;  /* 0x0000000000048947 */ /* 0x000fea0003800000 */
[----:B------:R-:W-:Y:S01]  /*d290*/  BPT.TRAP 0x1 ;  /* 0x000000040000795c */ /* 0x000fe20000300000 */
.L_x_951:
[----:B------:R-:W-:Y:S01]  /*d2a0*/  UIADD3 UR4, UR14, 0x19c60, URZ ;  /* 0x00019c600e047890 */ /* 0x000fe2000fffe03f */
[-C--:B------:R-:W-:Y:S01]  /*d2b0*/  FMUL.FTZ R15, R88, R5.reuse ;  /* 0x00000005580f7220 */ /* 0x080fe20000410000 */
[----:B------:R-:W-:Y:S01]  /*d2c0*/  UIADD3 UR51, UR51, 0x1, URZ ;  /* 0x0000000133337890 */ /* 0x000fe2000fffe03f */
[-C--:B------:R-:W-:Y:S01]  /*d2d0*/  FMUL.FTZ R93, R93, R5.reuse ;  /* 0x000000055d5d7220 */ /* 0x080fe20000410000 */
[----:B------:R-:W-:Y:S01]  /*d2e0*/  UPRMT UR4, UR45, 0x654, UR4 ;  /* 0x000006542d047896 */ /* 0x000fe20008000004 */
[-C--:B------:R-:W-:Y:S01]  /*d2f0*/  FMUL.FTZ R25, R96, R5.reuse ;  /* 0x0000000560197220 */ /* 0x080fe20000410000 */
[----:B------:R-:W-:Y:S01]  /*d300*/  UISETP.NE.AND UP0, UPT, UR51, 0x2, UPT ;  /* 0x000000023300788c */ /* 0x000fe2000bf05270 */
[-C--:B------:R-:W-:Y:S01]  /*d310*/  FMUL.FTZ R101, R101, R5.reuse ;  /* 0x0000000565657220 */ /* 0x080fe20000410000 */
[-C--:B------:R-:W-:Y:S01]  /*d320*/  FMUL.FTZ R27, R104, R5.reuse ;  /* 0x00000005681b7220 */ /* 0x080fe20000410000 */
[-C--:B------:R-:W-:Y:S01]  /*d330*/  FMUL.FTZ R109, R109, R5.reuse ;  /* 0x000000056d6d7220 */ /* 0x080fe20000410000 */
[-C--:B------:R-:W-:Y:S01]  /*d340*/  FMUL.FTZ R31, R112, R5.reuse ;  /* 0x00000005701f7220 */ /* 0x080fe20000410000 */
[-C--:B------:R-:W-:Y:S01]  /*d350*/  FMUL.FTZ R42, R117, R5.reuse ;  /* 0x00000005752a7220 */ /* 0x080fe20000410000 */
[-C--:B------:R-:W-:Y:S01]  /*d360*/  FMUL.FTZ R120, R120, R5.reuse ;  /* 0x0000000578787220 */ /* 0x080fe20000410000 */
[----:B------:R-:W-:Y:S01]  /*d370*/  SYNCS.ARRIVE.TRANS64.RED.A1T0 RZ, [UR4], RZ ;  /* 0x000000ffffff79a7 */ /* 0x000fe20008100404 */
        /* <DEDUP_REMOVED lines=43> */
[----:B------:R-:W-:-:S12]  /*d630*/  ULOP3.LUT UR54, UR54, UR4, URZ, 0x3c, !UPT ;  /* 0x0000000436367292 */ /* 0x000fd8000f8e3c3f */
.L_x_877:
[----:B------:R-:W0:Y:S01]  /*d640*/  S2R R5, SR_CgaCtaId ;  /* 0x0000000000057919 */ /* 0x000e220000008800 */
[----:B------:R-:W-:Y:S01]  /*d650*/  MOV R0, 0x400 ;  /* 0x0000040000007802 */ /* 0x000fe20000000f00 */
[----:B------:R-:W-:Y:S01]  /*d660*/  UISETP.NE.AND UP0, UPT, UR43, URZ, UPT ;  /* 0x0000003f2b00728c */ /* 0x000fe2000bf05270 */
[----:B------:R-:W-:Y:S01]  /*d670*/  BSSY B0, `(.L_x_952) ;  /* 0x0000339000007945 */ /* 0x000fe20003800000 */
[----:B------:R-:W-:Y:S09]  /*d680*/  BAR.SYNC.DEFER_BLOCKING 0x5, 0x200 ;  /* 0x0148000000007b1d */ /* 0x000ff20000010000 */
[----:B------:R-:W-:Y:S01]  /*d690*/  @!UP0 ULDC UR43, c[0x0][0xad4] ;  /* 0x0002b500002b8ab9 */ /* 0x000fe20000000800 */
[----:B0-----:R-:W-:-:S05]  /*d6a0*/  LEA R0, R5, R0, 0x18 ;  /* 0x0000000005007211 */ /* 0x001fca00078ec0ff */
[----:B------:R-:W0:Y:S02]  /*d6b0*/  LDS.128 R4, [R0+0x19cd0] ;  /* 0x019cd00000047984 */ /* 0x000e240000000c00 */
[----:B0-----:R-:W-:Y:S02]  /*d6c0*/  R2UR UR5, R5 ;  /* 0x00000000050572ca */ /* 0x001fe400000e0000 */
[----:B------:R-:W-:Y:S02]  /*d6d0*/  R2UR UR6, R6 ;  /* 0x00000000060672ca */ /* 0x000fe400000e0000 */
[----:B------:R-:W-:Y:S01]  /*d6e0*/  R2UR UR50, R7 ;  /* 0x00000000073272ca */ /* 0x000fe200000e0000 */
[----:B------:R-:W-:Y:S06]  /*d6f0*/  BAR.ARV 0x4, 0x200 ;  /* 0x0108000000007b1d */ /* 0x000fec0000002000 */
[----:B------:R-:W-:Y:S08]  /*d700*/  @P0 BRA `(.L_x_953) ;  /* 0x0000002400ec0947 */ /* 0x000ff00003800000 */
[----:B------:R-:W0:Y:S01]  /*d710*/  S2R R13, SR_TID.X ;  /* 0x00000000000d7919 */ /* 0x000e220000002100 */
[----:B------:R-:W-:Y:S01]  /*d720*/  ULDC.64 UR8, c[0x4][0x38] ;  /* 0x01000e0000087ab9 */ /* 0x000fe20000000a00 */
[----:B------:R-:W-:Y:S01]  /*d730*/  ULDC.64 UR10, c[0x0][0xc00] ;  /* 0x00030000000a7ab9 */ /* 0x000fe20000000a00 */
[----:B0-----:R-:W-:-:S05]  /*d740*/  IMAD.SHL.U32 R4, R13, 0x4, RZ ;  /* 0x000000040d047824 */ /* 0x001fca00078e00ff */
[----:B------:R-:W-:Y:S01]  /*d750*/  LOP3.LUT R4, R4, 0xc, RZ, 0xc0, !PT ;  /* 0x0000000c04047812 */ /* 0x000fe200078ec0ff */
[----:B------:R-:W-:Y:S03]  /*d760*/  BAR.SYNC.DEFER_BLOCKING 0x1, 0x180 ;  /* 0x0046000000007b1d */ /* 0x000fe60000010000 */
[----:B------:R-:W-:-:S05]  /*d770*/  IADD3 R4, P0, R4, UR8, RZ ;  /* 0x0000000804047c10 */ /* 0x000fca000ff1e0ff */
[----:B------:R-:W-:Y:S01]  /*d780*/  IMAD.X R5, RZ, RZ, UR9, P0 ;  /* 0x00000009ff057e24 */ /* 0x000fe200080e06ff */
[----:B------:R-:W-:-:S04]  /*d790*/  ULDC.64 UR8, c[0x0][0xc00] ;  /* 0x0003000000087ab9 */ /* 0x000fc80000000a00 */
[----:B------:R0:W2:Y:S01]  /*d7a0*/  LDG.E.CONSTANT R14, desc[UR52][R4.64] ;  /* 0x00000034040e7981 */ /* 0x0000a2000c1e9900 */
[----:B------:R-:W-:-:S03]  /*d7b0*/  LOP3.LUT P0, R6, R13, 0x3, RZ, 0xc0, !PT ;  /* 0x000000030d067812 */ /* 0x000fc6000780c0ff */
[----:B------:R-:W3:Y:S01]  /*d7c0*/  LDL R4, [R1+0x1c] ;  /* 0x00001c0001047983 */ /* 0x000ee20000100800 */
[----:B------:R-:W-:Y:S01]  /*d7d0*/  ISETP.EQ.OR P0, PT, R6, 0x3, !P0 ;  /* 0x000000030600780c */ /* 0x000fe20004702670 */
[----:B------:R-:W-:Y:S01]  /*d7e0*/  UIMAD.WIDE UR8, UR37, 0x4, UR8 ;  /* 0x00000004250878a5 */ /* 0x000fe2000f8e0208 */
[----:B0-----:R-:W0:Y:S02]  /*d7f0*/  S2R R5, SR_SWINHI ;  /* 0x0000000000057919 */ /* 0x001e240000002f00 */
        /* <DEDUP_REMOVED lines=16> */
[----:B------:R-:W-:Y:S02]  /*d900*/  MOV R28, R0 ;  /* 0x00000000001c7202 */ /* 0x000fe40000000f00 */
[----:B0-----:R-:W-:Y:S02]  /*d910*/  MOV R29, R5 ;  /* 0x00000005001d7202 */ /* 0x001fe40000000f00 */
        /* <DEDUP_REMOVED lines=32> */
[----:B--2---:R-:W-:Y:S01]  /*db20*/  LOP3.LUT R52, R14, 0x2, RZ, 0x3c, !PT ;  /* 0x000000020e347812 */ /* 0x004fe200078e3cff */
[----:B------:R-:W-:Y:S04]  /*db30*/  SHFL.IDX PT, R49, R49, R14, 0x1c1f ;  /* 0x001c1f0e31317589 */ /* 0x000fe800000e0000 */
[----:B------:R-:W-:Y:S04]  /*db40*/  SHFL.IDX PT, R58, R57, R14, 0x1c1f ;  /* 0x001c1f0e393a7589 */ /* 0x000fe800000e0000 */
[----:B------:R-:W-:Y:S01]  /*db50*/  SHFL.IDX PT, R73, R73, R14, 0x1c1f ;  /* 0x001c1f0e49497589 */ /* 0x000fe200000e0000 */
[----:B---3--:R-:W-:-:S03]  /*db60*/  IMAD.WIDE R10, R4, 0x2, R28 ;  /* 0x00000002040a7825 */ /* 0x008fc600078e021c */
[----:B------:R-:W-:Y:S01]  /*db70*/  SHFL.IDX PT, R60, R135, R52, 0x1c1f ;  /* 0x001c1f34873c7589 */ /* 0x000fe200000e0000 */
[C---:B------:R-:W-:Y:S02]  /*db80*/  IADD3 R21, P5, R10.reuse, 0x20, RZ ;  /* 0x000000200a157810 */ /* 0x040fe40007fbe0ff */
[C---:B------:R-:W-:Y:S01]  /*db90*/  IADD3 R101, P3, R10.reuse, 0x3020, RZ ;  /* 0x000030200a657810 */ /* 0x040fe20007f7e0ff */
[----:B------:R-:W0:Y:S01]  /*dba0*/  SHFL.IDX PT, R74, R15, R52, 0x1c1f ;  /* 0x001c1f340f4a7589 */ /* 0x000e2200000e0000 */
[----:B------:R-:W-:Y:S01]  /*dbb0*/  LOP3.LUT R2, R21, 0x180, RZ, 0xc0, !PT ;  /* 0x0000018015027812 */ /* 0x000fe200078ec0ff */
[--C-:B------:R-:W-:Y:S01]  /*dbc0*/  IMAD.X R13, RZ, RZ, R11.reuse, P5 ;  /* 0x000000ffff0d7224 */ /* 0x100fe200028e060b */
[----:B------:R-:W-:Y:S01]  /*dbd0*/  IADD3 R85, P4, R10, 0x3000, RZ ;  /* 0x000030000a557810 */ /* 0x000fe20007f9e0ff */
[--C-:B------:R-:W-:Y:S01]  /*dbe0*/  IMAD.X R7, RZ, RZ, R11.reuse, P3 ;  /* 0x000000ffff077224 */ /* 0x100fe200018e060b */
[----:B------:R-:W-:Y:S01]  /*dbf0*/  SHF.R.U64 R2, R2, 0x3, RZ ;  /* 0x0000000302027819 */ /* 0x000fe200000012ff */
[----:B------:R-:W1:Y:S01]  /*dc00*/  SHFL.IDX PT, R44, R44, R52, 0x1c1f ;  /* 0x001c1f342c2c7589 */ /* 0x000e6200000e0000 */
[C---:B------:R-:W-:Y:S01]  /*dc10*/  IADD3 R38, P2, R10.reuse, 0x6000, RZ ;  /* 0x000060000a267810 */ /* 0x040fe20007f5e0ff */
[--C-:B------:R-:W-:Y:S01]  /*dc20*/  IMAD.X R9, RZ, RZ, R11.reuse, P4 ;  /* 0x000000ffff097224 */ /* 0x100fe200020e060b */
[C---:B------:R-:W-:Y:S01]  /*dc30*/  IADD3 R103, P1, R10.reuse, 0x6020, RZ ;  /* 0x000060200a677810 */ /* 0x040fe20007f3e0ff */
[----:B------:R-:W-:Y:S01]  /*dc40*/  SHFL.IDX PT, R51, R51, R14, 0x1c1f ;  /* 0x001c1f0e33337589 */ /* 0x000fe200000e0000 */
[----:B------:R-:W-:Y:S01]  /*dc50*/  LOP3.LUT R5, R10, 0x180, RZ, 0xc0, !PT ;  /* 0x000001800a057812 */ /* 0x000fe200078ec0ff */
[----:B------:R-:W-:Y:S01]  /*dc60*/  IMAD.X R79, RZ, RZ, R11, P2 ;  /* 0x000000ffff4f7224 */ /* 0x000fe200010e060b */
[----:B------:R-:W-:Y:S01]  /*dc70*/  LOP3.LUT R12, R2, R21, RZ, 0x3c, !PT ;  /* 0x00000015020c7212 */ /* 0x000fe200078e3cff */
[----:B------:R-:W-:Y:S01]  /*dc80*/  SHFL.IDX PT, R55, R55, R14, 0x1c1f ;  /* 0x001c1f0e37377589 */ /* 0x000fe200000e0000 */
[----:B------:R-:W-:-:S02]  /*dc90*/  LOP3.LUT R4, R101, 0x180, RZ, 0xc0, !PT ;  /* 0x0000018065047812 */ /* 0x000fc400078ec0ff */
[----:B------:R-:W-:Y:S01]  /*dca0*/  LOP3.LUT R2, R85, 0x180, RZ, 0xc0, !PT ;  /* 0x0000018055027812 */ /* 0x000fe200078ec0ff */
[----:B------:R-:W-:Y:S01]  /*dcb0*/  SHFL.IDX PT, R54, R75, R14, 0x1c1f ;  /* 0x001c1f0e4b367589 */ /* 0x000fe200000e0000 */
[----:B------:R-:W-:Y:S02]  /*dcc0*/  LOP3.LUT R21, R38, 0x180, RZ, 0xc0, !PT ;  /* 0x0000018026157812 */ /* 0x000fe400078ec0ff */
[----:B------:R-:W-:Y:S01]  /*dcd0*/  LOP3.LUT R42, R103, 0x180, RZ, 0xc0, !PT ;  /* 0x00000180672a7812 */ /* 0x000fe200078ec0ff */
[----:B------:R-:W2:Y:S01]  /*dce0*/  SHFL.IDX PT, R24, R24, R52, 0x1c1f ;  /* 0x001c1f3418187589 */ /* 0x000ea200000e0000 */
[----:B------:R-:W-:Y:S02]  /*dcf0*/  SHF.R.U64 R5, R5, 0x3, RZ ;  /* 0x0000000305057819 */ /* 0x000fe400000012ff */
[----:B------:R-:W-:Y:S01]  /*dd00*/  SHF.R.U64 R4, R4, 0x3, RZ ;  /* 0x0000000304047819 */ /* 0x000fe200000012ff */
[----:B------:R-:W-:Y:S01]  /*dd10*/  SHFL.IDX PT, R26, R26, R52, 0x1c1f ;  /* 0x001c1f341a1a7589 */ /* 0x000fe200000e0000 */
[----:B------:R-:W-:-:S02]  /*dd20*/  SHF.R.U64 R2, R2, 0x3, RZ ;  /* 0x0000000302027819 */ /* 0x000fc400000012ff */
[----:B------:R-:W-:Y:S01]  /*dd30*/  SHF.R.U64 R21, R21, 0x3, RZ ;  /* 0x0000000315157819 */ /* 0x000fe200000012ff */
[----:B------:R-:W-:Y:S01]  /*dd40*/  SHFL.IDX PT, R57, R30, R52, 0x1c1f ;  /* 0x001c1f341e397589 */ /* 0x000fe200000e0000 */
[----:B------:R-:W-:Y:S02]  /*dd50*/  SHF.R.U64 R42, R42, 0x3, RZ ;  /* 0x000000032a2a7819 */ /* 0x000fe400000012ff */
[----:B------:R-:W-:Y:S01]  /*dd60*/  LOP3.LUT R10, R5, R10, RZ, 0x3c, !PT ;  /* 0x0000000a050a7212 */ /* 0x000fe200078e3cff */
[----:B------:R-:W-:Y:S01]  /*dd70*/  IMAD.X R5, RZ, RZ, R11, P1 ;  /* 0x000000ffff057224 */ /* 0x000fe200008e060b */
[----:B------:R-:W-:Y:S01]  /*dd80*/  LOP3.LUT R6, R4, R101, RZ, 0x3c, !PT ;  /* 0x0000006504067212 */ /* 0x000fe200078e3cff */
[----:B------:R-:W3:Y:S01]  /*dd90*/  SHFL.IDX PT, R45, R45, R52, 0x1c1f ;  /* 0x001c1f342d2d7589 */ /* 0x000ee200000e0000 */
[----:B------:R-:W-:Y:S02]  /*dda0*/  LOP3.LUT R8, R2, R85, RZ, 0x3c, !PT ;  /* 0x0000005502087212 */ /* 0x000fe400078e3cff */
[----:B------:R-:W-:Y:S01]  /*ddb0*/  LOP3.LUT R78, R21, R38, RZ, 0x3c, !PT ;  /* 0x00000026154e7212 */ /* 0x000fe200078e3cff */
[----:B------:R-:W-:Y:S01]  /*ddc0*/  SHFL.IDX PT, R53, R53, R14, 0x1c1f ;  /* 0x001c1f0e35357589 */ /* 0x000fe200000e0000 */
[----:B------:R-:W-:-:S02]  /*ddd0*/  LOP3.LUT R4, R42, R103, RZ, 0x3c, !PT ;  /* 0x000000672a047212 */ /* 0x000fc400078e3cff */
[----:B------:R-:W-:Y:S01]  /*dde0*/  MOV R80, R12 ;  /* 0x0000000c00507202 */ /* 0x000fe20000000f00 */
[----:B------:R2:W-:Y:S01]  /*ddf0*/  SHFL.IDX PT, R62, R77, R14, 0x1c1f ;  /* 0x001c1f0e4d3e7589 */ /* 0x0005e200000e0000 */
[----:B------:R-:W-:Y:S02]  /*de00*/  MOV R78, R78 ;  /* 0x0000004e004e7202 */ /* 0x000fe40000000f00 */
[----:B------:R-:W-:Y:S01]  /*de10*/  MOV R10, R10 ;  /* 0x0000000a000a7202 */ /* 0x000fe20000000f00 */
[----:B------:R-:W4:Y:S01]  /*de20*/  SHFL.IDX PT, R12, R59, R14, 0x1c1f ;  /* 0x001c1f0e3b0c7589 */ /* 0x000f2200000e0000 */
[----:B------:R-:W-:Y:S02]  /*de30*/  MOV R21, R8 ;  /* 0x0000000800157202 */ /* 0x000fe40000000f00 */
[----:B------:R-:W-:Y:S01]  /*de40*/  MOV R2, R6 ;  /* 0x0000000600027202 */ /* 0x000fe20000000f00 */
[----:B------:R-:W-:Y:S01]  /*de50*/  SHFL.IDX PT, R59, R89, R14, 0x1c1f ;  /* 0x001c1f0e593b7589 */ /* 0x000fe200000e0000 */
[----:B------:R-:W-:-:S02]  /*de60*/  MOV R79, R4 ;  /* 0x00000004004f7202 */ /* 0x000fc40000000f00 */
[----:B0-----:R-:W-:Y:S01]  /*de70*/  SEL R76, R49, R74, P0 ;  /* 0x0000004a314c7207 */ /* 0x001fe20000000000 */
[----:B------:R-:W-:Y:S01]  /*de80*/  SHFL.IDX PT, R84, R99, R14, 0x1c1f ;  /* 0x001c1f0e63547589 */ /* 0x000fe200000e0000 */
[----:B-1----:R-:W-:Y:S02]  /*de90*/  SEL R72, R73, R44, P0 ;  /* 0x0000002c49487207 */ /* 0x002fe40000000000 */
[----:B------:R-:W-:Y:S01]  /*dea0*/  SEL R70, R44, R73, P0 ;  /* 0x000000492c467207 */ /* 0x000fe20000000000 */
[----:B------:R-:W0:Y:S01]  /*deb0*/  SHFL.IDX PT, R66, R25, R52, 0x1c1f ;  /* 0x001c1f3419427589 */ /* 0x000e2200000e0000 */
[----:B------:R-:W-:Y:S02]  /*dec0*/  SEL R74, R74, R49, P0 ;  /* 0x000000314a4a7207 */ /* 0x000fe40000000000 */
[----:B--2---:R-:W-:Y:S01]  /*ded0*/  SEL R77, R51, R24, P0 ;  /* 0x00000018334d7207 */ /* 0x004fe20000000000 */
[----:B------:R-:W1:Y:S01]  /*dee0*/  SHFL.IDX PT, R37, R37, R52, 0x1c1f ;  /* 0x001c1f3425257589 */ /* 0x000e6200000e0000 */
[----:B------:R-:W-:-:S02]  /*def0*/  SEL R75, R24, R51, P0 ;  /* 0x00000033184b7207 */ /* 0x000fc40000000000 */
[----:B---3--:R-:W-:Y:S01]  /*df00*/  SEL R73, R54, R45, P0 ;  /* 0x0000002d36497207 */ /* 0x008fe20000000000 */
[----:B------:R-:W2:Y:S04]  /*df10*/  SHFL.IDX PT, R43, R43, R52, 0x1c1f ;  /* 0x001c1f342b2b7589 */ /* 0x000ea800000e0000 */
[----:B------:R4:W-:Y:S04]  /*df20*/  SHFL.IDX PT, R50, R61, R14, 0x1c1f ;  /* 0x001c1f0e3d327589 */ /* 0x0009e800000e0000 */
[----:B------:R-:W-:Y:S04]  /*df30*/  SHFL.IDX PT, R9, R63, R14, 0x1c1f ;  /* 0x001c1f0e3f097589 */ /* 0x000fe800000e0000 */
[----:B------:R-:W-:Y:S01]  /*df40*/  SHFL.IDX PT, R42, R65, R14, 0x1c1f ;  /* 0x001c1f0e412a7589 */ /* 0x000fe200000e0000 */
[----:B----4-:R-:W-:-:S03]  /*df50*/  SEL R61, R12, R57, P0 ;  /* 0x000000390c3d7207 */ /* 0x010fc60000000000 */
[----:B------:R3:W-:Y:S01]  /*df60*/  SHFL.IDX PT, R6, R67, R14, 0x1c1f ;  /* 0x001c1f0e43067589 */ /* 0x0007e200000e0000 */
[----:B0-----:R-:W-:Y:S02]  /*df70*/  SEL R68, R53, R66, P0 ;  /* 0x0000004235447207 */ /* 0x001fe40000000000 */
[----:B------:R-:W-:Y:S01]  /*df80*/  SEL R66, R66, R53, P0 ;  /* 0x0000003542427207 */ /* 0x000fe20000000000 */
[----:B------:R0:W-:Y:S01]  /*df90*/  SHFL.IDX PT, R5, R69, R14, 0x1c1f ;  /* 0x001c1f0e45057589 */ /* 0x0001e200000e0000 */
[----:B-1----:R-:W-:Y:S02]  /*dfa0*/  SEL R64, R62, R37, P0 ;  /* 0x000000253e407207 */ /* 0x002fe40000000000 */
[----:B------:R-:W-:Y:S01]  /*dfb0*/  SEL R62, R37, R62, P0 ;  /* 0x0000003e253e7207 */ /* 0x000fe20000000000 */
[----:B------:R1:W-:Y:S01]  /*dfc0*/  SHFL.IDX PT, R4, R71, R14, 0x1c1f ;  /* 0x001c1f0e47047589 */ /* 0x0003e200000e0000 */
[----:B---3--:R-:W-:-:S03]  /*dfd0*/  SEL R67, R26, R55, P0 ;  /* 0x000000371a437207 */ /* 0x008fc60000000000 */
[----:B------:R-:W-:Y:S01]  /*dfe0*/  SHFL.IDX PT, R56, R81, R14, 0x1c1f ;  /* 0x001c1f0e51387589 */ /* 0x000fe200000e0000 */
[----:B0-----:R-:W-:-:S03]  /*dff0*/  SEL R69, R55, R26, P0 ;  /* 0x0000001a37457207 */ /* 0x001fc60000000000 */
[----:B------:R-:W-:Y:S01]  /*e000*/  SHFL.IDX PT, R85, R83, R14, 0x1c1f ;  /* 0x001c1f0e53557589 */ /* 0x000fe200000e0000 */
[----:B--2---:R-:W-:Y:S02]  /*e010*/  SEL R55, R43, R84, P0 ;  /* 0x000000542b377207 */ /* 0x004fe40000000000 */
[----:B-1----:R-:W-:Y:S01]  /*e020*/  SEL R71, R45, R54, P0 ;  /* 0x000000362d477207 */ /* 0x002fe20000000000 */
[----:B------:R-:W-:Y:S01]  /*e030*/  SHFL.IDX PT, R13, R95, R14, 0x1c1f ;  /* 0x001c1f0e5f0d7589 */ /* 0x000fe200000e0000 */
[----:B------:R-:W-:Y:S02]  /*e040*/  F2FP.BF16.F32.PACK_AB R24, R69, R68 ;  /* 0x000000444518723e */ /* 0x000fe400000010ff */
[----:B------:R-:W-:Y:S01]  /*e050*/  F2FP.BF16.F32.PACK_AB R26, R67, R66 ;  /* 0x00000042431a723e */ /* 0x000fe200000010ff */
[----:B------:R-:W-:Y:S04]  /*e060*/  SHFL.IDX PT, R11, R97, R14, 0x1c1f ;  /* 0x001c1f0e610b7589 */ /* 0x000fe800000e0000 */
[----:B------:R-:W-:Y:S04]  /*e070*/  SHFL.IDX PT, R38, R91, R14, 0x1c1f ;  /* 0x001c1f0e5b267589 */ /* 0x000fe800000e0000 */
[----:B------:R-:W-:Y:S04]  /*e080*/  SHFL.IDX PT, R8, R93, R14, 0x1c1f ;  /* 0x001c1f0e5d087589 */ /* 0x000fe800000e0000 */
[----:B------:R-:W-:Y:S04]  /*e090*/  SHFL.IDX PT, R7, R87, R14, 0x1c1f ;  /* 0x001c1f0e57077589 */ /* 0x000fe800000e0000 */
[----:B------:R-:W0:Y:S04]  /*e0a0*/  SHFL.IDX PT, R35, R35, R52, 0x1c1f ;  /* 0x001c1f3423237589 */ /* 0x000e2800000e0000 */
[----:B------:R-:W1:Y:S04]  /*e0b0*/  SHFL.IDX PT, R39, R39, R52, 0x1c1f ;  /* 0x001c1f3427277589 */ /* 0x000e6800000e0000 */
[----:B------:R-:W2:Y:S04]  /*e0c0*/  SHFL.IDX PT, R15, R36, R52, 0x1c1f ;  /* 0x001c1f34240f7589 */ /* 0x000ea800000e0000 */
[----:B------:R-:W3:Y:S04]  /*e0d0*/  SHFL.IDX PT, R14, R47, R52, 0x1c1f ;  /* 0x001c1f342f0e7589 */ /* 0x000ee800000e0000 */
[----:B------:R-:W4:Y:S04]  /*e0e0*/  SHFL.IDX PT, R30, R41, R52, 0x1c1f ;  /* 0x001c1f34291e7589 */ /* 0x000f2800000e0000 */
[----:B------:R-:W4:Y:S04]  /*e0f0*/  SHFL.IDX PT, R27, R27, R52, 0x1c1f ;  /* 0x001c1f341b1b7589 */ /* 0x000f2800000e0000 */
[----:B------:R2:W-:Y:S01]  /*e100*/  SHFL.IDX PT, R81, R31, R52, 0x1c1f ;  /* 0x001c1f341f517589 */ /* 0x0005e200000e0000 */
[----:B0-----:R-:W-:-:S03]  /*e110*/  SEL R45, R6, R35, P0 ;  /* 0x00000023062d7207 */ /* 0x001fc60000000000 */
[----:B------:R-:W0:Y:S01]  /*e120*/  SHFL.IDX PT, R40, R40, R52, 0x1c1f ;  /* 0x001c1f3428287589 */ /* 0x000e2200000e0000 */
[----:B-1----:R-:W-:Y:S02]  /*e130*/  SEL R65, R56, R39, P0 ;  /* 0x0000002738417207 */ /* 0x002fe40000000000 */
[----:B------:R-:W-:Y:S01]  /*e140*/  SEL R63, R39, R56, P0 ;  /* 0x00000038273f7207 */ /* 0x000fe20000000000 */
[----:B------:R4:W1:Y:S01]  /*e150*/  SHFL.IDX PT, R25, R48, R52, 0x1c1f ;  /* 0x001c1f3430197589 */ /* 0x00086200000e0000 */
[----:B--2---:R-:W-:Y:S02]  /*e160*/  SEL R37, R4, R15, P0 ;  /* 0x0000000f04257207 */ /* 0x004fe40000000000 */
[----:B------:R-:W-:Y:S01]  /*e170*/  SEL R31, R60, R59, P0 ;  /* 0x0000003b3c1f7207 */ /* 0x000fe20000000000 */
[----:B------:R2:W1:Y:S01]  /*e180*/  SHFL.IDX PT, R82, R33, R52, 0x1c1f ;  /* 0x001c1f3421527589 */ /* 0x00046200000e0000 */
[----:B---3--:R-:W-:Y:S02]  /*e190*/  SEL R49, R11, R14, P0 ;  /* 0x0000000e0b317207 */ /* 0x008fe40000000000 */
[----:B------:R-:W-:Y:S01]  /*e1a0*/  SEL R47, R14, R11, P0 ;  /* 0x0000000b0e2f7207 */ /* 0x000fe20000000000 */
[----:B------:R-:W3:Y:S01]  /*e1b0*/  SHFL.IDX PT, R83, R32, R52, 0x1c1f ;  /* 0x001c1f3420537589 */ /* 0x000ee200000e0000 */
[----:B------:R-:W-:-:S02]  /*e1c0*/  F2FP.BF16.F32.PACK_AB R14, R75, R74 ;  /* 0x0000004a4b0e723e */ /* 0x000fc400000010ff */
[----:B----4-:R-:W-:Y:S01]  /*e1d0*/  SEL R48, R13, R30, P0 ;  /* 0x0000001e0d307207 */ /* 0x010fe20000000000 */
[----:B------:R4:W3:Y:S01]  /*e1e0*/  SHFL.IDX PT, R87, R46, R52, 0x1c1f ;  /* 0x001c1f342e577589 */ /* 0x0008e200000e0000 */
[----:B--2---:R-:W-:-:S03]  /*e1f0*/  SEL R33, R59, R60, P0 ;  /* 0x0000003c3b217207 */ /* 0x004fc60000000000 */
[----:B------:R-:W2:Y:S01]  /*e200*/  SHFL.IDX PT, R34, R34, R52, 0x1c1f ;  /* 0x001c1f3422227589 */ /* 0x000ea200000e0000 */
[----:B------:R-:W-:Y:S02]  /*e210*/  SEL R59, R57, R12, P0 ;  /* 0x0000000c393b7207 */ /* 0x000fe40000000000 */
[----:B------:R-:W-:Y:S01]  /*e220*/  SEL R57, R84, R43, P0 ;  /* 0x0000002b54397207 */ /* 0x000fe20000000000 */
[----:B------:R1:W2:Y:S01]  /*e230*/  SHFL.IDX PT, R130, R130, R52, 0x1c1f ;  /* 0x001c1f3482827589 */ /* 0x0002a200000e0000 */
[----:B------:R-:W-:Y:S02]  /*e240*/  SEL R43, R35, R6, P0 ;  /* 0x00000006232b7207 */ /* 0x000fe40000000000 */
[----:B----4-:R-:W-:Y:S02]  /*e250*/  SEL R46, R30, R13, P0 ;  /* 0x0000000d1e2e7207 */ /* 0x010fe40000000000 */
[----:B------:R-:W-:Y:S02]  /*e260*/  SEL R35, R15, R4, P0 ;  /* 0x000000040f237207 */ /* 0x000fe40000000000 */
[----:B------:R-:W-:-:S02]  /*e270*/  SEL R60, R58, R27, P0 ;  /* 0x0000001b3a3c7207 */ /* 0x000fc40000000000 */
[----:B------:R-:W-:Y:S02]  /*e280*/  F2FP.BF16.F32.PACK_AB R12, R77, R76 ;  /* 0x0000004c4d0c723e */ /* 0x000fe400000010ff */
[----:B------:R-:W-:Y:S02]  /*e290*/  F2FP.BF16.F32.PACK_AB R13, R73, R72 ;  /* 0x00000048490d723e */ /* 0x000fe400000010ff */
[----:B------:R-:W-:Y:S02]  /*e2a0*/  F2FP.BF16.F32.PACK_AB R15, R71, R70 ;  /* 0x00000046470f723e */ /* 0x000fe400000010ff */
[----:B------:R-:W-:Y:S02]  /*e2b0*/  SEL R58, R27, R58, P0 ;  /* 0x0000003a1b3a7207 */ /* 0x000fe40000000000 */
[----:B0-----:R-:W-:Y:S01]  /*e2c0*/  SEL R56, R85, R40, P0 ;  /* 0x0000002855387207 */ /* 0x001fe20000000000 */
[----:B------:R-:W-:Y:S01]  /*e2d0*/  STSM.16.M88.4 [R10], R12 ;  /* 0x0000000c0a007844 */ /* 0x000fe20000000200 */
[----:B------:R-:W-:-:S02]  /*e2e0*/  SEL R54, R40, R85, P0 ;  /* 0x0000005528367207 */ /* 0x000fc40000000000 */
[----:B-1----:R-:W-:Y:S02]  /*e2f0*/  SEL R52, R50, R81, P0 ;  /* 0x0000005132347207 */ /* 0x002fe40000000000 */
[----:B------:R-:W-:Y:S02]  /*e300*/  SEL R41, R8, R25, P0 ;  /* 0x0000001908297207 */ /* 0x000fe40000000000 */
[----:B------:R-:W-:Y:S02]  /*e310*/  SEL R39, R25, R8, P0 ;  /* 0x0000000819277207 */ /* 0x000fe40000000000 */
[----:B------:R-:W-:Y:S01]  /*e320*/  SEL R50, R81, R50, P0 ;  /* 0x0000003251327207 */ /* 0x000fe20000000000 */
[----:B------:R-:W-:Y:S01]  /*e330*/  IMAD.U32 R81, RZ, RZ, UR9 ;  /* 0x00000009ff517e24 */ /* 0x000fe2000f8e00ff */
[----:B------:R-:W-:Y:S02]  /*e340*/  SEL R53, R9, R82, P0 ;  /* 0x0000005209357207 */ /* 0x000fe40000000000 */
[----:B------:R-:W-:-:S02]  /*e350*/  SEL R51, R82, R9, P0 ;  /* 0x0000000952337207 */ /* 0x000fc40000000000 */
[----:B---3--:R-:W-:Y:S02]  /*e360*/  SEL R44, R42, R83, P0 ;  /* 0x000000532a2c7207 */ /* 0x008fe40000000000 */
[----:B------:R-:W-:Y:S02]  /*e370*/  SEL R40, R38, R87, P0 ;  /* 0x0000005726287207 */ /* 0x000fe40000000000 */
[----:B------:R-:W-:Y:S02]  /*e380*/  F2FP.BF16.F32.PACK_AB R25, R65, R64 ;  /* 0x000000404119723e */ /* 0x000fe400000010ff */
[----:B------:R-:W-:Y:S02]  /*e390*/  F2FP.BF16.F32.PACK_AB R27, R63, R62 ;  /* 0x0000003e3f1b723e */ /* 0x000fe400000010ff */
[----:B------:R-:W-:Y:S02]  /*e3a0*/  SEL R42, R83, R42, P0 ;  /* 0x0000002a532a7207 */ /* 0x000fe40000000000 */
[----:B------:R-:W-:Y:S01]  /*e3b0*/  SEL R38, R87, R38, P0 ;  /* 0x0000002657267207 */ /* 0x000fe20000000000 */
[----:B------:R0:W-:Y:S01]  /*e3c0*/  STSM.16.M88.4 [R80], R24 ;  /* 0x0000001850007844 */ /* 0x0001e20000000200 */
[----:B--2---:R-:W-:-:S02]  /*e3d0*/  SEL R36, R5, R34, P0 ;  /* 0x0000002205247207 */ /* 0x004fc40000000000 */
[----:B------:R-:W-:Y:S02]  /*e3e0*/  SEL R34, R34, R5, P0 ;  /* 0x0000000522227207 */ /* 0x000fe40000000000 */
[----:B------:R-:W-:Y:S02]  /*e3f0*/  SEL R32, R7, R130, P0 ;  /* 0x0000008207207207 */ /* 0x000fe40000000000 */
[----:B------:R-:W-:Y:S02]  /*e400*/  SEL R30, R130, R7, P0 ;  /* 0x00000007821e7207 */ /* 0x000fe40000000000 */
[----:B------:R-:W-:Y:S02]  /*e410*/  F2FP.BF16.F32.PACK_AB R4, R61, R60 ;  /* 0x0000003c3d04723e */ /* 0x000fe400000010ff */
[----:B------:R-:W-:Y:S02]  /*e420*/  F2FP.BF16.F32.PACK_AB R5, R57, R56 ;  /* 0x000000383905723e */ /* 0x000fe400000010ff */
[----:B------:R-:W-:-:S02]  /*e430*/  F2FP.BF16.F32.PACK_AB R6, R59, R58 ;  /* 0x0000003a3b06723e */ /* 0x000fc400000010ff */
[----:B------:R-:W-:Y:S01]  /*e440*/  F2FP.BF16.F32.PACK_AB R7, R55, R54 ;  /* 0x000000363707723e */ /* 0x000fe200000010ff */
[----:B0-----:R-:W-:Y:S01]  /*e450*/  IMAD.U32 R80, RZ, RZ, UR8 ;  /* 0x00000008ff507e24 */ /* 0x001fe2000f8e00ff */
[----:B------:R-:W-:Y:S01]  /*e460*/  F2FP.BF16.F32.PACK_AB R8, R53, R52 ;  /* 0x000000343508723e */ /* 0x000fe200000010ff */
[----:B------:R-:W-:Y:S01]  /*e470*/  ULDC.64 UR8, c[0x0][0xc08] ;  /* 0x0003020000087ab9 */ /* 0x000fe20000000a00 */
[----:B------:R-:W-:Y:S01]  /*e480*/  F2FP.BF16.F32.PACK_AB R9, R49, R48 ;  /* 0x000000303109723e */ /* 0x000fe200000010ff */
[----:B------:R0:W-:Y:S01]  /*e490*/  STSM.16.M88.4 [R21], R4 ;  /* 0x0000000415007844 */ /* 0x0001e20000000200 */
[----:B------:R-:W-:Y:S02]  /*e4a0*/  F2FP.BF16.F32.PACK_AB R10, R51, R50 ;  /* 0x00000032330a723e */ /* 0x000fe400000010ff */
[----:B------:R-:W-:Y:S02]  /*e4b0*/  F2FP.BF16.F32.PACK_AB R11, R47, R46 ;  /* 0x0000002e2f0b723e */ /* 0x000fe400000010ff */
[----:B------:R-:W-:-:S02]  /*e4c0*/  F2FP.BF16.F32.PACK_AB R12, R45, R44 ;  /* 0x0000002c2d0c723e */ /* 0x000fc400000010ff */
[----:B------:R-:W-:Y:S01]  /*e4d0*/  F2FP.BF16.F32.PACK_AB R13, R41, R40 ;  /* 0x00000028290d723e */ /* 0x000fe200000010ff */
[----:B------:R1:W-:Y:S01]  /*e4e0*/  STSM.16.M88.4 [R2], R8 ;  /* 0x0000000802007844 */ /* 0x0003e20000000200 */
[----:B------:R-:W-:Y:S02]  /*e4f0*/  F2FP.BF16.F32.PACK_AB R14, R43, R42 ;  /* 0x0000002a2b0e723e */ /* 0x000fe400000010ff */
[----:B------:R-:W-:Y:S02]  /*e500*/  F2FP.BF16.F32.PACK_AB R15, R39, R38 ;  /* 0x00000026270f723e */ /* 0x000fe400000010ff */
[----:B------:R-:W-:Y:S02]  /*e510*/  F2FP.BF16.F32.PACK_AB R24, R37, R36 ;  /* 0x000000242518723e */ /* 0x000fe400000010ff */
[----:B------:R-:W-:Y:S01]  /*e520*/  F2FP.BF16.F32.PACK_AB R25, R33, R32 ;  /* 0x000000202119723e */ /* 0x000fe200000010ff */
[----:B------:R2:W-:Y:S01]  /*e530*/  STSM.16.M88.4 [R78], R12 ;  /* 0x0000000c4e007844 */ /* 0x0005e20000000200 */
[----:B------:R-:W-:Y:S01]  /*e540*/  F2FP.BF16.F32.PACK_AB R26, R35, R34 ;  /* 0x00000022231a723e */ /* 0x000fe200000010ff */
[----:B0-----:R-:W0:Y:S01]  /*e550*/  LDC R21, c[0x0][0xbe8] ;  /* 0x0002fa00ff157b82 */ /* 0x001e220000000800 */
[----:B------:R-:W-:-:S02]  /*e560*/  F2FP.BF16.F32.PACK_AB R27, R31, R30 ;  /* 0x0000001e1f1b723e */ /* 0x000fc400000010ff */
[----:B------:R-:W-:-:S03]  /*e570*/  ISETP.NE.U32.AND P0, PT, RZ, UR10, PT ;  /* 0x0000000aff007c0c */ /* 0x000fc6000bf05070 */
[----:B------:R3:W-:Y:S01]  /*e580*/  STSM.16.M88.4 [R79], R24 ;  /* 0x000000184f007844 */ /* 0x0007e20000000200 */
[----:B------:R-:W-:Y:S01]  /*e590*/  ISETP.NE.AND.EX P0, PT, RZ, UR11, PT, P0 ;  /* 0x0000000bff007c0c */ /* 0x000fe2000bf05300 */
[----:B------:R-:W-:-:S12]  /*e5a0*/  BAR.SYNC.DEFER_BLOCKING 0x1, 0x180 ;  /* 0x0046000000007b1d */ /* 0x000fd80000010000 */
[----:B------:R-:W4:Y:S01]  /*e5b0*/  @P0 LDG.E R82, desc[UR52][R80.64] ;  /* 0x0000003450520981 */ /* 0x000f22000c1e1900 */
[----:B0-----:R-:W-:Y:S01]  /*e5c0*/  ISETP.NE.AND P1, PT, R21, 0x1, PT ;  /* 0x000000011500780c */ /* 0x001fe20003f25270 */
[----:B------:R-:W-:Y:S02]  /*e5d0*/  UISETP.NE.U32.AND UP0, UPT, UR8, URZ, UPT ;  /* 0x0000003f0800728c */ /* 0x000fe4000bf05070 */
[----:B------:R-:W-:Y:S02]  /*e5e0*/  UISETP.GT.AND UP1, UPT, UR43, 0x1, UPT ;  /* 0x000000012b00788c */ /* 0x000fe4000bf24270 */
[----:B------:R-:W-:Y:S01]  /*e5f0*/  UISETP.NE.AND.EX UP0, UPT, UR9, URZ, UPT, UP0 ;  /* 0x0000003f0900728c */ /* 0x000fe2000bf05300 */
[----:B------:R-:W-:Y:S01]  /*e600*/  UMOV UR18, 0x9b8 ;  /* 0x000009b800127882 */ /* 0x000fe20000000000 */
[----:B------:R-:W-:-:S06]  /*e610*/  ULDC UR4, c[0x0][0xa88] ;  /* 0x0002a20000047ab9 */ /* 0x000fcc0000000800 */
[----:B------:R-:W0:Y:S01]  /*e620*/  @P1 LDC R6, c[0x0][0xbec] ;  /* 0x0002fb00ff061b82 */ /* 0x000e220000000800 */
[----:B------:R-:W-:Y:S01]  /*e630*/  USEL UR18, UR18, 0x978, UP1 ;  /* 0x0000097812127887 */ /* 0x000fe20008800000 */
[----:B------:R-:W-:Y:S01]  /*e640*/  PLOP3.LUT P4, PT, PT, PT, UP0, 0x80, 0x0 ;  /* 0x000000000000781c */ /* 0x000fe20003f8f008 */
[----:B------:R-:W-:Y:S01]  /*e650*/  @UP0 ULDC.64 UR8, c[0x0][0xc08] ;  /* 0x0003020000080ab9 */ /* 0x000fe20000000a00 */
[----:B-1----:R-:W-:Y:S01]  /*e660*/  IMAD.U32 R2, RZ, RZ, UR4 ;  /* 0x00000004ff027e24 */ /* 0x002fe2000f8e00ff */
[----:B------:R-:W-:-:S03]  /*e670*/  @UP0 UIMAD.WIDE UR8, UR37, 0x4, UR8 ;  /* 0x00000004250808a5 */ /* 0x000fc6000f8e0208 */
[----:B------:R-:W1:Y:S01]  /*e680*/  @P1 LDC R9, c[0x0][0xbf0] ;  /* 0x0002fc00ff091b82 */ /* 0x000e620000000800 */
[----:B------:R-:W-:Y:S02]  /*e690*/  UISETP.NE.U32.AND UP0, UPT, UR10, URZ, UPT ;  /* 0x0000003f0a00728c */ /* 0x000fe4000bf05070 */
[----:B------:R-:W-:Y:S01]  /*e6a0*/  IMAD.U32 R4, RZ, RZ, UR8 ;  /* 0x00000008ff047e24 */ /* 0x000fe2000f8e00ff */
[----:B------:R-:W-:Y:S01]  /*e6b0*/  USEL UR16, UR42, URZ, UP1 ;  /* 0x0000003f2a107287 */ /* 0x000fe20008800000 */
[----:B------:R-:W-:Y:S01]  /*e6c0*/  IMAD.U32 R5, RZ, RZ, UR9 ;  /* 0x00000009ff057e24 */ /* 0x000fe2000f8e00ff */
[----:B------:R-:W-:Y:S01]  /*e6d0*/  UISETP.NE.AND.EX UP0, UPT, UR11, URZ, UPT, UP0 ;  /* 0x0000003f0b00728c */ /* 0x000fe2000bf05300 */
[----:B------:R-:W-:Y:S01]  /*e6e0*/  ULDC.64 UR12, c[0x0][UR18+0x218] ;  /* 0x00008600120c7abb */ /* 0x000fe20008000a00 */
[----:B------:R-:W-:Y:S01]  /*e6f0*/  UMOV UR4, URZ ;  /* 0x0000003f00047c82 */ /* 0x000fe20008000000 */
[----:B------:R-:W-:Y:S01]  /*e700*/  UIMAD.WIDE.U32 UR8, UR12, UR36, URZ ;  /* 0x000000240c0872a5 */ /* 0x000fe2000f8e003f */
[----:B--2---:R-:W-:Y:S01]  /*e710*/  VIADD R13, R17, UR39 ;  /* 0x00000027110d7c36 */ /* 0x004fe20008000000 */
[----:B------:R-:W-:Y:S01]  /*e720*/  ULDC.64 UR14, c[0x0][UR18+0x228] ;  /* 0x00008a00120e7abb */ /* 0x000fe20008000a00 */
[----:B------:R-:W-:Y:S01]  /*e730*/  UIMAD UR12, UR13, UR36, URZ ;  /* 0x000000240d0c72a4 */ /* 0x000fe2000f8e023f */
[----:B------:R0:W5:Y:S01]  /*e740*/  @P4 LDG.E R2, desc[UR52][R4.64] ;  /* 0x0000003404024981 */ /* 0x000162000c1e1900 */
[----:B------:R-:W-:Y:S01]  /*e750*/  USHF.R.S32.HI UR17, URZ, 0x1f, UR37 ;  /* 0x0000001f3f117899 */ /* 0x000fe20008011425 */
[----:B------:R-:W-:Y:S01]  /*e760*/  IMAD.MOV.U32 R7, RZ, RZ, R13 ;  /* 0x000000ffff077224 */ /* 0x000fe200078e000d */
[----:B------:R-:W-:-:S02]  /*e770*/  USEL UR7, UR37, URZ, !UP0 ;  /* 0x0000003f25077287 */ /* 0x000fc4000c000000 */
[----:B------:R-:W-:Y:S01]  /*e780*/  UIMAD.WIDE.U32 UR20, UR14, UR16, URZ ;  /* 0x000000100e1472a5 */ /* 0x000fe2000f8e003f */
[----:B------:R-:W-:Y:S01]  /*e790*/  ULDC.64 UR10, c[0x0][UR18+0x220] ;  /* 0x00008800120a7abb */ /* 0x000fe20008000a00 */
[----:B------:R-:W-:Y:S02]  /*e7a0*/  UIMAD UR14, UR15, UR16, URZ ;  /* 0x000000100f0e72a4 */ /* 0x000fe4000f8e023f */
[----:B------:R-:W-:Y:S01]  /*e7b0*/  UIADD3 UR15, UR9, UR12, URZ ;  /* 0x0000000c090f7290 */ /* 0x000fe2000fffe03f */
[----:B0-----:R-:W-:Y:S01]  /*e7c0*/  @P1 IMAD.HI.U32 R4, R13, R6, RZ ;  /* 0x000000060d041227 */ /* 0x001fe200078e00ff */
[----:B------:R-:W-:Y:S02]  /*e7d0*/  USEL UR17, UR17, URZ, !UP0 ;  /* 0x0000003f11117287 */ /* 0x000fe4000c000000 */
[----:B------:R-:W-:Y:S01]  /*e7e0*/  UIMAD UR9, UR11, UR7, URZ ;  /* 0x000000070b0972a4 */ /* 0x000fe2000f8e023f */
[----:B------:R-:W-:Y:S01]  /*e7f0*/  IMAD.U32 R5, RZ, RZ, UR21 ;  /* 0x00000015ff057e24 */ /* 0x000fe2000f8e00ff */
[----:B------:R-:W-:Y:S01]  /*e800*/  UIMAD.WIDE.U32 UR12, UR10, UR7, URZ ;  /* 0x000000070a0c72a5 */ /* 0x000fe2000f8e003f */
[----:B-1----:R-:W-:Y:S01]  /*e810*/  @P1 SHF.R.U32.HI R7, RZ, R9, R4 ;  /* 0x00000009ff071219 */ /* 0x002fe20000011604 */
[----:B------:R-:W-:Y:S01]  /*e820*/  UIMAD UR9, UR10, UR17, UR9 ;  /* 0x000000110a0972a4 */ /* 0x000fe2000f8e0209 */
[----:B------:R-:W-:Y:S01]  /*e830*/  IMAD.U32 R4, RZ, RZ, UR20 ;  /* 0x00000014ff047e24 */ /* 0x000fe2000f8e00ff */
[----:B------:R-:W-:Y:S01]  /*e840*/  UIADD3 UR14, UR21, UR14, URZ ;  /* 0x0000000e150e7290 */ /* 0x000fe2000fffe03f */
[--C-:B------:R-:W-:Y:S01]  /*e850*/  SHF.R.S32.HI R5, RZ, 0x1f, R7.reuse ;  /* 0x0000001fff057819 */ /* 0x100fe20000011407 */
[----:B------:R-:W-:Y:S01]  /*e860*/  UIADD3 UR9, UR13, UR9, URZ ;  /* 0x000000090d097290 */ /* 0x000fe2000fffe03f */
[----:B------:R-:W-:-:S03]  /*e870*/  IMAD.MOV R6, RZ, RZ, -R7 ;  /* 0x000000ffff067224 */ /* 0x000fc600078e0a07 */
[----:B------:R-:W-:Y:S02]  /*e880*/  IMAD.U32 R8, RZ, RZ, UR14 ;  /* 0x0000000eff087e24 */ /* 0x000fe4000f8e00ff */
[----:B------:R-:W-:-:S05]  /*e890*/  IMAD R9, R21, R6, R13 ;  /* 0x0000000615097224 */ /* 0x000fca00078e020d */
[----:B------:R-:W-:Y:S02]  /*e8a0*/  SHF.R.S32.HI R6, RZ, 0x1f, R9 ;  /* 0x0000001fff067819 */ /* 0x000fe40000011409 */
[----:B----4-:R-:W-:-:S13]  /*e8b0*/  @P0 R2UR UR4, R82 ;  /* 0x00000000520402ca */ /* 0x010fda00000e0000 */
        /* <DEDUP_REMOVED lines=15> */
[----:B---3--:R-:W-:Y:S08]  /*e9b0*/  @P4 BRA `(.L_x_954) ;  /* 0x0000000000104947 */ /* 0x008ff00003800000 */
[----:B------:R-:W-:Y:S05]  /*e9c0*/  @!P0 BRA `(.L_x_954) ;  /* 0x00000000000c8947 */ /* 0x000fea0003800000 */
[----:B------:R-:W2:Y:S04]  /*e9d0*/  LDG.E R5, desc[UR52][R80.64] ;  /* 0x0000003450057981 */ /* 0x000ea8000c1e1900 */
[----:B-----5:R-:W2:Y:S02]  /*e9e0*/  LDG.E R2, desc[UR52][R80.64+0x4] ;  /* 0x0000043450027981 */ /* 0x020ea4000c1e1900 */
[----:B--2---:R-:W-:-:S07]  /*e9f0*/  IMAD.IADD R2, R2, 0x1, -R5 ;  /* 0x0000000102027824 */ /* 0x004fce00078e0a05 */
.L_x_954:
        /* <DEDUP_REMOVED lines=13> */
[----:B--2---:R-:W-:-:S04]  /*ead0*/  VIADD R11, R11, UR39 ;  /* 0x000000270b0b7c36 */ /* 0x004fc80008000000 */
        /* <DEDUP_REMOVED lines=8> */
[----:B------:R-:W1:Y:S01]  /*eb60*/  @P1 LDC R20, c[0x0][0xbec] ;  /* 0x0002fb00ff141b82 */ /* 0x000e620000000800 */
[----:B------:R-:W-:-:S07]  /*eb70*/  ULDC.64 UR12, c[0x0][0xaa0] ;  /* 0x0002a800000c7ab9 */ /* 0x000fce0000000a00 */
[----:B------:R-:W2:Y:S01]  /*eb80*/  @P1 LDC R37, c[0x0][0xbf0] ;  /* 0x0002fc00ff251b82 */ /* 0x000ea20000000800 */
[----:B0-----:R-:W-:-:S05]  /*eb90*/  VIADD R79, R10, 0xffffff80 ;  /* 0xffffff800a4f7836 */ /* 0x001fca0000000000 */
[----:B------:R-:W-:-:S04]  /*eba0*/  SHF.R.S32.HI R78, RZ, 0x1f, R79 ;  /* 0x0000001fff4e7819 */ /* 0x000fc8000001144f */
[----:B------:R-:W-:-:S04]  /*ebb0*/  LEA.HI R78, R78, R79, RZ, 0x2 ;  /* 0x0000004f4e4e7211 */ /* 0x000fc800078f10ff */
[----:B------:R-:W-:-:S05]  /*ebc0*/  SHF.R.S32.HI R78, RZ, 0x2, R78 ;  /* 0x00000002ff4e7819 */ /* 0x000fca000001144e */
[----:B------:R-:W-:Y:S01]  /*ebd0*/  IMAD R3, R78, 0x20, R18 ;  /* 0x000000204e037824 */ /* 0x000fe200078e0212 */
[----:B------:R-:W-:-:S03]  /*ebe0*/  SHF.R.S32.HI R36, RZ, 0x1f, R79 ;  /* 0x0000001fff247819 */ /* 0x000fc6000001144f */
[----:B------:R-:W-:Y:S01]  /*ebf0*/  IMAD.WIDE R28, R3, 0x2, R28 ;  /* 0x00000002031c7825 */ /* 0x000fe200078e021c */
[----:B------:R-:W-:Y:S01]  /*ec00*/  LEA.HI R36, R36, R79, RZ, 0x2 ;  /* 0x0000004f24247211 */ /* 0x000fe200078f10ff */
[----:B------:R-:W-:Y:S01]  /*ec10*/  UIMAD UR10, UR11, UR12, URZ ;  /* 0x0000000c0b0a72a4 */ /* 0x000fe2000f8e023f */
[----:B------:R-:W-:Y:S02]  /*ec20*/  IADD3 R6, P5, R28, 0x7800, RZ ;  /* 0x000078001c067810 */ /* 0x000fe40007fbe0ff */
[----:B------:R-:W-:Y:S02]  /*ec30*/  LOP3.LUT R36, R36, 0xfffffffc, RZ, 0xc0, !PT ;  /* 0xfffffffc24247812 */ /* 0x000fe400078ec0ff */
[----:B------:R-:W-:Y:S01]  /*ec40*/  LOP3.LUT R3, R6, 0x180, RZ, 0xc0, !PT ;  /* 0x0000018006037812 */ /* 0x000fe200078ec0ff */
[----:B------:R-:W-:Y:S01]  /*ec50*/  UIMAD UR10, UR4, UR13, UR10 ;  /* 0x0000000d040a72a4 */ /* 0x000fe2000f8e020a */
[C---:B------:R-:W-:Y:S01]  /*ec60*/  IADD3 R9, P0, R28.reuse, 0x1800, RZ ;  /* 0x000018001c097810 */ /* 0x040fe20007f1e0ff */
[----:B------:R-:W-:Y:S01]  /*ec70*/  UIMAD.WIDE.U32 UR8, UR4, UR12, URZ ;  /* 0x0000000c040872a5 */ /* 0x000fe2000f8e003f */
[----:B------:R-:W-:Y:S01]  /*ec80*/  SHF.R.U64 R3, R3, 0x3, RZ ;  /* 0x0000000303037819 */ /* 0x000fe200000012ff */
[----:B------:R-:W-:Y:S01]  /*ec90*/  IMAD.IADD R36, R79, 0x1, -R36 ;  /* 0x000000014f247824 */ /* 0x000fe200078e0a24 */
[----:B------:R-:W-:Y:S01]  /*eca0*/  IADD3 R13, P2, R28, 0x3000, RZ ;  /* 0x000030001c0d7810 */ /* 0x000fe20007f5e0ff */
[----:B------:R-:W-:Y:S01]  /*ecb0*/  UIADD3 UR9, UR9, UR10, URZ ;  /* 0x0000000a09097290 */ /* 0x000fe2000fffe03f */
[----:B------:R-:W-:Y:S01]  /*ecc0*/  LOP3.LUT R32, R3, R6, RZ, 0x3c, !PT ;  /* 0x0000000603207212 */ /* 0x000fe200078e3cff */
[----:B------:R-:W-:Y:S01]  /*ecd0*/  IMAD R3, R36, 0x60, R78 ;  /* 0x0000006024037824 */ /* 0x000fe200078e024e */
[----:B------:R-:W-:Y:S01]  /*ece0*/  ULDC.64 UR10, c[0x0][0xae8] ;  /* 0x0002ba00000a7ab9 */ /* 0x000fe20000000a00 */
[----:B------:R-:W-:Y:S01]  /*ecf0*/  USHF.R.S32.HI UR4, URZ, 0x1f, UR7 ;  /* 0x0000001f3f047899 */ /* 0x000fe20008011407 */
[C---:B------:R-:W-:Y:S01]  /*ed00*/  IADD3 R25, P3, R28.reuse, 0x4800, RZ ;  /* 0x000048001c197810 */ /* 0x040fe20007f7e0ff */
[----:B------:R-:W-:Y:S01]  /*ed10*/  UIMAD.WIDE.U32 UR8, UR36, UR10, UR8 ;  /* 0x0000000a240872a5 */ /* 0x000fe2000f8e0008 */
[----:B------:R-:W-:Y:S01]  /*ed20*/  VIADD R39, R3, UR39 ;  /* 0x0000002703277c36 */ /* 0x000fe20008000000 */
[----:B------:R-:W-:Y:S01]  /*ed30*/  IADD3 R31, P4, R28, 0x6000, RZ ;  /* 0x000060001c1f7810 */ /* 0x000fe20007f9e0ff */
[----:B------:R-:W-:Y:S01]  /*ed40*/  IMAD.X R33, RZ, RZ, R29, P5 ;  /* 0x000000ffff217224 */ /* 0x000fe200028e061d */
[----:B------:R-:W-:Y:S01]  /*ed50*/  UIMAD UR9, UR36, UR11, UR9 ;  /* 0x0000000b240972a4 */ /* 0x000fe2000f8e0209 */
[----:B-1----:R-:W-:Y:S01]  /*ed60*/  @P1 IMAD.HI.U32 R20, R39, R20, RZ ;  /* 0x0000001427141227 */ /* 0x002fe200078e00ff */
[----:B------:R-:W-:Y:S01]  /*ed70*/  LOP3.LUT R8, R9, 0x180, RZ, 0xc0, !PT ;  /* 0x0000018009087812 */ /* 0x000fe200078ec0ff */
[----:B------:R-:W-:Y:S01]  /*ed80*/  ULDC.64 UR10, c[0x0][0xaf0] ;  /* 0x0002bc00000a7ab9 */ /* 0x000fe20000000a00 */
[----:B------:R-:W-:Y:S01]  /*ed90*/  LOP3.LUT R12, R13, 0x180, RZ, 0xc0, !PT ;  /* 0x000001800d0c7812 */ /* 0x000fe200078ec0ff */
[----:B------:R-:W-:Y:S01]  /*eda0*/  UIMAD UR4, UR4, UR10, URZ ;  /* 0x0000000a040472a4 */ /* 0x000fe2000f8e023f */
[----:B------:R-:W-:Y:S01]  /*edb0*/  LOP3.LUT R24, R25, 0x180, RZ, 0xc0, !PT ;  /* 0x0000018019187812 */ /* 0x000fe200078ec0ff */
[----:B------:R-:W-:Y:S01]  /*edc0*/  IMAD.MOV.U32 R3, RZ, RZ, R39 ;  /* 0x000000ffff037224 */ /* 0x000fe200078e0027 */
[----:B------:R-:W-:-:S02]  /*edd0*/  LOP3.LUT R30, R31, 0x180, RZ, 0xc0, !PT ;  /* 0x000001801f1e7812 */ /* 0x000fc400078ec0ff */
[----:B------:R-:W-:Y:S01]  /*ede0*/  LOP3.LUT R5, R28, 0x180, RZ, 0xc0, !PT ;  /* 0x000001801c057812 */ /* 0x000fe200078ec0ff */
[----:B------:R-:W-:Y:S01]  /*edf0*/  UIMAD UR4, UR7, UR11, UR4 ;  /* 0x0000000b070472a4 */ /* 0x000fe2000f8e0204 */
[----:B--2---:R-:W-:Y:S01]  /*ee00*/  @P1 SHF.R.U32.HI R3, RZ, R37, R20 ;  /* 0x00000025ff031219 */ /* 0x004fe20000011614 */
[----:B------:R-:W-:Y:S01]  /*ee10*/  UIMAD.WIDE.U32 UR8, UR7, UR10, UR8 ;  /* 0x0000000a070872a5 */ /* 0x000fe2000f8e0008 */
[----:B------:R-:W-:Y:S01]  /*ee20*/  SHF.R.U64 R8, R8, 0x3, RZ ;  /* 0x0000000308087819 */ /* 0x000fe200000012ff */
[----:B------:R-:W5:Y:S01]  /*ee30*/  LD.E.128 R32, desc[UR52][R32.64] ;  /* 0x0000003420207980 */ /* 0x000f62000c101d00 */
[----:B------:R-:W-:Y:S02]  /*ee40*/  SHF.R.U64 R12, R12, 0x3, RZ ;  /* 0x000000030c0c7819 */ /* 0x000fe400000012ff */
[----:B------:R-:W-:Y:S02]  /*ee50*/  SHF.R.U64 R24, R24, 0x3, RZ ;  /* 0x0000000318187819 */ /* 0x000fe400000012ff */
[----:B------:R-:W-:-:S02]  /*ee60*/  SHF.R.U64 R30, R30, 0x3, RZ ;  /* 0x000000031e1e7819 */ /* 0x000fc400000012ff */
[----:B------:R-:W-:Y:S01]  /*ee70*/  SHF.R.U64 R5, R5, 0x3, RZ ;  /* 0x0000000305057819 */ /* 0x000fe200000012ff */
[----:B------:R-:W-:Y:S01]  /*ee80*/  UIADD3 UR4, UR9, UR4, URZ ;  /* 0x0000000409047290 */ /* 0x000fe2000fffe03f */
[--C-:B------:R-:W-:Y:S01]  /*ee90*/  SHF.R.S32.HI R20, RZ, 0x1f, R3.reuse ;  /* 0x0000001fff147819 */ /* 0x100fe20000011403 */
[----:B------:R-:W-:Y:S01]  /*eea0*/  IMAD.MOV R38, RZ, RZ, -R3 ;  /* 0x000000ffff267224 */ /* 0x000fe200078e0a03 */
[----:B------:R-:W-:Y:S01]  /*eeb0*/  LOP3.LUT R8, R8, R9, RZ, 0x3c, !PT ;  /* 0x0000000908087212 */ /* 0x000fe200078e3cff */
[--C-:B------:R-:W-:Y:S01]  /*eec0*/  IMAD.X R9, RZ, RZ, R29.reuse, P0 ;  /* 0x000000ffff097224 */ /* 0x100fe200000e061d */
[----:B------:R-:W-:Y:S01]  /*eed0*/  LOP3.LUT R12, R12, R13, RZ, 0x3c, !PT ;  /* 0x0000000d0c0c7212 */ /* 0x000fe200078e3cff */
[--C-:B------:R-:W-:Y:S01]  /*eee0*/  IMAD.X R13, RZ, RZ, R29.reuse, P2 ;  /* 0x000000ffff0d7224 */ /* 0x100fe200010e061d */
[----:B------:R-:W-:Y:S01]  /*eef0*/  LOP3.LUT R24, R24, R25, RZ, 0x3c, !PT ;  /* 0x0000001918187212 */ /* 0x000fe200078e3cff */
[--C-:B------:R-:W-:Y:S01]  /*ef00*/  IMAD.X R25, RZ, RZ, R29.reuse, P3 ;  /* 0x000000ffff197224 */ /* 0x100fe200018e061d */
[----:B------:R-:W-:Y:S01]  /*ef10*/  LOP3.LUT R30, R30, R31, RZ, 0x3c, !PT ;  /* 0x0000001f1e1e7212 */ /* 0x000fe200078e3cff */
[--C-:B------:R-:W-:Y:S01]  /*ef20*/  IMAD.X R31, RZ, RZ, R29.reuse, P4 ;  /* 0x000000ffff1f7224 */ /* 0x100fe200020e061d */
[----:B------:R-:W-:Y:S01]  /*ef30*/  LOP3.LUT R4, R5, R28, RZ, 0x3c, !PT ;  /* 0x0000001c05047212 */ /* 0x000fe200078e3cff */
[----:B------:R-:W-:Y:S01]  /*ef40*/  IMAD.MOV.U32 R5, RZ, RZ, R29 ;  /* 0x000000ffff057224 */ /* 0x000fe200078e001d */
[----:B------:R-:W-:Y:S01]  /*ef50*/  ULDC.64 UR10, c[0x0][0xae0] ;  /* 0x0002b800000a7ab9 */ /* 0x000fe20000000a00 */
[----:B------:R-:W-:Y:S01]  /*ef60*/  IMAD.U32 R37, RZ, RZ, UR9 ;  /* 0x00000009ff257e24 */ /* 0x000fe2000f8e00ff */
[----:B------:R-:W5:Y:S01]  /*ef70*/  LD.E.128 R8, desc[UR52][R8.64] ;  /* 0x0000003408087980 */ /* 0x000f62000c101d00 */
[----:B------:R-:W-:-:S02]  /*ef80*/  IMAD R20, R20, UR10, RZ ;  /* 0x0000000a14147c24 */ /* 0x000fc4000f8e02ff */
[----:B------:R-:W-:Y:S01]  /*ef90*/  IMAD.U32 R36, RZ, RZ, UR8 ;  /* 0x00000008ff247e24 */ /* 0x000fe2000f8e00ff */
[----:B------:R-:W5:Y:S01]  /*efa0*/  LD.E.128 R4, desc[UR52][R4.64] ;  /* 0x0000003404047980 */ /* 0x000f62000c101d00 */
[----:B------:R-:W-:Y:S01]  /*efb0*/  IMAD.U32 R37, RZ, RZ, UR4 ;  /* 0x00000004ff257e24 */ /* 0x000fe2000f8e00ff */
[----:B------:R-:W-:Y:S01]  /*efc0*/  ULDC.64 UR8, c[0x0][0xad8] ;  /* 0x0002b60000087ab9 */ /* 0x000fe20000000a00 */
[----:B------:R-:W-:Y:S01]  /*efd0*/  IMAD R39, R21, R38, R39 ;  /* 0x0000002615277224 */ /* 0x000fe200078e0227 */
[----:B------:R-:W5:Y:S01]  /*efe0*/  LD.E.128 R12, desc[UR52][R12.64] ;  /* 0x000000340c0c7980 */ /* 0x000f62000c101d00 */
[C---:B------:R-:W-:Y:S02]  /*eff0*/  IMAD R41, R3.reuse, UR11, R20 ;  /* 0x0000000b03297c24 */ /* 0x040fe4000f8e0214 */
[----:B------:R-:W-:Y:S01]  /*f000*/  IMAD.WIDE.U32 R20, R3, UR10, R36 ;  /* 0x0000000a03147c25 */ /* 0x000fe2000f8e0024 */
[----:B------:R-:W5:Y:S01]  /*f010*/  LD.E.128 R24, desc[UR52][R24.64] ;  /* 0x0000003418187980 */ /* 0x000f62000c101d00 */
[----:B------:R-:W-:-:S03]  /*f020*/  SHF.R.S32.HI R3, RZ, 0x1f, R39 ;  /* 0x0000001fff037819 */ /* 0x000fc60000011427 */
[----:B------:R-:W5:Y:S01]  /*f030*/  LD.E.128 R28, desc[UR52][R30.64] ;  /* 0x000000341e1c7980 */ /* 0x000f62000c101d00 */
[----:B------:R-:W-:Y:S01]  /*f040*/  @!PT LDS RZ, [RZ] ;  /* 0x00000000fffff984 */ /* 0x000fe20000000800 */
[----:B------:R-:W-:Y:S01]  /*f050*/  @!PT LDS RZ, [RZ] ;  /* 0x00000000fffff984 */ /* 0x000fe20000000800 */
[----:B------:R-:W-:Y:S01]  /*f060*/  @!PT LDS RZ, [RZ] ;  /* 0x00000000fffff984 */ /* 0x000fe20000000800 */
[----:B------:R-:W-:Y:S01]  /*f070*/  @!PT LDS RZ, [RZ] ;  /* 0x00000000fffff984 */ /* 0x000fe20000000800 */
[----:B------:R0:W-:Y:S06]  /*f080*/  MEMBAR.ALL.CTA ;  /* 0x0000000000007992 */ /* 0x0001ec0000008000 */
[----:B0-----:R-:W0:Y:S01]  /*f090*/  FENCE.VIEW.ASYNC.S ;  /* 0x00000000000073c6 */ /* 0x001e220000000000 */
[----:B------:R-:W-:Y:S02]  /*f0a0*/  IMAD.IADD R21, R21, 0x1, R41 ;  /* 0x0000000115157824 */ /* 0x000fe400078e0229 */
[----:B------:R-:W-:-:S02]  /*f0b0*/  IMAD R36, R3, UR8, RZ ;  /* 0x0000000803247c24 */ /* 0x000fc4000f8e02ff */
[----:B------:R-:W-:Y:S02]  /*f0c0*/  VIADD R45, R78, UR39 ;  /* 0x000000274e2d7c36 */ /* 0x000fe40008000000 */
[C---:B------:R-:W-:Y:S02]  /*f0d0*/  IMAD R3, R39.reuse, UR9, R36 ;  /* 0x0000000927037c24 */ /* 0x040fe4000f8e0224 */
[----:B------:R-:W-:Y:S01]  /*f0e0*/  IMAD.WIDE.U32 R20, R39, UR8, R20 ;  /* 0x0000000827147c25 */ /* 0x000fe2000f8e0014 */
[----:B------:R-:W-:Y:S01]  /*f0f0*/  ISETP.GE.AND P0, PT, R45, R2, PT ;  /* 0x000000022d00720c */ /* 0x000fe20003f06270 */
[----:B------:R-:W-:Y:S02]  /*f100*/  ULDC.64 UR8, c[0x0][0xa80] ;  /* 0x0002a00000087ab9 */ /* 0x000fe40000000a00 */
[----:B------:R-:W-:Y:S01]  /*f110*/  IMAD.IADD R3, R21, 0x1, R3 ;  /* 0x0000000115037824 */ /* 0x000fe200078e0203 */
[----:B------:R-:W-:Y:S01]  /*f120*/  LEA R42, P1, R20, UR8, 0x1 ;  /* 0x00000008142a7c11 */ /* 0x000fe2000f8208ff */
[----:B------:R-:W-:-:S03]  /*f130*/  VIADD R0, R0, 0x19c20 ;  /* 0x00019c2000007836 */ /* 0x000fc60000000000 */
[----:B------:R-:W-:Y:S02]  /*f140*/  LEA.HI.X R43, R20, UR9, R3, 0x1, P1 ;  /* 0x00000009142b7c11 */ /* 0x000fe400088f0c03 */
[----:B------:R-:W-:Y:S01]  /*f150*/  PRMT R0, RZ, 0x654, R0 ;  /* 0x00000654ff007816 */ /* 0x000fe20000000000 */
[----:B0-----:R0:W1:Y:S01]  /*f160*/  SHFL.IDX PT, R36, R42, RZ, 0x1c1f ;  /* 0x001c1fff2a247589 */ /* 0x00106200000e0000 */
[----:B------:R-:W-:Y:S02]  /*f170*/  BSSY B1, `(.L_x_956) ;  /* 0x0000012000017945 */ /* 0x000fe40003800000 */
[----:B------:R0:W-:Y:S01]  /*f180*/  SYNCS.ARRIVE.TRANS64.RED.A1T0 RZ, [R0+URZ], RZ ;  /* 0x000000ff00ff79a7 */ /* 0x0001e2000810043f */
[----:B------:R0:W2:Y:S01]  /*f190*/  SHFL.IDX PT, R37, R43, RZ, 0x1c1f ;  /* 0x001c1fff2b257589 */ /* 0x0000a200000e0000 */
[----:B------:R-:W-:Y:S02]  /*f1a0*/  SHF.R.S32.HI R44, RZ, 0x1f, R23 ;  /* 0x0000001fff2c7819 */ /* 0x000fe40000011417 */
[----:B------:R-:W-:Y:S01]  /*f1b0*/  SHF.R.S32.HI R46, RZ, 0x1f, R22 ;  /* 0x0000001fff2e7819 */ /* 0x000fe20000011416 */
[----:B------:R-:W-:Y:S06]  /*f1c0*/  @P0 BRA `(.L_x_957) ;  /* 0x0000000000300947 */ /* 0x000fec0003800000 */
[----:B------:R-:W-:Y:S02]  /*f1d0*/  ULDC UR4, c[0x0][0xac8] ;  /* 0x0002b20000047ab9 */ /* 0x000fe40000000800 */
[----:B------:R-:W-:Y:S02]  /*f1e0*/  ISETP.GE.AND P1, PT, R22, UR4, PT ;  /* 0x0000000416007c0c */ /* 0x000fe4000bf26270 */
[----:B------:R-:W-:Y:S02]  /*f1f0*/  ISETP.GE.AND P2, PT, R23, UR4, PT ;  /* 0x0000000417007c0c */ /* 0x000fe4000bf46270 */
[----:B------:R-:W-:-:S09]  /*f200*/  ISETP.GE.AND P0, PT, R18, UR4, PT ;  /* 0x0000000412007c0c */ /* 0x000fd2000bf06270 */
[-C--:B-1----:R-:W-:Y:S02]  /*f210*/  @!P1 LEA R38, P3, R22, R36.reuse, 0x1 ;  /* 0x0000002416269211 */ /* 0x082fe400078608ff */
[C---:B------:R-:W-:Y:S02]  /*f220*/  @!P2 LEA R40, P4, R23.reuse, R36, 0x1 ;  /* 0x000000241728a211 */ /* 0x040fe400078808ff */
[----:B--2---:R-:W-:Y:S01]  /*f230*/  @!P0 IMAD.WIDE R20, R18, 0x2, R36 ;  /* 0x0000000212148825 */ /* 0x004fe200078e0224 */
[-C--:B------:R-:W-:Y:S02]  /*f240*/  @!P1 LEA.HI.X R39, R22, R37.reuse, R46, 0x1, P3 ;  /* 0x0000002516279211 */ /* 0x080fe400018f0c2e */
[----:B------:R-:W-:Y:S02]  /*f250*/  @!P2 LEA.HI.X R41, R23, R37, R44, 0x1, P4 ;  /* 0x000000251729a211 */ /* 0x000fe400020f0c2c */
[----:B-----5:R3:W-:Y:S04]  /*f260*/  @!P0 ST.E.128 desc[UR52][R20.64], R4 ;  /* 0x0000000414008985 */ /* 0x0207e8000c101d34 */
[----:B------:R3:W-:Y:S04]  /*f270*/  @!P1 ST.E.128 desc[UR52][R38.64], R12 ;  /* 0x0000000c26009985 */ /* 0x0007e8000c101d34 */
[----:B------:R3:W-:Y:S02]  /*f280*/  @!P2 ST.E.128 desc[UR52][R40.64], R28 ;  /* 0x0000001c2800a985 */ /* 0x0007e4000c101d34 */
.L_x_957:
[----:B------:R-:W-:Y:S05]  /*f290*/  BSYNC B1 ;  /* 0x0000000000017941 */ /* 0x000fea0003800000 */
.L_x_956:
        /* <DEDUP_REMOVED lines=19> */
.L_x_955:
[----:B------:R-:W-:Y:S01]  /*f3d0*/  ULDC.64 UR12, c[0x0][0xb08] ;  /* 0x0002c200000c7ab9 */ /* 0x000fe20000000a00 */
[----:B------:R-:W0:Y:S01]  /*f3e0*/  @P1 LDC R4, c[0x0][0xbec] ;  /* 0x0002fb00ff041b82 */ /* 0x000e220000000800 */
[----:B------:R-:W-:Y:S01]  /*f3f0*/  UIMAD UR10, UR11, UR12, URZ ;  /* 0x0000000c0b0a72a4 */ /* 0x000fe2000f8e023f */
[----:B------:R-:W-:Y:S01]  /*f400*/  IMAD.MOV.U32 R3, RZ, RZ, R13 ;  /* 0x000000ffff037224 */ /* 0x000fe200078e000d */
[----:B------:R-:W-:Y:S01]  /*f410*/  UIMAD.WIDE.U32 UR8, UR4, UR12, URZ ;  /* 0x0000000c040872a5 */ /* 0x000fe2000f8e003f */
[----:B------:R-:W-:Y:S01]  /*f420*/  VIADD R0, R0, 0x19c20 ;  /* 0x00019c2000007836 */ /* 0x000fe20000000000 */
[----:B------:R-:W-:Y:S01]  /*f430*/  UIMAD UR10, UR4, UR13, UR10 ;  /* 0x0000000d040a72a4 */ /* 0x000fe2000f8e020a */
[----:B------:R-:W-:Y:S01]  /*f440*/  ISETP.GE.AND P0, PT, R11, R2, PT ;  /* 0x000000020b00720c */ /* 0x000fe20003f06270 */
[----:B------:R-:W-:Y:S01]  /*f450*/  USHF.R.S32.HI UR4, URZ, 0x1f, UR7 ;  /* 0x0000001f3f047899 */ /* 0x000fe20008011407 */
[----:B------:R-:W1:Y:S01]  /*f460*/  @P1 LDC R5, c[0x0][0xbf0] ;  /* 0x0002fc00ff051b82 */ /* 0x000e620000000800 */
[----:B------:R-:W-:Y:S01]  /*f470*/  UIADD3 UR9, UR9, UR10, URZ ;  /* 0x0000000a09097290 */ /* 0x000fe2000fffe03f */
[C---:B------:R-:W-:Y:S01]  /*f480*/  VIADD R24, R16.reuse, 0x8 ;  /* 0x0000000810187836 */ /* 0x040fe20000000000 */
[----:B------:R-:W-:Y:S01]  /*f490*/  BSSY B1, `(.L_x_959) ;  /* 0x000006b000017945 */ /* 0x000fe20003800000 */
[----:B------:R-:W-:Y:S01]  /*f4a0*/  ULDC.64 UR10, c[0x0][0xb38] ;  /* 0x0002ce00000a7ab9 */ /* 0x000fe20000000a00 */
[C---:B------:R-:W-:Y:S01]  /*f4b0*/  VIADD R28, R16.reuse, 0x10 ;  /* 0x00000010101c7836 */ /* 0x040fe20000000000 */
[----:B------:R-:W-:Y:S01]  /*f4c0*/  UIMAD.WIDE.U32 UR8, UR36, UR10, UR8 ;  /* 0x0000000a240872a5 */ /* 0x000fe2000f8e0008 */
[C---:B------:R-:W-:Y:S01]  /*f4d0*/  VIADD R85, R16.reuse, 0x28 ;  /* 0x0000002810557836 */ /* 0x040fe20000000000 */
[----:B------:R-:W-:Y:S01]  /*f4e0*/  SHF.R.S32.HI R20, RZ, 0x1f, R16 ;  /* 0x0000001fff147819 */ /* 0x000fe20000011410 */
[C---:B------:R-:W-:Y:S01]  /*f4f0*/  VIADD R87, R16.reuse, 0x20 ;  /* 0x0000002010577836 */ /* 0x040fe20000000000 */
[----:B------:R-:W-:Y:S01]  /*f500*/  UIMAD UR9, UR36, UR11, UR9 ;  /* 0x0000000b240972a4 */ /* 0x000fe2000f8e0209 */
[C---:B------:R-:W-:Y:S01]  /*f510*/  VIADD R89, R16.reuse, 0x18 ;  /* 0x0000001810597836 */ /* 0x040fe20000000000 */
[----:B------:R-:W-:Y:S01]  /*f520*/  SHF.R.S32.HI R26, RZ, 0x1f, R24 ;  /* 0x0000001fff1a7819 */ /* 0x000fe20000011418 */
[----:B------:R-:W-:Y:S01]  /*f530*/  ULDC.64 UR10, c[0x0][0xb40] ;  /* 0x0002d000000a7ab9 */ /* 0x000fe20000000a00 */
[----:B------:R-:W-:Y:S01]  /*f540*/  SHF.R.S32.HI R29, RZ, 0x1f, R28 ;  /* 0x0000001fff1d7819 */ /* 0x000fe2000001141c */
[----:B------:R-:W-:Y:S01]  /*f550*/  UIMAD UR4, UR4, UR10, URZ ;  /* 0x0000000a040472a4 */ /* 0x000fe2000f8e023f */
[----:B0-----:R-:W-:Y:S01]  /*f560*/  @P1 IMAD.HI.U32 R4, R13, R4, RZ ;  /* 0x000000040d041227 */ /* 0x001fe200078e00ff */
[----:B------:R-:W-:Y:S01]  /*f570*/  UIMAD.WIDE.U32 UR8, UR7, UR10, UR8 ;  /* 0x0000000a070872a5 */ /* 0x000fe2000f8e0008 */
[----:B------:R-:W-:Y:S01]  /*f580*/  SHF.R.S32.HI R78, RZ, 0x1f, R152 ;  /* 0x0000001fff4e7819 */ /* 0x000fe20000011498 */
[----:B------:R-:W-:Y:S01]  /*f590*/  UIMAD UR4, UR7, UR11, UR4 ;  /* 0x0000000b070472a4 */ /* 0x000fe2000f8e0204 */
[----:B------:R-:W-:Y:S01]  /*f5a0*/  SHF.R.S32.HI R79, RZ, 0x1f, R153 ;  /* 0x0000001fff4f7819 */ /* 0x000fe20000011499 */
[C---:B------:R-:W-:Y:S01]  /*f5b0*/  VIADD R84, R16.reuse, 0x28 ;  /* 0x0000002810547836 */ /* 0x040fe20000000000 */
[----:B------:R-:W-:Y:S01]  /*f5c0*/  ULDC.64 UR10, c[0x0][0xb48] ;  /* 0x0002d200000a7ab9 */ /* 0x000fe20000000a00 */
[----:B------:R-:W-:Y:S01]  /*f5d0*/  UIADD3 UR9, UR9, UR4, URZ ;  /* 0x0000000409097290 */ /* 0x000fe2000fffe03f */
[----:B-1----:R-:W-:Y:S01]  /*f5e0*/  @P1 SHF.R.U32.HI R3, RZ, R5, R4 ;  /* 0x00000005ff031219 */ /* 0x002fe20000011604 */
[----:B------:R-:W-:Y:S01]  /*f5f0*/  VIADD R86, R16, 0x20 ;  /* 0x0000002010567836 */ /* 0x000fe20000000000 */
[----:B------:R-:W-:Y:S01]  /*f600*/  SHF.R.S32.HI R80, RZ, 0x1f, R154 ;  /* 0x0000001fff507819 */ /* 0x000fe2000001149a */
[----:B------:R-:W-:Y:S01]  /*f610*/  UIMAD.WIDE.U32 UR8, UR42, UR10, UR8 ;  /* 0x0000000a2a0872a5 */ /* 0x000fe2000f8e0008 */
[--C-:B------:R-:W-:Y:S01]  /*f620*/  SHF.R.S32.HI R4, RZ, 0x1f, R3.reuse ;  /* 0x0000001fff047819 */ /* 0x100fe20000011403 */
[----:B------:R-:W-:Y:S01]  /*f630*/  IMAD.MOV R6, RZ, RZ, -R3 ;  /* 0x000000ffff067224 */ /* 0x000fe200078e0a03 */
[----:B------:R-:W-:Y:S01]  /*f640*/  SHF.R.S32.HI R81, RZ, 0x1f, R155 ;  /* 0x0000001fff517819 */ /* 0x000fe2000001149b */
[----:B------:R-:W-:Y:S01]  /*f650*/  UIMAD UR42, UR42, UR11, UR9 ;  /* 0x0000000b2a2a72a4 */ /* 0x000fe2000f8e0209 */
[----:B------:R-:W-:Y:S01]  /*f660*/  SHF.R.S32.HI R82, RZ, 0x1f, R156 ;  /* 0x0000001fff527819 */ /* 0x000fe2000001149c */
[----:B------:R-:W-:Y:S01]  /*f670*/  IMAD R21, R21, R6, R13 ;  /* 0x0000000615157224 */ /* 0x000fe200078e020d */
[----:B------:R-:W-:Y:S01]  /*f680*/  ULDC.64 UR10, c[0x0][0xb30] ;  /* 0x0002cc00000a7ab9 */ /* 0x000fe20000000a00 */
[----:B------:R-:W-:Y:S01]  /*f690*/  IMAD.U32 R5, RZ, RZ, UR9 ;  /* 0x00000009ff057e24 */ /* 0x000fe2000f8e00ff */
[----:B------:R-:W-:Y:S01]  /*f6a0*/  SHF.R.S32.HI R83, RZ, 0x1f, R157 ;  /* 0x0000001fff537819 */ /* 0x000fe2000001149d */
[----:B------:R-:W-:Y:S01]  /*f6b0*/  IMAD R6, R4, UR10, RZ ;  /* 0x0000000a04067c24 */ /* 0x000fe2000f8e02ff */
[----:B------:R-:W-:Y:S01]  /*f6c0*/  SHF.R.S32.HI R85, RZ, 0x1f, R85 ;  /* 0x0000001fff557819 */ /* 0x000fe20000011455 */
[----:B------:R-:W-:Y:S01]  /*f6d0*/  IMAD.U32 R4, RZ, RZ, UR8 ;  /* 0x00000008ff047e24 */ /* 0x000fe2000f8e00ff */
[----:B------:R-:W-:Y:S01]  /*f6e0*/  ULDC.64 UR8, c[0x0][0xb28] ;  /* 0x0002ca0000087ab9 */ /* 0x000fe20000000a00 */
[----:B------:R-:W-:Y:S01]  /*f6f0*/  IMAD.U32 R5, RZ, RZ, UR42 ;  /* 0x0000002aff057e24 */ /* 0x000fe2000f8e00ff */
[----:B------:R-:W-:Y:S01]  /*f700*/  SHF.R.S32.HI R87, RZ, 0x1f, R87 ;  /* 0x0000001fff577819 */ /* 0x000fe20000011457 */
[C---:B------:R-:W-:Y:S01]  /*f710*/  IMAD R7, R3.reuse, UR11, R6 ;  /* 0x0000000b03077c24 */ /* 0x040fe2000f8e0206 */
[----:B------:R-:W-:Y:S01]  /*f720*/  SHF.R.S32.HI R6, RZ, 0x1f, R21 ;  /* 0x0000001fff067819 */ /* 0x000fe20000011415 */
[----:B------:R-:W-:Y:S01]  /*f730*/  IMAD.WIDE.U32 R4, R3, UR10, R4 ;  /* 0x0000000a03047c25 */ /* 0x000fe2000f8e0004 */
[----:B------:R-:W-:-:S03]  /*f740*/  SHF.R.S32.HI R89, RZ, 0x1f, R89 ;  /* 0x0000001fff597819 */ /* 0x000fc60000011459 */
[----:B------:R-:W-:Y:S02]  /*f750*/  IMAD R6, R6, UR8, RZ ;  /* 0x0000000806067c24 */ /* 0x000fe4000f8e02ff */
[----:B------:R-:W-:Y:S02]  /*f760*/  IMAD.IADD R5, R5, 0x1, R7 ;  /* 0x0000000105057824 */ /* 0x000fe400078e0207 */
[C---:B------:R-:W-:Y:S01]  /*f770*/  IMAD R3, R21.reuse, UR9, R6 ;  /* 0x0000000915037c24 */ /* 0x040fe2000f8e0206 */
[----:B------:R-:W-:Y:S01]  /*f780*/  PRMT R6, RZ, 0x654, R0 ;  /* 0x00000654ff067816 */ /* 0x000fe20000000000 */
[----:B------:R-:W-:Y:S01]  /*f790*/  IMAD.WIDE.U32 R4, R21, UR8, R4 ;  /* 0x0000000815047c25 */ /* 0x000fe2000f8e0004 */
[----:B------:R-:W-:Y:S02]  /*f7a0*/  ULDC.64 UR8, c[0x0][0xb00] ;  /* 0x0002c00000087ab9 */ /* 0x000fe40000000a00 */
[----:B------:R0:W-:Y:S01]  /*f7b0*/  SYNCS.ARRIVE.TRANS64.RED.A1T0 RZ, [R6+URZ], RZ ;  /* 0x000000ff06ff79a7 */ /* 0x0001e2000810043f */
[----:B------:R-:W-:Y:S01]  /*f7c0*/  IMAD.IADD R3, R5, 0x1, R3 ;  /* 0x0000000105037824 */ /* 0x000fe200078e0203 */
[----:B------:R-:W-:Y:S01]  /*f7d0*/  LEA R0, P1, R4, UR8, 0x2 ;  /* 0x0000000804007c11 */ /* 0x000fe2000f8210ff */
[----:B------:R-:W-:-:S03]  /*f7e0*/  VIADD R88, R16, 0x18 ;  /* 0x0000001810587836 */ /* 0x000fc60000000000 */
[----:B------:R-:W-:Y:S01]  /*f7f0*/  LEA.HI.X R3, R4, UR9, R3, 0x2, P1 ;  /* 0x0000000904037c11 */ /* 0x000fe200088f1403 */
[----:B------:R0:W1:Y:S04]  /*f800*/  SHFL.IDX PT, R27, R0, RZ, 0x1c1f ;  /* 0x001c1fff001b7589 */ /* 0x00006800000e0000 */
[----:B------:R0:W2:Y:S01]  /*f810*/  SHFL.IDX PT, R21, R3, RZ, 0x1c1f ;  /* 0x001c1fff03157589 */ /* 0x0000a200000e0000 */
[----:B------:R-:W-:Y:S05]  /*f820*/  @P0 BRA `(.L_x_960) ;  /* 0x0000000000c40947 */ /* 0x000fea0003800000 */
[----:B------:R-:W-:Y:S02]  /*f830*/  ULDC UR4, c[0x0][0xac8] ;  /* 0x0002b20000047ab9 */ /* 0x000fe40000000800 */
[----:B------:R-:W-:Y:S02]  /*f840*/  ISETP.GE.AND P2, PT, R16, UR4, PT ;  /* 0x0000000410007c0c */ /* 0x000fe4000bf46270 */
[----:B------:R-:W-:Y:S02]  /*f850*/  ISETP.GE.AND P4, PT, R24, UR4, PT ;  /* 0x0000000418007c0c */ /* 0x000fe4000bf86270 */
[----:B------:R-:W-:Y:S02]  /*f860*/  ISETP.GE.AND P3, PT, R28, UR4, PT ;  /* 0x000000041c007c0c */ /* 0x000fe4000bf66270 */
[----:B------:R-:W-:-:S07]  /*f870*/  ISETP.GE.AND P0, PT, R88, UR4, PT ;  /* 0x0000000458007c0c */ /* 0x000fce000bf06270 */
[-C--:B-1----:R-:W-:Y:S02]  /*f880*/  @!P2 LEA R4, P1, R16, R27.reuse, 0x2 ;  /* 0x0000001b1004a211 */ /* 0x082fe400078210ff */
[----:B0-----:R-:W-:Y:S02]  /*f890*/  @!P4 LEA R6, P6, R24, R27, 0x2 ;  /* 0x0000001b1806c211 */ /* 0x001fe400078c10ff */
[-C--:B--2---:R-:W-:Y:S02]  /*f8a0*/  @!P2 LEA.HI.X R5, R16, R21.reuse, R20, 0x2, P1 ;  /* 0x000000151005a211 */ /* 0x084fe400008f1414 */
[----:B------:R-:W-:Y:S02]  /*f8b0*/  ISETP.GE.AND P1, PT, R86, UR4, PT ;  /* 0x0000000456007c0c */ /* 0x000fe4000bf26270 */
[----:B------:R-:W-:Y:S01]  /*f8c0*/  @!P4 LEA.HI.X R7, R24, R21, R26, 0x2, P6 ;  /* 0x000000151807c211 */ /* 0x000fe200030f141a */
[----:B------:R0:W-:Y:S01]  /*f8d0*/  @!P2 ST.E.64 desc[UR52][R4.64], R76 ;  /* 0x0000004c0400a985 */ /* 0x0001e2000c101b34 */
[----:B------:R-:W-:-:S02]  /*f8e0*/  ISETP.GE.AND P2, PT, R84, UR4, PT ;  /* 0x0000000454007c0c */ /* 0x000fc4000bf46270 */
[C---:B------:R-:W-:Y:S01]  /*f8f0*/  @!P3 LEA R8, P5, R28.reuse, R27, 0x2 ;  /* 0x0000001b1c08b211 */ /* 0x040fe200078a10ff */
[----:B------:R1:W-:Y:S01]  /*f900*/  @!P4 ST.E.64 desc[UR52][R6.64], R74 ;  /* 0x0000004a0600c985 */ /* 0x0003e2000c101b34 */
[----:B------:R-:W-:Y:S02]  /*f910*/  ISETP.GE.AND P4, PT, R157, UR4, PT ;  /* 0x000000049d007c0c */ /* 0x000fe4000bf86270 */
[----:B------:R-:W-:Y:S02]  /*f920*/  @!P3 LEA.HI.X R9, R28, R21, R29, 0x2, P5 ;  /* 0x000000151c09b211 */ /* 0x000fe400028f141d */
[-C--:B------:R-:W-:Y:S02]  /*f930*/  @!P0 LEA R10, P6, R88, R27.reuse, 0x2 ;  /* 0x0000001b580a8211 */ /* 0x080fe400078c10ff */
[----:B------:R-:W-:Y:S01]  /*f940*/  @!P1 LEA R12, P5, R86, R27, 0x2 ;  /* 0x0000001b560c9211 */ /* 0x000fe200078a10ff */
[----:B------:R2:W-:Y:S01]  /*f950*/  @!P3 ST.E.64 desc[UR52][R8.64], R68 ;  /* 0x000000440800b985 */ /* 0x0005e2000c101b34 */
[----:B------:R-:W-:-:S02]  /*f960*/  @!P0 LEA.HI.X R11, R88, R21, R89, 0x2, P6 ;  /* 0x00000015580b8211 */ /* 0x000fc400030f1459 */
[----:B------:R-:W-:Y:S02]  /*f970*/  ISETP.GE.AND P3, PT, R156, UR4, PT ;  /* 0x000000049c007c0c */ /* 0x000fe4000bf66270 */
[----:B------:R-:W-:Y:S01]  /*f980*/  @!P2 LEA R14, P6, R84, R27, 0x2 ;  /* 0x0000001b540ea211 */ /* 0x000fe200078c10ff */
[----:B------:R3:W-:Y:S01]  /*f990*/  @!P0 ST.E.64 desc[UR52][R10.64], R66 ;  /* 0x000000420a008985 */ /* 0x0007e2000c101b34 */
[-C--:B------:R-:W-:Y:S02]  /*f9a0*/  @!P1 LEA.HI.X R13, R86, R21.reuse, R87, 0x2, P5 ;  /* 0x00000015560d9211 */ /* 0x080fe400028f1457 */
[----:B------:R-:W-:Y:S02]  /*f9b0*/  @!P2 LEA.HI.X R15, R84, R21, R85, 0x2, P6 ;  /* 0x00000015540fa211 */ /* 0x000fe400030f1455 */
[----:B------:R-:W-:Y:S01]  /*f9c0*/  ISETP.GE.AND P0, PT, R155, UR4, PT ;  /* 0x000000049b007c0c */ /* 0x000fe2000bf06270 */
[----:B------:R4:W-:Y:S01]  /*f9d0*/  @!P1 ST.E.64 desc[UR52][R12.64], R60 ;  /* 0x0000003c0c009985 */ /* 0x0009e2000c101b34 */
[----:B0-----:R-:W-:-:S02]  /*f9e0*/  @!P4 LEA R4, P1, R157, R27, 0x2 ;  /* 0x0000001b9d04c211 */ /* 0x001fc400078210ff */
[----:B------:R-:W-:Y:S01]  /*f9f0*/  ISETP.GE.AND P5, PT, R154, UR4, PT ;  /* 0x000000049a007c0c */ /* 0x000fe2000bfa6270 */
[----:B------:R0:W-:Y:S01]  /*fa00*/  @!P2 ST.E.64 desc[UR52][R14.64], R58 ;  /* 0x0000003a0e00a985 */ /* 0x0001e2000c101b34 */
[----:B------:R-:W-:Y:S02]  /*fa10*/  @!P4 LEA.HI.X R5, R157, R21, R83, 0x2, P1 ;  /* 0x000000159d05c211 */ /* 0x000fe400008f1453 */
[----:B------:R-:W-:Y:S02]  /*fa20*/  ISETP.GE.AND P2, PT, R153, UR4, PT ;  /* 0x0000000499007c0c */ /* 0x000fe4000bf46270 */
[----:B------:R-:W-:Y:S01]  /*fa30*/  ISETP.GE.AND P1, PT, R152, UR4, PT ;  /* 0x0000000498007c0c */ /* 0x000fe2000bf26270 */
[----:B------:R0:W-:Y:S01]  /*fa40*/  @!P4 ST.E.64 desc[UR52][R4.64], R52 ;  /* 0x000000340400c985 */ /* 0x0001e2000c101b34 */
[-C--:B-1----:R-:W-:Y:S02]  /*fa50*/  @!P3 LEA R6, P6, R156, R27.reuse, 0x2 ;  /* 0x0000001b9c06b211 */ /* 0x082fe400078c10ff */
[----:B--2---:R-:W-:-:S02]  /*fa60*/  @!P0 LEA R8, P4, R155, R27, 0x2 ;  /* 0x0000001b9b088211 */ /* 0x004fc400078810ff */
[-C--:B------:R-:W-:Y:S02]  /*fa70*/  @!P3 LEA.HI.X R7, R156, R21.reuse, R82, 0x2, P6 ;  /* 0x000000159c07b211 */ /* 0x080fe400030f1452 */
[----:B------:R-:W-:-:S03]  /*fa80*/  @!P0 LEA.HI.X R9, R155, R21, R81, 0x2, P4 ;  /* 0x000000159b098211 */ /* 0x000fc600020f1451 */
[----:B------:R1:W-:Y:S01]  /*fa90*/  @!P3 ST.E.64 desc[UR52][R6.64], R50 ;  /* 0x000000320600b985 */ /* 0x0003e2000c101b34 */
[-C--:B---3--:R-:W-:Y:S02]  /*faa0*/  @!P5 LEA R10, P3, R154, R27.reuse, 0x2 ;  /* 0x0000001b9a0ad211 */ /* 0x088fe400078610ff */
[CC--:B----4-:R-:W-:Y:S01]  /*fab0*/  @!P2 LEA R12, P4, R153.reuse, R27.reuse, 0x2 ;  /* 0x0000001b990ca211 */ /* 0x0d0fe200078810ff */
[----:B------:R1:W-:Y:S01]  /*fac0*/  @!P0 ST.E.64 desc[UR52][R8.64], R44 ;  /* 0x0000002c08008985 */ /* 0x0003e2000c101b34 */
[----:B0-----:R-:W-:Y:S02]  /*fad0*/  @!P1 LEA R14, P6, R152, R27, 0x2 ;  /* 0x0000001b980e9211 */ /* 0x001fe400078c10ff */
[-C--:B------:R-:W-:Y:S02]  /*fae0*/  @!P5 LEA.HI.X R11, R154, R21.reuse, R80, 0x2, P3 ;  /* 0x000000159a0bd211 */ /* 0x080fe400018f1450 */
[-C--:B------:R-:W-:Y:S02]  /*faf0*/  @!P2 LEA.HI.X R13, R153, R21.reuse, R79, 0x2, P4 ;  /* 0x00000015990da211 */ /* 0x080fe400020f144f */
[----:B------:R-:W-:Y:S01]  /*fb00*/  @!P1 LEA.HI.X R15, R152, R21, R78, 0x2, P6 ;  /* 0x00000015980f9211 */ /* 0x000fe200030f144e */
[----:B------:R1:W-:Y:S04]  /*fb10*/  @!P5 ST.E.64 desc[UR52][R10.64], R42 ;  /* 0x0000002a0a00d985 */ /* 0x0003e8000c101b34 */
[----:B------:R1:W-:Y:S04]  /*fb20*/  @!P2 ST.E.64 desc[UR52][R12.64], R36 ;  /* 0x000000240c00a985 */ /* 0x0003e8000c101b34 */
[----:B------:R1:W-:Y:S02]  /*fb30*/  @!P1 ST.E.64 desc[UR52][R14.64], R34 ;  /* 0x000000220e009985 */ /* 0x0003e4000c101b34 */
.L_x_960:
[----:B------:R-:W-:Y:S05]  /*fb40*/  BSYNC B1 ;  /* 0x0000000000017941 */ /* 0x000fea0003800000 */
.L_x_959:
[----:B------:R-:W-:Y:S01]  /*fb50*/  ISETP.GE.AND P0, PT, R25, R2, PT ;  /* 0x000000021900720c */ /* 0x000fe20003f06270 */
[----:B-1----:R1:W3:Y:S04]  /*fb60*/  SHFL.IDX PT, R15, R3, 0x1, 0x1c1f ;  /* 0x003c1f00030f7f89 */ /* 0x0022e800000e0000 */
[----:B--2---:R1:W2:Y:S08]  /*fb70*/  SHFL.IDX PT, R21, R0, 0x1, 0x1c1f ;  /* 0x003c1f0000157f89 */ /* 0x0042b000000e0000 */
[----:B-1----:R-:W-:Y:S05]  /*fb80*/  @P0 BRA `(.L_x_958) ;  /* 0x0000000c009c0947 */ /* 0x002fea0003800000 */
[----:B------:R-:W-:Y:S02]  /*fb90*/  ULDC UR4, c[0x0][0xac8] ;  /* 0x0002b20000047ab9 */ /* 0x000fe40000000800 */
[----:B------:R-:W-:Y:S02]  /*fba0*/  ISETP.GE.AND P0, PT, R16, UR4, PT ;  /* 0x0000000410007c0c */ /* 0x000fe4000bf06270 */
[----:B------:R-:W-:Y:S02]  /*fbb0*/  ISETP.GE.AND P1, PT, R24, UR4, PT ;  /* 0x0000000418007c0c */ /* 0x000fe4000bf26270 */
[----:B------:R-:W-:Y:S02]  /*fbc0*/  ISETP.GE.AND P4, PT, R28, UR4, PT ;  /* 0x000000041c007c0c */ /* 0x000fe4000bf86270 */
[----:B------:R-:W-:-:S07]  /*fbd0*/  ISETP.GE.AND P3, PT, R88, UR4, PT ;  /* 0x0000000458007c0c */ /* 0x000fce000bf66270 */
[-C--:B--2---:R-:W-:Y:S02]  /*fbe0*/  @!P0 LEA R2, P2, R16, R21.reuse, 0x2 ;  /* 0x0000001510028211 */ /* 0x084fe400078410ff */
[----:B------:R-:W-:Y:S02]  /*fbf0*/  @!P1 LEA R4, P5, R24, R21, 0x2 ;  /* 0x0000001518049211 */ /* 0x000fe400078a10ff */
[-C--:B0--3--:R-:W-:Y:S02]  /*fc00*/  @!P0 LEA.HI.X R3, R16, R15.reuse, R20, 0x2, P2 ;  /* 0x0000000f10038211 */ /* 0x089fe400010f1414 */
[----:B------:R-:W-:Y:S02]  /*fc10*/  @!P1 LEA.HI.X R5, R24, R15, R26, 0x2, P5 ;  /* 0x0000000f18059211 */ /* 0x000fe400028f141a */
[----:B------:R-:W-:Y:S01]  /*fc20*/  ISETP.GE.AND P2, PT, R86, UR4, PT ;  /* 0x0000000456007c0c */ /* 0x000fe2000bf46270 */
[----:B------:R0:W-:Y:S01]  /*fc30*/  @!P0 ST.E.64 desc[UR52][R2.64], R72 ;  /* 0x0000004802008985 */ /* 0x0001e2000c101b34 */
[----:B------:R-:W-:-:S02]  /*fc40*/  @!P4 LEA R6, P6, R28, R21, 0x2 ;  /* 0x000000151c06c211 */ /* 0x000fc400078c10ff */
[----:B------:R-:W-:Y:S01]  /*fc50*/  @!P3 LEA R8, P5, R88, R21, 0x2 ;  /* 0x000000155808b211 */ /* 0x000fe200078a10ff */
[----:B------:R1:W-:Y:S01]  /*fc60*/  @!P1 ST.E.64 desc[UR52][R4.64], R70 ;  /* 0x0000004604009985 */ /* 0x0003e2000c101b34 */
[----:B------:R-:W-:Y:S02]  /*fc70*/  ISETP.GE.AND P1, PT, R84, UR4, PT ;  /* 0x0000000454007c0c */ /* 0x000fe4000bf26270 */
[-C--:B------:R-:W-:Y:S02]  /*fc80*/  @!P4 LEA.HI.X R7, R28, R15.reuse, R29, 0x2, P6 ;  /* 0x0000000f1c07c211 */ /* 0x080fe400030f141d */
[----:B------:R-:W-:Y:S02]  /*fc90*/  ISETP.GE.AND P0, PT, R157, UR4, PT ;  /* 0x000000049d007c0c */ /* 0x000fe4000bf06270 */
[----:B------:R-:W-:Y:S01]  /*fca0*/  @!P3 LEA.HI.X R9, R88, R15, R89, 0x2, P5 ;  /* 0x0000000f5809b211 */ /* 0x000fe200028f1459 */
[----:B------:R2:W-:Y:S01]  /*fcb0*/  @!P4 ST.E.64 desc[UR52][R6.64], R64 ;  /* 0x000000400600c985 */ /* 0x0005e2000c101b34 */
[----:B------:R-:W-:-:S02]  /*fcc0*/  @!P2 LEA R10, P6, R86, R21, 0x2 ;  /* 0x00000015560aa211 */ /* 0x000fc400078c10ff */
[----:B------:R-:W-:Y:S01]  /*fcd0*/  ISETP.GE.AND P5, PT, R155, UR4, PT ;  /* 0x000000049b007c0c */ /* 0x000fe2000bfa6270 */
[----:B------:R3:W-:Y:S01]  /*fce0*/  @!P3 ST.E.64 desc[UR52][R8.64], R62 ;  /* 0x0000003e0800b985 */ /* 0x0007e2000c101b34 */
[----:B------:R-:W-:Y:S02]  /*fcf0*/  @!P2 LEA.HI.X R11, R86, R15, R87, 0x2, P6 ;  /* 0x0000000f560ba211 */ /* 0x000fe400030f1457 */
[----:B------:R-:W-:Y:S02]  /*fd00*/  ISETP.GE.AND P3, PT, R156, UR4, PT ;  /* 0x000000049c007c0c */ /* 0x000fe4000bf66270 */
[C---:B0-----:R-:W-:Y:S01]  /*fd10*/  @!P1 LEA R2, P4, R84.reuse, R21, 0x2 ;  /* 0x0000001554029211 */ /* 0x041fe200078810ff */
[----:B------:R0:W-:Y:S01]  /*fd20*/  @!P2 ST.E.64 desc[UR52][R10.64], R56 ;  /* 0x000000380a00a985 */ /* 0x0001e2000c101b34 */
[----:B------:R-:W-:Y:S02]  /*fd30*/  ISETP.GE.AND P2, PT, R153, UR4, PT ;  /* 0x0000000499007c0c */ /* 0x000fe4000bf46270 */
[----:B------:R-:W-:-:S02]  /*fd40*/  @!P1 LEA.HI.X R3, R84, R15, R85, 0x2, P4 ;  /* 0x0000000f54039211 */ /* 0x000fc400020f1455 */
[----:B------:R-:W-:Y:S02]  /*fd50*/  ISETP.GE.AND P4, PT, R154, UR4, PT ;  /* 0x000000049a007c0c */ /* 0x000fe4000bf86270 */
[CC--:B-1----:R-:W-:Y:S01]  /*fd60*/  @!P0 LEA R4, P6, R157.reuse, R21.reuse, 0x2 ;  /* 0x000000159d048211 */ /* 0x0c2fe200078c10ff */
[----:B------:R1:W-:Y:S02]  /*fd70*/  @!P1 ST.E.64 desc[UR52][R2.64], R54 ;  /* 0x0000003602009985 */ /* 0x0003e4000c101b34 */
[C---:B--2---:R-:W-:Y:S02]  /*fd80*/  @!P3 LEA R6, P1, R156.reuse, R21, 0x2 ;  /* 0x000000159c06b211 */ /* 0x044fe400078210ff */
[-C--:B------:R-:W-:Y:S02]  /*fd90*/  @!P0 LEA.HI.X R5, R157, R15.reuse, R83, 0x2, P6 ;  /* 0x0000000f9d058211 */ /* 0x080fe400030f1453 */
[----:B------:R-:W-:Y:S02]  /*fda0*/  @!P3 LEA.HI.X R7, R156, R15, R82, 0x2, P1 ;  /* 0x0000000f9c07b211 */ /* 0x000fe400008f1452 */
[-C--:B------:R-:W-:Y:S01]  /*fdb0*/  @!P2 LEA R12, P6, R153, R21.reuse, 0x2 ;  /* 0x00000015990ca211 */ /* 0x080fe200078c10ff */
[----:B------:R1:W-:Y:S01]  /*fdc0*/  @!P0 ST.E.64 desc[UR52][R4.64], R48 ;  /* 0x0000003004008985 */ /* 0x0003e2000c101b34 */
[----:B---3--:R-:W-:-:S02]  /*fdd0*/  @!P5 LEA R8, P0, R155, R21, 0x2 ;  /* 0x000000159b08d211 */ /* 0x008fc400078010ff */
[C---:B0-----:R-:W-:Y:S01]  /*fde0*/  @!P4 LEA R10, P1, R154.reuse, R21, 0x2 ;  /* 0x000000159a0ac211 */ /* 0x041fe200078210ff */
[----:B------:R1:W-:Y:S01]  /*fdf0*/  @!P3 ST.E.64 desc[UR52][R6.64], R46 ;  /* 0x0000002e0600b985 */ /* 0x0003e2000c101b34 */
[-C--:B------:R-:W-:Y:S02]  /*fe00*/  @!P5 LEA.HI.X R9, R155, R15.reuse, R81, 0x2, P0 ;  /* 0x0000000f9b09d211 */ /* 0x080fe400000f1451 */
[-C--:B------:R-:W-:Y:S02]  /*fe10*/  @!P4 LEA.HI.X R11, R154, R15.reuse, R80, 0x2, P1 ;  /* 0x0000000f9a0bc211 */ /* 0x080fe400008f1450 */
[----:B------:R-:W-:Y:S01]  /*fe20*/  @!P2 LEA.HI.X R13, R153, R15, R79, 0x2, P6 ;  /* 0x0000000f990da211 */ /* 0x000fe200030f144f */
[----:B------:R1:W-:Y:S01]  /*fe30*/  @!P5 ST.E.64 desc[UR52][R8.64], R40 ;  /* 0x000000280800d985 */ /* 0x0003e2000c101b34 */
[----:B------:R-:W-:-:S03]  /*fe40*/  ISETP.GE.AND P0, PT, R152, UR4, PT ;  /* 0x0000000498007c0c */ /* 0x000fc6000bf06270 */
[----:B------:R1:W-:Y:S04]  /*fe50*/  @!P4 ST.E.64 desc[UR52][R10.64], R38 ;  /* 0x000000260a00c985 */ /* 0x0003e8000c101b34 */
[----:B------:R1:W-:Y:S06]  /*fe60*/  @!P2 ST.E.64 desc[UR52][R12.64], R32 ;  /* 0x000000200c00a985 */ /* 0x0003ec000c101b34 */
[----:B------:R-:W-:Y:S05]  /*fe70*/  @P0 BRA `(.L_x_958) ;  /* 0x0000000800e00947 */ /* 0x000fea0003800000 */
[----:B-1----:R-:W-:-:S04]  /*fe80*/  LEA R2, P0, R152, R21, 0x2 ;  /* 0x0000001598027211 */ /* 0x002fc800078010ff */
[----:B------:R-:W-:-:S05]  /*fe90*/  LEA.HI.X R3, R152, R15, R78, 0x2, P0 ;  /* 0x0000000f98037211 */ /* 0x000fca00000f144e */
[----:B------:R0:W-:Y:S01]  /*fea0*/  ST.E.64 desc[UR52][R2.64], R30 ;  /* 0x0000001e02007985 */ /* 0x0001e2000c101b34 */
[----:B------:R-:W-:Y:S05]  /*feb0*/  BRA `(.L_x_958) ;  /* 0x0000000800d07947 */ /* 0x000fea0003800000 */
.L_x_953:
        /* <DEDUP_REMOVED lines=9> */
[----:B------:R-:W-:Y:S01]  /*ff50*/  UISETP.NE.U32.AND UP1, UPT, UR8, URZ, UPT ;  /* 0x0000003f0800728c */ /* 0x000fe2000bf25070 */
[----:B------:R-:W-:Y:S02]  /*ff60*/  ULDC UR4, c[0x0][0xa88] ;  /* 0x0002a20000047ab9 */ /* 0x000fe40000000800 */
[----:B------:R-:W2:Y:S01]  /*ff70*/  @P1 LDG.E R6, desc[UR52][R2.64] ;  /* 0x0000003402061981 */ /* 0x000ea2000c1e1900 */
[----:B------:R-:W-:Y:S01]  /*ff80*/  UISETP.NE.AND.EX UP1, UPT, UR9, URZ, UPT, UP1 ;  /* 0x0000003f0900728c */ /* 0x000fe2000bf25310 */
[----:B------:R-:W-:Y:S01]  /*ff90*/  IMAD.U32 R0, RZ, RZ, UR4 ;  /* 0x00000004ff007e24 */ /* 0x000fe2000f8e00ff */
[----:B------:R-:W0:Y:S04]  /*ffa0*/  S2R R7, SR_TID.X ;  /* 0x0000000000077919 */ /* 0x000e280000002100 */
        /* <DEDUP_REMOVED lines=9> */
[----:B--2---:R-:W-:Y:S01]  /*10040*/  @P1 R2UR UR4, R6 ;  /* 0x00000000060412ca */ /* 0x004fe200000e0000 */
[----:B-1----:R-:W-:-:S14]  /*10050*/  @P2 BRA `(.L_x_961) ;  /* 0x0000000000102947 */ /* 0x002fdc0003800000 */
[----:B------:R-:W-:Y:S05]  /*10060*/  @!P1 BRA `(.L_x_961) ;  /* 0x00000000000c9947 */ /* 0x000fea0003800000 */
[----:B------:R-:W2:Y:S04]  /*10070*/  LDG.E R5, desc[UR52][R2.64] ;  /* 0x0000003402057981 */ /* 0x000ea8000c1e1900 */
[----:B-----5:R-:W2:Y:S02]  /*10080*/  LDG.E R0, desc[UR52][R2.64+0x4] ;  /* 0x0000043402007981 */ /* 0x020ea4000c1e1900 */
[----:B--2---:R-:W-:-:S07]  /*10090*/  IMAD.IADD R0, R0, 0x1, -R5 ;  /* 0x0000000100007824 */ /* 0x004fce00078e0a05 */
.L_x_961:
[----:B------:R-:W-:Y:S01]  /*100a0*/  USHF.R.S32.HI UR12, URZ, 0x1f, UR37 ;  /* 0x0000001f3f0c7899 */ /* 0x000fe20008011425 */
[----:B------:R-:W-:Y:S01]  /*100b0*/  BSSY B1, `(.L_x_962) ;  /* 0x0000039000017945 */ /* 0x000fe20003800000 */
[----:B------:R-:W-:Y:S02]  /*100c0*/  USHF.R.S32.HI UR18, URZ, 0x1f, UR4 ;  /* 0x0000001f3f127899 */ /* 0x000fe40008011404 */
[----:B------:R-:W-:Y:S02]  /*100d0*/  USEL UR7, UR37, URZ, !UP0 ;  /* 0x0000003f25077287 */ /* 0x000fe4000c000000 */
[----:B------:R-:W-:Y:S01]  /*100e0*/  USEL UR12, UR12, URZ, !UP0 ;  /* 0x0000003f0c0c7287 */ /* 0x000fe2000c000000 */
[----:B------:R-:W-:Y:S11]  /*100f0*/  @P0 BRA `(.L_x_963) ;  /* 0x0000000000d00947 */ /* 0x000ff60003800000 */
[----:B------:R-:W0:Y:S01]  /*10100*/  LDC R9, c[0x0][0xbe8] ;  /* 0x0002fa00ff097b82 */ /* 0x000e220000000800 */
[----:B------:R-:W-:-:S05]  /*10110*/  IMAD.U32 R4, RZ, RZ, UR39 ;  /* 0x00000027ff047e24 */ /* 0x000fca000f8e00ff */
[----:B------:R-:W-:Y:S01]  /*10120*/  IADD3 R4, R4, -0x80, R7 ;  /* 0xffffff8004047810 */ /* 0x000fe20007ffe007 */
        /* <DEDUP_REMOVED lines=49> */
.L_x_963:
[----:B------:R-:W-:Y:S05]  /*10440*/  BSYNC B1 ;  /* 0x0000000000017941 */ /* 0x000fea0003800000 */
.L_x_962:
        /* <DEDUP_REMOVED lines=13> */
[----:B------:R-:W-:Y:S01]  /*10520*/  BSSY B1, `(.L_x_964) ;  /* 0x000003c000017945 */ /* 0x000fe20003800000 */
[----:B------:R-:W-:Y:S01]  /*10530*/  SHF.R.S32.HI R6, RZ, 0x2, R6 ;  /* 0x00000002ff067819 */ /* 0x000fe20000011406 */
[----:B------:R-:W-:Y:S01]  /*10540*/  UIADD3 UR9, UR9, UR10, URZ ;  /* 0x0000000a09097290 */ /* 0x000fe2000fffe03f */
[----:B------:R-:W-:Y:S01]  /*10550*/  SHF.R.S32.HI R10, RZ, 0x1f, R23 ;  /* 0x0000001fff0a7819 */ /* 0x000fe20000011417 */
[----:B------:R-:W-:Y:S01]  /*10560*/  IMAD.IADD R2, R8, 0x1, -R2 ;  /* 0x0000000108027824 */ /* 0x000fe200078e0a02 */
[----:B------:R-:W-:Y:S01]  /*10570*/  ULDC.64 UR10, c[0x0][0xae8] ;  /* 0x0002ba00000a7ab9 */ /* 0x000fe20000000a00 */
[----:B------:R-:W-:Y:S01]  /*10580*/  SHF.R.S32.HI R14, RZ, 0x1f, R22 ;  /* 0x0000001fff0e7819 */ /* 0x000fe20000011416 */
[----:B------:R-:W-:Y:S01]  /*10590*/  UIMAD.WIDE.U32 UR8, UR36, UR10, UR8 ;  /* 0x0000000a240872a5 */ /* 0x000fe2000f8e0008 */
[----:B------:R-:W-:-:S03]  /*105a0*/  IMAD R2, R2, 0x60, R6 ;  /* 0x0000006002027824 */ /* 0x000fc600078e0206 */
[----:B------:R-:W-:Y:S01]  /*105b0*/  UIMAD UR9, UR36, UR11, UR9 ;  /* 0x0000000b240972a4 */ /* 0x000fe2000f8e0209 */
[----:B0-----:R-:W-:Y:S01]  /*105c0*/  VIADD R4, R2, UR39 ;  /* 0x0000002702047c36 */ /* 0x001fe20008000000 */
[----:B-1----:R-:W-:Y:S01]  /*105d0*/  ISETP.NE.AND P0, PT, R11, 0x1, PT ;  /* 0x000000010b00780c */ /* 0x002fe20003f05270 */
[----:B------:R-:W-:Y:S02]  /*105e0*/  ULDC.64 UR10, c[0x0][0xaf0] ;  /* 0x0002bc00000a7ab9 */ /* 0x000fe40000000a00 */
[----:B------:R-:W-:Y:S01]  /*105f0*/  IMAD.MOV.U32 R5, RZ, RZ, R4 ;  /* 0x000000ffff057224 */ /* 0x000fe200078e0004 */
[----:B------:R-:W-:Y:S02]  /*10600*/  UIMAD UR12, UR12, UR10, URZ ;  /* 0x0000000a0c0c72a4 */ /* 0x000fe4000f8e023f */
[----:B------:R-:W-:Y:S02]  /*10610*/  UIMAD.WIDE.U32 UR8, UR7, UR10, UR8 ;  /* 0x0000000a070872a5 */ /* 0x000fe4000f8e0008 */
[----:B------:R-:W-:-:S03]  /*10620*/  UIMAD UR4, UR7, UR11, UR12 ;  /* 0x0000000b070472a4 */ /* 0x000fc6000f8e020c */
[----:B------:R-:W-:Y:S01]  /*10630*/  ULDC.64 UR10, c[0x0][0xae0] ;  /* 0x0002b800000a7ab9 */ /* 0x000fe20000000a00 */
[----:B------:R-:W-:Y:S01]  /*10640*/  UIADD3 UR4, UR9, UR4, URZ ;  /* 0x0000000409047290 */ /* 0x000fe2000fffe03f */
        /* <DEDUP_REMOVED lines=18> */
[----:B------:R-:W-:Y:S02]  /*10770*/  VIADD R0, R6, UR39 ;  /* 0x0000002706007c36 */ /* 0x000fe40008000000 */
        /* <DEDUP_REMOVED lines=19> */
[----:B------:R3:W-:Y:S04]  /*108b0*/  @!P2 ST.E.128 desc[UR52][R6.64], RZ ;  /* 0x000000ff0600a985 */ /* 0x0007e8000c101d34 */
[----:B------:R3:W-:Y:S04]  /*108c0*/  @!P3 ST.E.128 desc[UR52][R8.64], RZ ;  /* 0x000000ff0800b985 */ /* 0x0007e8000c101d34 */
[----:B------:R3:W-:Y:S02]  /*108d0*/  @!P4 ST.E.128 desc[UR52][R12.64], RZ ;  /* 0x000000ff0c00c985 */ /* 0x0007e4000c101d34 */
.L_x_965:
[----:B------:R-:W-:Y:S05]  /*108e0*/  BSYNC B1 ;  /* 0x0000000000017941 */ /* 0x000fea0003800000 */
.L_x_964:
        /* <DEDUP_REMOVED lines=9> */
[-C--:B-1-3--:R-:W-:Y:S02]  /*10980*/  @!P3 LEA R6, P0, R22, R2.reuse, 0x1 ;  /* 0x000000021606b211 */ /* 0x08afe400078008ff */
[C---:B------:R-:W-:Y:S02]  /*10990*/  @!P4 LEA R8, P1, R23.reuse, R2, 0x1 ;  /* 0x000000021708c211 */ /* 0x040fe400078208ff */
[----:B0---4-:R-:W-:Y:S01]  /*109a0*/  @!P2 IMAD.WIDE R4, R18, 0x2, R2 ;  /* 0x000000021204a825 */ /* 0x011fe200078e0202 */
[-C--:B------:R-:W-:Y:S02]  /*109b0*/  @!P3 LEA.HI.X R7, R22, R3.reuse, R14, 0x1, P0 ;  /* 0x000000031607b211 */ /* 0x080fe400000f0c0e */
[----:B------:R-:W-:Y:S02]  /*109c0*/  @!P4 LEA.HI.X R9, R23, R3, R10, 0x1, P1 ;  /* 0x000000031709c211 */ /* 0x000fe400008f0c0a */
[----:B------:R2:W-:Y:S04]  /*109d0*/  @!P2 ST.E.128 desc[UR52][R4.64], RZ ;  /* 0x000000ff0400a985 */ /* 0x0005e8000c101d34 */
[----:B------:R2:W-:Y:S04]  /*109e0*/  @!P3 ST.E.128 desc[UR52][R6.64], RZ ;  /* 0x000000ff0600b985 */ /* 0x0005e8000c101d34 */
[----:B------:R2:W-:Y:S02]  /*109f0*/  @!P4 ST.E.128 desc[UR52][R8.64], RZ ;  /* 0x000000ff0800c985 */ /* 0x0005e4000c101d34 */
.L_x_958:
[----:B------:R-:W-:Y:S05]  /*10a00*/  BSYNC B0 ;  /* 0x0000000000007941 */ /* 0x000fea0003800000 */
.L_x_952:
[----:B------:R-:W-:Y:S02]  /*10a10*/  ULDC UR4, c[0x0][0xc3c] ;  /* 0x00030f0000047ab9 */ /* 0x000fe40000000800 */
[----:B------:R-:W-:-:S06]  /*10a20*/  UISETP.GE.AND UP0, UPT, UR50, UR4, UPT ;  /* 0x000000043200728c */ /* 0x000fcc000bf06270 */
[----:B------:R-:W-:-:S13]  /*10a30*/  PLOP3.LUT P0, PT, PT, PT, UP0, 0x80, 0x0 ;  /* 0x000000000000781c */ /* 0x000fda0003f0f008 */
[----:B------:R-:W-:Y:S05]  /*10a40*/  @!P0 BRA `(.L_x_966) ;  /* 0xffffff0400308947 */ /* 0x000fea000383ffff */
[----:B------:R-:W-:Y:S05]  /*10a50*/  EXIT ;  /* 0x000000000000794d */ /* 0x000fea0003800000 */
.L_x_865:
[----:B------:R-:W-:-:S08]  /*10a60*/  NOP ;  /* 0x0000000000007918 */ /* 0x000fd00000000000 */
[----:B------:R-:W0:-:S00]  /*10a70*/  USETMAXREG.DEALLOC.CTAPOOL 0x20 ;  /* 0x00000020000079c8 */ /* 0x000e0000080e0500 */
[----:B0-----:R-:W-:Y:S01]  /*10a80*/  LOP3.LUT R0, R6, 0x3, RZ, 0xc0, !PT ;  /* 0x0000000306007812 */ /* 0x001fe200078ec0ff */
[----:B------:R-:W-:Y:S01]  /*10a90*/  IMAD.MOV.U32 R25, RZ, RZ, RZ ;  /* 0x000000ffff197224 */ /* 0x000fe200078e00ff */
[----:B------:R-:W-:-:S04]  /*10aa0*/  LOP3.LUT R19, R19, 0xfffffffd, RZ, 0xc0, !PT ;  /* 0xfffffffd13137812 */ /* 0x000fc800078ec0ff */
[----:B------:R-:W0:Y:S02]  /*10ab0*/  SHFL.IDX PT, R0, R0, RZ, 0x1f ;  /* 0x00001fff00007589 */ /* 0x000e2400000e0000 */
[----:B0-----:R-:W-:-:S13]  /*10ac0*/  ISETP.NE.AND P0, PT, R0, RZ, PT ;  /* 0x000000ff0000720c */ /* 0x001fda0003f05270 */
[----:B------:R-:W-:Y:S01]  /*10ad0*/  @P0 LOP3.LUT R19, R19, 0x2, RZ, 0xfc, !PT ;  /* 0x0000000213130812 */ /* 0x000fe200078efcff */
[----:B------:R-:W-:Y:S06]  /*10ae0*/  @!P0 BRA `(.L_x_967) ;  /* 0x0000000000208947 */ /* 0x000fec0003800000 */
[----:B------:R-:W0:Y:S08]  /*10af0*/  S2UR UR5, SR_CgaCtaId ;  /* 0x00000000000579c3 */ /* 0x000e300000008800 */
[----:B------:R-:W-:Y:S06]  /*10b00*/  BAR.SYNC.DEFER_BLOCKING 0x5, 0x200 ;  /* 0x0148000000007b1d */ /* 0x000fec0000010000 */
[----:B------:R-:W-:-:S02]  /*10b10*/  UMOV UR4, 0x400 ;  /* 0x0000040000047882 */ /* 0x000fc40000000000 */
[----:B0-----:R-:W-:-:S09]  /*10b20*/  ULEA UR4, UR5, UR4, 0x18 ;  /* 0x0000000405047291 */ /* 0x001fd2000f8ec03f */
[----:B------:R-:W0:Y:S02]  /*10b30*/  LDS.128 R24, [UR4+0x19cd0] ;  /* 0x019cd004ff187984 */ /* 0x000e240008000c00 */
[----:B0-----:R-:W-:Y:S01]  /*10b40*/  R2UR UR42, R27 ;  /* 0x000000001b2a72ca */ /* 0x001fe200000e0000 */
[----:B------:R-:W-:Y:S06]  /*10b50*/  BAR.ARV 0x4, 0x200 ;  /* 0x0108000000007b1d */ /* 0x000fec0000002000 */
[----:B------:R-:W-:Y:S08]  /*10b60*/  BRA `(.L_x_968) ;  /* 0x0000000c00b07947 */ /* 0x000ff00003800000 */
.L_x_967:
[----:B------:R-:W0:Y:S01]  /*10b70*/  S2R R0, SR_TID.X ;  /* 0x0000000000007919 */ /* 0x000e220000002100 */
[----:B------:R-:W-:Y:S01]  /*10b80*/  ULDC UR4, c[0x0][0xc3c] ;  /* 0x00030f0000047ab9 */ /* 0x000fe20000000800 */
[----:B------:R-:W-:Y:S01]  /*10b90*/  IMAD.MOV.U32 R8, RZ, RZ, RZ ;  /* 0x000000ffff087224 */ /* 0x000fe200078e00ff */
[----:B0-----:R-:W-:-:S04]  /*10ba0*/  LOP3.LUT R0, R0, 0x1f, RZ, 0xc0, !PT ;  /* 0x0000001f00007812 */ /* 0x001fc800078ec0ff */
[----:B------:R-:W-:-:S04]  /*10bb0*/  ISETP.NE.AND P0, PT, R0, 0x1f, PT ;  /* 0x0000001f0000780c */ /* 0x000fc80003f05270 */
[----:B------:R-:W-:-:S13]  /*10bc0*/  ISETP.GE.OR P1, PT, R0, UR4, !P0 ;  /* 0x0000000400007c0c */ /* 0x000fda000c726670 */
[----:B------:R-:W0:Y:S08]  /*10bd0*/  @!P1 LDC.64 R4, c[0x0][0xc80] ;  /* 0x00032000ff049b82 */ /* 0x000e300000000a00 */
[----:B------:R-:W1:Y:S01]  /*10be0*/  @!P1 LDC.64 R2, c[0x0][0xc78] ;  /* 0x00031e00ff029b82 */ /* 0x000e620000000a00 */
[----:B0-----:R-:W-:-:S05]  /*10bf0*/  @!P1 IMAD.WIDE.U32 R4, R0, 0x4, R4 ;  /* 0x0000000400049825 */ /* 0x001fca00078e0004 */
[----:B------:R-:W2:Y:S01]  /*10c00*/  @!P1 LDG.E R25, desc[UR52][R4.64] ;  /* 0x0000003404199981 */ /* 0x000ea2000c1e1900 */
[----:B-1----:R-:W-:-:S05]  /*10c10*/  @!P1 IMAD.WIDE.U32 R2, R0, 0x4, R2 ;  /* 0x0000000400029825 */ /* 0x002fca00078e0002 */
[----:B------:R-:W2:Y:S01]  /*10c20*/  @!P1 LDG.E R8, desc[UR52][R2.64] ;  /* 0x0000003402089981 */ /* 0x000ea2000c1e1900 */
[C---:B------:R-:W-:Y:S02]  /*10c30*/  ISETP.NE.AND P1, PT, R0.reuse, RZ, PT ;  /* 0x000000ff0000720c */ /* 0x040fe40003f25270 */
[C---:B------:R-:W-:Y:S02]  /*10c40*/  ISETP.GE.U32.AND P2, PT, R0.reuse, 0x2, PT ;  /* 0x000000020000780c */ /* 0x040fe40003f46070 */
[C---:B------:R-:W-:Y:S02]  /*10c50*/  ISETP.GE.U32.AND P3, PT, R0.reuse, 0x4, PT ;  /* 0x000000040000780c */ /* 0x040fe40003f66070 */
[C---:B------:R-:W-:Y:S02]  /*10c60*/  ISETP.GE.U32.AND P4, PT, R0.reuse, 0x8, PT ;  /* 0x000000080000780c */ /* 0x040fe40003f86070 */
[----:B------:R-:W-:Y:S01]  /*10c70*/  ISETP.GE.U32.AND P5, PT, R0, 0x10, PT ;  /* 0x000000100000780c */ /* 0x000fe20003fa6070 */
[----:B------:R-:W-:Y:S01]  /*10c80*/  UMOV UR42, URZ ;  /* 0x0000003f002a7c82 */ /* 0x000fe20008000000 */
        /* <DEDUP_REMOVED lines=16> */
[----:B------:R-:W-:Y:S02]  /*10d90*/  IMAD.IADD R9, R3, 0x1, R4 ;  /* 0x0000000103097824 */ /* 0x000fe400078e0204 */
[----:B------:R-:W0:Y:S03]  /*10da0*/  LDC R4, c[0x0][0xc38] ;  /* 0x00030e00ff047b82 */ /* 0x000e260000000800 */
[----:B------:R-:W0:Y:S02]  /*10db0*/  SHFL.IDX PT, R5, R9, 0x1f, 0x1f ;  /* 0x03e01f0009057f89 */ /* 0x000e2400000e0000 */
[----:B0-----:R-:W-:-:S05]  /*10dc0*/  IMAD R10, R5, R4, RZ ;  /* 0x00000004050a7224 */ /* 0x001fca00078e02ff */
[----:B-1----:R-:W-:Y:S01]  /*10dd0*/  ISETP.GT.AND P6, PT, R10, R7, PT ;  /* 0x000000070a00720c */ /* 0x002fe20003fc4270 */
[----:B------:R-:W-:-:S12]  /*10de0*/  IMAD.MOV.U32 R5, RZ, RZ, R10 ;  /* 0x000000ffff057224 */ /* 0x000fd800078e000a */
[----:B------:R-:W-:Y:S05]  /*10df0*/  @P6 BRA `(.L_x_969) ;  /* 0x0000000000a46947 */ /* 0x000fea0003800000 */
[----:B------:R-:W-:Y:S01]  /*10e00*/  IMAD.MOV.U32 R10, RZ, RZ, R5 ;  /* 0x000000ffff0a7224 */ /* 0x000fe200078e0005 */
[----:B------:R-:W-:Y:S01]  /*10e10*/  UMOV UR42, URZ ;  /* 0x0000003f002a7c82 */ /* 0x000fe20008000000 */
[----:B------:R-:W-:-:S05]  /*10e20*/  ULDC UR5, c[0x0][0xc3c] ;  /* 0x00030f0000057ab9 */ /* 0x000fca0000000800 */
.L_x_971:
[----:B------:R-:W-:-:S03]  /*10e30*/  UIADD3 UR4, UR42, 0x1f, URZ ;  /* 0x0000001f2a047890 */ /* 0x000fc6000fffe03f */
[----:B------:R-:W-:Y:S01]  /*10e40*/  ULDC UR42, c[0x0][0xc3c] ;  /* 0x00030f00002a7ab9 */ /* 0x000fe20000000800 */
[----:B------:R-:W-:-:S06]  /*10e50*/  UISETP.GE.AND UP0, UPT, UR4, UR5, UPT ;  /* 0x000000050400728c */ /* 0x000fcc000bf06270 */
[----:B------:R-:W-:-:S13]  /*10e60*/  PLOP3.LUT P6, PT, PT, PT, UP0, 0x40, 0x0 ;  /* 0x000000000000781c */ /* 0x000fda0003fce808 */
[----:B------:R-:W-:Y:S05]  /*10e70*/  @!P6 BRA `(.L_x_970) ;  /* 0x0000000800c4e947 */ /* 0x000fea0003800000 */
[----:B------:R-:W-:Y:S01]  /*10e80*/  UMOV UR42, UR4 ;  /* 0x00000004002a7c82 */ /* 0x000fe20008000000 */
[----:B------:R-:W-:Y:S02]  /*10e90*/  IMAD.MOV.U32 R25, RZ, RZ, RZ ;  /* 0x000000ffff197224 */ /* 0x000fe400078e00ff */
[----:B------:R-:W-:Y:S02]  /*10ea0*/  VIADD R9, R0, UR42 ;  /* 0x0000002a00097c36 */ /* 0x000fe40008000000 */
[----:B------:R-:W-:-:S03]  /*10eb0*/  IMAD.MOV.U32 R8, RZ, RZ, RZ ;  /* 0x000000ffff087224 */ /* 0x000fc600078e00ff */
[----:B------:R-:W-:-:S13]  /*10ec0*/  ISETP.GE.OR P6, PT, R9, UR5, !P0 ;  /* 0x0000000509007c0c */ /* 0x000fda000c7c6670 */
[----:B------:R-:W0:Y:S08]  /*10ed0*/  @!P6 LDC.64 R4, c[0x0][0xc80] ;  /* 0x00032000ff04eb82 */ /* 0x000e300000000a00 */
[----:B------:R-:W1:Y:S01]  /*10ee0*/  @!P6 LDC.64 R2, c[0x0][0xc78] ;  /* 0x00031e00ff02eb82 */ /* 0x000e620000000a00 */
[----:B0-----:R-:W-:-:S05]  /*10ef0*/  @!P6 IMAD.WIDE R4, R9, 0x4, R4 ;  /* 0x000000040904e825 */ /* 0x001fca00078e0204 */
[----:B------:R0:W2:Y:S01]  /*10f00*/  @!P6 LDG.E R25, desc[UR52][R4.64] ;  /* 0x000000340419e981 */ /* 0x0000a2000c1e1900 */
[----:B-1----:R-:W-:-:S05]  /*10f10*/  @!P6 IMAD.WIDE R2, R9, 0x4, R2 ;  /* 0x000000040902e825 */ /* 0x002fca00078e0202 */
[----:B------:R-:W2:Y:S01]  /*10f20*/  @!P6 LDG.E R8, desc[UR52][R2.64] ;  /* 0x000000340208e981 */ /* 0x000ea2000c1e1900 */
[----:B0-----:R-:W0:Y:S01]  /*10f30*/  LDC R4, c[0x0][0xc38] ;  /* 0x00030e00ff047b82 */ /* 0x001e220000000800 */
[----:B--2---:R-:W-:-:S05]  /*10f40*/  IMAD R14, R25, R8, RZ ;  /* 0x00000008190e7224 */ /* 0x004fca00078e02ff */
        /* <DEDUP_REMOVED lines=20> */
.L_x_969:
[----:B------:R-:W-:Y:S02]  /*11090*/  IMAD.IADD R24, R10, 0x1, -R5 ;  /* 0x000000010a187824 */ /* 0x000fe400078e0a05 */
[----:B------:R-:W-:Y:S02]  /*110a0*/  IMAD.MOV.U32 R3, RZ, RZ, RZ ;  /* 0x000000ffff037224 */ /* 0x000fe400078e00ff */
[----:B------:R-:W-:-:S05]  /*110b0*/  IMAD R2, R9, R4, R24 ;  /* 0x0000000409027224 */ /* 0x000fca00078e0218 */
[----:B------:R-:W-:-:S13]  /*110c0*/  ISETP.GT.AND P0, PT, R2, R7, PT ;  /* 0x000000070200720c */ /* 0x000fda0003f04270 */
[----:B------:R-:W-:Y:S02]  /*110d0*/  VOTEU.ANY UR5, UPT, !P0 ;  /* 0x0000000000057886 */ /* 0x000fe400040e0100 */
[----:B------:R-:W-:Y:S02]  /*110e0*/  UPOPC UR4, UR5 ;  /* 0x00000005000472bf */ /* 0x000fe40008000000 */
[----:B------:R-:W-:Y:S02]  /*110f0*/  ISETP.NE.AND P0, PT, RZ, UR5, PT ;  /* 0x00000005ff007c0c */ /* 0x000fe4000bf05270 */
[----:B------:R-:W-:Y:S02]  /*11100*/  UIADD3 UR42, UR4, UR42, URZ ;  /* 0x0000002a042a7290 */ /* 0x000fe4000fffe03f */
[----:B------:R-:W-:Y:S02]  /*11110*/  IMAD.U32 R5, RZ, RZ, UR4 ;  /* 0x00000004ff057e24 */ /* 0x000fe4000f8e00ff */
[----:B------:R-:W-:-:S04]  /*11120*/  IMAD.U32 R2, RZ, RZ, UR4 ;  /* 0x00000004ff027e24 */ /* 0x000fc8000f8e00ff */
[----:B------:R-:W0:Y:S04]  /*11130*/  SHFL.IDX PT, R5, R8, R5, 0x1f ;  /* 0x00001f0508057589 */ /* 0x000e2800000e0000 */
[----:B------:R1:W2:Y:S01]  /*11140*/  SHFL.IDX PT, R25, R25, R2, 0x1f ;  /* 0x00001f0219197589 */ /* 0x0002a200000e0000 */
[----:B0-----:R-:W-:Y:S01]  /*11150*/  ISETP.NE.AND P1, PT, R5, 0x1, PT ;  /* 0x000000010500780c */ /* 0x001fe20003f25270 */
[----:B-1----:R-:W-:-:S12]  /*11160*/  @!P0 BRA `(.L_x_972) ;  /* 0x00000000000c8947 */ /* 0x002fd80003800000 */
[----:B------:R-:W-:-:S06]  /*11170*/  UIADD3 UR4, UR4, -0x1, URZ ;  /* 0xffffffff04047890 */ /* 0x000fcc000fffe03f */
[----:B------:R-:W-:-:S05]  /*11180*/  IMAD.U32 R2, RZ, RZ, UR4 ;  /* 0x00000004ff027e24 */ /* 0x000fca000f8e00ff */
[----:B------:R0:W1:Y:S02]  /*11190*/  SHFL.IDX PT, R3, R9, R2, 0x1f ;  /* 0x00001f0209037589 */ /* 0x00006400000e0000 */
.L_x_972:
[----:B-1----:R-:W-:-:S04]  /*111a0*/  IMAD R24, R3, R4, R24 ;  /* 0x0000000403187224 */ /* 0x002fc800078e0218 */
[----:B------:R-:W-:Y:S01]  /*111b0*/  IMAD.IADD R8, R7, 0x1, -R24 ;  /* 0x0000000107087824 */ /* 0x000fe200078e0a18 */
[----:B------:R-:W-:Y:S06]  /*111c0*/  @!P1 BRA `(.L_x_973) ;  /* 0x0000000000e89947 */ /* 0x000fec0003800000 */
[----:B--2---:R-:W-:Y:S02]  /*111d0*/  IABS R7, R25 ;  /* 0x0000001900077213 */ /* 0x004fe40000000000 */
[----:B------:R-:W-:Y:S02]  /*111e0*/  IABS R12, R5 ;  /* 0x00000005000c7213 */ /* 0x000fe40000000000 */
[----:B0-----:R-:W0:Y:S01]  /*111f0*/  I2F.RP R9, R7 ;  /* 0x0000000700097306 */ /* 0x001e220000209400 */
[----:B------:R-:W-:-:S07]  /*11200*/  IABS R10, R8 ;  /* 0x00000008000a7213 */ /* 0x000fce0000000000 */
[----:B0-----:R-:W0:Y:S02]  /*11210*/  MUFU.RCP R9, R9 ;  /* 0x0000000900097308 */ /* 0x001e240000001000 */
[----:B0-----:R-:W-:-:S06]  /*11220*/  VIADD R2, R9, 0xffffffe ;  /* 0x0ffffffe09027836 */ /* 0x001fcc0000000000 */
[----:B------:R0:W1:Y:S02]  /*11230*/  F2I.FTZ.U32.TRUNC.NTZ R3, R2 ;  /* 0x0000000200037305 */ /* 0x000064000021f000 */
[----:B0-----:R-:W-:Y:S02]  /*11240*/  IMAD.MOV.U32 R2, RZ, RZ, RZ ;  /* 0x000000ffff027224 */ /* 0x001fe400078e00ff */
[----:B-1----:R-:W-:-:S04]  /*11250*/  IMAD.MOV R4, RZ, RZ, -R3 ;  /* 0x000000ffff047224 */ /* 0x002fc800078e0a03 */
[----:B------:R-:W-:Y:S02]  /*11260*/  IMAD R11, R4, R7, RZ ;  /* 0x00000007040b7224 */ /* 0x000fe400078e02ff */
[----:B------:R-:W-:Y:S02]  /*11270*/  IMAD.MOV.U32 R4, RZ, RZ, R12 ;  /* 0x000000ffff047224 */ /* 0x000fe400078e000c */
[----:B------:R-:W-:Y:S01]  /*11280*/  IMAD.HI.U32 R3, R3, R11, R2 ;  /* 0x0000000b03037227 */ /* 0x000fe200078e0002 */
[----:B------:R-:W-:Y:S01]  /*11290*/  IABS R11, R25 ;  /* 0x00000019000b7213 */ /* 0x000fe20000000000 */
[----:B------:R-:W0:Y:S04]  /*112a0*/  I2F.RP R9, R4 ;  /* 0x0000000400097306 */ /* 0x000e280000209400 */
[----:B------:R-:W-:-:S02]  /*112b0*/  IMAD.MOV R11, RZ, RZ, -R11 ;  /* 0x000000ffff0b7224 */ /* 0x000fc400078e0a0b */
[----:B------:R-:W-:-:S04]  /*112c0*/  IMAD.HI.U32 R2, R3, R10, RZ ;  /* 0x0000000a03027227 */ /* 0x000fc800078e00ff */
[----:B------:R-:W-:Y:S01]  /*112d0*/  IMAD R10, R2, R11, R10 ;  /* 0x0000000b020a7224 */ /* 0x000fe200078e020a */
[----:B------:R-:W-:-:S04]  /*112e0*/  IABS R11, R5 ;  /* 0x00000005000b7213 */ /* 0x000fc80000000000 */
[----:B------:R-:W-:Y:S01]  /*112f0*/  ISETP.GT.U32.AND P1, PT, R7, R10, PT ;  /* 0x0000000a0700720c */ /* 0x000fe20003f24070 */
[----:B0-----:R-:W0:-:S12]  /*11300*/  MUFU.RCP R9, R9 ;  /* 0x0000000900097308 */ /* 0x001e180000001000 */
[----:B------:R-:W-:Y:S02]  /*11310*/  @!P1 IMAD.IADD R10, R10, 0x1, -R7 ;  /* 0x000000010a0a9824 */ /* 0x000fe400078e0a07 */
[----:B------:R-:W-:Y:S01]  /*11320*/  @!P1 VIADD R2, R2, 0x1 ;  /* 0x0000000102029836 */ /* 0x000fe20000000000 */
[----:B------:R-:W-:Y:S01]  /*11330*/  ISETP.NE.AND P1, PT, R25, RZ, PT ;  /* 0x000000ff1900720c */ /* 0x000fe20003f25270 */
[----:B0-----:R-:W-:Y:S01]  /*11340*/  VIADD R3, R9, 0xffffffe ;  /* 0x0ffffffe09037836 */ /* 0x001fe20000000000 */
[----:B------:R-:W-:Y:S02]  /*11350*/  ISETP.GE.U32.AND P0, PT, R10, R7, PT ;  /* 0x000000070a00720c */ /* 0x000fe40003f06070 */
[----:B------:R-:W-:-:S03]  /*11360*/  LOP3.LUT R7, R8, R25, RZ, 0x3c, !PT ;  /* 0x0000001908077212 */ /* 0x000fc600078e3cff */
[----:B------:R-:W0:Y:S01]  /*11370*/  F2I.FTZ.U32.TRUNC.NTZ R3, R3 ;  /* 0x0000000300037305 */ /* 0x000e22000021f000 */
[----:B------:R-:W-:-:S07]  /*11380*/  ISETP.GE.AND P2, PT, R7, RZ, PT ;  /* 0x000000ff0700720c */ /* 0x000fce0003f46270 */
[----:B------:R-:W-:-:S04]  /*11390*/  @P0 VIADD R2, R2, 0x1 ;  /* 0x0000000102020836 */ /* 0x000fc80000000000 */
[----:B------:R-:W-:Y:S02]  /*113a0*/  IMAD.MOV.U32 R10, RZ, RZ, R2 ;  /* 0x000000ffff0a7224 */ /* 0x000fe400078e0002 */
[----:B------:R-:W-:Y:S02]  /*113b0*/  IMAD.MOV.U32 R2, RZ, RZ, RZ ;  /* 0x000000ffff027224 */ /* 0x000fe400078e00ff */
[----:B0-----:R-:W-:Y:S02]  /*113c0*/  IMAD.MOV R7, RZ, RZ, -R3 ;  /* 0x000000ffff077224 */ /* 0x001fe400078e0a03 */
[----:B------:R-:W-:Y:S01]  /*113d0*/  @!P2 IMAD.MOV R10, RZ, RZ, -R10 ;  /* 0x000000ffff0aa224 */ /* 0x000fe200078e0a0a */
[----:B------:R-:W-:Y:S01]  /*113e0*/  @!P1 LOP3.LUT R10, RZ, R25, RZ, 0x33, !PT ;  /* 0x00000019ff0a9212 */ /* 0x000fe200078e33ff */
[----:B------:R-:W-:-:S03]  /*113f0*/  IMAD R7, R7, R4, RZ ;  /* 0x0000000407077224 */ /* 0x000fc600078e02ff */
[----:B------:R-:W-:Y:S01]  /*11400*/  IABS R9, R10 ;  /* 0x0000000a00097213 */ /* 0x000fe20000000000 */
[----:B------:R-:W-:-:S04]  /*11410*/  IMAD.HI.U32 R2, R3, R7, R2 ;  /* 0x0000000703027227 */ /* 0x000fc800078e0002 */
[----:B------:R-:W-:Y:S02]  /*11420*/  IMAD.MOV.U32 R3, RZ, RZ, R9 ;  /* 0x000000ffff037224 */ /* 0x000fe400078e0009 */
        /* <DEDUP_REMOVED lines=8> */
[----:B------:R-:W-:-:S04]  /*114b0*/  LOP3.LUT R3, R10, R5, RZ, 0x3c, !PT ;  /* 0x000000050a037212 */ /* 0x000fc800078e3cff */
[----:B------:R-:W-:Y:S01]  /*114c0*/  ISETP.GE.AND P2, PT, R3, RZ, PT ;  /* 0x000000ff0300720c */ /* 0x000fe20003f46270 */
[----:B------:R-:W-:-:S06]  /*114d0*/  IMAD.MOV R3, RZ, RZ, -R10 ;  /* 0x000000ffff037224 */ /* 0x000fcc00078e0a0a */
[----:B------:R-:W-:-:S06]  /*114e0*/  @P0 VIADD R2, R2, 0x1 ;  /* 0x0000000102020836 */ /* 0x000fcc0000000000 */
[----:B------:R-:W-:Y:S01]  /*114f0*/  @!P2 IMAD.MOV R2, RZ, RZ, -R2 ;  /* 0x000000ffff02a224 */ /* 0x000fe200078e0a02 */
[----:B------:R-:W-:-:S05]  /*11500*/  @!P1 LOP3.LUT R2, RZ, R5, RZ, 0x33, !PT ;  /* 0x00000005ff029212 */ /* 0x000fca00078e33ff */
[----:B------:R-:W-:-:S04]  /*11510*/  IMAD.MOV R26, RZ, RZ, -R2 ;  /* 0x000000ffff1a7224 */ /* 0x000fc800078e0a02 */
[C---:B------:R-:W-:Y:S02]  /*11520*/  IMAD R26, R5.reuse, R26, R10 ;  /* 0x0000001a051a7224 */ /* 0x040fe400078e020a */
[----:B------:R-:W-:Y:S02]  /*11530*/  IMAD R5, R5, 0x1000000, R2 ;  /* 0x0100000005057824 */ /* 0x000fe400078e0202 */
[----:B------:R-:W-:Y:S02]  /*11540*/  IMAD R2, R25, R3, R8 ;  /* 0x0000000319027224 */ /* 0x000fe400078e0208 */
[----:B------:R-:W-:Y:S01]  /*11550*/  IMAD R26, R26, 0x10000, R5 ;  /* 0x000100001a1a7824 */ /* 0x000fe200078e0205 */
[----:B------:R-:W-:Y:S06]  /*11560*/  BRA `(.L_x_974) ;  /* 0x0000000000fc7947 */ /* 0x000fec0003800000 */
.L_x_973:
[----:B------:R-:W-:Y:S02]  /*11570*/  ULDC.64 UR4, c[0x0][0xc90] ;  /* 0x0003240000047ab9 */ /* 0x000fe40000000a00 */
[----:B------:R-:W-:-:S06]  /*11580*/  UIMAD.WIDE UR4, UR42, 0x4, UR4 ;  /* 0x000000042a0478a5 */ /* 0x000fcc000f8e0204 */
[----:B0-----:R-:W-:Y:S02]  /*11590*/  IMAD.U32 R2, RZ, RZ, UR4 ;  /* 0x00000004ff027e24 */ /* 0x001fe4000f8e00ff */
[----:B------:R-:W-:-:S05]  /*115a0*/  IMAD.U32 R3, RZ, RZ, UR5 ;  /* 0x00000005ff037e24 */ /* 0x000fca000f8e00ff */
[----:B------:R0:W2:Y:S02]  /*115b0*/  LDG.E R9, desc[UR52][R2.64] ;  /* 0x0000003402097981 */ /* 0x0000a4000c1e1900 */
[----:B0-----:R-:W-:Y:S02]  /*115c0*/  IMAD.MOV.U32 R2, RZ, RZ, RZ ;  /* 0x000000ffff027224 */ /* 0x001fe400078e00ff */
[----:B--2---:R-:W-:-:S05]  /*115d0*/  IMAD R5, R25, R9, RZ ;  /* 0x0000000919057224 */ /* 0x004fca00078e02ff */
[----:B------:R-:W-:-:S04]  /*115e0*/  IABS R12, R5 ;  /* 0x00000005000c7213 */ /* 0x000fc80000000000 */
[----:B------:R-:W0:Y:S08]  /*115f0*/  I2F.RP R7, R12 ;  /* 0x0000000c00077306 */ /* 0x000e300000209400 */
        /* <DEDUP_REMOVED lines=21> */
[----:B------:R-:W-:Y:S02]  /*11750*/  IMAD R7, R9, R2, RZ ;  /* 0x0000000209077224 */ /* 0x000fe400078e02ff */
[----:B------:R-:W-:Y:S02]  /*11760*/  IMAD.MOV R2, RZ, RZ, -R2 ;  /* 0x000000ffff027224 */ /* 0x000fe400078e0a02 */
[----:B------:R-:W-:Y:S02]  /*11770*/  IMAD.MOV R3, RZ, RZ, -R7 ;  /* 0x000000ffff037224 */ /* 0x000fe400078e0a07 */
[----:B------:R-:W-:Y:S02]  /*11780*/  IMAD R11, R5, R2, R8 ;  /* 0x00000002050b7224 */ /* 0x000fe400078e0208 */
[----:B------:R-:W-:Y:S01]  /*11790*/  IMAD.MOV.U32 R2, RZ, RZ, RZ ;  /* 0x000000ffff027224 */ /* 0x000fe200078e00ff */
[----:B------:R-:W-:Y:S02]  /*117a0*/  VIADDMNMX R4, R3, R4, R9, PT ;  /* 0x0000000403047246 */ /* 0x000fe40003800109 */
[----:B------:R-:W-:-:S02]  /*117b0*/  IABS R8, R11 ;  /* 0x0000000b00087213 */ /* 0x000fc40000000000 */
[----:B------:R-:W-:Y:S01]  /*117c0*/  IABS R9, R4 ;  /* 0x0000000400097213 */ /* 0x000fe20000000000 */
[----:B------:R-:W-:Y:S01]  /*117d0*/  IMAD.MOV R26, RZ, RZ, -R4 ;  /* 0x000000ffff1a7224 */ /* 0x000fe200078e0a04 */
[----:B------:R-:W-:Y:S02]  /*117e0*/  IADD3 R7, R7, 0x1000000, R11 ;  /* 0x0100000007077810 */ /* 0x000fe40007ffe00b */
[----:B------:R-:W0:Y:S08]  /*117f0*/  I2F.RP R10, R9 ;  /* 0x00000009000a7306 */ /* 0x000e300000209400 */
[----:B0-----:R-:W0:Y:S02]  /*11800*/  MUFU.RCP R10, R10 ;  /* 0x0000000a000a7308 */ /* 0x001e240000001000 */
[----:B0-----:R-:W-:-:S06]  /*11810*/  VIADD R3, R10, 0xffffffe ;  /* 0x0ffffffe0a037836 */ /* 0x001fcc0000000000 */
[----:B------:R-:W0:Y:S02]  /*11820*/  F2I.FTZ.U32.TRUNC.NTZ R3, R3 ;  /* 0x0000000300037305 */ /* 0x000e24000021f000 */
[----:B0-----:R-:W-:-:S04]  /*11830*/  IMAD.MOV R12, RZ, RZ, -R3 ;  /* 0x000000ffff0c7224 */ /* 0x001fc800078e0a03 */
[----:B------:R-:W-:Y:S01]  /*11840*/  IMAD R5, R12, R9, RZ ;  /* 0x000000090c057224 */ /* 0x000fe200078e02ff */
[----:B------:R-:W-:-:S03]  /*11850*/  IABS R12, R4 ;  /* 0x00000004000c7213 */ /* 0x000fc60000000000 */
[----:B------:R-:W-:Y:S01]  /*11860*/  IMAD.HI.U32 R2, R3, R5, R2 ;  /* 0x0000000503027227 */ /* 0x000fe200078e0002 */
[----:B------:R-:W-:-:S03]  /*11870*/  LOP3.LUT R3, R11, R4, RZ, 0x3c, !PT ;  /* 0x000000040b037212 */ /* 0x000fc600078e3cff */
[----:B------:R-:W-:Y:S01]  /*11880*/  IMAD.MOV.U32 R5, RZ, RZ, R8 ;  /* 0x000000ffff057224 */ /* 0x000fe200078e0008 */
[----:B------:R-:W-:Y:S01]  /*11890*/  ISETP.GE.AND P2, PT, R3, RZ, PT ;  /* 0x000000ff0300720c */ /* 0x000fe20003f46270 */
[----:B------:R-:W-:Y:S02]  /*118a0*/  IMAD.MOV R8, RZ, RZ, -R12 ;  /* 0x000000ffff087224 */ /* 0x000fe400078e0a0c */
        /* <DEDUP_REMOVED lines=10> */
[----:B------:R-:W-:-:S07]  /*11950*/  IMAD R26, R2, R26, R7 ;  /* 0x0000001a021a7224 */ /* 0x000fce00078e0207 */
.L_x_974:
[----:B------:R-:W-:-:S05]  /*11960*/  LOP3.LUT R2, RZ, R2, RZ, 0x33, !PT ;  /* 0x00000002ff027212 */ /* 0x000fca00078e33ff */
[----:B------:R-:W-:Y:S01]  /*11970*/  IMAD.IADD R25, R25, 0x1, R2 ;  /* 0x0000000119197824 */ /* 0x000fe200078e0202 */
[----:B------:R-:W-:Y:S06]  /*11980*/  BRA `(.L_x_975) ;  /* 0x00000000000c7947 */ /* 0x000fec0003800000 */
.L_x_970:
[----:B------:R-:W-:Y:S02]  /*11990*/  IMAD.MOV.U32 R24, RZ, RZ, R7 ;  /* 0x000000ffff187224 */ /* 0x000fe400078e0007 */
[----:B------:R-:W-:Y:S02]  /*119a0*/  IMAD.MOV.U32 R25, RZ, RZ, RZ ;  /* 0x000000ffff197224 */ /* 0x000fe400078e00ff */
[----:B------:R-:W-:-:S07]  /*119b0*/  IMAD.MOV.U32 R26, RZ, RZ, RZ ;  /* 0x000000ffff1a7224 */ /* 0x000fce00078e00ff */
.L_x_975:
[----:B------:R-:W-:Y:S01]  /*119c0*/  ISETP.NE.AND P0, PT, R0, RZ, PT ;  /* 0x000000ff0000720c */ /* 0x000fe20003f05270 */
[----:B------:R-:W-:-:S12]  /*119d0*/  IMAD.U32 R27, RZ, RZ, UR42 ;  /* 0x0000002aff1b7e24 */ /* 0x000fd8000f8e00ff */
[----:B------:R-:W0:Y:S01]  /*119e0*/  @!P0 S2R R3, SR_CgaCtaId ;  /* 0x0000000000038919 */ /* 0x000e220000008800 */
[----:B------:R-:W-:-:S04]  /*119f0*/  @!P0 MOV R0, 0x400 ;  /* 0x0000040000008802 */ /* 0x000fc80000000f00 */
[----:B0-----:R-:W-:-:S05]  /*11a00*/  @!P0 LEA R0, R3, R0, 0x18 ;  /* 0x0000000003008211 */ /* 0x001fca00078ec0ff */
[----:B------:R0:W-:Y:S01]  /*11a10*/  @!P0 STS.128 [R0+0x19cd0], R24 ;  /* 0x019cd01800008388 */ /* 0x0001e20000000c00 */
[----:B------:R-:W-:Y:S06]  /*11a20*/  BAR.ARV 0x5, 0x200 ;  /* 0x0148000000007b1d */ /* 0x000fec0000002000 */
.L_x_968:
[----:B------:R-:W-:Y:S01]  /*11a30*/  ULDC UR4, c[0x0][0xc3c] ;  /* 0x00030f0000047ab9 */ /* 0x000fe20000000800 */
[----:B------:R1:W-:Y:S01]  /*11a40*/  STL [R1+0x14], RZ ;  /* 0x000014ff01007387 */ /* 0x0003e20000100800 */
[----:B------:R-:W-:Y:S01]  /*11a50*/  UISETP.GE.AND UP0, UPT, UR42, UR4, UPT ;  /* 0x000000042a00728c */ /* 0x000fe2000bf06270 */
[----:B------:R-:W-:Y:S02]  /*11a60*/  IMAD.MOV.U32 R22, RZ, RZ, 0x1 ;  /* 0x00000001ff167424 */ /* 0x000fe400078e00ff */
[----:B------:R-:W-:-:S03]  /*11a70*/  IMAD.MOV.U32 R18, RZ, RZ, RZ ;  /* 0x000000ffff127224 */ /* 0x000fc600078e00ff */
[----:B------:R-:W-:-:S13]  /*11a80*/  PLOP3.LUT P0, PT, PT, PT, UP0, 0x80, 0x0 ;  /* 0x000000000000781c */ /* 0x000fda0003f0f008 */
[----:B-1----:R-:W-:Y:S05]  /*11a90*/  @P0 BRA `(.L_x_976) ;  /* 0x0000004c00b40947 */ /* 0x002fea0003800000 */
[----:B------:R-:W1:Y:S01]  /*11aa0*/  S2R R13, SR_TID.X ;  /* 0x00000000000d7919 */ /* 0x000e620000002100 */
[----:B------:R-:W2:Y:S01]  /*11ab0*/  S2UR UR5, SR_CgaCtaId ;  /* 0x00000000000579c3 */ /* 0x000ea20000008800 */
        /* <DEDUP_REMOVED lines=9> */
[----:B--2---:R-:W-:-:S06]  /*11b50*/  ULEA UR4, UR5, UR4, 0x18 ;  /* 0x0000000405047291 */ /* 0x004fcc000f8ec03f */
[----:B------:R-:W-:Y:S01]  /*11b60*/  IMAD.U32 R17, RZ, RZ, UR4 ;  /* 0x00000004ff117e24 */ /* 0x000fe2000f8e00ff */
[C---:B-1----:R-:W-:Y:S01]  /*11b70*/  LOP3.LUT R12, R13.reuse, 0x7f, RZ, 0xc0, !PT ;  /* 0x0000007f0d0c7812 */ /* 0x042fe200078ec0ff */
[C---:B------:R-:W-:Y:S01]  /*11b80*/  IMAD.SHL.U32 R2, R13.reuse, 0x20, RZ ;  /* 0x000000200d027824 */ /* 0x040fe200078e00ff */
[----:B------:R-:W-:Y:S01]  /*11b90*/  SHF.R.U32.HI R3, RZ, 0x1, R13 ;  /* 0x00000001ff037819 */ /* 0x000fe2000001160d */
[C---:B------:R-:W-:Y:S01]  /*11ba0*/  IMAD.SHL.U32 R10, R13.reuse, 0x4, RZ ;  /* 0x000000040d0a7824 */ /* 0x040fe200078e00ff */
[C---:B------:R-:W-:Y:S01]  /*11bb0*/  LOP3.LUT P0, RZ, R13.reuse, 0x4, RZ, 0xc0, !PT ;  /* 0x000000040dff7812 */ /* 0x040fe2000780c0ff */
[----:B------:R-:W-:Y:S01]  /*11bc0*/  IMAD.SHL.U32 R5, R12, 0x10, RZ ;  /* 0x000000100c057824 */ /* 0x000fe200078e00ff */
[----:B0-----:R-:W-:Y:S01]  /*11bd0*/  LOP3.LUT R0, R2, 0x80, RZ, 0xc0, !PT ;  /* 0x0000008002007812 */ /* 0x001fe200078ec0ff */
[----:B------:R-:W-:Y:S01]  /*11be0*/  IMAD.SHL.U32 R11, R13, 0x2, RZ ;  /* 0x000000020d0b7824 */ /* 0x000fe200078e00ff */
[----:B------:R-:W-:Y:S01]  /*11bf0*/  LOP3.LUT R6, R3, 0x20, RZ, 0xc0, !PT ;  /* 0x0000002003067812 */ /* 0x000fe200078ec0ff */
[C---:B------:R-:W-:Y:S01]  /*11c00*/  IMAD.SHL.U32 R4, R13.reuse, 0x80, RZ ;  /* 0x000000800d047824 */ /* 0x040fe200078e00ff */
[----:B------:R-:W-:Y:S01]  /*11c10*/  LOP3.LUT R3, R0, 0x10, R3, 0xf8, !PT ;  /* 0x0000001000037812 */ /* 0x000fe200078ef803 */
[----:B------:R-:W-:Y:S01]  /*11c20*/  IMAD.SHL.U32 R0, R13, 0x10, RZ ;  /* 0x000000100d007824 */ /* 0x000fe200078e00ff */
[----:B------:R-:W-:-:S02]  /*11c30*/  LOP3.LUT R2, R2, 0x360, RZ, 0xc0, !PT ;  /* 0x0000036002027812 */ /* 0x000fc400078ec0ff */
[----:B------:R-:W-:Y:S02]  /*11c40*/  LOP3.LUT R3, R3, 0x10, R10, 0x78, !PT ;  /* 0x0000001003037812 */ /* 0x000fe400078e780a */
[----:B------:R-:W-:Y:S02]  /*11c50*/  LOP3.LUT R2, R2, 0x400, R5, 0xf8, !PT ;  /* 0x0000040002027812 */ /* 0x000fe400078ef805 */
[----:B------:R-:W-:Y:S02]  /*11c60*/  LOP3.LUT R7, R6, 0x10, R13, 0xf8, !PT ;  /* 0x0000001006077812 */ /* 0x000fe400078ef80d */
[C---:B------:R-:W-:Y:S02]  /*11c70*/  LOP3.LUT R8, R0.reuse, 0x60, RZ, 0xc0, !PT ;  /* 0x0000006000087812 */ /* 0x040fe400078ec0ff */
[----:B------:R-:W-:Y:S02]  /*11c80*/  LOP3.LUT R6, R0, 0x90, RZ, 0xc0, !PT ;  /* 0x0000009000067812 */ /* 0x000fe400078ec0ff */
[----:B------:R-:W-:-:S02]  /*11c90*/  LOP3.LUT R2, R2, R3, RZ, 0xfc, !PT ;  /* 0x0000000302027212 */ /* 0x000fc400078efcff */
[----:B------:R-:W-:Y:S02]  /*11ca0*/  LOP3.LUT R5, R8, 0x700, R5, 0xf8, !PT ;  /* 0x0000070008057812 */ /* 0x000fe400078ef805 */
[----:B------:R-:W-:Y:S01]  /*11cb0*/  LOP3.LUT R6, R6, 0x10, R11, 0x78, !PT ;  /* 0x0000001006067812 */ /* 0x000fe200078e780b */
[----:B------:R0:W-:Y:S01]  /*11cc0*/  STL [R1], R2 ;  /* 0x0000000201007387 */ /* 0x0001e20000100800 */
[----:B------:R-:W-:Y:S02]  /*11cd0*/  SHF.R.U32.HI R3, RZ, 0x1, R12 ;  /* 0x00000001ff037819 */ /* 0x000fe4000001160c */
[----:B------:R-:W-:Y:S01]  /*11ce0*/  LOP3.LUT R6, R5, R6, RZ, 0xfc, !PT ;  /* 0x0000000605067212 */ /* 0x000fe200078efcff */
[----:B------:R1:W-:Y:S01]  /*11cf0*/  STL [R1+0x14], RZ ;  /* 0x000014ff01007387 */ /* 0x0003e20000100800 */
[----:B------:R-:W-:Y:S02]  /*11d00*/  LOP3.LUT R7, R7, 0x380, R4, 0xf8, !PT ;  /* 0x0000038007077812 */ /* 0x000fe400078ef804 */
[----:B------:R-:W-:-:S02]  /*11d10*/  LOP3.LUT R4, R4, 0x400, RZ, 0xc0, !PT ;  /* 0x0000040004047812 */ /* 0x000fc400078ec0ff */
[----:B------:R-:W-:Y:S01]  /*11d20*/  LOP3.LUT R7, R7, 0x70, R0, 0x78, !PT ;  /* 0x0000007007077812 */ /* 0x000fe200078e7800 */
[----:B0-----:R-:W-:Y:S01]  /*11d30*/  IMAD.SHL.U32 R2, R13, 0x40, RZ ;  /* 0x000000400d027824 */ /* 0x001fe200078e00ff */
[----:B------:R-:W-:Y:S02]  /*11d40*/  LOP3.LUT R0, R0, 0x10, RZ, 0xc0, !PT ;  /* 0x0000001000007812 */ /* 0x000fe400078ec0ff */
[----:B------:R-:W-:Y:S02]  /*11d50*/  LOP3.LUT R4, R4, 0x800, R9, 0xf8, !PT ;  /* 0x0000080004047812 */ /* 0x000fe400078ef809 */
[----:B------:R-:W-:Y:S01]  /*11d60*/  LOP3.LUT R2, R3, 0x40, R2, 0xf8, !PT ;  /* 0x0000004003027812 */ /* 0x000fe200078ef802 */
[----:B------:R-:W-:Y:S01]  /*11d70*/  IMAD.IADD R3, R17, 0x1, R6 ;  /* 0x0000000111037824 */ /* 0x000fe200078e0206 */
[----:B------:R-:W-:Y:S02]  /*11d80*/  LOP3.LUT R2, R0, 0x20, RZ, 0xfc, !PT ;  /* 0x0000002000027812 */ /* 0x000fe400078efcff */
[----:B------:R-:W-:-:S02]  /*11d90*/  LOP3.LUT R28, R4, R7, RZ, 0xfc, !PT ;  /* 0x00000007041c7212 */ /* 0x000fc400078efcff */
[----:B------:R1:W-:Y:S01]  /*11da0*/  STL [R1+0xc], R3 ;  /* 0x00000c0301007387 */ /* 0x0003e20000100800 */
[----:B------:R-:W-:Y:S02]  /*11db0*/  SEL R29, R29, 0xffffffc0, !P0 ;  /* 0xffffffc01d1d7807 */ /* 0x000fe40004000000 */
[----:B------:R-:W-:-:S07]  /*11dc0*/  LOP3.LUT R0, R0, 0x40, RZ, 0xfc, !PT ;  /* 0x0000004000007812 */ /* 0x000fce00078efcff */
.L_x_1056:
[----:B------:R-:W-:Y:S01]  /*11dd0*/  ULDC.64 UR4, c[0x0][0xa00] ;  /* 0x0002800000047ab9 */ /* 0x000fe20000000a00 */
[----:B------:R-:W-:Y:S01]  /*11de0*/  ULDC.64 UR10, c[0x0][0xa08] ;  /* 0x00028200000a7ab9 */ /* 0x000fe20000000a00 */
[----:B------:R-:W-:Y:S01]  /*11df0*/  ISETP.NE.U32.AND P0, PT, RZ, UR4, PT ;  /* 0x00000004ff007c0c */ /* 0x000fe2000bf05070 */
[----:B------:R-:W-:Y:S01]  /*11e00*/  ULDC.64 UR6, c[0x0][0xa00] ;  /* 0x0002800000067ab9 */ /* 0x000fe20000000a00 */
[----:B------:R-:W-:Y:S01]  /*11e10*/  ISETP.NE.U32.AND P1, PT, RZ, UR10, PT ;  /* 0x0000000aff007c0c */ /* 0x000fe2000bf25070 */
[----:B------:R-:W-:Y:S01]  /*11e20*/  UIMAD.WIDE UR6, UR42, 0x4, UR6 ;  /* 0x000000042a0678a5 */ /* 0x000fe2000f8e0206 */
[----:B------:R-:W-:Y:S01]  /*11e30*/  ISETP.NE.AND.EX P0, PT, RZ, UR5, PT, P0 ;  /* 0x00000005ff007c0c */ /* 0x000fe2000bf05300 */
[----:B------:R-:W-:Y:S01]  /*11e40*/  ULDC.64 UR4, c[0x0][0xa28] ;  /* 0x00028a0000047ab9 */ /* 0x000fe20000000a00 */
[----:B------:R-:W-:Y:S01]  /*11e50*/  ULDC.64 UR8, c[0x0][0xa08] ;  /* 0x0002820000087ab9 */ /* 0x000fe20000000a00 */
[----:B------:R-:W-:Y:S01]  /*11e60*/  UISETP.NE.U32.AND UP0, UPT, UR4, URZ, UPT ;  /* 0x0000003f0400728c */ /* 0x000fe2000bf05070 */
[----:B------:R-:W-:Y:S01]  /*11e70*/  ISETP.NE.AND.EX P1, PT, RZ, UR11, PT, P1 ;  /* 0x0000000bff007c0c */ /* 0x000fe2000bf25310 */
[----:B------:R-:W-:Y:S01]  /*11e80*/  ULDC.64 UR10, c[0x0][0xa18] ;  /* 0x00028600000a7ab9 */ /* 0x000fe20000000a00 */
[----:B0-----:R-:W-:Y:S01]  /*11e90*/  IMAD.U32 R2, RZ, RZ, UR6 ;  /* 0x00000006ff027e24 */ /* 0x001fe2000f8e00ff */
[----:B------:R-:W-:Y:S01]  /*11ea0*/  UISETP.NE.AND.EX UP0, UPT, UR5, URZ, UPT, UP0 ;  /* 0x0000003f0500728c */ /* 0x000fe2000bf05300 */
[----:B-1----:R-:W-:Y:S01]  /*11eb0*/  IMAD.U32 R3, RZ, RZ, UR7 ;  /* 0x00000007ff037e24 */ /* 0x002fe2000f8e00ff */
[----:B------:R-:W-:-:S02]  /*11ec0*/  UISETP.NE.U32.AND UP1, UPT, UR10, URZ, UPT ;  /* 0x0000003f0a00728c */ /* 0x000fc4000bf25070 */
[----:B------:R-:W-:Y:S01]  /*11ed0*/  UIMAD.WIDE UR8, UR42, 0x4, UR8 ;  /* 0x000000042a0878a5 */ /* 0x000fe2000f8e0208 */
[----:B------:R-:W0:Y:S01]  /*11ee0*/  LDC R5, c[0x0][0x288] ;  /* 0x0000a200ff057b82 */ /* 0x000e220000000800 */
[----:B------:R-:W-:Y:S01]  /*11ef0*/  UISETP.NE.AND.EX UP1, UPT, UR11, URZ, UPT, UP1 ;  /* 0x0000003f0b00728c */ /* 0x000fe2000bf25310 */
[----:B--2---:R1:W2:Y:S01]  /*11f00*/  @P0 LDG.E R0, desc[UR52][R2.64] ;  /* 0x0000003402000981 */ /* 0x0042a2000c1e1900 */
[----:B------:R-:W-:-:S03]  /*11f10*/  IMAD.MOV.U32 R27, RZ, RZ, RZ ;  /* 0x000000ffff1b7224 */ /* 0x000fc600078e00ff */
[----:B------:R-:W-:Y:S01]  /*11f20*/  @UP0 ULDC.64 UR4, c[0x0][0xa28] ;  /* 0x00028a0000040ab9 */ /* 0x000fe20000000a00 */
[----:B------:R-:W-:Y:S01]  /*11f30*/  PLOP3.LUT P2, PT, PT, PT, UP0, 0x80, 0x0 ;  /* 0x000000000000781c */ /* 0x000fe20003f4f008 */
[----:B------:R-:W-:Y:S01]  /*11f40*/  @UP0 UIMAD.WIDE UR4, UR42, 0x4, UR4 ;  /* 0x000000042a0408a5 */ /* 0x000fe2000f8e0204 */
[----:B-1----:R-:W-:Y:S02]  /*11f50*/  IMAD.U32 R2, RZ, RZ, UR8 ;  /* 0x00000008ff027e24 */ /* 0x002fe4000f8e00ff */
[----:B------:R-:W-:Y:S01]  /*11f60*/  IMAD.U32 R3, RZ, RZ, UR9 ;  /* 0x00000009ff037e24 */ /* 0x000fe2000f8e00ff */
[----:B------:R-:W-:Y:S01]  /*11f70*/  PLOP3.LUT P4, PT, PT, PT, UP1, 0x80, 0x0 ;  /* 0x000000000000781c */ /* 0x000fe20003f8f018 */
[----:B------:R-:W-:-:S03]  /*11f80*/  IMAD.MOV.U32 R4, RZ, RZ, RZ ;  /* 0x000000ffff047224 */ /* 0x000fc600078e00ff */
[----:B------:R1:W5:Y:S02]  /*11f90*/  @P1 LDG.E R27, desc[UR52][R2.64] ;  /* 0x00000034021b1981 */ /* 0x000364000c1e1900 */
[----:B-1----:R-:W-:Y:S02]  /*11fa0*/  IMAD.U32 R2, RZ, RZ, UR4 ;  /* 0x00000004ff027e24 */ /* 0x002fe4000f8e00ff */
[----:B------:R-:W-:Y:S01]  /*11fb0*/  IMAD.U32 R3, RZ, RZ, UR5 ;  /* 0x00000005ff037e24 */ /* 0x000fe2000f8e00ff */
[----:B------:R-:W-:Y:S02]  /*11fc0*/  @UP1 ULDC.64 UR4, c[0x0][0xa18] ;  /* 0x0002860000041ab9 */ /* 0x000fe40000000a00 */
[----:B------:R-:W-:Y:S02]  /*11fd0*/  @UP1 UIMAD.WIDE UR4, UR42, 0x4, UR4 ;  /* 0x000000042a0418a5 */ /* 0x000fe4000f8e0204 */
[----:B------:R1:W5:Y:S04]  /*11fe0*/  @P2 LDG.E R4, desc[UR52][R2.64] ;  /* 0x0000003402042981 */ /* 0x000368000c1e1900 */
[----:B-1----:R-:W-:-:S02]  /*11ff0*/  IMAD.U32 R2, RZ, RZ, UR4 ;  /* 0x00000004ff027e24 */ /* 0x002fc4000f8e00ff */
[----:B------:R-:W-:Y:S01]  /*12000*/  IMAD.U32 R3, RZ, RZ, UR5 ;  /* 0x00000005ff037e24 */ /* 0x000fe2000f8e00ff */
[----:B------:R-:W-:Y:S01]  /*12010*/  UMOV UR43, URZ ;  /* 0x0000003f002b7c82 */ /* 0x000fe20008000000 */
[----:B------:R-:W-:Y:S01]  /*12020*/  R2UR UR36, R26 ;  /* 0x000000001a2472ca */ /* 0x000fe200000e0000 */
[----:B------:R-:W-:Y:S02]  /*12030*/  ULDC.64 UR4, c[0x0][0xa20] ;  /* 0x0002880000047ab9 */ /* 0x000fe40000000a00 */
[----:B0-----:R0:W3:Y:S01]  /*12040*/  @P4 LDG.E R5, desc[UR52][R2.64] ;  /* 0x0000003402054981 */ /* 0x0010e2000c1e1900 */
[----:B------:R-:W-:-:S04]  /*12050*/  ISETP.NE.U32.AND P3, PT, RZ, UR4, PT ;  /* 0x00000004ff007c0c */ /* 0x000fc8000bf65070 */
[----:B------:R-:W-:Y:S01]  /*12060*/  ISETP.NE.AND.EX P3, PT, RZ, UR5, PT, P3 ;  /* 0x00000005ff007c0c */ /* 0x000fe2000bf65330 */
[----:B0-----:R-:W0:Y:S04]  /*12070*/  LDC.64 R2, c[0x0][0x418] ;  /* 0x00010600ff027b82 */ /* 0x001e280000000a00 */
[----:B------:R-:W-:Y:S01]  /*12080*/  ULOP3.LUT UR36, UR36, 0xffff, URZ, 0xc0, !UPT ;  /* 0x0000ffff24247892 */ /* 0x000fe2000f8ec03f */
[----:B0-----:R-:W-:Y:S02]  /*12090*/  ISETP.NE.U32.AND P2, PT, R2, RZ, PT ;  /* 0x000000ff0200720c */ /* 0x001fe40003f45070 */
[----:B------:R-:W-:Y:S02]  /*120a0*/  LOP3.LUT R2, R26, 0xff000000, RZ, 0xc0, !PT ;  /* 0xff0000001a027812 */ /* 0x000fe400078ec0ff */
[----:B------:R-:W-:-:S02]  /*120b0*/  ISETP.NE.AND.EX P2, PT, R3, RZ, PT, P2 ;  /* 0x000000ff0300720c */ /* 0x000fc40003f45320 */
[----:B------:R-:W-:Y:S02]  /*120c0*/  SHF.R.U32.HI R3, RZ, 0x8, R2 ;  /* 0x00000008ff037819 */ /* 0x000fe40000011602 */
[----:B------:R-:W-:Y:S02]  /*120d0*/  LOP3.LUT R26, R26, 0xff0000, RZ, 0xc0, !PT ;  /* 0x00ff00001a1a7812 */ /* 0x000fe400078ec0ff */
[----:B--2---:R-:W-:Y:S02]  /*120e0*/  @P0 R2UR UR43, R0 ;  /* 0x00000000002b02ca */ /* 0x004fe400000e0000 */
[----:B------:R-:W0:Y:S02]  /*120f0*/  LDC R0, c[0x0][0x424] ;  /* 0x00010900ff007b82 */ /* 0x000e240000000800 */
[----:B0-----:R-:W-:Y:S02]  /*12100*/  SEL R2, R0, 0x1, P2 ;  /* 0x0000000100027807 */ /* 0x001fe40001000000 */
[----:B------:R-:W-:Y:S01]  /*12110*/  LEA.HI R0, R26, R3, RZ, 0x10 ;  /* 0x000000031a007211 */ /* 0x000fe200078f80ff */
[----:B---3--:R0:W-:Y:S01]  /*12120*/  STL [R1+0x8], R5 ;  /* 0x0000080501007387 */ /* 0x0081e20000100800 */
[----:B------:R-:W-:-:S02]  /*12130*/  IMAD.MOV.U32 R9, RZ, RZ, R5 ;  /* 0x000000ffff097224 */ /* 0x000fc400078e0005 */
[----:B0-----:R-:W0:Y:S02]  /*12140*/  LDC R5, c[0x0][0x2f0] ;  /* 0x0000bc00ff057b82 */ /* 0x001e240000000800 */
[----:B0-----:R-:W-:Y:S01]  /*12150*/  IMAD R5, R2, R5, RZ ;  /* 0x0000000502057224 */ /* 0x001fe200078e02ff */
[----:B------:R-:W-:Y:S06]  /*12160*/  @P4 BRA `(.L_x_977) ;  /* 0x00000000001c4947 */ /* 0x000fec0003800000 */
[----:B------:R-:W-:Y:S05]  /*12170*/  @!P0 BRA `(.L_x_977) ;  /* 0x0000000000188947 */ /* 0x000fea0003800000 */
[----:B------:R-:W-:Y:S02]  /*12180*/  IMAD.U32 R2, RZ, RZ, UR6 ;  /* 0x00000006ff027e24 */ /* 0x000fe4000f8e00ff */
[----:B------:R-:W-:-:S05]  /*12190*/  IMAD.U32 R3, RZ, RZ, UR7 ;  /* 0x00000007ff037e24 */ /* 0x000fca000f8e00ff */
[----:B------:R-:W2:Y:S04]  /*121a0*/  LDG.E R7, desc[UR52][R2.64] ;  /* 0x0000003402077981 */ /* 0x000ea8000c1e1900 */
[----:B------:R-:W2:Y:S02]  /*121b0*/  LDG.E R6, desc[UR52][R2.64+0x4] ;  /* 0x0000043402067981 */ /* 0x000ea4000c1e1900 */
[----:B--2---:R-:W-:-:S05]  /*121c0*/  IMAD.IADD R9, R6, 0x1, -R7 ;  /* 0x0000000106097824 */ /* 0x004fca00078e0a07 */
[----:B------:R0:W-:Y:S02]  /*121d0*/  STL [R1+0x8], R9 ;  /* 0x0000080901007387 */ /* 0x0001e40000100800 */
.L_x_977:
[----:B-----5:R-:W-:Y:S01]  /*121e0*/  IMAD.IADD R27, R27, 0x1, R4 ;  /* 0x000000011b1b7824 */ /* 0x020fe200078e0204 */
[----:B------:R-:W-:Y:S06]  /*121f0*/  @!P3 BRA `(.L_x_978) ;  /* 0x000000000018b947 */ /* 0x000fec0003800000 */
[----:B------:R-:W-:Y:S02]  /*12200*/  ULDC.64 UR4, c[0x0][0xa20] ;  /* 0x0002880000047ab9 */ /* 0x000fe40000000a00 */
[----:B------:R-:W-:-:S06]  /*12210*/  UIMAD.WIDE UR4, UR42, 0x4, UR4 ;  /* 0x000000042a0478a5 */ /* 0x000fcc000f8e0204 */
[----:B------:R-:W-:Y:S02]  /*12220*/  IMAD.U32 R2, RZ, RZ, UR4 ;  /* 0x00000004ff027e24 */ /* 0x000fe4000f8e00ff */
[----:B------:R-:W-:-:S05]  /*12230*/  IMAD.U32 R3, RZ, RZ, UR5 ;  /* 0x00000005ff037e24 */ /* 0x000fca000f8e00ff */
[----:B------:R1:W5:Y:S01]  /*12240*/  LDG.E R5, desc[UR52][R2.64] ;  /* 0x0000003402057981 */ /* 0x000362000c1e1900 */
[----:B------:R-:W-:Y:S05]  /*12250*/  BRA `(.L_x_979) ;  /* 0x0000000000187947 */ /* 0x000fea0003800000 */
.L_x_978:
[----:B------:R-:W-:Y:S05]  /*12260*/  @!P1 BRA `(.L_x_979) ;  /* 0x0000000000149947 */ /* 0x000fea0003800000 */
[----:B------:R-:W-:Y:S02]  /*12270*/  IMAD.U32 R2, RZ, RZ, UR8 ;  /* 0x00000008ff027e24 */ /* 0x000fe4000f8e00ff */
[----:B------:R-:W-:-:S05]  /*12280*/  IMAD.U32 R3, RZ, RZ, UR9 ;  /* 0x00000009ff037e24 */ /* 0x000fca000f8e00ff */
[----:B------:R-:W2:Y:S04]  /*12290*/  LDG.E R6, desc[UR52][R2.64] ;  /* 0x0000003402067981 */ /* 0x000ea8000c1e1900 */
[----:B------:R-:W2:Y:S02]  /*122a0*/  LDG.E R5, desc[UR52][R2.64+0x4] ;  /* 0x0000043402057981 */ /* 0x000ea4000c1e1900 */
[----:B--2---:R-:W-:-:S07]  /*122b0*/  IMAD.IADD R5, R5, 0x1, -R6 ;  /* 0x0000000105057824 */ /* 0x004fce00078e0a06 */
.L_x_979:
[----:B-1----:R-:W1:Y:S01]  /*122c0*/  LDC R2, c[0x0][0x448] ;  /* 0x00011200ff027b82 */ /* 0x002e620000000800 */
[----:B------:R-:W-:-:S04]  /*122d0*/  IMAD R10, R25, 0xc0, RZ ;  /* 0x000000c0190a7824 */ /* 0x000fc800078e02ff */
[----:B------:R-:W-:Y:S01]  /*122e0*/  VIADD R7, R10, 0xbf ;  /* 0x000000bf0a077836 */ /* 0x000fe20000000000 */
[----:B------:R2:W-:Y:S01]  /*122f0*/  STL [R1+0x4], R10 ;  /* 0x0000040a01007387 */ /* 0x0005e20000100800 */
[----:B-1----:R-:W-:-:S13]  /*12300*/  ISETP.NE.AND P1, PT, R2, 0x1, PT ;  /* 0x000000010200780c */ /* 0x002fda0003f25270 */
[----:B------:R-:W1:Y:S08]  /*12310*/  @P1 LDC R6, c[0x0][0x44c] ;  /* 0x00011300ff061b82 */ /* 0x000e700000000800 */
[----:B------:R-:W3:Y:S01]  /*12320*/  @P1 LDC R2, c[0x0][0x450] ;  /* 0x00011400ff021b82 */ /* 0x000ee20000000800 */
[----:B-1----:R-:W-:-:S04]  /*12330*/  @P1 IMAD.HI.U32 R3, R7, R6, RZ ;  /* 0x0000000607031227 */ /* 0x002fc800078e00ff */
[----:B-----5:R-:W-:Y:S01]  /*12340*/  IMAD.IADD R6, R5, 0x1, -R4 ;  /* 0x0000000105067824 */ /* 0x020fe200078e0a04 */
[----:B---3--:R-:W-:Y:S02]  /*12350*/  @P1 SHF.R.U32.HI R7, RZ, R2, R3 ;  /* 0x00000002ff071219 */ /* 0x008fe40000011603 */
[----:B------:R-:W1:Y:S02]  /*12360*/  LDC.64 R2, c[0x0][0x9e0] ;  /* 0x00027800ff027b82 */ /* 0x000e640000000a00 */
[----:B------:R-:W-:-:S05]  /*12370*/  IADD3 R4, R6, 0x1, -R9 ;  /* 0x0000000106047810 */ /* 0x000fca0007ffe809 */
[----:B------:R-:W-:Y:S01]  /*12380*/  IMAD.IADD R7, R4, 0x1, R7 ;  /* 0x0000000104077824 */ /* 0x000fe200078e0207 */
[----:B-1----:R-:W-:-:S03]  /*12390*/  ISETP.GE.AND P2, PT, R3, 0x1, PT ;  /* 0x000000010300780c */ /* 0x002fc60003f46270 */
[----:B------:R-:W-:-:S10]  /*123a0*/  IMAD.IADD R2, R7, 0x1, R2 ;  /* 0x0000000107027824 */ /* 0x000fd400078e0202 */
[----:B--2---:R-:W-:Y:S05]  /*123b0*/  @!P2 BRA `(.L_x_980) ;  /* 0x000000000040a947 */ /* 0x004fea0003800000 */
[C---:B------:R-:W-:Y:S01]  /*123c0*/  ISETP.GT.AND P0, PT, R7.reuse, RZ, PT ;  /* 0x000000ff0700720c */ /* 0x040fe20003f04270 */
[----:B------:R-:W-:-:S12]  /*123d0*/  VIADD R8, R7, 0xffffffff ;  /* 0xffffffff07087836 */ /* 0x000fd80000000000 */
[----:B------:R-:W-:Y:S05]  /*123e0*/  @P0 BRA `(.L_x_981) ;  /* 0x00000000001c0947 */ /* 0x000fea0003800000 */
[----:B------:R-:W-:Y:S01]  /*123f0*/  ISETP.NE.AND P0, PT, R3, 0x1, PT ;  /* 0x000000010300780c */ /* 0x000fe20003f05270 */
[----:B------:R-:W-:-:S12]  /*12400*/  IMAD.MOV R7, RZ, RZ, -R7 ;  /* 0x000000ffff077224 */ /* 0x000fd800078e0a07 */
[----:B------:R-:W1:Y:S02]  /*12410*/  @P0 LDC.64 R4, c[0x0][0x9e8] ;  /* 0x00027a00ff040b82 */ /* 0x000e640000000a00 */
[----:B-1----:R-:W-:-:S05]  /*12420*/  @P0 IMAD.HI.U32 R4, R7, R4, RZ ;  /* 0x0000000407040227 */ /* 0x002fca00078e00ff */
[----:B------:R-:W-:-:S04]  /*12430*/  @P0 SHF.R.U32.HI R7, RZ, R5, R4 ;  /* 0x00000005ff070219 */ /* 0x000fc80000011604 */
[----:B------:R-:W-:Y:S01]  /*12440*/  LOP3.LUT R8, RZ, R7, RZ, 0x33, !PT ;  /* 0x00000007ff087212 */ /* 0x000fe200078e33ff */
[----:B------:R-:W-:Y:S06]  /*12450*/  BRA `(.L_x_982) ;  /* 0x0000000000107947 */ /* 0x000fec0003800000 */
.L_x_981:
[----:B------:R-:W-:-:S13]  /*12460*/  ISETP.NE.AND P0, PT, R3, 0x1, PT ;  /* 0x000000010300780c */ /* 0x000fda0003f05270 */
[----:B------:R-:W1:Y:S02]  /*12470*/  @P0 LDC.64 R4, c[0x0][0x9e8] ;  /* 0x00027a00ff040b82 */ /* 0x000e640000000a00 */
[----:B-1----:R-:W-:-:S05]  /*12480*/  @P0 IMAD.HI.U32 R4, R8, R4, RZ ;  /* 0x0000000408040227 */ /* 0x002fca00078e00ff */
[----:B------:R-:W-:-:S07]  /*12490*/  @P0 SHF.R.U32.HI R8, RZ, R5, R4 ;  /* 0x00000005ff080219 */ /* 0x000fce0000011604 */
.L_x_982:
[----:B------:R-:W-:-:S05]  /*124a0*/  IMAD R5, R8, R3, R3 ;  /* 0x0000000308057224 */ /* 0x000fca00078e0203 */
[----:B------:R-:W-:-:S07]  /*124b0*/  VIMNMX R2, R2, R5, PT ;  /* 0x0000000502027248 */ /* 0x000fce0003fe0100 */
.L_x_980:
[----:B------:R-:W1:Y:S01]  /*124c0*/  @P1 LDC R4, c[0x0][0x44c] ;  /* 0x00011300ff041b82 */ /* 0x000e620000000800 */
[----:B------:R-:W-:Y:S01]  /*124d0*/  IMAD.MOV.U32 R5, RZ, RZ, R10 ;  /* 0x000000ffff057224 */ /* 0x000fe200078e000a */
[----:B------:R-:W-:Y:S01]  /*124e0*/  ULDC UR4, c[0x0][0x9dc] ;  /* 0x0002770000047ab9 */ /* 0x000fe20000000800 */
[----:B------:R-:W-:-:S05]  /*124f0*/  VIADD R2, R2, 0x7f ;  /* 0x0000007f02027836 */ /* 0x000fca0000000000 */
[----:B------:R-:W2:Y:S01]  /*12500*/  @P1 LDC R7, c[0x0][0x450] ;  /* 0x00011400ff071b82 */ /* 0x000ea20000000800 */
[----:B-1----:R-:W-:-:S05]  /*12510*/  @P1 IMAD.HI.U32 R4, R10, R4, RZ ;  /* 0x000000040a041227 */ /* 0x002fca00078e00ff */
[----:B--2---:R-:W-:-:S04]  /*12520*/  @P1 SHF.R.U32.HI R5, RZ, R7, R4 ;  /* 0x00000007ff051219 */ /* 0x004fc80000011604 */
[----:B------:R-:W-:Y:S01]  /*12530*/  IADD3 R7, R5, R6, -R9 ;  /* 0x0000000605077210 */ /* 0x000fe20007ffe809 */
[----:B------:R-:W-:Y:S01]  /*12540*/  VIADD R6, R6, 0x7f ;  /* 0x0000007f06067836 */ /* 0x000fe20000000000 */
[----:B------:R-:W-:-:S04]  /*12550*/  SHF.R.S32.HI R5, RZ, 0x1f, R2 ;  /* 0x0000001fff057819 */ /* 0x000fc80000011402 */
[----:B------:R-:W-:Y:S02]  /*12560*/  LEA.HI R2, R5, R2, RZ, 0x7 ;  /* 0x0000000205027211 */ /* 0x000fe400078f38ff */
[----:B------:R-:W-:Y:S02]  /*12570*/  SHF.R.S32.HI R5, RZ, 0x1f, R6 ;  /* 0x0000001fff057819 */ /* 0x000fe40000011406 */
[----:B------:R-:W-:Y:S02]  /*12580*/  SHF.R.S32.HI R2, RZ, 0x7, R2 ;  /* 0x00000007ff027819 */ /* 0x000fe40000011402 */
[----:B------:R-:W-:-:S04]  /*12590*/  LEA.HI R5, R5, R6, RZ, 0x7 ;  /* 0x0000000605057211 */ /* 0x000fc800078f38ff */
[----:B------:R-:W-:-:S04]  /*125a0*/  SHF.R.S32.HI R5, RZ, 0x7, R5 ;  /* 0x00000007ff057819 */ /* 0x000fc80000011405 */
[----:B------:R-:W-:Y:S01]  /*125b0*/  VIMNMX R6, R5, R2, PT ;  /* 0x0000000205067248 */ /* 0x000fe20003fe0100 */
[----:B------:R-:W-:Y:S01]  /*125c0*/  VIADD R2, R7, -UR4 ;  /* 0x8000000407027c36 */ /* 0x000fe20008000000 */
[----:B------:R-:W-:Y:S06]  /*125d0*/  @!P2 BRA `(.L_x_983) ;  /* 0x00000000003ca947 */ /* 0x000fec0003800000 */
[----:B------:R-:W-:-:S13]  /*125e0*/  ISETP.GT.AND P0, PT, R7, -0x1, PT ;  /* 0xffffffff0700780c */ /* 0x000fda0003f04270 */
[----:B------:R-:W-:Y:S05]  /*125f0*/  @P0 BRA `(.L_x_984) ;  /* 0x00000000001c0947 */ /* 0x000fea0003800000 */
[----:B------:R-:W-:Y:S02]  /*12600*/  ISETP.NE.AND P0, PT, R3, 0x1, PT ;  /* 0x000000010300780c */ /* 0x000fe40003f05270 */
[----:B------:R-:W-:-:S11]  /*12610*/  LOP3.LUT R7, RZ, R7, RZ, 0x33, !PT ;  /* 0x00000007ff077212 */ /* 0x000fd600078e33ff */
[----:B------:R-:W1:Y:S02]  /*12620*/  @P0 LDC.64 R4, c[0x0][0x9e8] ;  /* 0x00027a00ff040b82 */ /* 0x000e640000000a00 */
[----:B-1----:R-:W-:-:S05]  /*12630*/  @P0 IMAD.HI.U32 R4, R7, R4, RZ ;  /* 0x0000000407040227 */ /* 0x002fca00078e00ff */
[----:B------:R-:W-:-:S04]  /*12640*/  @P0 SHF.R.U32.HI R7, RZ, R5, R4 ;  /* 0x00000005ff070219 */ /* 0x000fc80000011604 */
[----:B------:R-:W-:Y:S01]  /*12650*/  LOP3.LUT R7, RZ, R7, RZ, 0x33, !PT ;  /* 0x00000007ff077212 */ /* 0x000fe200078e33ff */
[----:B------:R-:W-:Y:S06]  /*12660*/  BRA `(.L_x_985) ;  /* 0x0000000000107947 */ /* 0x000fec0003800000 */
.L_x_984:
[----:B------:R-:W-:-:S13]  /*12670*/  ISETP.NE.AND P0, PT, R3, 0x1, PT ;  /* 0x000000010300780c */ /* 0x000fda0003f05270 */
[----:B------:R-:W1:Y:S02]  /*12680*/  @P0 LDC.64 R4, c[0x0][0x9e8] ;  /* 0x00027a00ff040b82 */ /* 0x000e640000000a00 */
[----:B-1----:R-:W-:-:S05]  /*12690*/  @P0 IMAD.HI.U32 R4, R7, R4, RZ ;  /* 0x0000000407040227 */ /* 0x002fca00078e00ff */
[----:B------:R-:W-:-:S07]  /*126a0*/  @P0 SHF.R.U32.HI R7, RZ, R5, R4 ;  /* 0x00000005ff070219 */ /* 0x000fce0000011604 */
.L_x_985:
[----:B------:R-:W-:-:S05]  /*126b0*/  IMAD R3, R7, R3, RZ ;  /* 0x0000000307037224 */ /* 0x000fca00078e02ff */
[----:B------:R-:W-:-:S07]  /*126c0*/  VIMNMX R2, R2, R3, !PT ;  /* 0x0000000302027248 */ /* 0x000fce0007fe0100 */
.L_x_983:
[----:B------:R-:W-:Y:S02]  /*126d0*/  SHF.R.U32.HI R4, RZ, 0x10, R0 ;  /* 0x00000010ff047819 */ /* 0x000fe40000011600 */
[----:B------:R-:W-:Y:S02]  /*126e0*/  SHF.R.S32.HI R3, RZ, 0x1f, R2 ;  /* 0x0000001fff037819 */ /* 0x000fe40000011402 */
[----:B------:R-:W-:Y:S02]  /*126f0*/  ISETP.NE.AND P0, PT, R4, RZ, PT ;  /* 0x000000ff0400720c */ /* 0x000fe40003f05270 */
[----:B------:R-:W-:Y:S01]  /*12700*/  LEA.HI R3, R3, R2, RZ, 0x7 ;  /* 0x0000000203037211 */ /* 0x000fe200078f38ff */
[----:B------:R-:W-:Y:S01]  /*12710*/  IMAD.MOV.U32 R2, RZ, RZ, RZ ;  /* 0x000000ffff027224 */ /* 0x000fe200078e00ff */
[----:B------:R-:W-:Y:S02]  /*12720*/  LOP3.LUT R0, R0, 0xff, RZ, 0xc0, !PT ;  /* 0x000000ff00007812 */ /* 0x000fe400078ec0ff */
[----:B------:R-:W-:-:S04]  /*12730*/  SHF.R.S32.HI R3, RZ, 0x7, R3 ;  /* 0x00000007ff037819 */ /* 0x000fc80000011403 */
[----:B------:R-:W-:-:S03]  /*12740*/  VIMNMX R25, RZ, R3, !PT ;  /* 0x00000003ff197248 */ /* 0x000fc60007fe0100 */
[----:B------:R-:W1:Y:S01]  /*12750*/  @!P0 LDC R4, c[0x0][0x9f0] ;  /* 0x00027c00ff048b82 */ /* 0x000e620000000800 */
[----:B------:R-:W-:-:S13]  /*12760*/  ISETP.GT.AND P1, PT, R6, R25, PT ;  /* 0x000000190600720c */ /* 0x000fda0003f24270 */
[----:B------:R-:W-:Y:S05]  /*12770*/  @!P1 BRA `(.L_x_986) ;  /* 0x00000000006c9947 */ /* 0x000fea0003800000 */
[-C--:B-1----:R-:W-:Y:S02]  /*12780*/  IABS R5, R4.reuse ;  /* 0x0000000400057213 */ /* 0x082fe40000000000 */
[----:B------:R-:W-:Y:S02]  /*12790*/  IABS R8, R4 ;  /* 0x0000000400087213 */ /* 0x000fe40000000000 */
[----:B0-----:R-:W0:Y:S03]  /*127a0*/  I2F.RP R9, R5 ;  /* 0x0000000500097306 */ /* 0x001e260000209400 */
        /* <DEDUP_REMOVED lines=8> */
[----:B------:R-:W-:-:S05]  /*12830*/  IADD3 R2, R4, -0x1, R6 ;  /* 0xffffffff04027810 */ /* 0x000fca0007ffe006 */
[----:B------:R-:W-:-:S05]  /*12840*/  IMAD.IADD R3, R2, 0x1, -R25 ;  /* 0x0000000102037824 */ /* 0x000fca00078e0a19 */
        /* <DEDUP_REMOVED lines=14> */
.L_x_986:
[-C--:B------:R-:W-:Y:S01]  /*12930*/  IMAD R25, R0, R2.reuse, R25 ;  /* 0x0000000200197224 */ /* 0x080fe200078e0219 */
[----:B------:R-:W-:Y:S04]  /*12940*/  BSSY B7, `(.L_x_987) ;  /* 0x0000307000077945 */ /* 0x000fe80003800000 */
        /* <DEDUP_REMOVED lines=15> */
[----:B-1----:R-:W1:Y:S02]  /*12a40*/  S2R R4, SR_LTMASK ;  /* 0x0000000000047919 */ /* 0x002e640000003900 */
[----:B-1----:R-:W-:-:S04]  /*12a50*/  LOP3.LUT R4, R4, UR4, RZ, 0xc0, !PT ;  /* 0x0000000404047c12 */ /* 0x002fc8000f8ec0ff */
[----:B------:R-:W1:Y:S01]  /*12a60*/  POPC R7, R4 ;  /* 0x0000000400077309 */ /* 0x000e620000000000 */
[----:B--2---:R-:W1:Y:S02]  /*12a70*/  SHFL.IDX PT, R0, R3, R0, 0x1f ;  /* 0x00001f0003007589 */ /* 0x004e6400000e0000 */
[----:B-1----:R-:W-:Y:S01]  /*12a80*/  IADD3 R24, R0, UR40, R7 ;  /* 0x0000002800187c10 */ /* 0x002fe2000fffe007 */
[----:B------:R-:W-:Y:S06]  /*12a90*/  BRA `(.L_x_989) ;  /* 0x0000002c00c47947 */ /* 0x000fec0003800000 */
.L_x_988:
        /* <DEDUP_REMOVED lines=20> */
.L_x_991:
[----:B------:R-:W-:Y:S05]  /*12be0*/  BSYNC B6 ;  /* 0x0000000000067941 */ /* 0x000fea0003800000 */
.L_x_990:
[----:B------:R-:W-:Y:S01]  /*12bf0*/  VIADD R0, R17, 0x9000 ;  /* 0x0000900011007836 */ /* 0x000fe20000000000 */
[----:B------:R-:W-:Y:S01]  /*12c00*/  LOP3.LUT R19, R19, 0xfffffffe, RZ, 0xc0, !PT ;  /* 0xfffffffe13137812 */ /* 0x000fe200078ec0ff */
[----:B------:R-:W-:Y:S03]  /*12c10*/  BSSY B6, `(.L_x_992) ;  /* 0x0000014000067945 */ /* 0x000fe60003800000 */
[----:B------:R-:W-:-:S13]  /*12c20*/  LOP3.LUT P0, RZ, R0, 0x9f, RZ, 0xc0, !PT ;  /* 0x0000009f00ff7812 */ /* 0x000fda000780c0ff */
[----:B------:R-:W-:Y:S01]  /*12c30*/  @P0 LOP3.LUT R19, R19, 0x1, RZ, 0xfc, !PT ;  /* 0x0000000113130812 */ /* 0x000fe200078efcff */
[----:B------:R-:W-:Y:S06]  /*12c40*/  @!P0 BRA `(.L_x_993) ;  /* 0x0000000000408947 */ /* 0x000fec0003800000 */
        /* <DEDUP_REMOVED lines=16> */
.L_x_993:
[----:B------:R-:W-:Y:S05]  /*12d50*/  BSYNC B6 ;  /* 0x0000000000067941 */ /* 0x000fea0003800000 */
.L_x_992:
        /* <DEDUP_REMOVED lines=20> */
.L_x_995:
[----:B------:R-:W-:Y:S05]  /*12ea0*/  BSYNC B6 ;  /* 0x0000000000067941 */ /* 0x000fea0003800000 */
.L_x_994:
[----:B------:R-:W-:Y:S01]  /*12eb0*/  LOP3.LUT P6, RZ, R19, 0x1, RZ, 0xc0, !PT ;  /* 0x0000000113ff7812 */ /* 0x000fe200078cc0ff */
[----:B------:R-:W-:-:S12]  /*12ec0*/  BSSY B6, `(.L_x_996) ;  /* 0x0000012000067945 */ /* 0x000fd80003800000 */
        /* <DEDUP_REMOVED lines=17> */
.L_x_997:
[----:B------:R-:W-:Y:S05]  /*12fe0*/  BSYNC B6 ;  /* 0x0000000000067941 */ /* 0x000fea0003800000 */
.L_x_996:
[----:B------:R-:W-:Y:S01]  /*12ff0*/  ULDC.64 UR4, c[0x0][0x9f8] ;  /* 0x00027e0000047ab9 */ /* 0x000fe20000000a00 */
[----:B------:R-:W-:Y:S01]  /*13000*/  IMAD.U32 R23, RZ, RZ, UR42 ;  /* 0x0000002aff177e24 */ /* 0x000fe2000f8e00ff */
[----:B------:R-:W-:-:S04]  /*13010*/  UISETP.NE.U32.AND UP0, UPT, UR4, URZ, UPT ;  /* 0x0000003f0400728c */ /* 0x000fc8000bf05070 */
[----:B------:R-:W-:-:S06]  /*13020*/  UISETP.NE.AND.EX UP0, UPT, UR5, URZ, UPT, UP0 ;  /* 0x0000003f0500728c */ /* 0x000fcc000bf05300 */
[----:B------:R-:W-:-:S05]  /*13030*/  PLOP3.LUT P0, PT, PT, PT, UP0, 0x80, 0x0 ;  /* 0x000000000000781c */ /* 0x000fca0003f0f008 */
[----:B------:R-:W-:Y:S02]  /*13040*/  @UP0 ULDC.64 UR4, c[0x0][0x9f8] ;  /* 0x00027e0000040ab9 */ /* 0x000fe40000000a00 */
[----:B------:R-:W-:-:S06]  /*13050*/  @UP0 UIMAD.WIDE UR4, UR42, 0x4, UR4 ;  /* 0x000000042a0408a5 */ /* 0x000fcc000f8e0204 */
[----:B------:R-:W-:Y:S02]  /*13060*/  IMAD.U32 R2, RZ, RZ, UR4 ;  /* 0x00000004ff027e24 */ /* 0x000fe4000f8e00ff */
[----:B------:R-:W-:Y:S01]  /*13070*/  IMAD.U32 R3, RZ, RZ, UR5 ;  /* 0x00000005ff037e24 */ /* 0x000fe2000f8e00ff */
[----:B------:R-:W2:Y:S01]  /*13080*/  S2R R16, SR_TID.X ;  /* 0x0000000000107919 */ /* 0x000ea20000002100 */
[----:B------:R-:W-:-:S03]  /*13090*/  ULDC.64 UR4, c[0x0][0xa08] ;  /* 0x0002820000047ab9 */ /* 0x000fc60000000a00 */
[----:B------:R3:W4:Y:S02]  /*130a0*/  @P0 LDG.E R23, desc[UR52][R2.64] ;  /* 0x0000003402170981 */ /* 0x000724000c1e1900 */
[----:B---3--:R-:W3:Y:S01]  /*130b0*/  LDC.64 R2, c[0x0][0x418] ;  /* 0x00010600ff027b82 */ /* 0x008ee20000000a00 */
[----:B--2---:R-:W-:-:S04]  /*130c0*/  SHF.R.U32.HI R20, RZ, 0x5, R16 ;  /* 0x00000005ff147819 */ /* 0x004fc80000011610 */
[----:B------:R-:W-:Y:S02]  /*130d0*/  LOP3.LUT R20, R20, 0x3, RZ, 0xc0, !PT ;  /* 0x0000000314147812 */ /* 0x000fe400078ec0ff */
[----:B---3--:R-:W-:Y:S01]  /*130e0*/  LOP3.LUT P0, RZ, R2, UR4, RZ, 0xfc, !PT ;  /* 0x0000000402ff7c12 */ /* 0x008fe2000f80fcff */
[----:B------:R-:W-:-:S03]  /*130f0*/  UMOV UR4, 0xffffffff ;  /* 0xffffffff00047882 */ /* 0x000fc60000000000 */
[----:B------:R-:W-:Y:S02]  /*13100*/  LOP3.LUT P0, RZ, R3, UR5, RZ, 0xfc, P0 ;  /* 0x0000000503ff7c12 */ /* 0x000fe4000800fcff */
[----:B----4-:R-:W-:Y:S02]  /*13110*/  SHF.R.S32.HI R26, RZ, 0x1f, R23 ;  /* 0x0000001fff1a7819 */ /* 0x010fe40000011417 */
[----:B------:R-:W-:Y:S01]  /*13120*/  SEL R16, R23, RZ, !P0 ;  /* 0x000000ff17107207 */ /* 0x000fe20004000000 */
[----:B------:R-:W-:Y:S08]  /*13130*/  BRA.DIV UR4, `(.L_x_998) ;  /* 0x0000003e04e47947 */ /* 0x000ff0000b800000 */
[----:B------:R2:W3:Y:S02]  /*13140*/  SHFL.IDX PT, R14, R20, RZ, 0x1f ;  /* 0x00001fff140e7589 */ /* 0x0004e400000e0000 */
.L_x_1075:
[----:B---3--:R-:W-:Y:S02]  /*13150*/  ISETP.NE.AND P0, PT, R14, RZ, PT ;  /* 0x000000ff0e00720c */ /* 0x008fe40003f05270 */
[----:B------:R-:W-:Y:S02]  /*13160*/  PLOP3.LUT P1, PT, PT, PT, PT, 0x8, 0x0 ;  /* 0x000000000000781c */ /* 0x000fe40003f2e170 */
[----:B------:R-:W-:-:S11]  /*13170*/  LOP3.LUT R19, R19, 0xfffffffe, RZ, 0xc0, !PT ;  /* 0xfffffffe13137812 */ /* 0x000fd600078ec0ff */
[----:B------:R-:W-:Y:S01]  /*13180*/  @P1 LOP3.LUT R19, R19, 0x1, RZ, 0xfc, !PT ;  /* 0x0000000113131812 */ /* 0x000fe200078efcff */
[----:B------:R-:W-:Y:S06]  /*13190*/  @P0 BRA `(.L_x_999) ;  /* 0x0000000400b80947 */ /* 0x000fec0003800000 */
[----:B------:R-:W3:Y:S01]  /*131a0*/  LDL R0, [R1+0x10] ;  /* 0x0000100001007983 */ /* 0x000ee20000100800 */
[----:B------:R-:W-:Y:S01]  /*131b0*/  UMOV UR4, 0xffffffff ;  /* 0xffffffff00047882 */ /* 0x000fe20000000000 */
[----:B---3--:R-:W-:Y:S02]  /*131c0*/  VIADD R0, R0, 0xffffffff ;  /* 0xffffffff00007836 */ /* 0x008fe40000000000 */
[----:B------:R-:W-:Y:S05]  /*131d0*/  BRA.DIV UR4, `(.L_x_1000) ;  /* 0x0000003e04dc7947 */ /* 0x000fea000b800000 */
[----:B------:R-:W-:-:S13]  /*131e0*/  ELECT P6, URZ, PT ;  /* 0x00000000003f782f */ /* 0x000fda00038c0000 */
.L_x_1078:
[----:B------:R-:W-:Y:S05]  /*131f0*/  @!P6 BRA `(.L_x_999) ;  /* 0x0000000400a0e947 */ /* 0x000fea0003800000 */
[----:B------:R-:W-:-:S04]  /*13200*/  ISETP.NE.U32.AND P0, PT, R2, RZ, PT ;  /* 0x000000ff0200720c */ /* 0x000fc80003f05070 */
[----:B------:R-:W-:-:S13]  /*13210*/  ISETP.NE.AND.EX P0, PT, R3, RZ, PT, P0 ;  /* 0x000000ff0300720c */ /* 0x000fda0003f05300 */
[----:B------:R-:W-:Y:S05]  /*13220*/  @!P0 BRA `(.L_x_1001) ;  /* 0x0000000000448947 */ /* 0x000fea0003800000 */
[----:B------:R-:W3:Y:S01]  /*13230*/  LDC R7, c[0x0][0x43c] ;  /* 0x00010f00ff077b82 */ /* 0x000ee20000000800 */
[----:B------:R-:W-:Y:S01]  /*13240*/  ULDC.64 UR4, c[0x0][0x428] ;  /* 0x00010a0000047ab9 */ /* 0x000fe20000000a00 */
[----:B---3--:R-:W-:-:S13]  /*13250*/  ISETP.NE.AND P0, PT, R7, 0x1, PT ;  /* 0x000000010700780c */ /* 0x008fda0003f05270 */
[----:B-1----:R-:W1:Y:S02]  /*13260*/  @P0 LDC.64 R4, c[0x0][0x440] ;  /* 0x00011000ff040b82 */ /* 0x002e640000000a00 */
[----:B-1----:R-:W-:-:S04]  /*13270*/  @P0 IMAD.HI.U32 R6, R0, R4, RZ ;  /* 0x0000000400060227 */ /* 0x002fc800078e00ff */
        /* <DEDUP_REMOVED lines=12> */
.L_x_1001:
[----:B-1----:R-:W-:Y:S01]  /*13340*/  IMAD R4, R18, 0x8, R17 ;  /* 0x0000000812047824 */ /* 0x002fe200078e0211 */
[----:B---3--:R-:W-:Y:S01]  /*13350*/  SHF.L.U32 R3, R22, 0x1f, RZ ;  /* 0x0000001f16037819 */ /* 0x008fe200000006ff */
[----:B------:R-:W1:Y:S03]  /*13360*/  S2R R2, SR_TID.X ;  /* 0x0000000000027919 */ /* 0x000e660000002100 */
[----:B------:R-:W3:Y:S01]  /*13370*/  SYNCS.PHASECHK.TRANS64.TRYWAIT P0, [R4+URZ+0x19c80], R3 ;  /* 0x019c8003040075a7 */ /* 0x000ee2000800017f */
[----:B-1----:R-:W-:-:S04]  /*13380*/  LOP3.LUT R2, R2, 0x7f, RZ, 0xc0, !PT ;  /* 0x0000007f02027812 */ /* 0x002fc800078ec0ff */
[----:B------:R-:W-:Y:S01]  /*13390*/  ISETP.NE.AND P1, PT, R2, RZ, PT ;  /* 0x000000ff0200720c */ /* 0x000fe20003f25270 */
[----:B---3--:R-:W-:-:S12]  /*133a0*/  @!P0 BRA `(.L_x_1002) ;  /* 0x0000003c00888947 */ /* 0x008fd80003800000 */
.L_x_1079:
[----:B------:R-:W-:Y:S05]  /*133b0*/  @P1 BRA `(.L_x_1003) ;  /* 0x00000000001c1947 */ /* 0x000fea0003800000 */
[----:B------:R-:W3:Y:S02]  /*133c0*/  S2R R2, SR_TID.X ;  /* 0x0000000000027919 */ /* 0x000ee40000002100 */
[----:B---3--:R-:W-:Y:S01]  /*133d0*/  LOP3.LUT R5, R2, 0x1f, RZ, 0xc0, !PT ;  /* 0x0000001f02057812 */ /* 0x008fe200078ec0ff */
[----:B------:R-:W-:-:S03]  /*133e0*/  IMAD.MOV.U32 R2, RZ, RZ, 0x3000 ;  /* 0x00003000ff027424 */ /* 0x000fc600078e00ff */
[----:B------:R-:W-:Y:S01]  /*133f0*/  ISETP.NE.AND P0, PT, R5, RZ, PT ;  /* 0x000000ff0500720c */ /* 0x000fe20003f05270 */
[----:B------:R3:W-:-:S12]  /*13400*/  SYNCS.ARRIVE.TRANS64 RZ, [R4+URZ+0x19c70], R2 ;  /* 0x019c700204ff79a7 */ /* 0x0007d8000800003f */
[----:B---3--:R-:W-:Y:S05]  /*13410*/  @!P0 BRA `(.L_x_1003) ;  /* 0x0000000000048947 */ /* 0x008fea0003800000 */
[----:B------:R-:W-:Y:S01]  /*13420*/  BPT.TRAP 0x1 ;  /* 0x000000040000795c */ /* 0x000fe20000300000 */
.L_x_1003:
[----:B------:R-:W-:Y:S01]  /*13430*/  IMAD R2, R18, 0x3000, R17 ;  /* 0x0000300012027824 */ /* 0x000fe200078e0211 */
[----:B------:R-:W-:Y:S01]  /*13440*/  R2UR UR33, R4 ;  /* 0x00000000042172ca */ /* 0x000fe200000e0000 */
[----:B------:R-:W-:Y:S01]  /*13450*/  IMAD R0, R0, 0x80, R27 ;  /* 0x0000008000007824 */ /* 0x000fe200078e021b */
[----:B-----5:R-:W-:Y:S01]  /*13460*/  R2UR UR37, R16 ;  /* 0x00000000102572ca */ /* 0x020fe200000e0000 */
[----:B------:R-:W-:Y:S01]  /*13470*/  UIADD3 UR4, UP0, UR46, 0x470, URZ ;  /* 0x000004702e047890 */ /* 0x000fe2000ff1e03f */
[----:B------:R-:W-:Y:S01]  /*13480*/  R2UR UR8, R2 ;  /* 0x00000000020872ca */ /* 0x000fe200000e0000 */
[----:B------:R-:W-:Y:S01]  /*13490*/  UMOV UR6, 0x0 ;  /* 0x0000000000067882 */ /* 0x000fe20000000000 */
[----:B------:R-:W-:Y:S01]  /*134a0*/  R2UR UR35, R0 ;  /* 0x00000000002372ca */ /* 0x000fe200000e0000 */
[----:B------:R-:W-:Y:S01]  /*134b0*/  UIADD3.X UR5, URZ, UR47, URZ, UP0, !UPT ;  /* 0x0000002f3f057290 */ /* 0x000fe200087fe43f */
[----:B------:R-:W-:Y:S01]  /*134c0*/  UMOV UR7, 0x14f00000 ;  /* 0x14f0000000077882 */ /* 0x000fe20000000000 */
[----:B------:R-:W-:Y:S01]  /*134d0*/  UMOV UR34, URZ ;  /* 0x0000003f00227c82 */ /* 0x000fe20008000000 */
[----:B------:R-:W-:Y:S01]  /*134e0*/  UMOV UR18, 0x20 ;  /* 0x0000002000127882 */ /* 0x000fe20000000000 */
[----:B------:R-:W-:-:S02]  /*134f0*/  UMOV UR20, UR36 ;  /* 0x0000002400147c82 */ /* 0x000fc40008000000 */
[----:B------:R-:W-:Y:S02]  /*13500*/  UIADD3 UR33, UR33, 0x19c70, URZ ;  /* 0x00019c7021217890 */ /* 0x000fe4000fffe03f */
[----:B------:R-:W-:Y:S01]  /*13510*/  UMOV UR21, UR37 ;  /* 0x0000002500157c82 */ /* 0x000fe20008000000 */
[----:B------:R-:W-:Y:S01]  /*13520*/  UMOV UR10, 0x40 ;  /* 0x00000040000a7882 */ /* 0x000fe20000000000 */
        /* <DEDUP_REMOVED lines=12> */
[----:B------:R-:W4:Y:S02]  /*135f0*/  SYNCS.PHASECHK.TRANS64.TRYWAIT P0, [R4+URZ+0x19c40], R3 ;  /* 0x019c4003040075a7 */ /* 0x000f24000800017f */
[----:B---34-:R-:W-:Y:S05]  /*13600*/  @!P0 BRA `(.L_x_1004) ;  /* 0x0000003c00048947 */ /* 0x018fea0003800000 */
.L_x_1080:
[----:B------:R-:W-:Y:S05]  /*13610*/  @P1 BRA `(.L_x_1005) ;  /* 0x00000000001c1947 */ /* 0x000fea0003800000 */
[----:B------:R-:W4:Y:S01]  /*13620*/  S2R R5, SR_TID.X ;  /* 0x0000000000057919 */ /* 0x000f220000002100 */
[----:B-1-3--:R-:W-:-:S04]  /*13630*/  IMAD.MOV.U32 R3, RZ, RZ, 0x3000 ;  /* 0x00003000ff037424 */ /* 0x00afc800078e00ff */
[----:B------:R1:W-:Y:S01]  /*13640*/  SYNCS.ARRIVE.TRANS64 RZ, [R4+URZ+0x19c30], R3 ;  /* 0x019c300304ff79a7 */ /* 0x0003e2000800003f */
[----:B----4-:R-:W-:-:S04]  /*13650*/  LOP3.LUT R5, R5, 0x1f, RZ, 0xc0, !PT ;  /* 0x0000001f05057812 */ /* 0x010fc800078ec0ff */
[----:B------:R-:W-:-:S13]  /*13660*/  ISETP.NE.AND P0, PT, R5, RZ, PT ;  /* 0x000000ff0500720c */ /* 0x000fda0003f05270 */
[----:B-1----:R-:W-:Y:S05]  /*13670*/  @!P0 BRA `(.L_x_1005) ;  /* 0x0000000000048947 */ /* 0x002fea0003800000 */
[----:B------:R-:W-:Y:S01]  /*13680*/  BPT.TRAP 0x1 ;  /* 0x000000040000795c */ /* 0x000fe20000300000 */
.L_x_1005:
[----:B------:R-:W-:Y:S01]  /*13690*/  R2UR UR8, R2 ;  /* 0x00000000020872ca */ /* 0x000fe200000e0000 */
[----:B------:R-:W-:Y:S01]  /*136a0*/  UIADD3 UR4, UP0, UR46, 0x370, URZ ;  /* 0x000003702e047890 */ /* 0x000fe2000ff1e03f */
[----:B------:R-:W-:Y:S01]  /*136b0*/  R2UR UR25, R4 ;  /* 0x00000000041972ca */ /* 0x000fe200000e0000 */
[----:B------:R-:W-:Y:S01]  /*136c0*/  UMOV UR6, 0x0 ;  /* 0x0000000000067882 */ /* 0x000fe20000000000 */
[----:B------:R-:W-:Y:S01]  /*136d0*/  R2UR UR27, R0 ;  /* 0x00000000001b72ca */ /* 0x000fe200000e0000 */
[----:B------:R-:W-:Y:S01]  /*136e0*/  UIADD3.X UR5, URZ, UR47, URZ, UP0, !UPT ;  /* 0x0000002f3f057290 */ /* 0x000fe200087fe43f */
[----:B------:R-:W-:Y:S01]  /*136f0*/  R2UR UR29, R16 ;  /* 0x00000000101d72ca */ /* 0x000fe200000e0000 */
[----:B------:R-:W-:Y:S01]  /*13700*/  UMOV UR7, 0x14f00000 ;  /* 0x14f0000000077882 */ /* 0x000fe20000000000 */
[----:B------:R-:W-:Y:S01]  /*13710*/  UMOV UR26, URZ ;  /* 0x0000003f001a7c82 */ /* 0x000fe20008000000 */
[----:B------:R-:W-:Y:S01]  /*13720*/  UMOV UR28, UR36 ;  /* 0x00000024001c7c82 */ /* 0x000fe20008000000 */
[----:B------:R-:W-:Y:S01]  /*13730*/  UMOV UR18, 0x20 ;  /* 0x0000002000127882 */ /* 0x000fe20000000000 */
[----:B------:R-:W-:Y:S01]  /*13740*/  UMOV UR20, UR36 ;  /* 0x0000002400147c82 */ /* 0x000fe20008000000 */
[----:B------:R-:W-:Y:S01]  /*13750*/  UMOV UR10, 0x40 ;  /* 0x00000040000a7882 */ /* 0x000fe20000000000 */
[----:B------:R-:W-:Y:S01]  /*13760*/  UIADD3 UR24, UR8, 0x13800, URZ ;  /* 0x0001380008187890 */ /* 0x000fe2000fffe03f */
[----:B------:R-:W-:Y:S01]  /*13770*/  PLOP3.LUT P0, PT, PT, PT, PT, 0x80, 0x0 ;  /* 0x000000000000781c */ /* 0x000fe20003f0f070 */
[----:B------:R-:W-:Y:S01]  /*13780*/  UIADD3 UR25, UR25, 0x19c30, URZ ;  /* 0x00019c3019197890 */ /* 0x000fe2000fffe03f */
[----:B------:R-:W-:Y:S01]  /*13790*/  LOP3.LUT R19, R19, 0xfffffffe, RZ, 0xc0, !PT ;  /* 0xfffffffe13137812 */ /* 0x000fe200078ec0ff */
[----:B------:R-:W-:-:S02]  /*137a0*/  UIADD3 UR16, UR8, 0x14800, URZ ;  /* 0x0001480008107890 */ /* 0x000fc4000fffe03f */
        /* <DEDUP_REMOVED lines=8> */
[----:B------:R-:W-:Y:S01]  /*13830*/  UMOV UR9, UR25 ;  /* 0x0000001900097c82 */ /* 0x000fe20008000000 */
[----:B------:R-:W-:Y:S01]  /*13840*/  @P0 LOP3.LUT R19, R19, 0x1, RZ, 0xfc, !PT ;  /* 0x0000000113130812 */ /* 0x000fe200078efcff */
[----:B------:R4:W-:Y:S01]  /*13850*/  UTMALDG.4D [UR16], [UR4], desc[UR6] ;  /* 0x00000610040075b4 */ /* 0x0009e20008019000 */
[----:B------:R4:W-:Y:S02]  /*13860*/  UTMALDG.4D [UR8], [UR4], desc[UR6] ;  /* 0x00000608040075b4 */ /* 0x0009e40008019000 */
[----:B----4-:R-:W-:-:S03]  /*13870*/  NOP ;  /* 0x0000000000007918 */ /* 0x010fc60000000000 */
.L_x_999:
[----:B------:R-:W-:Y:S05]  /*13880*/  WARPSYNC.ALL ;  /* 0x0000000000007948 */ /* 0x000fea0003800000 */
[----:B------:R-:W-:Y:S01]  /*13890*/  VIADD R0, R17, 0xf000 ;  /* 0x0000f00011007836 */ /* 0x000fe20000000000 */
[----:B------:R-:W-:Y:S01]  /*138a0*/  USHF.R.S32.HI UR4, URZ, 0x1f, UR43 ;  /* 0x0000001f3f047899 */ /* 0x000fe2000801142b */
[----:B------:R-:W-:Y:S01]  /*138b0*/  BAR.SYNC.DEFER_BLOCKING 0x8, 0x200 ;  /* 0x0208000000007b1d */ /* 0x000fe20000010000 */
[----:B------:R-:W-:Y:S02]  /*138c0*/  USHF.R.S32.HI UR37, URZ, 0x1f, UR42 ;  /* 0x0000001f3f257899 */ /* 0x000fe4000801142a */
        /* <DEDUP_REMOVED lines=17> */
[----:B-1-3--:R-:W-:Y:S02]  /*139e0*/  IMAD.U32 R4, RZ, RZ, UR6 ;  /* 0x00000006ff047e24 */ /* 0x00afe4000f8e00ff */
        /* <DEDUP_REMOVED lines=9> */
[----:B--2---:R-:W-:-:S07]  /*13a80*/  LEPC R20, `(.L_x_1007) ;  /* 0x000000001014794e */ /* 0x004fce0000000000 */
[----:B01----:R-:W-:Y:S05]  /*13a90*/  CALL.ABS.NOINC R2 ;  /* 0x0000000002007343 */ /* 0x003fea0003c00000 */
.L_x_1007:
[----:B------:R-:W-:Y:S05]  /*13aa0*/  BSYNC B6 ;  /* 0x0000000000067941 */ /* 0x000fea0003800000 */
.L_x_1006:
[----:B------:R-:W4:Y:S01]  /*13ab0*/  LDL R12, [R1+0x4] ;  /* 0x00000400010c7983 */ /* 0x000f220000100800 */
[----:B0-----:R-:W0:Y:S01]  /*13ac0*/  LDC R9, c[0x0][0x448] ;  /* 0x00011200ff097b82 */ /* 0x001e220000000800 */
[----:B------:R-:W-:Y:S01]  /*13ad0*/  ULDC.64 UR6, c[0x0][0x2d8] ;  /* 0x0000b60000067ab9 */ /* 0x000fe20000000a00 */
[----:B------:R-:W-:Y:S01]  /*13ae0*/  UMOV UR44, UR48 ;  /* 0x00000030002c7c82 */ /* 0x000fe20008000000 */
[----:B--2---:R-:W2:Y:S01]  /*13af0*/  S2R R20, SR_TID.X ;  /* 0x0000000000147919 */ /* 0x004ea20000002100 */
[----:B------:R-:W-:Y:S01]  /*13b00*/  UIMAD.WIDE.U32 UR4, UR36, UR6, UR44 ;  /* 0x00000006240472a5 */ /* 0x000fe2000f8e002c */
[----:B------:R-:W-:Y:S01]  /*13b10*/  ULDC.64 UR8, c[0x0][0x2e0] ;  /* 0x0000b80000087ab9 */ /* 0x000fe20000000a00 */
[----:B------:R-:W2:Y:S02]  /*13b20*/  S2R R10, SR_TID.X ;  /* 0x00000000000a7919 */ /* 0x000ea40000002100 */
[----:B------:R-:W-:Y:S02]  /*13b30*/  UIMAD UR5, UR36, UR7, UR5 ;  /* 0x00000007240572a4 */ /* 0x000fe4000f8e0205 */
[----:B------:R-:W-:-:S02]  /*13b40*/  UIMAD UR6, UR37, UR8, URZ ;  /* 0x00000008250672a4 */ /* 0x000fc4000f8e023f */
[----:B------:R-:W-:Y:S02]  /*13b50*/  UIMAD.WIDE.U32 UR4, UR43, UR8, UR4 ;  /* 0x000000082b0472a5 */ /* 0x000fe4000f8e0004 */
[----:B------:R-:W-:-:S03]  /*13b60*/  UIMAD UR6, UR43, UR9, UR6 ;  /* 0x000000092b0672a4 */ /* 0x000fc6000f8e0206 */
[----:B------:R-:W-:Y:S01]  /*13b70*/  ULDC.64 UR8, c[0x0][0x280] ;  /* 0x0000a00000087ab9 */ /* 0x000fe20000000a00 */
[----:B------:R-:W-:Y:S01]  /*13b80*/  UIADD3 UR6, UR5, UR6, URZ ;  /* 0x0000000605067290 */ /* 0x000fe2000fffe03f */
[----:B-1-3--:R-:W-:Y:S02]  /*13b90*/  IMAD.U32 R4, RZ, RZ, UR4 ;  /* 0x00000004ff047e24 */ /* 0x00afe4000f8e00ff */
[----:B------:R-:W-:Y:S01]  /*13ba0*/  IMAD.U32 R5, RZ, RZ, UR5 ;  /* 0x00000005ff057e24 */ /* 0x000fe2000f8e00ff */
[----:B------:R-:W-:Y:S01]  /*13bb0*/  ULDC.64 UR4, c[0x0][0x2d0] ;  /* 0x0000b40000047ab9 */ /* 0x000fe20000000a00 */
[----:B0-----:R-:W-:Y:S01]  /*13bc0*/  ISETP.NE.AND P1, PT, R9, 0x1, PT ;  /* 0x000000010900780c */ /* 0x001fe20003f25270 */
[----:B------:R-:W-:Y:S01]  /*13bd0*/  IMAD.U32 R3, RZ, RZ, UR6 ;  /* 0x00000006ff037e24 */ /* 0x000fe2000f8e00ff */
[----:B------:R-:W-:Y:S01]  /*13be0*/  ULDC.64 UR6, c[0x0][0x2c8] ;  /* 0x0000b20000067ab9 */ /* 0x000fe20000000a00 */
[C---:B--2---:R-:W-:Y:S01]  /*13bf0*/  LOP3.LUT R21, R20.reuse, 0x7f, RZ, 0xc0, !PT ;  /* 0x0000007f14157812 */ /* 0x044fe200078ec0ff */
[----:B------:R-:W-:-:S09]  /*13c00*/  IMAD.SHL.U32 R20, R20, 0x40, RZ ;  /* 0x0000004014147824 */ /* 0x000fd200078e00ff */
[----:B------:R-:W0:Y:S01]  /*13c10*/  @P1 LDC R2, c[0x0][0x44c] ;  /* 0x00011300ff021b82 */ /* 0x000e220000000800 */
[----:B------:R-:W-:Y:S01]  /*13c20*/  SHF.R.U32.HI R21, RZ, 0x1, R21 ;  /* 0x00000001ff157819 */ /* 0x000fe20000011615 */
[----:B------:R-:W-:-:S03]  /*13c30*/  IMAD.SHL.U32 R10, R10, 0x10, RZ ;  /* 0x000000100a0a7824 */ /* 0x000fc600078e00ff */
[----:B------:R-:W-:-:S03]  /*13c40*/  LOP3.LUT R20, R21, 0x40, R20, 0xf8, !PT ;  /* 0x0000004015147812 */ /* 0x000fc600078ef814 */
[----:B------:R-:W1:Y:S01]  /*13c50*/  @P1 LDC R0, c[0x0][0x450] ;  /* 0x00011400ff001b82 */ /* 0x000e620000000800 */
[----:B------:R-:W-:Y:S01]  /*13c60*/  LOP3.LUT R10, R10, 0x10, RZ, 0xc0, !PT ;  /* 0x000000100a0a7812 */ /* 0x000fe200078ec0ff */
[----:B------:R-:W2:Y:S03]  /*13c70*/  S2R R21, SR_TID.X ;  /* 0x0000000000157919 */ /* 0x000ea60000002100 */
[C---:B------:R-:W-:Y:S02]  /*13c80*/  LOP3.LUT R11, R10.reuse, 0x20, RZ, 0xfc, !PT ;  /* 0x000000200a0b7812 */ /* 0x040fe400078efcff */
[----:B------:R-:W-:Y:S01]  /*13c90*/  LOP3.LUT R10, R10, 0x40, RZ, 0xfc, !PT ;  /* 0x000000400a0a7812 */ /* 0x000fe200078efcff */
[----:B----4-:R-:W-:Y:S02]  /*13ca0*/  IMAD.IADD R6, R20, 0x1, R12 ;  /* 0x0000000114067824 */ /* 0x010fe400078e020c */
[----:B--2---:R-:W-:-:S02]  /*13cb0*/  IMAD.SHL.U32 R20, R21, 0x10, RZ ;  /* 0x0000001015147824 */ /* 0x004fc400078e00ff */
[----:B0-----:R-:W-:-:S03]  /*13cc0*/  @P1 IMAD.HI.U32 R2, R6, R2, RZ ;  /* 0x0000000206021227 */ /* 0x001fc600078e00ff */
[----:B------:R-:W-:Y:S01]  /*13cd0*/  LOP3.LUT R20, R20, 0x10, RZ, 0xc0, !PT ;  /* 0x0000001014147812 */ /* 0x000fe200078ec0ff */
[----:B------:R-:W-:Y:S01]  /*13ce0*/  IMAD.MOV.U32 R7, RZ, RZ, R6 ;  /* 0x000000ffff077224 */ /* 0x000fe200078e0006 */
[----:B-1----:R-:W-:Y:S01]  /*13cf0*/  @P1 SHF.R.U32.HI R7, RZ, R0, R2 ;  /* 0x00000000ff071219 */ /* 0x002fe20000011602 */
[----:B------:R-:W-:-:S03]  /*13d00*/  IMAD.MOV.U32 R2, RZ, RZ, R4 ;  /* 0x000000ffff027224 */ /* 0x000fc600078e0004 */
[----:B------:R-:W-:Y:S01]  /*13d10*/  SHF.R.S32.HI R0, RZ, 0x1f, R7 ;  /* 0x0000001fff007819 */ /* 0x000fe20000011407 */
[----:B------:R-:W-:-:S04]  /*13d20*/  IMAD.WIDE.U32 R4, R7, UR4, R2 ;  /* 0x0000000407047c25 */ /* 0x000fc8000f8e0002 */
[----:B------:R-:W-:-:S04]  /*13d30*/  IMAD R0, R0, UR4, RZ ;  /* 0x0000000400007c24 */ /* 0x000fc8000f8e02ff */
[----:B------:R-:W-:Y:S02]  /*13d40*/  IMAD R8, R7, UR5, R0 ;  /* 0x0000000507087c24 */ /* 0x000fe4000f8e0200 */
[----:B------:R-:W-:Y:S02]  /*13d50*/  IMAD.MOV R0, RZ, RZ, -R7 ;  /* 0x000000ffff007224 */ /* 0x000fe400078e0a07 */
[----:B------:R-:W-:Y:S02]  /*13d60*/  IMAD.IADD R5, R5, 0x1, R8 ;  /* 0x0000000105057824 */ /* 0x000fe400078e0208 */
[----:B------:R-:W-:Y:S01]  /*13d70*/  IMAD R0, R9, R0, R6 ;  /* 0x0000000009007224 */ /* 0x000fe200078e0206 */
[----:B------:R-:W0:Y:S03]  /*13d80*/  @P1 LDC R8, c[0x0][0x44c] ;  /* 0x00011300ff081b82 */ /* 0x000e260000000800 */
[----:B------:R-:W-:Y:S01]  /*13d90*/  IMAD.WIDE.U32 R4, R0, UR6, R4 ;  /* 0x0000000600047c25 */ /* 0x000fe2000f8e0004 */
[----:B------:R-:W-:-:S05]  /*13da0*/  SHF.R.S32.HI R7, RZ, 0x1f, R0 ;  /* 0x0000001fff077819 */ /* 0x000fca0000011400 */
[----:B------:R-:W-:-:S04]  /*13db0*/  IMAD R7, R7, UR6, RZ ;  /* 0x0000000607077c24 */ /* 0x000fc8000f8e02ff */
[----:B------:R-:W-:Y:S01]  /*13dc0*/  IMAD R7, R0, UR7, R7 ;  /* 0x0000000700077c24 */ /* 0x000fe2000f8e0207 */
[----:B------:R-:W-:-:S04]  /*13dd0*/  IADD3 R0, P0, R4, UR8, RZ ;  /* 0x0000000804007c10 */ /* 0x000fc8000ff1e0ff */
[----:B------:R-:W-:Y:S01]  /*13de0*/  IADD3.X R4, R5, UR9, R7, P0, !PT ;  /* 0x0000000905047c10 */ /* 0x000fe200087fe407 */
[----:B------:R-:W-:Y:S01]  /*13df0*/  VIADD R7, R6, 0x80 ;  /* 0x0000008006077836 */ /* 0x000fe20000000000 */
[----:B------:R-:W1:Y:S03]  /*13e00*/  @P1 LDC R5, c[0x0][0x450] ;  /* 0x00011400ff051b82 */ /* 0x000e660000000800 */
[----:B------:R-:W-:Y:S02]  /*13e10*/  IMAD.MOV.U32 R6, RZ, RZ, R7 ;  /* 0x000000ffff067224 */ /* 0x000fe400078e0007 */
[----:B0-----:R-:W-:-:S05]  /*13e20*/  @P1 IMAD.HI.U32 R8, R7, R8, RZ ;  /* 0x0000000807081227 */ /* 0x001fca00078e00ff */
[----:B-1----:R-:W-:-:S05]  /*13e30*/  @P1 SHF.R.U32.HI R6, RZ, R5, R8 ;  /* 0x00000005ff061219 */ /* 0x002fca0000011608 */
[----:B------:R-:W-:Y:S02]  /*13e40*/  IMAD.MOV R5, RZ, RZ, -R6 ;  /* 0x000000ffff057224 */ /* 0x000fe400078e0a06 */
[----:B------:R-:W-:-:S04]  /*13e50*/  IMAD.WIDE.U32 R2, R6, UR4, R2 ;  /* 0x0000000406027c25 */ /* 0x000fc8000f8e0002 */
[----:B------:R-:W-:Y:S01]  /*13e60*/  IMAD R5, R9, R5, R7 ;  /* 0x0000000509057224 */ /* 0x000fe200078e0207 */
[----:B------:R-:W-:-:S05]  /*13e70*/  SHF.R.S32.HI R7, RZ, 0x1f, R6 ;  /* 0x0000001fff077819 */ /* 0x000fca0000011406 */
[----:B------:R-:W-:Y:S01]  /*13e80*/  IMAD R7, R7, UR4, RZ ;  /* 0x0000000407077c24 */ /* 0x000fe2000f8e02ff */
[----:B------:R-:W-:Y:S02]  /*13e90*/  ULDC UR4, c[0x0][0x2b8] ;  /* 0x0000ae0000047ab9 */ /* 0x000fe40000000800 */
[----:B------:R-:W-:Y:S01]  /*13ea0*/  ISETP.GE.AND P2, PT, R20, UR4, PT ;  /* 0x0000000414007c0c */ /* 0x000fe2000bf46270 */
[----:B------:R-:W-:Y:S01]  /*13eb0*/  IMAD R7, R6, UR5, R7 ;  /* 0x0000000506077c24 */ /* 0x000fe2000f8e0207 */
[----:B------:R-:W-:Y:S02]  /*13ec0*/  SHF.R.S32.HI R6, RZ, 0x1f, R5 ;  /* 0x0000001fff067819 */ /* 0x000fe40000011405 */
[----:B------:R-:W-:Y:S01]  /*13ed0*/  ISETP.GE.AND P1, PT, R11, UR4, PT ;  /* 0x000000040b007c0c */ /* 0x000fe2000bf26270 */
[----:B------:R-:W-:Y:S02]  /*13ee0*/  IMAD.IADD R3, R3, 0x1, R7 ;  /* 0x0000000103037824 */ /* 0x000fe400078e0207 */
[----:B------:R-:W-:-:S02]  /*13ef0*/  IMAD R6, R6, UR6, RZ ;  /* 0x0000000606067c24 */ /* 0x000fc4000f8e02ff */
[----:B------:R-:W-:-:S04]  /*13f00*/  IMAD.WIDE.U32 R2, R5, UR6, R2 ;  /* 0x0000000605027c25 */ /* 0x000fc8000f8e0002 */
[----:B------:R-:W-:Y:S01]  /*13f10*/  IMAD R5, R5, UR7, R6 ;  /* 0x0000000705057c24 */ /* 0x000fe2000f8e0206 */
[----:B------:R-:W-:-:S04]  /*13f20*/  IADD3 R8, P0, R2, UR8, RZ ;  /* 0x0000000802087c10 */ /* 0x000fc8000ff1e0ff */
[----:B------:R-:W-:Y:S02]  /*13f30*/  IADD3.X R5, R3, UR9, R5, P0, !PT ;  /* 0x0000000903057c10 */ /* 0x000fe400087fe405 */
[----:B------:R-:W-:Y:S02]  /*13f40*/  ISETP.GE.AND P0, PT, R10, UR4, PT ;  /* 0x000000040a007c0c */ /* 0x000fe4000bf06270 */
[----:B------:R0:W5:Y:S01]  /*13f50*/  LDL R10, [R1+0xc] ;  /* 0x00000c00010a7983 */ /* 0x0001620000100800 */
[----:B------:R-:W-:Y:S01]  /*13f60*/  UMOV UR4, 0xffffffff ;  /* 0xffffffff00047882 */ /* 0x000fe20000000000 */
[----:B------:R-:W-:-:S04]  /*13f70*/  LOP3.LUT R21, R21, 0x7f, RZ, 0xc0, !PT ;  /* 0x0000007f15157812 */ /* 0x000fc800078ec0ff */
[----:B------:R-:W-:Y:S01]  /*13f80*/  SHF.R.U32.HI R21, RZ, 0x1, R21 ;  /* 0x00000001ff157819 */ /* 0x000fe20000011615 */
[----:B------:R-:W-:Y:S06]  /*13f90*/  BRA.DIV UR4, `(.L_x_1008) ;  /* 0x0000003204b47947 */ /* 0x000fec000b800000 */
[----:B------:R-:W2:Y:S04]  /*13fa0*/  LDL.LU R2, [R1+0x8] ;  /* 0x0000080001027983 */ /* 0x000ea80000300800 */
[----:B------:R-:W3:Y:S04]  /*13fb0*/  LDL.LU R11, [R1+0x4] ;  /* 0x00000400010b7983 */ /* 0x000ee80000300800 */
[----:B------:R-:W1:Y:S04]  /*13fc0*/  SHFL.IDX PT, R3, R0, RZ, 0x1e1f ;  /* 0x001e1fff00037589 */ /* 0x000e6800000e0000 */
[----:B------:R-:W-:Y:S04]  /*13fd0*/  SHFL.IDX PT, R0, R0, 0x1, 0x1e1f ;  /* 0x003e1f0000007f89 */ /* 0x000fe800000e0000 */
[----:B------:R-:W-:Y:S04]  /*13fe0*/  SHFL.IDX PT, R5, R5, RZ, 0x1e1f ;  /* 0x001e1fff05057589 */ /* 0x000fe800000e0000 */
[----:B------:R-:W-:Y:S01]  /*13ff0*/  SHFL.IDX PT, R14, R8, RZ, 0x1e1f ;  /* 0x001e1fff080e7589 */ /* 0x000fe200000e0000 */
[----:B--2---:R-:W-:-:S03]  /*14000*/  IMAD R6, R2, R9, RZ ;  /* 0x0000000902067224 */ /* 0x004fc600078e02ff */
[----:B------:R-:W2:Y:S01]  /*14010*/  SHFL.IDX PT, R2, R4, RZ, 0x1e1f ;  /* 0x001e1fff04027589 */ /* 0x000ea200000e0000 */
[----:B---3--:R-:W-:-:S03]  /*14020*/  IMAD.IADD R7, R21, 0x1, R11 ;  /* 0x0000000115077824 */ /* 0x008fc600078e020b */
[----:B------:R-:W3:Y:S02]  /*14030*/  SHFL.IDX PT, R4, R4, 0x1, 0x1e1f ;  /* 0x003e1f0004047f89 */ /* 0x000ee400000e0000 */
[----:B------:R-:W-:-:S13]  /*14040*/  ISETP.GE.AND P4, PT, R7, R6, PT ;  /* 0x000000060700720c */ /* 0x000fda0003f86270 */
[----:B-1----:R-:W-:-:S05]  /*14050*/  @!P4 IADD3 R3, P3, R20, R3, RZ ;  /* 0x000000031403c210 */ /* 0x002fca0007f7e0ff */
[----:B--2---:R-:W-:-:S05]  /*14060*/  @!P4 IMAD.X R2, RZ, RZ, R2, P3 ;  /* 0x000000ffff02c224 */ /* 0x004fca00018e0602 */
[----:B------:R-:W-:-:S04]  /*14070*/  @!P4 LOP3.LUT R3, R3, R2, RZ, 0x3c, !PT ;  /* 0x000000020303c212 */ /* 0x000fc800078e3cff */
[----:B------:R-:W-:-:S04]  /*14080*/  @!P4 LOP3.LUT R2, R3, R2, RZ, 0x3c, !PT ;  /* 0x000000020302c212 */ /* 0x000fc800078e3cff */
[----:B------:R-:W-:-:S05]  /*14090*/  @!P4 LOP3.LUT R3, R3, R2, RZ, 0x3c, !PT ;  /* 0x000000020303c212 */ /* 0x000fca00078e3cff */
[----:B-----5:R-:W-:Y:S04]  /*140a0*/  @!P4 LDGSTS.E.BYPASS.LTC128B.128 [R10+0xf000], desc[UR52][R2.64], !P2 ;  /* 0x0f000000020acfae */ /* 0x020fe8000d101d74 */
[----:B------:R-:W-:Y:S04]  /*140b0*/  @!P4 LDGSTS.E.BYPASS.LTC128B.128 [R10+0x10800], desc[UR52][R2.64+0x20], !P1 ;  /* 0x10800020020acfae */ /* 0x000fe8000c901d74 */
[----:B------:R1:W-:Y:S02]  /*140c0*/  @!P4 LDGSTS.E.BYPASS.LTC128B.128 [R10+0x12000], desc[UR52][R2.64+0x40], !P0 ;  /* 0x12000040020acfae */ /* 0x0003e4000c101d74 */
[----:B-1----:R-:W-:-:S05]  /*140d0*/  VIADD R2, R7, 0x40 ;  /* 0x0000004007027836 */ /* 0x002fca0000000000 */
[----:B------:R-:W-:-:S13]  /*140e0*/  ISETP.GE.AND P4, PT, R2, R6, PT ;  /* 0x000000060200720c */ /* 0x000fda0003f86270 */
[----:B------:R-:W-:-:S05]  /*140f0*/  @!P4 IADD3 R0, P3, R20, R0, RZ ;  /* 0x000000001400c210 */ /* 0x000fca0007f7e0ff */
[----:B---3--:R-:W-:-:S04]  /*14100*/  @!P4 IMAD.X R2, RZ, RZ, R4, P3 ;  /* 0x000000ffff02c224 */ /* 0x008fc800018e0604 */
[----:B------:R-:W-:Y:S02]  /*14110*/  @!P4 IMAD.MOV.U32 R3, RZ, RZ, R2 ;  /* 0x000000ffff03c224 */ /* 0x000fe400078e0002 */
[----:B------:R-:W-:-:S05]  /*14120*/  @!P4 IMAD.MOV.U32 R2, RZ, RZ, R0 ;  /* 0x000000ffff02c224 */ /* 0x000fca00078e0000 */
[----:B------:R1:W-:Y:S04]  /*14130*/  @!P4 LDGSTS.E.BYPASS.LTC128B.128 [R10+0xf800], desc[UR52][R2.64], !P2 ;  /* 0x0f800000020acfae */ /* 0x0003e8000d101d74 */
[----:B------:R1:W-:Y:S04]  /*14140*/  @!P4 LDGSTS.E.BYPASS.LTC128B.128 [R10+0x11000], desc[UR52][R2.64+0x20], !P1 ;  /* 0x11000020020acfae */ /* 0x0003e8000c901d74 */
[----:B------:R1:W-:Y:S02]  /*14150*/  @!P4 LDGSTS.E.BYPASS.LTC128B.128 [R10+0x12800], desc[UR52][R2.64+0x40], !P0 ;  /* 0x12800040020acfae */ /* 0x0003e4000c101d74 */
.L_x_1087:
        /* <DEDUP_REMOVED lines=12> */
.L_x_1010:
[----:B------:R-:W-:Y:S05]  /*14220*/  BSYNC B0 ;  /* 0x0000000000007941 */ /* 0x000fea0003800000 */
.L_x_1009:
[----:B------:R-:W-:Y:S01]  /*14230*/  NOP ;  /* 0x0000000000007918 */ /* 0x000fe20000000000 */
[----:B------:R-:W-:-:S13]  /*14240*/  PLOP3.LUT P0, PT, PT, PT, PT, 0x80, 0x0 ;  /* 0x000000000000781c */ /* 0x000fda0003f0f070 */
.L_x_1011:
        /* <DEDUP_REMOVED lines=14> */
[----:B------:R-:W2:Y:S01]  /*14330*/  LDL.LU R3, [R1+0x10] ;  /* 0x0000100001037983 */ /* 0x000ea20000300800 */
[----:B------:R0:W-:Y:S01]  /*14340*/  SYNCS.ARRIVE.TRANS64.A1T0 RZ, [R17+URZ+0x19c00], RZ ;  /* 0x019c00ff11ff79a7 */ /* 0x0001e2000810003f */
[----:B------:R-:W-:Y:S01]  /*14350*/  BSSY B0, `(.L_x_1012) ;  /* 0x0000005000007945 */ /* 0x000fe20003800000 */
[----:B------:R-:W1:Y:S01]  /*14360*/  SYNCS.PHASECHK.TRANS64.TRYWAIT P0, [R17+URZ+0x19c20], R2 ;  /* 0x019c2002110075a7 */ /* 0x000e62000800017f */
[----:B--2---:R-:W-:-:S05]  /*14370*/  VIADD R0, R3, 0xfffffffe ;  /* 0xfffffffe03007836 */ /* 0x004fca0000000000 */
[----:B------:R-:W-:Y:S01]  /*14380*/  ISETP.GE.AND P1, PT, R0, R25, PT ;  /* 0x000000190000720c */ /* 0x000fe20003f26270 */
[----:B01----:R-:W-:-:S12]  /*14390*/  @!P0 BRA `(.L_x_1013) ;  /* 0x0000003000b08947 */ /* 0x003fd80003800000 */
.L_x_1088:
[----:B------:R-:W-:Y:S05]  /*143a0*/  BSYNC B0 ;  /* 0x0000000000007941 */ /* 0x000fea0003800000 */
.L_x_1012:
[----:B------:R-:W-:Y:S05]  /*143b0*/  @!P1 BRA `(.L_x_1014) ;  /* 0x0000000c00f49947 */ /* 0x000fea0003800000 */
[----:B------:R-:W-:Y:S02]  /*143c0*/  IMAD.MOV.U32 R6, RZ, RZ, R18 ;  /* 0x000000ffff067224 */ /* 0x000fe400078e0012 */
[----:B------:R-:W-:-:S07]  /*143d0*/  IMAD.MOV.U32 R7, RZ, RZ, R22 ;  /* 0x000000ffff077224 */ /* 0x000fce00078e0016 */
.L_x_1038:
[----:B------:R-:W-:Y:S01]  /*143e0*/  LOP3.LUT P1, RZ, R19, 0x1, RZ, 0xc0, !PT ;  /* 0x0000000113ff7812 */ /* 0x000fe2000782c0ff */
[----:B------:R-:W-:Y:S01]  /*143f0*/  VIADD R18, R6, 0x1 ;  /* 0x0000000106127836 */ /* 0x000fe20000000000 */
[----:B------:R-:W-:Y:S05]  /*14400*/  YIELD ;  /* 0x0000000000007946 */ /* 0x000fea0003800000 */
[----:B------:R-:W-:Y:S01]  /*14410*/  ISETP.NE.AND P0, PT, R18, 0x2, PT ;  /* 0x000000021200780c */ /* 0x000fe20003f05270 */
[----:B------:R-:W-:Y:S03]  /*14420*/  BSSY B0, `(.L_x_1015) ;  /* 0x00000a3000007945 */ /* 0x000fe60003800000 */
[----:B------:R-:W-:-:S02]  /*14430*/  SEL R22, RZ, 0x1, P0 ;  /* 0x00000001ff167807 */ /* 0x000fc40000000000 */
[----:B------:R-:W-:Y:S02]  /*14440*/  SEL R18, R18, RZ, P0 ;  /* 0x000000ff12127207 */ /* 0x000fe40000000000 */
[----:B------:R-:W-:Y:S01]  /*14450*/  LOP3.LUT R22, R7, R22, RZ, 0x3c, !PT ;  /* 0x0000001607167212 */ /* 0x000fe200078e3cff */
[----:B0-----:R-:W-:Y:S06]  /*14460*/  @!P1 BRA `(.L_x_1016) ;  /* 0x0000000800789947 */ /* 0x001fec0003800000 */
[----:B------:R-:W-:Y:S01]  /*14470*/  ULDC.64 UR4, c[0x0][0x418] ;  /* 0x0001060000047ab9 */ /* 0x000fe20000000a00 */
[----:B------:R-:W-:Y:S01]  /*14480*/  IMAD.MOV.U32 R8, RZ, RZ, R0 ;  /* 0x000000ffff087224 */ /* 0x000fe200078e0000 */
[----:B------:R-:W-:-:S04]  /*14490*/  ISETP.NE.U32.AND P0, PT, RZ, UR4, PT ;  /* 0x00000004ff007c0c */ /* 0x000fc8000bf05070 */
[----:B------:R-:W-:-:S13]  /*144a0*/  ISETP.NE.AND.EX P0, PT, RZ, UR5, PT, P0 ;  /* 0x00000005ff007c0c */ /* 0x000fda000bf05300 */
[----:B------:R-:W-:Y:S05]  /*144b0*/  @!P0 BRA `(.L_x_1017) ;  /* 0x0000000000448947 */ /* 0x000fea0003800000 */
[----:B------:R-:W1:Y:S01]  /*144c0*/  LDC R5, c[0x0][0x43c] ;  /* 0x00010f00ff057b82 */ /* 0x000e620000000800 */
[----:B------:R-:W-:Y:S01]  /*144d0*/  ULDC.64 UR6, c[0x0][0x428] ;  /* 0x00010a0000067ab9 */ /* 0x000fe20000000a00 */
[----:B-1----:R-:W-:-:S13]  /*144e0*/  ISETP.NE.AND P0, PT, R5, 0x1, PT ;  /* 0x000000010500780c */ /* 0x002fda0003f05270 */
[----:B0-----:R-:W0:Y:S02]  /*144f0*/  @P0 LDC.64 R2, c[0x0][0x440] ;  /* 0x00011000ff020b82 */ /* 0x001e240000000a00 */
[----:B0-----:R-:W-:-:S04]  /*14500*/  @P0 IMAD.HI.U32 R4, R0, R2, RZ ;  /* 0x0000000200040227 */ /* 0x001fc800078e00ff */
[----:B------:R-:W-:Y:S01]  /*14510*/  IMAD.MOV.U32 R2, RZ, RZ, R0 ;  /* 0x000000ffff027224 */ /* 0x000fe200078e0000 */
[----:B------:R-:W-:Y:S01]  /*14520*/  @P0 SHF.R.U32.HI R2, RZ, R3, R4 ;  /* 0x00000003ff020219 */ /* 0x000fe20000011604 */
[----:B------:R-:W-:-:S03]  /*14530*/  IMAD R4, R26, UR6, RZ ;  /* 0x000000061a047c24 */ /* 0x000fc6000f8e02ff */
[--C-:B------:R-:W-:Y:S01]  /*14540*/  SHF.R.S32.HI R3, RZ, 0x1f, R2.reuse ;  /* 0x0000001fff037819 */ /* 0x100fe20000011402 */
[----:B------:R-:W-:Y:S02]  /*14550*/  IMAD.MOV R8, RZ, RZ, -R2 ;  /* 0x000000ffff087224 */ /* 0x000fe400078e0a02 */
[C---:B------:R-:W-:Y:S02]  /*14560*/  IMAD R4, R23.reuse, UR7, R4 ;  /* 0x0000000717047c24 */ /* 0x040fe4000f8e0204 */
[----:B------:R-:W-:-:S04]  /*14570*/  IMAD.WIDE.U32 R2, R23, UR6, R2 ;  /* 0x0000000617027c25 */ /* 0x000fc8000f8e0002 */
[----:B------:R-:W-:Y:S01]  /*14580*/  IMAD.IADD R3, R4, 0x1, R3 ;  /* 0x0000000104037824 */ /* 0x000fe200078e0203 */
[----:B------:R-:W-:Y:S01]  /*14590*/  LEA R4, P0, R2, UR4, 0x2 ;  /* 0x0000000402047c11 */ /* 0x000fe2000f8010ff */
[----:B------:R-:W-:-:S03]  /*145a0*/  IMAD R8, R5, R8, R0 ;  /* 0x0000000805087224 */ /* 0x000fc600078e0200 */
[----:B------:R-:W-:-:S05]  /*145b0*/  LEA.HI.X R5, R2, UR5, R3, 0x2, P0 ;  /* 0x0000000502057c11 */ /* 0x000fca00080f1403 */
[----:B------:R1:W5:Y:S04]  /*145c0*/  LDG.E R16, desc[UR52][R4.64] ;  /* 0x0000003404107981 */ /* 0x000368000c1e1900 */
.L_x_1017:
[----:B0-----:R-:W0:Y:S01]  /*145d0*/  S2R R2, SR_TID.X ;  /* 0x0000000000027919 */ /* 0x001e220000002100 */
[----:B-1----:R-:W-:Y:S01]  /*145e0*/  IMAD R4, R18, 0x8, R17 ;  /* 0x0000000812047824 */ /* 0x002fe200078e0211 */
[----:B------:R-:W-:Y:S01]  /*145f0*/  BSSY B1, `(.L_x_1018) ;  /* 0x0000006000017945 */ /* 0x000fe20003800000 */
[----:B0-----:R-:W-:Y:S02]  /*14600*/  LOP3.LUT R3, R2, 0x7f, RZ, 0xc0, !PT ;  /* 0x0000007f02037812 */ /* 0x001fe400078ec0ff */
[----:B------:R-:W-:Y:S02]  /*14610*/  SHF.L.U32 R2, R22, 0x1f, RZ ;  /* 0x0000001f16027819 */ /* 0x000fe400000006ff */
[----:B------:R-:W-:Y:S02]  /*14620*/  ISETP.NE.AND P1, PT, R3, RZ, PT ;  /* 0x000000ff0300720c */ /* 0x000fe40003f25270 */
[----:B------:R-:W0:Y:S02]  /*14630*/  SYNCS.PHASECHK.TRANS64.TRYWAIT P0, [R4+URZ+0x19c80], R2 ;  /* 0x019c8002040075a7 */ /* 0x000e24000800017f */
[----:B0-----:R-:W-:Y:S09]  /*14640*/  @!P0 BRA `(.L_x_1019) ;  /* 0x0000003000188947 */ /* 0x001ff20003800000 */
.L_x_1089:
[----:B------:R-:W-:Y:S05]  /*14650*/  BSYNC B1 ;  /* 0x0000000000017941 */ /* 0x000fea0003800000 */
.L_x_1018:
        /* <DEDUP_REMOVED lines=9> */
.L_x_1021:
[----:B------:R-:W-:Y:S05]  /*146f0*/  BSYNC B1 ;  /* 0x0000000000017941 */ /* 0x000fea0003800000 */
.L_x_1020:
        /* <DEDUP_REMOVED lines=8> */
[----:B------:R-:W-:Y:S01]  /*14780*/  VIADD R10, R9, 0x9000 ;  /* 0x00009000090a7836 */ /* 0x000fe20000000000 */
[----:B------:R-:W-:Y:S01]  /*14790*/  UMOV UR6, 0x0 ;  /* 0x0000000000067882 */ /* 0x000fe20000000000 */
[----:B------:R-:W-:-:S10]  /*147a0*/  UMOV UR7, 0x14f00000 ;  /* 0x14f0000000077882 */ /* 0x000fd40000000000 */
.L_x_1022:
        /* <DEDUP_REMOVED lines=16> */
.L_x_1023:
        /* <DEDUP_REMOVED lines=16> */
.L_x_1024:
        /* <DEDUP_REMOVED lines=13> */
.L_x_1090:
[----:B------:R-:W-:Y:S05]  /*14a80*/  BSYNC B1 ;  /* 0x0000000000017941 */ /* 0x000fea0003800000 */
.L_x_1025:
        /* <DEDUP_REMOVED lines=11> */
.L_x_1028:
[----:B------:R-:W-:Y:S05]  /*14b40*/  BSYNC B1 ;  /* 0x0000000000017941 */ /* 0x000fea0003800000 */
.L_x_1027:
        /* <DEDUP_REMOVED lines=8> */
.L_x_1029:
        /* <DEDUP_REMOVED lines=15> */
.L_x_1030:
        /* <DEDUP_REMOVED lines=15> */
.L_x_1031:
        /* <DEDUP_REMOVED lines=10> */
.L_x_1016:
[----:B------:R-:W-:Y:S05]  /*14e50*/  BSYNC B0 ;  /* 0x0000000000007941 */ /* 0x000fea0003800000 */
.L_x_1015:
[----:B------:R-:W-:-:S06]  /*14e60*/  UISETP.NE.AND UP0, UPT, UR39, 0x3, UPT ;  /* 0x000000032700788c */ /* 0x000fcc000bf05270 */
[----:B------:R-:W-:-:S13]  /*14e70*/  PLOP3.LUT P0, PT, PT, PT, UP0, 0x80, 0x0 ;  /* 0x000000000000781c */ /* 0x000fda0003f0f008 */
[----:B------:R-:W-:Y:S05]  /*14e80*/  @!P0 BRA `(.L_x_1032) ;  /* 0x0000000000048947 */ /* 0x000fea0003800000 */
[----:B------:R-:W-:Y:S01]  /*14e90*/  BPT.TRAP 0x1 ;  /* 0x000000040000795c */ /* 0x000fe20000300000 */
.L_x_1032:
[----:B0-----:R-:W-:Y:S01]  /*14ea0*/  IMAD.U32 R2, RZ, RZ, UR41 ;  /* 0x00000029ff027e24 */ /* 0x001fe2000f8e00ff */
[----:B------:R-:W-:Y:S01]  /*14eb0*/  BSSY B0, `(.L_x_1033) ;  /* 0x0000007000007945 */ /* 0x000fe20003800000 */
[----:B------:R-:W-:-:S03]  /*14ec0*/  IMAD R3, R6, 0x8, R17 ;  /* 0x0000000806037824 */ /* 0x000fc600078e0211 */
[----:B------:R-:W-:Y:S02]  /*14ed0*/  ISETP.NE.AND P1, PT, R2, 0x3, PT ;  /* 0x000000030200780c */ /* 0x000fe40003f25270 */
[----:B------:R-:W-:-:S04]  /*14ee0*/  LOP3.LUT R2, R7, 0x1, RZ, 0x3c, !PT ;  /* 0x0000000107027812 */ /* 0x000fc800078e3cff */
[----:B------:R-:W-:-:S04]  /*14ef0*/  SHF.L.U32 R2, R2, 0x1f, RZ ;  /* 0x0000001f02027819 */ /* 0x000fc800000006ff */
[----:B------:R-:W0:Y:S02]  /*14f00*/  SYNCS.PHASECHK.TRANS64.TRYWAIT P0, [R3+URZ+0x19c70], R2 ;  /* 0x019c7002030075a7 */ /* 0x000e24000800017f */
[----:B0-----:R-:W-:Y:S05]  /*14f10*/  @!P0 BRA `(.L_x_1034) ;  /* 0x00000028000c8947 */ /* 0x001fea0003800000 */
.L_x_1091:
[----:B------:R-:W-:Y:S05]  /*14f20*/  BSYNC B0 ;  /* 0x0000000000007941 */ /* 0x000fea0003800000 */
.L_x_1033:
[----:B------:R-:W-:Y:S05]  /*14f30*/  @!P1 BRA `(.L_x_1035) ;  /* 0x0000000000049947 */ /* 0x000fea0003800000 */
[----:B------:R-:W-:Y:S01]  /*14f40*/  BPT.TRAP 0x1 ;  /* 0x000000040000795c */ /* 0x000fe20000300000 */
.L_x_1035:
[----:B0-----:R-:W-:Y:S01]  /*14f50*/  SHF.L.U32 R2, R7, 0x1f, RZ ;  /* 0x0000001f07027819 */ /* 0x001fe200000006ff */
[----:B------:R-:W-:-:S03]  /*14f60*/  IMAD R10, R6, 0x3000, RZ ;  /* 0x00003000060a7824 */ /* 0x000fc600078e02ff */
[----:B------:R-:W0:Y:S02]  /*14f70*/  SYNCS.PHASECHK.TRANS64.TRYWAIT P0, [R3+URZ+0x19c60], R2 ;  /* 0x019c6002030075a7 */ /* 0x000e24000800017f */
[----:B0-----:R-:W-:Y:S05]  /*14f80*/  @!P0 BRA `(.L_x_1036) ;  /* 0x0000002800048947 */ /* 0x001fea0003800000 */
.L_x_1092:
[----:B------:R-:W0:Y:S01]  /*14f90*/  LDL R4, [R1] ;  /* 0x0000000001047983 */ /* 0x000e220000100800 */
        /* <DEDUP_REMOVED lines=50> */
.L_x_1037:
        /* <DEDUP_REMOVED lines=13> */
.L_x_1014:
        /* <DEDUP_REMOVED lines=17> */
.L_x_1040:
[----:B------:R-:W-:Y:S05]  /*154a0*/  BSYNC B0 ;  /* 0x0000000000007941 */ /* 0x000fea0003800000 */
.L_x_1039:
[----:B------:R-:W-:-:S06]  /*154b0*/  UISETP.NE.AND UP0, UPT, UR39, 0x3, UPT ;  /* 0x000000032700788c */ /* 0x000fcc000bf05270 */
[----:B------:R-:W-:-:S13]  /*154c0*/  PLOP3.LUT P1, PT, PT, PT, UP0, 0x80, 0x0 ;  /* 0x000000000000781c */ /* 0x000fda0003f2f008 */
[----:B------:R-:W-:Y:S05]  /*154d0*/  @!P1 BRA `(.L_x_1041) ;  /* 0x0000000000049947 */ /* 0x000fea0003800000 */
[----:B------:R-:W-:Y:S01]  /*154e0*/  BPT.TRAP 0x1 ;  /* 0x000000040000795c */ /* 0x000fe20000300000 */
.L_x_1041:
        /* <DEDUP_REMOVED lines=8> */
.L_x_1093:
[----:B------:R-:W-:Y:S05]  /*15570*/  BSYNC B0 ;  /* 0x0000000000007941 */ /* 0x000fea0003800000 */
.L_x_1042:
[----:B------:R-:W-:Y:S05]  /*15580*/  @!P2 BRA `(.L_x_1044) ;  /* 0x000000000004a947 */ /* 0x000fea0003800000 */
[----:B------:R-:W-:Y:S01]  /*15590*/  BPT.TRAP 0x1 ;  /* 0x000000040000795c */ /* 0x000fe20000300000 */
.L_x_1044:
[----:B0-----:R-:W-:-:S04]  /*155a0*/  SHF.L.U32 R0, R22, 0x1f, RZ ;  /* 0x0000001f16007819 */ /* 0x001fc800000006ff */
[----:B------:R-:W0:Y:S02]  /*155b0*/  SYNCS.PHASECHK.TRANS64.TRYWAIT P1, [R3+URZ+0x19c60], R0 ;  /* 0x019c6000030075a7 */ /* 0x000e24000802017f */
[----:B0-----:R-:W-:Y:S05]  /*155c0*/  @!P1 BRA `(.L_x_1045) ;  /* 0x00000020009c9947 */ /* 0x001fea0003800000 */
.L_x_1094:
[----:B------:R-:W0:Y:S01]  /*155d0*/  LDL R2, [R1] ;  /* 0x0000000001027983 */ /* 0x000e220000100800 */
        /* <DEDUP_REMOVED lines=51> */
.L_x_1046:
[----:B-1----:R1:W-:Y:S01]  /*15910*/  SYNCS.ARRIVE.TRANS64.A1T0 RZ, [R3+URZ+0x19c50], RZ ;  /* 0x019c50ff03ff79a7 */ /* 0x0023e2000810003f */
[----:B------:R-:W-:Y:S02]  /*15920*/  @!P0 VIADD R0, R3, 0x19c80 ;  /* 0x00019c8003008836 */ /* 0x000fe40000000000 */
[----:B------:R-:W-:-:S03]  /*15930*/  VIADD R18, R18, 0x1 ;  /* 0x0000000112127836 */ /* 0x000fc60000000000 */
[----:B------:R-:W-:Y:S01]  /*15940*/  @!P0 PRMT R0, RZ, 0x654, R0 ;  /* 0x00000654ff008816 */ /* 0x000fe20000000000 */
[----:B------:R-:W-:Y:S06]  /*15950*/  BAR.SYNC.DEFER_BLOCKING 0x2, 0x80 ;  /* 0x0082000000007b1d */ /* 0x000fec0000010000 */
[----:B------:R2:W-:Y:S01]  /*15960*/  @!P0 SYNCS.ARRIVE.TRANS64.RED.A1T0 RZ, [R0+URZ], RZ ;  /* 0x000000ff00ff89a7 */ /* 0x0005e2000810043f */
[----:B------:R-:W-:-:S04]  /*15970*/  ISETP.NE.AND P0, PT, R18, 0x2, PT ;  /* 0x000000021200780c */ /* 0x000fc80003f05270 */
[----:B-1----:R-:W-:Y:S02]  /*15980*/  SEL R3, RZ, 0x1, P0 ;  /* 0x00000001ff037807 */ /* 0x002fe40000000000 */
[----:B------:R-:W-:Y:S02]  /*15990*/  SEL R18, R18, RZ, P0 ;  /* 0x000000ff12127207 */ /* 0x000fe40000000000 */
[----:B--2---:R-:W-:-:S07]  /*159a0*/  LOP3.LUT R22, R22, R3, RZ, 0x3c, !PT ;  /* 0x0000000316167212 */ /* 0x004fce00078e3cff */
.L_x_989:
[----:B------:R-:W-:Y:S05]  /*159b0*/  BSYNC B7 ;  /* 0x0000000000077941 */ /* 0x000fea0003800000 */
.L_x_987:
[----:B------:R-:W-:-:S13]  /*159c0*/  LOP3.LUT P0, RZ, R19, 0x2, RZ, 0xc0, !PT ;  /* 0x0000000213ff7812 */ /* 0x000fda000780c0ff */
[----:B------:R-:W-:Y:S05]  /*159d0*/  @!P0 BRA `(.L_x_1047) ;  /* 0x0000000000248947 */ /* 0x000fea0003800000 */
[----:B------:R-:W2:Y:S08]  /*159e0*/  S2UR UR5, SR_CgaCtaId ;  /* 0x00000000000579c3 */ /* 0x000eb00000008800 */
[----:B------:R-:W-:Y:S06]  /*159f0*/  BAR.SYNC.DEFER_BLOCKING 0x5, 0x200 ;  /* 0x0148000000007b1d */ /* 0x000fec0000010000 */
[----:B------:R-:W-:-:S02]  /*15a00*/  UMOV UR4, 0x400 ;  /* 0x0000040000047882 */ /* 0x000fc40000000000 */
[----:B--2---:R-:W-:-:S06]  /*15a10*/  ULEA UR4, UR5, UR4, 0x18 ;  /* 0x0000000405047291 */ /* 0x004fcc000f8ec03f */
[----:B------:R-:W-:-:S05]  /*15a20*/  IMAD.U32 R17, RZ, RZ, UR4 ;  /* 0x00000004ff117e24 */ /* 0x000fca000f8e00ff */
[----:B------:R-:W2:Y:S02]  /*15a30*/  LDS.128 R24, [R17+0x19cd0] ;  /* 0x019cd00011187984 */ /* 0x000ea40000000c00 */
[----:B--2---:R-:W-:Y:S01]  /*15a40*/  R2UR UR42, R27 ;  /* 0x000000001b2a72ca */ /* 0x004fe200000e0000 */
[----:B------:R-:W-:Y:S06]  /*15a50*/  BAR.ARV 0x4, 0x200 ;  /* 0x0108000000007b1d */ /* 0x000fec0000002000 */
[----:B------:R-:W-:Y:S08]  /*15a60*/  BRA `(.L_x_1048) ;  /* 0x0000000c00b07947 */ /* 0x000ff00003800000 */
.L_x_1047:
[----:B------:R-:W0:Y:S01]  /*15a70*/  S2R R0, SR_TID.X ;  /* 0x0000000000007919 */ /* 0x000e220000002100 */
[----:B------:R-:W-:Y:S01]  /*15a80*/  ULDC UR4, c[0x0][0xc3c] ;  /* 0x00030f0000047ab9 */ /* 0x000fe20000000800 */
[----:B0-----:R-:W-:Y:S01]  /*15a90*/  LOP3.LUT R8, R0, 0x1f, RZ, 0xc0, !PT ;  /* 0x0000001f00087812 */ /* 0x001fe200078ec0ff */
[----:B------:R-:W-:-:S03]  /*15aa0*/  IMAD.MOV.U32 R0, RZ, RZ, RZ ;  /* 0x000000ffff007224 */ /* 0x000fc600078e00ff */
[C---:B------:R-:W-:Y:S01]  /*15ab0*/  ISETP.NE.AND P0, PT, R8.reuse, 0x1f, PT ;  /* 0x0000001f0800780c */ /* 0x040fe20003f05270 */
[----:B------:R-:W-:-:S05]  /*15ac0*/  VIADD R7, R8, UR42 ;  /* 0x0000002a08077c36 */ /* 0x000fca0008000000 */
[----:B------:R-:W-:Y:S01]  /*15ad0*/  ISETP.GE.OR P1, PT, R7, UR4, !P0 ;  /* 0x0000000407007c0c */ /* 0x000fe2000c726670 */
[----:B------:R-:W-:Y:S01]  /*15ae0*/  IMAD.MOV.U32 R9, RZ, RZ, RZ ;  /* 0x000000ffff097224 */ /* 0x000fe200078e00ff */
[----:B------:R-:W-:Y:S01]  /*15af0*/  ISETP.GE.U32.AND P2, PT, R8, 0x2, PT ;  /* 0x000000020800780c */ /* 0x000fe20003f46070 */
[----:B------:R-:W-:-:S10]  /*15b00*/  ULDC UR4, c[0x0][0xc3c] ;  /* 0x00030f0000047ab9 */ /* 0x000fd40000000800 */
[----:B------:R-:W0:Y:S08]  /*15b10*/  @!P1 LDC.64 R2, c[0x0][0xc80] ;  /* 0x00032000ff029b82 */ /* 0x000e300000000a00 */
[----:B-1----:R-:W1:Y:S01]  /*15b20*/  @!P1 LDC.64 R4, c[0x0][0xc78] ;  /* 0x00031e00ff049b82 */ /* 0x002e620000000a00 */
[----:B0-----:R-:W-:-:S05]  /*15b30*/  @!P1 IMAD.WIDE R2, R7, 0x4, R2 ;  /* 0x0000000407029825 */ /* 0x001fca00078e0202 */
[----:B------:R1:W2:Y:S02]  /*15b40*/  @!P1 LDG.E R0, desc[UR52][R2.64] ;  /* 0x0000003402009981 */ /* 0x0002a4000c1e1900 */
[----:B-1----:R-:W-:-:S05]  /*15b50*/  @!P1 IMAD.WIDE R2, R7, 0x4, R4 ;  /* 0x0000000407029825 */ /* 0x002fca00078e0204 */
[----:B------:R-:W2:Y:S01]  /*15b60*/  @!P1 LDG.E R9, desc[UR52][R2.64] ;  /* 0x0000003402099981 */ /* 0x000ea2000c1e1900 */
[C---:B------:R-:W-:Y:S02]  /*15b70*/  ISETP.NE.AND P1, PT, R8.reuse, RZ, PT ;  /* 0x000000ff0800720c */ /* 0x040fe40003f25270 */
[C---:B------:R-:W-:Y:S02]  /*15b80*/  ISETP.GE.U32.AND P3, PT, R8.reuse, 0x4, PT ;  /* 0x000000040800780c */ /* 0x040fe40003f66070 */
[C---:B------:R-:W-:Y:S02]  /*15b90*/  ISETP.GE.U32.AND P4, PT, R8.reuse, 0x8, PT ;  /* 0x000000080800780c */ /* 0x040fe40003f86070 */
[----:B------:R-:W-:Y:S02]  /*15ba0*/  ISETP.GE.U32.AND P5, PT, R8, 0x10, PT ;  /* 0x000000100800780c */ /* 0x000fe40003fa6070 */
[----:B------:R-:W-:Y:S01]  /*15bb0*/  SHFL.IDX PT, R8, R24, 0x1, 0x1f ;  /* 0x00201f0018087f89 */ /* 0x000fe200000e0000 */
[----:B--2---:R-:W-:-:S05]  /*15bc0*/  IMAD R4, R9, R0, RZ ;  /* 0x0000000009047224 */ /* 0x004fca00078e02ff */
[----:B------:R-:W0:Y:S02]  /*15bd0*/  SHFL.UP PT, R5, R4, 0x1, RZ ;  /* 0x0420000004057989 */ /* 0x000e2400000e00ff */
[----:B0-----:R-:W-:-:S05]  /*15be0*/  SEL R5, R5, RZ, P1 ;  /* 0x000000ff05057207 */ /* 0x001fca0000800000 */
[----:B------:R-:W-:-:S05]  /*15bf0*/  IMAD.IADD R5, R4, 0x1, R5 ;  /* 0x0000000104057824 */ /* 0x000fca00078e0205 */
[----:B------:R-:W0:Y:S02]  /*15c00*/  SHFL.UP PT, R6, R5, 0x2, RZ ;  /* 0x0440000005067989 */ /* 0x000e2400000e00ff */
[----:B0-----:R-:W-:-:S05]  /*15c10*/  SEL R6, R6, RZ, P2 ;  /* 0x000000ff06067207 */ /* 0x001fca0001000000 */
[----:B------:R-:W-:Y:S02]  /*15c20*/  IMAD.IADD R6, R5, 0x1, R6 ;  /* 0x0000000105067824 */ /* 0x000fe400078e0206 */
[----:B------:R-:W0:Y:S03]  /*15c30*/  LDC R5, c[0x0][0xc38] ;  /* 0x00030e00ff057b82 */ /* 0x000e260000000800 */
[----:B------:R-:W1:Y:S02]  /*15c40*/  SHFL.UP PT, R7, R6, 0x4, RZ ;  /* 0x0480000006077989 */ /* 0x000e6400000e00ff */
[----:B-1----:R-:W-:-:S05]  /*15c50*/  SEL R7, R7, RZ, P3 ;  /* 0x000000ff07077207 */ /* 0x002fca0001800000 */
[----:B------:R-:W-:Y:S02]  /*15c60*/  IMAD.IADD R7, R6, 0x1, R7 ;  /* 0x0000000106077824 */ /* 0x000fe400078e0207 */
[----:B------:R-:W-:-:S03]  /*15c70*/  IMAD.MOV.U32 R6, RZ, RZ, RZ ;  /* 0x000000ffff067224 */ /* 0x000fc600078e00ff */
[----:B------:R-:W1:Y:S02]  /*15c80*/  SHFL.UP PT, R2, R7, 0x8, RZ ;  /* 0x0500000007027989 */ /* 0x000e6400000e00ff */
[----:B-1----:R-:W-:-:S05]  /*15c90*/  SEL R2, R2, RZ, P4 ;  /* 0x000000ff02027207 */ /* 0x002fca0002000000 */
[----:B------:R-:W-:Y:S02]  /*15ca0*/  IMAD.IADD R3, R7, 0x1, R2 ;  /* 0x0000000107037824 */ /* 0x000fe400078e0202 */
[----:B------:R-:W-:Y:S04]  /*15cb0*/  SHFL.IDX PT, R7, R24, RZ, 0x1f ;  /* 0x00001fff18077589 */ /* 0x000fe800000e0000 */
[----:B------:R-:W1:Y:S02]  /*15cc0*/  SHFL.UP PT, R2, R3, 0x10, RZ ;  /* 0x0600000003027989 */ /* 0x000e6400000e00ff */
[----:B-1----:R-:W-:-:S05]  /*15cd0*/  SEL R2, R2, RZ, P5 ;  /* 0x000000ff02027207 */ /* 0x002fca0002800000 */
[----:B------:R-:W-:-:S05]  /*15ce0*/  IMAD.IADD R2, R3, 0x1, R2 ;  /* 0x0000000103027824 */ /* 0x000fca00078e0202 */
[----:B------:R-:W0:Y:S02]  /*15cf0*/  SHFL.IDX PT, R4, R2, 0x1f, 0x1f ;  /* 0x03e01f0002047f89 */ /* 0x000e2400000e0000 */
[----:B0-----:R-:W-:-:S04]  /*15d00*/  IMAD R11, R4, R5, RZ ;  /* 0x00000005040b7224 */ /* 0x001fc800078e02ff */
[----:B------:R-:W-:-:S05]  /*15d10*/  IMAD.IADD R8, R8, 0x1, R11 ;  /* 0x0000000108087824 */ /* 0x000fca00078e020b */
[----:B------:R-:W-:-:S13]  /*15d20*/  ISETP.GT.AND P6, PT, R8, R7, PT ;  /* 0x000000070800720c */ /* 0x000fda0003fc4270 */
[----:B------:R-:W-:Y:S05]  /*15d30*/  @P6 BRA `(.L_x_1049) ;  /* 0x0000000000986947 */ /* 0x000fea0003800000 */
.L_x_1051:
        /* <DEDUP_REMOVED lines=38> */
.L_x_1049:
[----:B------:R-:W-:-:S04]  /*15fa0*/  IMAD.IADD R24, R8, 0x1, -R11 ;  /* 0x0000000108187824 */ /* 0x000fc800078e0a0b */
[----:B------:R-:W-:-:S05]  /*15fb0*/  IMAD R4, R2, R5, R24 ;  /* 0x0000000502047224 */ /* 0x000fca00078e0218 */
[----:B------:R-:W-:-:S13]  /*15fc0*/  ISETP.GT.AND P0, PT, R4, R7, PT ;  /* 0x000000070400720c */ /* 0x000fda0003f04270 */
[----:B------:R-:W-:Y:S02]  /*15fd0*/  VOTEU.ANY UR5, UPT, !P0 ;  /* 0x0000000000057886 */ /* 0x000fe400040e0100 */
[----:B------:R-:W-:Y:S02]  /*15fe0*/  UPOPC UR4, UR5 ;  /* 0x00000005000472bf */ /* 0x000fe40008000000 */
[----:B------:R-:W-:-:S04]  /*15ff0*/  ISETP.NE.AND P0, PT, RZ, UR5, PT ;  /* 0x00000005ff007c0c */ /* 0x000fc8000bf05270 */
[----:B------:R-:W-:Y:S02]  /*16000*/  IMAD.U32 R8, RZ, RZ, UR4 ;  /* 0x00000004ff087e24 */ /* 0x000fe4000f8e00ff */
[----:B------:R-:W-:-:S04]  /*16010*/  IMAD.U32 R3, RZ, RZ, UR4 ;  /* 0x00000004ff037e24 */ /* 0x000fc8000f8e00ff */
[----:B------:R0:W1:Y:S04]  /*16020*/  SHFL.IDX PT, R8, R9, R8, 0x1f ;  /* 0x00001f0809087589 */ /* 0x00006800000e0000 */
[----:B------:R0:W2:Y:S01]  /*16030*/  SHFL.IDX PT, R0, R0, R3, 0x1f ;  /* 0x00001f0300007589 */ /* 0x0000a200000e0000 */
[----:B------:R-:W-:Y:S05]  /*16040*/  @!P0 BRA `(.L_x_1052) ;  /* 0x00000000000c8947 */ /* 0x000fea0003800000 */
[----:B------:R-:W-:-:S06]  /*16050*/  UIADD3 UR5, UR4, -0x1, URZ ;  /* 0xffffffff04057890 */ /* 0x000fcc000fffe03f */
[----:B0-----:R-:W-:-:S05]  /*16060*/  IMAD.U32 R3, RZ, RZ, UR5 ;  /* 0x00000005ff037e24 */ /* 0x001fca000f8e00ff */
[----:B------:R3:W4:Y:S02]  /*16070*/  SHFL.IDX PT, R6, R2, R3, 0x1f ;  /* 0x00001f0302067589 */ /* 0x00072400000e0000 */
.L_x_1052:
[----:B-1----:R-:W-:Y:S01]  /*16080*/  ISETP.NE.AND P0, PT, R8, 0x1, PT ;  /* 0x000000010800780c */ /* 0x002fe20003f05270 */
[----:B----4-:R-:W-:Y:S01]  /*16090*/  IMAD R24, R6, R5, R24 ;  /* 0x0000000506187224 */ /* 0x010fe200078e0218 */
[----:B------:R-:W-:-:S03]  /*160a0*/  UIADD3 UR42, UR4, UR42, URZ ;  /* 0x0000002a042a7290 */ /* 0x000fc6000fffe03f */
[----:B------:R-:W-:-:S08]  /*160b0*/  IMAD.IADD R4, R7, 0x1, -R24 ;  /* 0x0000000107047824 */ /* 0x000fd000078e0a18 */
[----:B------:R-:W-:Y:S05]  /*160c0*/  @!P0 BRA `(.L_x_1053) ;  /* 0x0000000000dc8947 */ /* 0x000fea0003800000 */
[----:B--2---:R-:W-:Y:S02]  /*160d0*/  IABS R5, R0 ;  /* 0x0000000000057213 */ /* 0x004fe40000000000 */
[----:B------:R-:W-:Y:S02]  /*160e0*/  IABS R6, R8 ;  /* 0x0000000800067213 */ /* 0x000fe40000000000 */
[----:B------:R-:W1:Y:S01]  /*160f0*/  I2F.RP R7, R5 ;  /* 0x0000000500077306 */ /* 0x000e620000209400 */
[----:B------:R-:W-:-:S07]  /*16100*/  IABS R10, R4 ;  /* 0x00000004000a7213 */ /* 0x000fce0000000000 */
[----:B-1----:R-:W0:Y:S02]  /*16110*/  MUFU.RCP R7, R7 ;  /* 0x0000000700077308 */ /* 0x002e240000001000 */
[----:B0-----:R-:W-:Y:S01]  /*16120*/  VIADD R9, R7, 0xffffffe ;  /* 0x0ffffffe07097836 */ /* 0x001fe20000000000 */
[----:B------:R-:W-:-:S05]  /*16130*/  IABS R7, R0 ;  /* 0x0000000000077213 */ /* 0x000fca0000000000 */
[----:B---3--:R0:W1:Y:S02]  /*16140*/  F2I.FTZ.U32.TRUNC.NTZ R3, R9 ;  /* 0x0000000900037305 */ /* 0x008064000021f000 */
[----:B0-----:R-:W-:Y:S02]  /*16150*/  IMAD.MOV R9, RZ, RZ, -R7 ;  /* 0x000000ffff097224 */ /* 0x001fe400078e0a07 */
[----:B-1----:R-:W-:-:S04]  /*16160*/  IMAD.MOV R2, RZ, RZ, -R3 ;  /* 0x000000ffff027224 */ /* 0x002fc800078e0a03 */
[----:B------:R-:W-:Y:S02]  /*16170*/  IMAD R11, R2, R5, RZ ;  /* 0x00000005020b7224 */ /* 0x000fe400078e02ff */
[----:B------:R-:W-:-:S04]  /*16180*/  IMAD.MOV.U32 R2, RZ, RZ, RZ ;  /* 0x000000ffff027224 */ /* 0x000fc800078e00ff */
[----:B------:R-:W-:Y:S02]  /*16190*/  IMAD.HI.U32 R3, R3, R11, R2 ;  /* 0x0000000b03037227 */ /* 0x000fe400078e0002 */
[----:B------:R-:W0:Y:S04]  /*161a0*/  I2F.RP R11, R6 ;  /* 0x00000006000b7306 */ /* 0x000e280000209400 */
        /* <DEDUP_REMOVED lines=8> */
[----:B0-----:R-:W-:Y:S02]  /*16230*/  VIADD R9, R2, 0xffffffe ;  /* 0x0ffffffe02097836 */ /* 0x001fe40000000000 */
[----:B------:R-:W-:Y:S02]  /*16240*/  IMAD.MOV.U32 R2, RZ, RZ, RZ ;  /* 0x000000ffff027224 */ /* 0x000fe400078e00ff */
[----:B------:R-:W0:Y:S08]  /*16250*/  F2I.FTZ.U32.TRUNC.NTZ R3, R9 ;  /* 0x0000000900037305 */ /* 0x000e30000021f000 */
[----:B------:R-:W-:-:S02]  /*16260*/  @P0 VIADD R7, R7, 0x1 ;  /* 0x0000000107070836 */ /* 0x000fc40000000000 */
[----:B0-----:R-:W-:-:S04]  /*16270*/  IMAD.MOV R5, RZ, RZ, -R3 ;  /* 0x000000ffff057224 */ /* 0x001fc800078e0a03 */
[----:B------:R-:W-:-:S04]  /*16280*/  IMAD R5, R5, R6, RZ ;  /* 0x0000000605057224 */ /* 0x000fc800078e02ff */
[----:B------:R-:W-:Y:S01]  /*16290*/  IMAD.HI.U32 R2, R3, R5, R2 ;  /* 0x0000000503027227 */ /* 0x000fe200078e0002 */
[----:B------:R-:W-:Y:S02]  /*162a0*/  LOP3.LUT R3, R4, R0, RZ, 0x3c, !PT ;  /* 0x0000000004037212 */ /* 0x000fe400078e3cff */
[----:B------:R-:W-:Y:S02]  /*162b0*/  IABS R5, R8 ;  /* 0x0000000800057213 */ /* 0x000fe40000000000 */
[----:B------:R-:W-:-:S03]  /*162c0*/  ISETP.GE.AND P2, PT, R3, RZ, PT ;  /* 0x000000ff0300720c */ /* 0x000fc60003f46270 */
[----:B------:R-:W-:-:S10]  /*162d0*/  IMAD.MOV R5, RZ, RZ, -R5 ;  /* 0x000000ffff057224 */ /* 0x000fd400078e0a05 */
[----:B------:R-:W-:Y:S01]  /*162e0*/  @!P2 IMAD.MOV R7, RZ, RZ, -R7 ;  /* 0x000000ffff07a224 */ /* 0x000fe200078e0a07 */
[----:B------:R-:W-:-:S04]  /*162f0*/  @!P1 LOP3.LUT R7, RZ, R0, RZ, 0x33, !PT ;  /* 0x00000000ff079212 */ /* 0x000fc800078e33ff */
[----:B------:R-:W-:-:S05]  /*16300*/  IABS R3, R7 ;  /* 0x0000000700037213 */ /* 0x000fca0000000000 */
        /* <DEDUP_REMOVED lines=14> */
[--C-:B------:R-:W-:Y:S02]  /*163f0*/  IMAD R8, R8, R3, R7.reuse ;  /* 0x0000000308087224 */ /* 0x100fe400078e0207 */
[----:B------:R-:W-:Y:S02]  /*16400*/  IMAD.MOV R3, RZ, RZ, -R7 ;  /* 0x000000ffff037224 */ /* 0x000fe400078e0a07 */
[----:B------:R-:W-:Y:S02]  /*16410*/  IMAD R26, R8, 0x10000, R5 ;  /* 0x00010000081a7824 */ /* 0x000fe400078e0205 */
[----:B------:R-:W-:Y:S01]  /*16420*/  IMAD R3, R0, R3, R4 ;  /* 0x0000000300037224 */ /* 0x000fe200078e0204 */
[----:B------:R-:W-:Y:S06]  /*16430*/  BRA `(.L_x_1054) ;  /* 0x0000000000f87947 */ /* 0x000fec0003800000 */
.L_x_1053:
[----:B------:R-:W-:Y:S02]  /*16440*/  ULDC.64 UR4, c[0x0][0xc90] ;  /* 0x0003240000047ab9 */ /* 0x000fe40000000a00 */
[----:B------:R-:W-:-:S06]  /*16450*/  UIMAD.WIDE UR4, UR42, 0x4, UR4 ;  /* 0x000000042a0478a5 */ /* 0x000fcc000f8e0204 */
[----:B---3--:R-:W-:Y:S02]  /*16460*/  IMAD.U32 R2, RZ, RZ, UR4 ;  /* 0x00000004ff027e24 */ /* 0x008fe4000f8e00ff */
[----:B0-----:R-:W-:-:S05]  /*16470*/  IMAD.U32 R3, RZ, RZ, UR5 ;  /* 0x00000005ff037e24 */ /* 0x001fca000f8e00ff */
        /* <DEDUP_REMOVED lines=15> */
[----:B------:R-:W-:Y:S01]  /*16570*/  IMAD R3, R9, R11, R2 ;  /* 0x0000000b09037224 */ /* 0x000fe200078e0202 */
[----:B------:R-:W-:-:S04]  /*16580*/  LOP3.LUT R2, R4, R7, RZ, 0x3c, !PT ;  /* 0x0000000704027212 */ /* 0x000fc800078e3cff */
        /* <DEDUP_REMOVED lines=9> */
[----:B------:R-:W-:Y:S02]  /*16620*/  IMAD R6, R8, R9, RZ ;  /* 0x0000000908067224 */ /* 0x000fe400078e02ff */
[----:B------:R-:W-:Y:S02]  /*16630*/  IMAD.MOV R9, RZ, RZ, -R9 ;  /* 0x000000ffff097224 */ /* 0x000fe400078e0a09 */
[----:B------:R-:W-:Y:S02]  /*16640*/  IMAD.MOV R2, RZ, RZ, -R6 ;  /* 0x000000ffff027224 */ /* 0x000fe400078e0a06 */
[----:B------:R-:W-:-:S03]  /*16650*/  IMAD R4, R7, R9, R4 ;  /* 0x0000000907047224 */ /* 0x000fc600078e0204 */
[----:B------:R-:W-:-:S04]  /*16660*/  VIADDMNMX R5, R2, R5, R8, PT ;  /* 0x0000000502057246 */ /* 0x000fc80003800108 */
[----:B------:R-:W-:-:S04]  /*16670*/  IABS R8, R5 ;  /* 0x0000000500087213 */ /* 0x000fc80000000000 */
[----:B------:R-:W0:Y:S08]  /*16680*/  I2F.RP R10, R8 ;  /* 0x00000008000a7306 */ /* 0x000e300000209400 */
[----:B0-----:R-:W0:Y:S02]  /*16690*/  MUFU.RCP R10, R10 ;  /* 0x0000000a000a7308 */ /* 0x001e240000001000 */
[----:B0-----:R-:W-:Y:S01]  /*166a0*/  VIADD R2, R10, 0xffffffe ;  /* 0x0ffffffe0a027836 */ /* 0x001fe20000000000 */
[----:B------:R-:W-:-:S05]  /*166b0*/  IABS R10, R4 ;  /* 0x00000004000a7213 */ /* 0x000fca0000000000 */
[----:B------:R0:W1:Y:S02]  /*166c0*/  F2I.FTZ.U32.TRUNC.NTZ R3, R2 ;  /* 0x0000000200037305 */ /* 0x000064000021f000 */
[----:B0-----:R-:W-:Y:S02]  /*166d0*/  IMAD.MOV.U32 R2, RZ, RZ, RZ ;  /* 0x000000ffff027224 */ /* 0x001fe400078e00ff */
[----:B-1----:R-:W-:-:S04]  /*166e0*/  IMAD.MOV R7, RZ, RZ, -R3 ;  /* 0x000000ffff077224 */ /* 0x002fc800078e0a03 */
[----:B------:R-:W-:-:S04]  /*166f0*/  IMAD R7, R7, R8, RZ ;  /* 0x0000000807077224 */ /* 0x000fc800078e02ff */
[----:B------:R-:W-:Y:S01]  /*16700*/  IMAD.HI.U32 R3, R3, R7, R2 ;  /* 0x0000000703037227 */ /* 0x000fe200078e0002 */
[-C--:B------:R-:W-:Y:S02]  /*16710*/  IABS R7, R5.reuse ;  /* 0x0000000500077213 */ /* 0x080fe40000000000 */
[----:B------:R-:W-:Y:S02]  /*16720*/  LOP3.LUT R2, R4, R5, RZ, 0x3c, !PT ;  /* 0x0000000504027212 */ /* 0x000fe400078e3cff */
[----:B------:R-:W-:Y:S01]  /*16730*/  IADD3 R4, R6, 0x1000000, R4 ;  /* 0x0100000006047810 */ /* 0x000fe20007ffe004 */
[----:B------:R-:W-:Y:S01]  /*16740*/  IMAD.MOV R7, RZ, RZ, -R7 ;  /* 0x000000ffff077224 */ /* 0x000fe200078e0a07 */
[----:B------:R-:W-:Y:S01]  /*16750*/  ISETP.GE.AND P2, PT, R2, RZ, PT ;  /* 0x000000ff0200720c */ /* 0x000fe20003f46270 */
        /* <DEDUP_REMOVED lines=9> */
[----:B------:R-:W-:Y:S01]  /*167f0*/  @!P1 LOP3.LUT R3, RZ, R5, RZ, 0x33, !PT ;  /* 0x00000005ff039212 */ /* 0x000fe200078e33ff */
[----:B------:R-:W-:-:S04]  /*16800*/  IMAD.MOV R5, RZ, RZ, -R5 ;  /* 0x000000ffff057224 */ /* 0x000fc800078e0a05 */
[----:B------:R-:W-:-:S07]  /*16810*/  IMAD R26, R3, R5, R4 ;  /* 0x00000005031a7224 */ /* 0x000fce00078e0204 */
.L_x_1054:
[----:B------:R-:W-:-:S05]  /*16820*/  LOP3.LUT R3, RZ, R3, RZ, 0x33, !PT ;  /* 0x00000003ff037212 */ /* 0x000fca00078e33ff */
[----:B------:R-:W-:Y:S01]  /*16830*/  IMAD.IADD R25, R0, 0x1, R3 ;  /* 0x0000000100197824 */ /* 0x000fe200078e0203 */
[----:B------:R-:W-:Y:S06]  /*16840*/  BRA `(.L_x_1055) ;  /* 0x0000000000107947 */ /* 0x000fec0003800000 */
.L_x_1050:
[----:B------:R-:W-:Y:S01]  /*16850*/  IMAD.MOV.U32 R24, RZ, RZ, R7 ;  /* 0x000000ffff187224 */ /* 0x000fe200078e0007 */
[----:B------:R-:W-:Y:S01]  /*16860*/  ULDC UR42, c[0x0][0xc3c] ;  /* 0x00030f00002a7ab9 */ /* 0x000fe20000000800 */
[----:B------:R-:W-:Y:S02]  /*16870*/  IMAD.MOV.U32 R25, RZ, RZ, RZ ;  /* 0x000000ffff197224 */ /* 0x000fe400078e00ff */
[----:B------:R-:W-:-:S07]  /*16880*/  IMAD.MOV.U32 R26, RZ, RZ, RZ ;  /* 0x000000ffff1a7224 */ /* 0x000fce00078e00ff */
.L_x_1055:
        /* <DEDUP_REMOVED lines=10> */
.L_x_1048:
[----:B------:R-:W-:Y:S02]  /*16930*/  ULDC UR4, c[0x0][0xc3c] ;  /* 0x00030f0000047ab9 */ /* 0x000fe40000000800 */
[----:B------:R-:W-:-:S06]  /*16940*/  UISETP.GE.AND UP0, UPT, UR42, UR4, UPT ;  /* 0x000000042a00728c */ /* 0x000fcc000bf06270 */
[----:B------:R-:W-:-:S13]  /*16950*/  PLOP3.LUT P0, PT, PT, PT, UP0, 0x80, 0x0 ;  /* 0x000000000000781c */ /* 0x000fda0003f0f008 */
[----:B------:R-:W-:Y:S05]  /*16960*/  @!P0 BRA `(.L_x_1056) ;  /* 0xffffffb400188947 */ /* 0x000fea000383ffff */
.L_x_976:
[----:B0-----:R-:W3:Y:S01]  /*16970*/  LDL.LU R0, [R1+0x14] ;  /* 0x0000140001007983 */ /* 0x001ee20000300800 */
[----:B------:R-:W-:Y:S01]  /*16980*/  BSSY B0, `(.L_x_1057) ;  /* 0x000000b000007945 */ /* 0x000fe20003800000 */
[----:B------:R-:W0:Y:S01]  /*16990*/  S2R R5, SR_CgaCtaId ;  /* 0x0000000000057919 */ /* 0x000e220000008800 */
[----:B---3--:R-:W-:-:S05]  /*169a0*/  VIADD R0, R0, 0x1 ;  /* 0x0000000100007836 */ /* 0x008fca0000000000 */
[----:B------:R-:W-:-:S04]  /*169b0*/  LEA.HI R2, R0, R0, RZ, 0x1 ;  /* 0x0000000000027211 */ /* 0x000fc800078f08ff */
[----:B------:R-:W-:Y:S02]  /*169c0*/  LOP3.LUT R3, R2, 0xfffffffe, RZ, 0xc0, !PT ;  /* 0xfffffffe02037812 */ /* 0x000fe400078ec0ff */
[----:B------:R-:W-:-:S03]  /*169d0*/  MOV R2, 0x400 ;  /* 0x0000040000027802 */ /* 0x000fc60000000f00 */
[----:B------:R-:W-:Y:S01]  /*169e0*/  IMAD.IADD R0, R0, 0x1, -R3 ;  /* 0x0000000100007824 */ /* 0x000fe200078e0a03 */
[----:B0-----:R-:W-:-:S04]  /*169f0*/  LEA R9, R5, R2, 0x18 ;  /* 0x0000000205097211 */ /* 0x001fc800078ec0ff */
[----:B------:R-:W-:-:S04]  /*16a00*/  SHF.L.U32 R0, R0, 0x1f, RZ ;  /* 0x0000001f00007819 */ /* 0x000fc800000006ff */
[----:B------:R-:W0:Y:S02]  /*16a10*/  SYNCS.PHASECHK.TRANS64.TRYWAIT P0, [R9+URZ+0x19c20], R0 ;  /* 0x019c2000090075a7 */ /* 0x000e24000800017f */
[----:B0-----:R-:W-:Y:S05]  /*16a20*/  @!P0 BRA `(.L_x_1058) ;  /* 0x0000000c00988947 */ /* 0x001fea0003800000 */
.L_x_1095:
[----:B------:R-:W-:Y:S05]  /*16a30*/  BSYNC B0 ;  /* 0x0000000000007941 */ /* 0x000fea0003800000 */
.L_x_1057:
[----:B------:R-:W-:-:S03]  /*16a40*/  UMOV UR4, 0xffffffff ;  /* 0xffffffff00047882 */ /* 0x000fc60000000000 */
[----:B------:R-:W-:Y:S05]  /*16a50*/  BRA.DIV UR4, `(.L_x_1059) ;  /* 0x0000000e04a07947 */ /* 0x000fea000b800000 */
[----:B0-----:R-:W0:Y:S02]  /*16a60*/  S2R R0, SR_TID.X ;  /* 0x0000000000007919 */ /* 0x001e240000002100 */
[----:B0-----:R-:W-:-:S04]  /*16a70*/  SHF.R.U32.HI R0, RZ, 0x5, R0 ;  /* 0x00000005ff007819 */ /* 0x001fc80000011600 */
[----:B------:R-:W-:-:S05]  /*16a80*/  LOP3.LUT R0, R0, 0x3, RZ, 0xc0, !PT ;  /* 0x0000000300007812 */ /* 0x000fca00078ec0ff */
[----:B------:R0:W3:Y:S02]  /*16a90*/  SHFL.IDX PT, R14, R0, RZ, 0x1f ;  /* 0x00001fff000e7589 */ /* 0x0000e400000e0000 */
.L_x_1098:
[----:B---3--:R-:W-:Y:S01]  /*16aa0*/  ISETP.NE.AND P0, PT, R14, RZ, PT ;  /* 0x000000ff0e00720c */ /* 0x008fe20003f05270 */
[----:B------:R-:W-:-:S12]  /*16ab0*/  BSSY B0, `(.L_x_1060) ;  /* 0x000002b000007945 */ /* 0x000fd80003800000 */
[----:B------:R-:W-:Y:S05]  /*16ac0*/  @P0 BRA `(.L_x_1061) ;  /* 0x0000000000a40947 */ /* 0x000fea0003800000 */
[----:B------:R-:W-:-:S03]  /*16ad0*/  UMOV UR4, 0xffffffff ;  /* 0xffffffff00047882 */ /* 0x000fc60000000000 */
[----:B------:R-:W-:Y:S05]  /*16ae0*/  BRA.DIV UR4, `(.L_x_1062) ;  /* 0x0000000e04b07947 */ /* 0x000fea000b800000 */
[----:B------:R-:W-:-:S13]  /*16af0*/  ELECT P6, URZ, PT ;  /* 0x00000000003f782f */ /* 0x000fda00038c0000 */
.L_x_1101:
[----:B------:R-:W-:Y:S05]  /*16b00*/  @!P6 BRA `(.L_x_1061) ;  /* 0x000000000094e947 */ /* 0x000fea0003800000 */
[----:B------:R-:W-:-:S06]  /*16b10*/  ULOP3.LUT UR4, UR38, 0x2, URZ, 0xfc, !UPT ;  /* 0x0000000226047892 */ /* 0x000fcc000f8efc3f */
[----:B0-----:R-:W-:-:S05]  /*16b20*/  IMAD.U32 R0, RZ, RZ, UR4 ;  /* 0x00000004ff007e24 */ /* 0x001fca000f8e00ff */
[----:B------:R-:W-:-:S13]  /*16b30*/  ISETP.NE.AND P0, PT, R0, 0x3, PT ;  /* 0x000000030000780c */ /* 0x000fda0003f05270 */
[----:B------:R-:W-:Y:S05]  /*16b40*/  @!P0 BRA `(.L_x_1063) ;  /* 0x0000000000048947 */ /* 0x000fea0003800000 */
[----:B------:R-:W-:Y:S01]  /*16b50*/  BPT.TRAP 0x1 ;  /* 0x000000040000795c */ /* 0x000fe20000300000 */
.L_x_1063:
[----:B------:R-:W-:Y:S01]  /*16b60*/  VIADD R3, R9, 0x19c40 ;  /* 0x00019c4009037836 */ /* 0x000fe20000000000 */
[----:B------:R-:W-:Y:S01]  /*16b70*/  SHF.L.U32 R2, R22, 0x1f, RZ ;  /* 0x0000001f16027819 */ /* 0x000fe200000006ff */
[C---:B------:R-:W-:Y:S02]  /*16b80*/  VIADD R0, R18.reuse, 0x1 ;  /* 0x0000000112007836 */ /* 0x040fe40000000000 */
[----:B------:R-:W-:-:S03]  /*16b90*/  IMAD R7, R18, 0x8, R3 ;  /* 0x0000000812077824 */ /* 0x000fc600078e0203 */
[C---:B------:R-:W-:Y:S01]  /*16ba0*/  ISETP.NE.AND P2, PT, R0.reuse, 0x2, PT ;  /* 0x000000020000780c */ /* 0x040fe20003f45270 */
[----:B------:R-:W0:Y:S03]  /*16bb0*/  SYNCS.PHASECHK.TRANS64.TRYWAIT P1, [R7+URZ], R2 ;  /* 0x00000002070075a7 */ /* 0x000e26000802017f */
[----:B------:R-:W-:Y:S02]  /*16bc0*/  SEL R5, RZ, 0x1, P2 ;  /* 0x00000001ff057807 */ /* 0x000fe40001000000 */
[----:B-1----:R-:W-:Y:S02]  /*16bd0*/  SEL R4, R0, RZ, P2 ;  /* 0x000000ff00047207 */ /* 0x002fe40001000000 */
[----:B------:R-:W-:-:S03]  /*16be0*/  LOP3.LUT R0, R22, R5, RZ, 0x3c, !PT ;  /* 0x0000000516007212 */ /* 0x000fc600078e3cff */
[----:B------:R-:W-:Y:S01]  /*16bf0*/  IMAD R3, R4, 0x8, R3 ;  /* 0x0000000804037824 */ /* 0x000fe200078e0203 */
[----:B------:R-:W-:Y:S01]  /*16c00*/  SHF.L.U32 R0, R0, 0x1f, RZ ;  /* 0x0000001f00007819 */ /* 0x000fe200000006ff */
[----:B0-----:R-:W-:Y:S06]  /*16c10*/  @!P1 BRA `(.L_x_1064) ;  /* 0x0000000c00849947 */ /* 0x001fec0003800000 */
.L_x_1102:
[----:B------:R-:W1:Y:S02]  /*16c20*/  SYNCS.PHASECHK.TRANS64.TRYWAIT P1, [R3+URZ], R0 ;  /* 0x00000000030075a7 */ /* 0x000e64000802017f */
[----:B-1----:R-:W-:Y:S05]  /*16c30*/  @!P1 BRA `(.L_x_1065) ;  /* 0x0000000c00909947 */ /* 0x002fea0003800000 */
.L_x_1103:
[----:B------:R-:W-:Y:S05]  /*16c40*/  @!P0 BRA `(.L_x_1066) ;  /* 0x0000000000048947 */ /* 0x000fea0003800000 */
[----:B------:R-:W-:Y:S01]  /*16c50*/  BPT.TRAP 0x1 ;  /* 0x000000040000795c */ /* 0x000fe20000300000 */
.L_x_1066:
[----:B-1----:R-:W-:-:S04]  /*16c60*/  IMAD R3, R18, 0x8, R9 ;  /* 0x0000000812037824 */ /* 0x002fc800078e0209 */
[----:B------:R-:W1:Y:S02]  /*16c70*/  SYNCS.PHASECHK.TRANS64.TRYWAIT P1, [R3+URZ+0x19c60], R2 ;  /* 0x019c6002030075a7 */ /* 0x000e64000802017f */
[----:B-1----:R-:W-:Y:S05]  /*16c80*/  @!P1 BRA `(.L_x_1067) ;  /* 0x0000000c00909947 */ /* 0x002fea0003800000 */
.L_x_1104:
[----:B------:R-:W-:Y:S05]  /*16c90*/  @!P0 BRA `(.L_x_1068) ;  /* 0x0000000000048947 */ /* 0x000fea0003800000 */
[----:B------:R-:W-:Y:S01]  /*16ca0*/  BPT.TRAP 0x1 ;  /* 0x000000040000795c */ /* 0x000fe20000300000 */
.L_x_1068:
[----:B------:R-:W-:-:S04]  /*16cb0*/  IMAD R5, R4, 0x8, R9 ;  /* 0x0000000804057824 */ /* 0x000fc800078e0209 */
[----:B------:R-:W3:Y:S02]  /*16cc0*/  SYNCS.PHASECHK.TRANS64.TRYWAIT P1, [R5+URZ+0x19c60], R0 ;  /* 0x019c6000050075a7 */ /* 0x000ee4000802017f */
[----:B---3--:R-:W-:Y:S05]  /*16cd0*/  @!P1 BRA `(.L_x_1069) ;  /* 0x0000000c00909947 */ /* 0x008fea0003800000 */
.L_x_1105:
[----:B------:R-:W-:Y:S05]  /*16ce0*/  @!P0 BRA `(.L_x_1070) ;  /* 0x0000000000048947 */ /* 0x000fea0003800000 */
[----:B------:R-:W-:Y:S01]  /*16cf0*/  BPT.TRAP 0x1 ;  /* 0x000000040000795c */ /* 0x000fe20000300000 */
.L_x_1070:
[----:B------:R-:W4:Y:S02]  /*16d00*/  SYNCS.PHASECHK.TRANS64.TRYWAIT P0, [R3+URZ+0x19c80], R2 ;  /* 0x019c8002030075a7 */ /* 0x000f24000800017f */
[----:B----4-:R-:W-:Y:S05]  /*16d10*/  @!P0 BRA `(.L_x_1071) ;  /* 0x0000000c00948947 */ /* 0x010fea0003800000 */
.L_x_1072:
[----:B------:R0:W0:Y:S02]  /*16d20*/  SYNCS.PHASECHK.TRANS64.TRYWAIT P0, [R5+URZ+0x19c80], R0 ;  /* 0x019c8000050075a7 */ /* 0x000024000800017f */
[----:B0-----:R-:W-:Y:S05]  /*16d30*/  @!P0 NANOSLEEP.SYNCS 0x989680 ;  /* 0x009896800000895d */ /* 0x001fea0003900000 */
[----:B------:R-:W0:Y:S02]  /*16d40*/  @!P0 SYNCS.PHASECHK.TRANS64 P0, [R5+URZ+0x19c80], R0 ;  /* 0x019c8000050085a7 */ /* 0x000e24000800007f */
[----:B0-----:R-:W-:Y:S05]  /*16d50*/  @!P0 BRA `(.L_x_1072) ;  /* 0xfffffffc00f08947 */ /* 0x001fea000383ffff */
.L_x_1061:
[----:B------:R-:W-:Y:S05]  /*16d60*/  BSYNC B0 ;  /* 0x0000000000007941 */ /* 0x000fea0003800000 */
.L_x_1060:
[----:B------:R-:W-:Y:S05]  /*16d70*/  EXIT ;  /* 0x000000000000794d */ /* 0x000fea0003800000 */
.L_x_879:
[----:B0-----:R-:W-:-:S04]  /*16d80*/  IMAD.U32 R3, RZ, RZ, UR46 ;  /* 0x0000002eff037e24 */ /* 0x001fc8000f8e00ff */
[----:B------:R0:W1:Y:S03]  /*16d90*/  SYNCS.PHASECHK.TRANS64.TRYWAIT P1, [R3+URZ+0x19c00], R0 ;  /* 0x019c0000030075a7 */ /* 0x000066000802017f */
[----:B-1----:R-:W-:Y:S05]  /*16da0*/  @!P1 NANOSLEEP.SYNCS 0x989680 ;  /* 0x009896800000995d */ /* 0x002fea0003900000 */
[----:B------:R-:W1:Y:S02]  /*16db0*/  @!P1 SYNCS.PHASECHK.TRANS64 P1, [R3+URZ+0x19c00], R0 ;  /* 0x019c0000030095a7 */ /* 0x000e64000802007f */
[----:B-1----:R-:W-:Y:S05]  /*16dc0*/  @!P1 BRA `(.L_x_879) ;  /* 0xfffffffc00ec9947 */ /* 0x002fea000383ffff */
[----:B------:R-:W-:Y:S05]  /*16dd0*/  BRA `(.L_x_1073) ;  /* 0xfffffeb400447947 */ /* 0x000fea000383ffff */
.L_x_883:
[----:B-1----:R1:W2:Y:S02]  /*16de0*/  SYNCS.PHASECHK.TRANS64.TRYWAIT P2, [R3+URZ+0x19c30], R0 ;  /* 0x019c3000030075a7 */ /* 0x0022a4000804017f */
[----:B--2---:R-:W-:Y:S05]  /*16df0*/  @!P2 NANOSLEEP.SYNCS 0x989680 ;  /* 0x009896800000a95d */ /* 0x004fea0003900000 */
[----:B------:R-:W2:Y:S02]  /*16e00*/  @!P2 SYNCS.PHASECHK.TRANS64 P2, [R3+URZ+0x19c30], R0 ;  /* 0x019c30000300a5a7 */ /* 0x000ea4000804007f */
[----:B--2---:R-:W-:Y:S05]  /*16e10*/  @!P2 BRA `(.L_x_883) ;  /* 0xfffffffc00f0a947 */ /* 0x004fea000383ffff */
[----:B------:R-:W-:Y:S05]  /*16e20*/  BRA `(.L_x_882) ;  /* 0xfffffeb400687947 */ /* 0x000fea000383ffff */
.L_x_899:
[----:B-1----:R-:W-:-:S04]  /*16e30*/  IMAD.U32 R7, RZ, RZ, UR23 ;  /* 0x00000017ff077e24 */ /* 0x002fc8000f8e00ff */
[----:B------:R1:W2:Y:S03]  /*16e40*/  SYNCS.PHASECHK.TRANS64.TRYWAIT P2, [R7+URZ+0x19c30], R6 ;  /* 0x019c3006070075a7 */ /* 0x0002a6000804017f */
[----:B--2---:R-:W-:Y:S05]  /*16e50*/  @!P2 NANOSLEEP.SYNCS 0x989680 ;  /* 0x009896800000a95d */ /* 0x004fea0003900000 */
[----:B------:R-:W2:Y:S02]  /*16e60*/  @!P2 SYNCS.PHASECHK.TRANS64 P2, [R7+URZ+0x19c30], R6 ;  /* 0x019c30060700a5a7 */ /* 0x000ea4000804007f */
[----:B--2---:R-:W-:Y:S05]  /*16e70*/  @!P2 BRA `(.L_x_899) ;  /* 0xfffffffc00eca947 */ /* 0x004fea000383ffff */
[----:B------:R-:W-:Y:S05]  /*16e80*/  BRA `(.L_x_898) ;  /* 0xfffffee8001c7947 */ /* 0x000fea000383ffff */
.L_x_903:
[----:B-1----:R-:W-:-:S04]  /*16e90*/  IMAD.U32 R7, RZ, RZ, UR11 ;  /* 0x0000000bff077e24 */ /* 0x002fc8000f8e00ff */
[----:B------:R1:W2:Y:S03]  /*16ea0*/  SYNCS.PHASECHK.TRANS64.TRYWAIT P2, [R7+URZ+0x19c50], R6 ;  /* 0x019c5006070075a7 */ /* 0x0002a6000804017f */
[----:B--2---:R-:W-:Y:S05]  /*16eb0*/  @!P2 NANOSLEEP.SYNCS 0x989680 ;  /* 0x009896800000a95d */ /* 0x004fea0003900000 */
[----:B------:R-:W2:Y:S02]  /*16ec0*/  @!P2 SYNCS.PHASECHK.TRANS64 P2, [R7+URZ+0x19c50], R6 ;  /* 0x019c50060700a5a7 */ /* 0x000ea4000804007f */
[----:B--2---:R-:W-:Y:S05]  /*16ed0*/  @!P2 BRA `(.L_x_903) ;  /* 0xfffffffc00eca947 */ /* 0x004fea000383ffff */
[----:B------:R-:W-:Y:S05]  /*16ee0*/  BRA `(.L_x_902) ;  /* 0xfffffee8006c7947 */ /* 0x000fea000383ffff */
.L_x_921:
[----:B-1----:R-:W-:-:S04]  /*16ef0*/  IMAD.U32 R9, RZ, RZ, UR20 ;  /* 0x00000014ff097e24 */ /* 0x002fc8000f8e00ff */
[----:B------:R1:W2:Y:S03]  /*16f00*/  SYNCS.PHASECHK.TRANS64.TRYWAIT P2, [R9+URZ+0x19c30], R0 ;  /* 0x019c3000090075a7 */ /* 0x0002a6000804017f */
[----:B--2---:R-:W-:Y:S05]  /*16f10*/  @!P2 NANOSLEEP.SYNCS 0x989680 ;  /* 0x009896800000a95d */ /* 0x004fea0003900000 */
[----:B------:R-:W2:Y:S02]  /*16f20*/  @!P2 SYNCS.PHASECHK.TRANS64 P2, [R9+URZ+0x19c30], R0 ;  /* 0x019c30000900a5a7 */ /* 0x000ea4000804007f */
[----:B--2---:R-:W-:Y:S05]  /*16f30*/  @!P2 BRA `(.L_x_921) ;  /* 0xfffffffc00eca947 */ /* 0x004fea000383ffff */
[----:B------:R-:W-:Y:S05]  /*16f40*/  BRA `(.L_x_920) ;  /* 0xffffff1400b47947 */ /* 0x000fea000383ffff */
.L_x_925:
[----:B-1----:R-:W-:-:S04]  /*16f50*/  IMAD.U32 R2, RZ, RZ, UR11 ;  /* 0x0000000bff027e24 */ /* 0x002fc8000f8e00ff */
[----:B------:R1:W2:Y:S03]  /*16f60*/  SYNCS.PHASECHK.TRANS64.TRYWAIT P2, [R2+URZ+0x19c50], R0 ;  /* 0x019c5000020075a7 */ /* 0x0002a6000804017f */
[----:B--2---:R-:W-:Y:S05]  /*16f70*/  @!P2 NANOSLEEP.SYNCS 0x989680 ;  /* 0x009896800000a95d */ /* 0x004fea0003900000 */
[----:B------:R-:W2:Y:S02]  /*16f80*/  @!P2 SYNCS.PHASECHK.TRANS64 P2, [R2+URZ+0x19c50], R0 ;  /* 0x019c50000200a5a7 */ /* 0x000ea4000804007f */
[----:B--2---:R-:W-:Y:S05]  /*16f90*/  @!P2 BRA `(.L_x_925) ;  /* 0xfffffffc00eca947 */ /* 0x004fea000383ffff */
[----:B------:R-:W-:Y:S05]  /*16fa0*/  BRA `(.L_x_924) ;  /* 0xffffff1800047947 */ /* 0x000fea000383ffff */
.L_x_932:
[----:B-1----:R-:W-:-:S04]  /*16fb0*/  IMAD.U32 R7, RZ, RZ, UR22 ;  /* 0x00000016ff077e24 */ /* 0x002fc8000f8e00ff */
[----:B------:R1:W2:Y:S03]  /*16fc0*/  SYNCS.PHASECHK.TRANS64.TRYWAIT P2, [R7+URZ+0x19c30], R0 ;  /* 0x019c3000070075a7 */ /* 0x0002a6000804017f */
[----:B--2---:R-:W-:Y:S05]  /*16fd0*/  @!P2 NANOSLEEP.SYNCS 0x989680 ;  /* 0x009896800000a95d */ /* 0x004fea0003900000 */
[----:B------:R-:W2:Y:S02]  /*16fe0*/  @!P2 SYNCS.PHASECHK.TRANS64 P2, [R7+URZ+0x19c30], R0 ;  /* 0x019c30000700a5a7 */ /* 0x000ea4000804007f */
[----:B--2---:R-:W-:Y:S05]  /*16ff0*/  @!P2 BRA `(.L_x_932) ;  /* 0xfffffffc00eca947 */ /* 0x004fea000383ffff */
[----:B------:R-:W-:Y:S05]  /*17000*/  BRA `(.L_x_931) ;  /* 0xffffff3000807947 */ /* 0x000fea000383ffff */
.L_x_936:
[----:B-1----:R-:W-:-:S04]  /*17010*/  IMAD.U32 R2, RZ, RZ, UR11 ;  /* 0x0000000bff027e24 */ /* 0x002fc8000f8e00ff */
[----:B------:R1:W2:Y:S03]  /*17020*/  SYNCS.PHASECHK.TRANS64.TRYWAIT P2, [R2+URZ+0x19c50], R0 ;  /* 0x019c5000020075a7 */ /* 0x0002a6000804017f */
[----:B--2---:R-:W-:Y:S05]  /*17030*/  @!P2 NANOSLEEP.SYNCS 0x989680 ;  /* 0x009896800000a95d */ /* 0x004fea0003900000 */
[----:B------:R-:W2:Y:S02]  /*17040*/  @!P2 SYNCS.PHASECHK.TRANS64 P2, [R2+URZ+0x19c50], R0 ;  /* 0x019c50000200a5a7 */ /* 0x000ea4000804007f */
[----:B--2---:R-:W-:Y:S05]  /*17050*/  @!P2 BRA `(.L_x_936) ;  /* 0xfffffffc00eca947 */ /* 0x004fea000383ffff */
[----:B------:R-:W-:Y:S05]  /*17060*/  BRA `(.L_x_935) ;  /* 0xffffff3000d07947 */ /* 0x000fea000383ffff */
.L_x_950:
[----:B-1----:R-:W-:-:S04]  /*17070*/  IMAD.U32 R6, RZ, RZ, UR14 ;  /* 0x0000000eff067e24 */ /* 0x002fc8000f8e00ff */
[----:B------:R1:W2:Y:S03]  /*17080*/  SYNCS.PHASECHK.TRANS64.TRYWAIT P1, [R6+URZ+0x19c50], R3 ;  /* 0x019c5003060075a7 */ /* 0x0002a6000802017f */
[----:B--2---:R-:W-:Y:S05]  /*17090*/  @!P1 NANOSLEEP.SYNCS 0x989680 ;  /* 0x009896800000995d */ /* 0x004fea0003900000 */
[----:B------:R-:W2:Y:S02]  /*170a0*/  @!P1 SYNCS.PHASECHK.TRANS64 P1, [R6+URZ+0x19c50], R3 ;  /* 0x019c5003060095a7 */ /* 0x000ea4000802007f */
[----:B--2---:R-:W-:Y:S05]  /*170b0*/  @!P1 BRA `(.L_x_950) ;  /* 0xfffffffc00ec9947 */ /* 0x004fea000383ffff */
[----:B------:R-:W-:Y:S05]  /*170c0*/  BRA `(.L_x_949) ;  /* 0xffffff5c003c7947 */ /* 0x000fea000383ffff */
.L_x_998:
[----:B------:R-:W-:Y:S02]  /*170d0*/  IMAD.MOV.U32 R13, RZ, RZ, R20 ;  /* 0x000000ffff0d7224 */ /* 0x000fe400078e0014 */
[----:B------:R-:W-:Y:S02]  /*170e0*/  IMAD.MOV.U32 R12, RZ, RZ, RZ ;  /* 0x000000ffff0c7224 */ /* 0x000fe400078e00ff */
[----:B------:R-:W-:Y:S02]  /*170f0*/  IMAD.MOV.U32 R11, RZ, RZ, 0x1f ;  /* 0x0000001fff0b7424 */ /* 0x000fe400078e00ff */
[----:B------:R-:W-:-:S07]  /*17100*/  IMAD.MOV.U32 R15, RZ, RZ, -0x1 ;  /* 0xffffffffff0f7424 */ /* 0x000fce00078e00ff */
[----:B01----:R-:W-:Y:S05]  /*17110*/  WARPSYNC.COLLECTIVE R15, `(.L_x_1074) ;  /* 0x000000000f087348 */ /* 0x003fea0003c00000 */
[----:B------:R2:W3:Y:S02]  /*17120*/  SHFL.IDX P6, R14, R13, R12, R11 ;  /* 0x0000000c0d0e7389 */ /* 0x0004e400000c000b */
[----:B0123--:R-:W-:Y:S01]  /*17130*/  ENDCOLLECTIVE ;  /* 0x000000000000791b */ /* 0x00ffe20003800000 */
.L_x_1074:
[----:B------:R-:W-:Y:S05]  /*17140*/  BRA `(.L_x_1075) ;  /* 0xffffffc000007947 */ /* 0x000fea000383ffff */
.L_x_1000:
[----:B------:R-:W-:Y:S01]  /*17150*/  BSSY B0, `(.L_x_1076) ;  /* 0x0000006000007945 */ /* 0x000fe20003800000 */
[----:B------:R-:W-:-:S07]  /*17160*/  IMAD.MOV.U32 R15, RZ, RZ, -0x1 ;  /* 0xffffffffff0f7424 */ /* 0x000fce00078e00ff */
[----:B012---:R-:W-:Y:S05]  /*17170*/  WARPSYNC.COLLECTIVE R15, `(.L_x_1077) ;  /* 0x000000000f0c7348 */ /* 0x007fea0003c00000 */
[----:B------:R-:W-:Y:S02]  /*17180*/  ELECT P6, UR62, PT ;  /* 0x00000000003e782f */ /* 0x000fe400038c0000 */
[----:B------:R-:W-:Y:S01]  /*17190*/  MOV R14, UR62 ;  /* 0x0000003e000e7c02 */ /* 0x000fe20008000f00 */
[----:B012---:R-:W-:Y:S10]  /*171a0*/  ENDCOLLECTIVE ;  /* 0x000000000000791b */ /* 0x007ff40003800000 */
.L_x_1077:
[----:B------:R-:W-:Y:S05]  /*171b0*/  BSYNC B0 ;  /* 0x0000000000007941 */ /* 0x000fea0003800000 */
.L_x_1076:
[----:B------:R-:W-:Y:S05]  /*171c0*/  BRA `(.L_x_1078) ;  /* 0xffffffc000087947 */ /* 0x000fea000383ffff */
.L_x_1002:
[----:B-1----:R1:W3:Y:S02]  /*171d0*/  SYNCS.PHASECHK.TRANS64.TRYWAIT P0, [R4+URZ+0x19c80], R3 ;  /* 0x019c8003040075a7 */ /* 0x0022e4000800017f */
[----:B---3--:R-:W-:Y:S05]  /*171e0*/  @!P0 NANOSLEEP.SYNCS 0x989680 ;  /* 0x009896800000895d */ /* 0x008fea0003900000 */
[----:B------:R-:W3:Y:S02]  /*171f0*/  @!P0 SYNCS.PHASECHK.TRANS64 P0, [R4+URZ+0x19c80], R3 ;  /* 0x019c8003040085a7 */ /* 0x000ee4000800007f */
[----:B---3--:R-:W-:Y:S05]  /*17200*/  @!P0 BRA `(.L_x_1002) ;  /* 0xfffffffc00f08947 */ /* 0x008fea000383ffff */
[----:B------:R-:W-:Y:S05]  /*17210*/  BRA `(.L_x_1079) ;  /* 0xffffffc000647947 */ /* 0x000fea000383ffff */
.L_x_1004:
[----:B---3--:R3:W4:Y:S02]  /*17220*/  SYNCS.PHASECHK.TRANS64.TRYWAIT P0, [R4+URZ+0x19c40], R3 ;  /* 0x019c4003040075a7 */ /* 0x008724000800017f */
[----:B----4-:R-:W-:Y:S05]  /*17230*/  @!P0 NANOSLEEP.SYNCS 0x989680 ;  /* 0x009896800000895d */ /* 0x010fea0003900000 */
[----:B------:R-:W4:Y:S02]  /*17240*/  @!P0 SYNCS.PHASECHK.TRANS64 P0, [R4+URZ+0x19c40], R3 ;  /* 0x019c4003040085a7 */ /* 0x000f24000800007f */
[----:B----4-:R-:W-:Y:S05]  /*17250*/  @!P0 BRA `(.L_x_1004) ;  /* 0xfffffffc00f08947 */ /* 0x010fea000383ffff */
[----:B------:R-:W-:Y:S05]  /*17260*/  BRA `(.L_x_1080) ;  /* 0xffffffc000e87947 */ /* 0x000fea000383ffff */
.L_x_1008:
[----:B------:R-:W2:Y:S01]  /*17270*/  LDL.LU R11, [R1+0x8] ;  /* 0x00000800010b7983 */ /* 0x000ea20000300800 */
[----:B------:R-:W-:Y:S02]  /*17280*/  IMAD.MOV.U32 R7, RZ, RZ, R12 ;  /* 0x000000ffff077224 */ /* 0x000fe400078e000c */
[----:B------:R-:W-:Y:S02]  /*17290*/  IMAD.MOV.U32 R13, RZ, RZ, R4 ;  /* 0x000000ffff0d7224 */ /* 0x000fe400078e0004 */
[----:B------:R-:W-:Y:S02]  /*172a0*/  IMAD.MOV.U32 R12, RZ, RZ, RZ ;  /* 0x000000ffff0c7224 */ /* 0x000fe400078e00ff */
[----:B------:R-:W-:Y:S02]  /*172b0*/  IMAD.MOV.U32 R15, RZ, RZ, -0x1 ;  /* 0xffffffffff0f7424 */ /* 0x000fe400078e00ff */
[----:B------:R-:W-:Y:S02]  /*172c0*/  IMAD.IADD R7, R21, 0x1, R7 ;  /* 0x0000000115077824 */ /* 0x000fe400078e0207 */
[----:B--2---:R-:W-:-:S02]  /*172d0*/  IMAD R6, R11, R9, RZ ;  /* 0x000000090b067224 */ /* 0x004fc400078e02ff */
[----:B------:R-:W-:-:S03]  /*172e0*/  IMAD.MOV.U32 R11, RZ, RZ, 0x1e1f ;  /* 0x00001e1fff0b7424 */ /* 0x000fc600078e00ff */
[----:B------:R-:W-:-:S13]  /*172f0*/  ISETP.GE.AND P4, PT, R7, R6, PT ;  /* 0x000000060700720c */ /* 0x000fda0003f86270 */
[----:B0----5:R-:W-:Y:S05]  /*17300*/  WARPSYNC.COLLECTIVE R15, `(.L_x_1081) ;  /* 0x000000000f087348 */ /* 0x021fea0003c00000 */
[----:B------:R1:W2:Y:S02]  /*17310*/  SHFL.IDX P6, R14, R13, R12, R11 ;  /* 0x0000000c0d0e7389 */ /* 0x0002a400000c000b */
[----:B012--5:R-:W-:Y:S01]  /*17320*/  ENDCOLLECTIVE ;  /* 0x000000000000791b */ /* 0x027fe20003800000 */
.L_x_1081:
[----:B------:R-:W-:Y:S02]  /*17330*/  IMAD.MOV.U32 R13, RZ, RZ, R0 ;  /* 0x000000ffff0d7224 */ /* 0x000fe400078e0000 */
[----:B------:R-:W-:-:S07]  /*17340*/  IMAD.MOV.U32 R2, RZ, RZ, R14 ;  /* 0x000000ffff027224 */ /* 0x000fce00078e000e */
[----:B------:R-:W-:Y:S05]  /*17350*/  WARPSYNC.COLLECTIVE R15, `(.L_x_1082) ;  /* 0x000000000f087348 */ /* 0x000fea0003c00000 */
[----:B------:R0:W1:Y:S02]  /*17360*/  SHFL.IDX P6, R14, R13, R12, R11 ;  /* 0x0000000c0d0e7389 */ /* 0x00006400000c000b */
[----:B01----:R-:W-:Y:S01]  /*17370*/  ENDCOLLECTIVE ;  /* 0x000000000000791b */ /* 0x003fe20003800000 */
.L_x_1082:
[----:B------:R-:W-:Y:S02]  /*17380*/  IMAD.MOV.U32 R13, RZ, RZ, R4 ;  /* 0x000000ffff0d7224 */ /* 0x000fe400078e0004 */
[----:B------:R-:W-:Y:S02]  /*17390*/  IMAD.MOV.U32 R12, RZ, RZ, 0x1 ;  /* 0x00000001ff0c7424 */ /* 0x000fe400078e00ff */
[----:B------:R-:W-:-:S07]  /*173a0*/  IMAD.MOV.U32 R3, RZ, RZ, R14 ;  /* 0x000000ffff037224 */ /* 0x000fce00078e000e */
[----:B------:R-:W-:Y:S05]  /*173b0*/  WARPSYNC.COLLECTIVE R15, `(.L_x_1083) ;  /* 0x000000000f087348 */ /* 0x000fea0003c00000 */
[----:B------:R0:W1:Y:S02]  /*173c0*/  SHFL.IDX P6, R14, R13, R12, R11 ;  /* 0x0000000c0d0e7389 */ /* 0x00006400000c000b */
[----:B01----:R-:W-:Y:S01]  /*173d0*/  ENDCOLLECTIVE ;  /* 0x000000000000791b */ /* 0x003fe20003800000 */
.L_x_1083:
        /* <DEDUP_REMOVED lines=10> */
.L_x_1084:
        /* <DEDUP_REMOVED lines=13> */
.L_x_1085:
[----:B------:R-:W-:-:S13]  /*17550*/  ISETP.GE.AND P4, PT, R3, R6, PT ;  /* 0x000000060300720c */ /* 0x000fda0003f86270 */
[----:B------:R-:W-:Y:S01]  /*17560*/  @!P4 IADD3 R0, P3, R20, R0, RZ ;  /* 0x000000001400c210 */ /* 0x000fe20007f7e0ff */
[----:B------:R-:W-:-:S04]  /*17570*/  IMAD.MOV.U32 R13, RZ, RZ, R8 ;  /* 0x000000ffff0d7224 */ /* 0x000fc800078e0008 */
[----:B------:R-:W-:-:S04]  /*17580*/  @!P4 IMAD.X R2, RZ, RZ, R4, P3 ;  /* 0x000000ffff02c224 */ /* 0x000fc800018e0604 */
[----:B------:R-:W-:Y:S02]  /*17590*/  @!P4 IMAD.MOV.U32 R3, RZ, RZ, R2 ;  /* 0x000000ffff03c224 */ /* 0x000fe400078e0002 */
[----:B------:R-:W-:Y:S02]  /*175a0*/  @!P4 IMAD.MOV.U32 R2, RZ, RZ, R0 ;  /* 0x000000ffff02c224 */ /* 0x000fe400078e0000 */
[----:B------:R-:W-:-:S07]  /*175b0*/  IMAD.MOV.U32 R5, RZ, RZ, R14 ;  /* 0x000000ffff057224 */ /* 0x000fce00078e000e */
[----:B------:R-:W-:Y:S05]  /*175c0*/  WARPSYNC.COLLECTIVE R15, `(.L_x_1086) ;  /* 0x000000000f087348 */ /* 0x000fea0003c00000 */
[----:B------:R0:W1:Y:S02]  /*175d0*/  SHFL.IDX P6, R14, R13, R12, R11 ;  /* 0x0000000c0d0e7389 */ /* 0x00006400000c000b */
[----:B01----:R-:W-:Y:S01]  /*175e0*/  ENDCOLLECTIVE ;  /* 0x000000000000791b */ /* 0x003fe20003800000 */
.L_x_1086:
[----:B------:R-:W-:Y:S01]  /*175f0*/  @!PT LDS RZ, [RZ] ;  /* 0x00000000fffff984 */ /* 0x000fe20000000800 */
[----:B------:R-:W-:Y:S01]  /*17600*/  @!PT LDS RZ, [RZ] ;  /* 0x00000000fffff984 */ /* 0x000fe20000000800 */
[----:B------:R-:W-:Y:S01]  /*17610*/  @!PT LDS RZ, [RZ] ;  /* 0x00000000fffff984 */ /* 0x000fe20000000800 */
[----:B------:R0:W-:Y:S04]  /*17620*/  @!P4 LDGSTS.E.BYPASS.LTC128B.128 [R10+0xf800], desc[UR52][R2.64], !P2 ;  /* 0x0f800000020acfae */ /* 0x0001e8000d101d74 */
[----:B------:R0:W-:Y:S04]  /*17630*/  @!P4 LDGSTS.E.BYPASS.LTC128B.128 [R10+0x11000], desc[UR52][R2.64+0x20], !P1 ;  /* 0x11000020020acfae */ /* 0x0001e8000c901d74 */
[----:B------:R0:W-:Y:S01]  /*17640*/  @!P4 LDGSTS.E.BYPASS.LTC128B.128 [R10+0x12800], desc[UR52][R2.64+0x40], !P0 ;  /* 0x12800040020acfae */ /* 0x0001e2000c101d74 */
[----:B------:R-:W-:Y:S05]  /*17650*/  BRA `(.L_x_1087) ;  /* 0xffffffc800c07947 */ /* 0x000fea000383ffff */
.L_x_1013:
[----:B0-----:R0:W1:Y:S02]  /*17660*/  SYNCS.PHASECHK.TRANS64.TRYWAIT P0, [R17+URZ+0x19c20], R2 ;  /* 0x019c2002110075a7 */ /* 0x001064000800017f */
[----:B-1----:R-:W-:Y:S05]  /*17670*/  @!P0 NANOSLEEP.SYNCS 0x989680 ;  /* 0x009896800000895d */ /* 0x002fea0003900000 */
[----:B------:R-:W1:Y:S02]  /*17680*/  @!P0 SYNCS.PHASECHK.TRANS64 P0, [R17+URZ+0x19c20], R2 ;  /* 0x019c2002110085a7 */ /* 0x000e64000800007f */
[----:B-1----:R-:W-:Y:S05]  /*17690*/  @!P0 BRA `(.L_x_1013) ;  /* 0xfffffffc00f08947 */ /* 0x002fea000383ffff */
[----:B------:R-:W-:Y:S05]  /*176a0*/  BRA `(.L_x_1088) ;  /* 0xffffffcc003c7947 */ /* 0x000fea000383ffff */
.L_x_1019:
[----:B0-----:R0:W1:Y:S02]  /*176b0*/  SYNCS.PHASECHK.TRANS64.TRYWAIT P0, [R4+URZ+0x19c80], R2 ;  /* 0x019c8002040075a7 */ /* 0x001064000800017f */
[----:B-1----:R-:W-:Y:S05]  /*176c0*/  @!P0 NANOSLEEP.SYNCS 0x989680 ;  /* 0x009896800000895d */ /* 0x002fea0003900000 */
[----:B------:R-:W1:Y:S02]  /*176d0*/  @!P0 SYNCS.PHASECHK.TRANS64 P0, [R4+URZ+0x19c80], R2 ;  /* 0x019c8002040085a7 */ /* 0x000e64000800007f */
[----:B-1----:R-:W-:Y:S05]  /*176e0*/  @!P0 BRA `(.L_x_1019) ;  /* 0xfffffffc00f08947 */ /* 0x002fea000383ffff */
[----:B------:R-:W-:Y:S05]  /*176f0*/  BRA `(.L_x_1089) ;  /* 0xffffffcc00d47947 */ /* 0x000fea000383ffff */
.L_x_1026:
[----:B-1----:R1:W2:Y:S02]  /*17700*/  SYNCS.PHASECHK.TRANS64.TRYWAIT P0, [R4+URZ+0x19c40], R2 ;  /* 0x019c4002040075a7 */ /* 0x0022a4000800017f */
[----:B--2---:R-:W-:Y:S05]  /*17710*/  @!P0 NANOSLEEP.SYNCS 0x989680 ;  /* 0x009896800000895d */ /* 0x004fea0003900000 */
[----:B------:R-:W2:Y:S02]  /*17720*/  @!P0 SYNCS.PHASECHK.TRANS64 P0, [R4+URZ+0x19c40], R2 ;  /* 0x019c4002040085a7 */ /* 0x000ea4000800007f */
[----:B--2---:R-:W-:Y:S05]  /*17730*/  @!P0 BRA `(.L_x_1026) ;  /* 0xfffffffc00f08947 */ /* 0x004fea000383ffff */
[----:B------:R-:W-:Y:S05]  /*17740*/  BRA `(.L_x_1090) ;  /* 0xffffffd000cc7947 */ /* 0x000fea000383ffff */
.L_x_1034:
[----:B0-----:R0:W1:Y:S02]  /*17750*/  SYNCS.PHASECHK.TRANS64.TRYWAIT P0, [R3+URZ+0x19c70], R2 ;  /* 0x019c7002030075a7 */ /* 0x001064000800017f */
[----:B-1----:R-:W-:Y:S05]  /*17760*/  @!P0 NANOSLEEP.SYNCS 0x989680 ;  /* 0x009896800000895d */ /* 0x002fea0003900000 */
[----:B------:R-:W1:Y:S02]  /*17770*/  @!P0 SYNCS.PHASECHK.TRANS64 P0, [R3+URZ+0x19c70], R2 ;  /* 0x019c7002030085a7 */ /* 0x000e64000800007f */
[----:B-1----:R-:W-:Y:S05]  /*17780*/  @!P0 BRA `(.L_x_1034) ;  /* 0xfffffffc00f08947 */ /* 0x002fea000383ffff */
[----:B------:R-:W-:Y:S05]  /*17790*/  BRA `(.L_x_1091) ;  /* 0xffffffd400e07947 */ /* 0x000fea000383ffff */
.L_x_1036:
[----:B0-----:R0:W1:Y:S02]  /*177a0*/  SYNCS.PHASECHK.TRANS64.TRYWAIT P0, [R3+URZ+0x19c60], R2 ;  /* 0x019c6002030075a7 */ /* 0x001064000800017f */
[----:B-1----:R-:W-:Y:S05]  /*177b0*/  @!P0 NANOSLEEP.SYNCS 0x989680 ;  /* 0x009896800000895d */ /* 0x002fea0003900000 */
[----:B------:R-:W1:Y:S02]  /*177c0*/  @!P0 SYNCS.PHASECHK.TRANS64 P0, [R3+URZ+0x19c60], R2 ;  /* 0x019c6002030085a7 */ /* 0x000e64000800007f */
[----:B-1----:R-:W-:Y:S05]  /*177d0*/  @!P0 BRA `(.L_x_1036) ;  /* 0xfffffffc00f08947 */ /* 0x002fea000383ffff */
[----:B------:R-:W-:Y:S05]  /*177e0*/  BRA `(.L_x_1092) ;  /* 0xffffffd400e87947 */ /* 0x000fea000383ffff */
.L_x_1043:
[----:B0-----:R0:W1:Y:S02]  /*177f0*/  SYNCS.PHASECHK.TRANS64.TRYWAIT P1, [R3+URZ+0x19c70], R0 ;  /* 0x019c7000030075a7 */ /* 0x001064000802017f */
[----:B-1----:R-:W-:Y:S05]  /*17800*/  @!P1 NANOSLEEP.SYNCS 0x989680 ;  /* 0x009896800000995d */ /* 0x002fea0003900000 */
[----:B------:R-:W1:Y:S02]  /*17810*/  @!P1 SYNCS.PHASECHK.TRANS64 P1, [R3+URZ+0x19c70], R0 ;  /* 0x019c7000030095a7 */ /* 0x000e64000802007f */
[----:B-1----:R-:W-:Y:S05]  /*17820*/  @!P1 BRA `(.L_x_1043) ;  /* 0xfffffffc00f09947 */ /* 0x002fea000383ffff */
[----:B------:R-:W-:Y:S05]  /*17830*/  BRA `(.L_x_1093) ;  /* 0xffffffdc004c7947 */ /* 0x000fea000383ffff */
.L_x_1045:
[----:B0-----:R0:W1:Y:S02]  /*17840*/  SYNCS.PHASECHK.TRANS64.TRYWAIT P1, [R3+URZ+0x19c60], R0 ;  /* 0x019c6000030075a7 */ /* 0x001064000802017f */
[----:B-1----:R-:W-:Y:S05]  /*17850*/  @!P1 NANOSLEEP.SYNCS 0x989680 ;  /* 0x009896800000995d */ /* 0x002fea0003900000 */
[----:B------:R-:W1:Y:S02]  /*17860*/  @!P1 SYNCS.PHASECHK.TRANS64 P1, [R3+URZ+0x19c60], R0 ;  /* 0x019c6000030095a7 */ /* 0x000e64000802007f */
[----:B-1----:R-:W-:Y:S05]  /*17870*/  @!P1 BRA `(.L_x_1045) ;  /* 0xfffffffc00f09947 */ /* 0x002fea000383ffff */
[----:B------:R-:W-:Y:S05]  /*17880*/  BRA `(.L_x_1094) ;  /* 0xffffffdc00507947 */ /* 0x000fea000383ffff */
.L_x_1058:
[----:B0-----:R0:W3:Y:S02]  /*17890*/  SYNCS.PHASECHK.TRANS64.TRYWAIT P0, [R9+URZ+0x19c20], R0 ;  /* 0x019c2000090075a7 */ /* 0x0010e4000800017f */
[----:B---3--:R-:W-:Y:S05]  /*178a0*/  @!P0 NANOSLEEP.SYNCS 0x989680 ;  /* 0x009896800000895d */ /* 0x008fea0003900000 */
[----:B------:R-:W3:Y:S02]  /*178b0*/  @!P0 SYNCS.PHASECHK.TRANS64 P0, [R9+URZ+0x19c20], R0 ;  /* 0x019c2000090085a7 */ /* 0x000ee4000800007f */
[----:B---3--:R-:W-:Y:S05]  /*178c0*/  @!P0 BRA `(.L_x_1058) ;  /* 0xfffffffc00f08947 */ /* 0x008fea000383ffff */
[----:B------:R-:W-:Y:S05]  /*178d0*/  BRA `(.L_x_1095) ;  /* 0xfffffff000547947 */ /* 0x000fea000383ffff */
.L_x_1059:
[----:B------:R-:W3:Y:S01]  /*178e0*/  S2R R2, SR_TID.X ;  /* 0x0000000000027919 */ /* 0x000ee20000002100 */
[----:B------:R-:W-:Y:S01]  /*178f0*/  BSSY B0, `(.L_x_1096) ;  /* 0x000000a000007945 */ /* 0x000fe20003800000 */
[----:B------:R-:W-:Y:S02]  /*17900*/  IMAD.MOV.U32 R12, RZ, RZ, RZ ;  /* 0x000000ffff0c7224 */ /* 0x000fe400078e00ff */
[----:B------:R-:W-:Y:S02]  /*17910*/  IMAD.MOV.U32 R11, RZ, RZ, 0x1f ;  /* 0x0000001fff0b7424 */ /* 0x000fe400078e00ff */
[----:B------:R-:W-:Y:S01]  /*17920*/  IMAD.MOV.U32 R15, RZ, RZ, -0x1 ;  /* 0xffffffffff0f7424 */ /* 0x000fe200078e00ff */
[----:B---3--:R-:W-:-:S04]  /*17930*/  SHF.R.U32.HI R2, RZ, 0x5, R2 ;  /* 0x00000005ff027819 */ /* 0x008fc80000011602 */
[----:B------:R-:W-:-:S05]  /*17940*/  LOP3.LUT R2, R2, 0x3, RZ, 0xc0, !PT ;  /* 0x0000000302027812 */ /* 0x000fca00078ec0ff */
[----:B------:R-:W-:-:S07]  /*17950*/  IMAD.MOV.U32 R13, RZ, RZ, R2 ;  /* 0x000000ffff0d7224 */ /* 0x000fce00078e0002 */
[----:B012---:R-:W-:Y:S05]  /*17960*/  WARPSYNC.COLLECTIVE R15, `(.L_x_1097) ;  /* 0x000000000f087348 */ /* 0x007fea0003c00000 */
[----:B------:R3:W4:Y:S02]  /*17970*/  SHFL.IDX P6, R14, R13, R12, R11 ;  /* 0x0000000c0d0e7389 */ /* 0x00072400000c000b */
[----:B01234-:R-:W-:Y:S01]  /*17980*/  ENDCOLLECTIVE ;  /* 0x000000000000791b */ /* 0x01ffe20003800000 */
.L_x_1097:
[----:B------:R-:W-:Y:S05]  /*17990*/  BSYNC B0 ;  /* 0x0000000000007941 */ /* 0x000fea0003800000 */
.L_x_1096:
[----:B------:R-:W-:Y:S05]  /*179a0*/  BRA `(.L_x_1098) ;  /* 0xfffffff0003c7947 */ /* 0x000fea000383ffff */
.L_x_1062:
[----:B------:R-:W-:Y:S01]  /*179b0*/  BSSY B1, `(.L_x_1099) ;  /* 0x0000006000017945 */ /* 0x000fe20003800000 */
[----:B------:R-:W-:-:S07]  /*179c0*/  IMAD.MOV.U32 R15, RZ, RZ, -0x1 ;  /* 0xffffffffff0f7424 */ /* 0x000fce00078e00ff */
[----:B012---:R-:W-:Y:S05]  /*179d0*/  WARPSYNC.COLLECTIVE R15, `(.L_x_1100) ;  /* 0x000000000f0c7348 */ /* 0x007fea0003c00000 */
[----:B------:R-:W-:Y:S02]  /*179e0*/  ELECT P6, UR62, PT ;  /* 0x00000000003e782f */ /* 0x000fe400038c0000 */
[----:B------:R-:W-:Y:S01]  /*179f0*/  MOV R14, UR62 ;  /* 0x0000003e000e7c02 */ /* 0x000fe20008000f00 */
[----:B012---:R-:W-:Y:S10]  /*17a00*/  ENDCOLLECTIVE ;  /* 0x000000000000791b */ /* 0x007ff40003800000 */
.L_x_1100:
[----:B------:R-:W-:Y:S05]  /*17a10*/  BSYNC B1 ;  /* 0x0000000000017941 */ /* 0x000fea0003800000 */
.L_x_1099:
[----:B------:R-:W-:Y:S05]  /*17a20*/  BRA `(.L_x_1101) ;  /* 0xfffffff000347947 */ /* 0x000fea000383ffff */
.L_x_1064:
[----:B0-----:R0:W1:Y:S02]  /*17a30*/  SYNCS.PHASECHK.TRANS64.TRYWAIT P1, [R7+URZ], R2 ;  /* 0x00000002070075a7 */ /* 0x001064000802017f */
[----:B-1----:R-:W-:Y:S05]  /*17a40*/  @!P1 NANOSLEEP.SYNCS 0x989680 ;  /* 0x009896800000995d */ /* 0x002fea0003900000 */
[----:B------:R-:W1:Y:S02]  /*17a50*/  @!P1 SYNCS.PHASECHK.TRANS64 P1, [R7+URZ], R2 ;  /* 0x00000002070095a7 */ /* 0x000e64000802007f */
[----:B-1----:R-:W-:Y:S05]  /*17a60*/  @!P1 BRA `(.L_x_1064) ;  /* 0xfffffffc00f09947 */ /* 0x002fea000383ffff */
[----:B------:R-:W-:Y:S05]  /*17a70*/  BRA `(.L_x_1102) ;  /* 0xfffffff000687947 */ /* 0x000fea000383ffff */
.L_x_1065:
[----:B-1----:R1:W3:Y:S02]  /*17a80*/  SYNCS.PHASECHK.TRANS64.TRYWAIT P1, [R3+URZ], R0 ;  /* 0x00000000030075a7 */ /* 0x0022e4000802017f */
[----:B---3--:R-:W-:Y:S05]  /*17a90*/  @!P1 NANOSLEEP.SYNCS 0x989680 ;  /* 0x009896800000995d */ /* 0x008fea0003900000 */
[----:B------:R-:W3:Y:S02]  /*17aa0*/  @!P1 SYNCS.PHASECHK.TRANS64 P1, [R3+URZ], R0 ;  /* 0x00000000030095a7 */ /* 0x000ee4000802007f */
[----:B---3--:R-:W-:Y:S05]  /*17ab0*/  @!P1 BRA `(.L_x_1065) ;  /* 0xfffffffc00f09947 */ /* 0x008fea000383ffff */
[----:B------:R-:W-:Y:S05]  /*17ac0*/  BRA `(.L_x_1103) ;  /* 0xfffffff0005c7947 */ /* 0x000fea000383ffff */
.L_x_1067:
[----:B-1----:R1:W3:Y:S02]  /*17ad0*/  SYNCS.PHASECHK.TRANS64.TRYWAIT P1, [R3+URZ+0x19c60], R2 ;  /* 0x019c6002030075a7 */ /* 0x0022e4000802017f */
[----:B---3--:R-:W-:Y:S05]  /*17ae0*/  @!P1 NANOSLEEP.SYNCS 0x989680 ;  /* 0x009896800000995d */ /* 0x008fea0003900000 */
[----:B------:R-:W3:Y:S02]  /*17af0*/  @!P1 SYNCS.PHASECHK.TRANS64 P1, [R3+URZ+0x19c60], R2 ;  /* 0x019c6002030095a7 */ /* 0x000ee4000802007f */
[----:B---3--:R-:W-:Y:S05]  /*17b00*/  @!P1 BRA `(.L_x_1067) ;  /* 0xfffffffc00f09947 */ /* 0x008fea000383ffff */
[----:B------:R-:W-:Y:S05]  /*17b10*/  BRA `(.L_x_1104) ;  /* 0xfffffff0005c7947 */ /* 0x000fea000383ffff */
.L_x_1069:
[----:B---3--:R3:W4:Y:S02]  /*17b20*/  SYNCS.PHASECHK.TRANS64.TRYWAIT P1, [R5+URZ+0x19c60], R0 ;  /* 0x019c6000050075a7 */ /* 0x008724000802017f */
[----:B----4-:R-:W-:Y:S05]  /*17b30*/  @!P1 NANOSLEEP.SYNCS 0x989680 ;  /* 0x009896800000995d */ /* 0x010fea0003900000 */
[----:B------:R-:W4:Y:S02]  /*17b40*/  @!P1 SYNCS.PHASECHK.TRANS64 P1, [R5+URZ+0x19c60], R0 ;  /* 0x019c6000050095a7 */ /* 0x000f24000802007f */
[----:B----4-:R-:W-:Y:S05]  /*17b50*/  @!P1 BRA `(.L_x_1069) ;  /* 0xfffffffc00f09947 */ /* 0x010fea000383ffff */
[----:B------:R-:W-:Y:S05]  /*17b60*/  BRA `(.L_x_1105) ;  /* 0xfffffff0005c7947 */ /* 0x000fea000383ffff */
.L_x_1071:
[----:B----4-:R4:W0:Y:S02]  /*17b70*/  SYNCS.PHASECHK.TRANS64.TRYWAIT P0, [R3+URZ+0x19c80], R2 ;  /* 0x019c8002030075a7 */ /* 0x010824000800017f */
[----:B0-----:R-:W-:Y:S05]  /*17b80*/  @!P0 NANOSLEEP.SYNCS 0x989680 ;  /* 0x009896800000895d */ /* 0x001fea0003900000 */
[----:B------:R-:W0:Y:S02]  /*17b90*/  @!P0 SYNCS.PHASECHK.TRANS64 P0, [R3+URZ+0x19c80], R2 ;  /* 0x019c8002030085a7 */ /* 0x000e24000800007f */
[----:B0-----:R-:W-:Y:S05]  /*17ba0*/  @!P0 BRA `(.L_x_1071) ;  /* 0xfffffffc00f08947 */ /* 0x001fea000383ffff */
[----:B------:R-:W-:Y:S05]  /*17bb0*/  BRA `(.L_x_1072) ;  /* 0xfffffff000587947 */ /* 0x000fea000383ffff */
.L_x_1106:
        /* <DEDUP_REMOVED lines=12> */
.L_x_2280:


//--------------------- .text._ZN7cutlass13device_kernelIN5flash11enable_sm90INS1_16FlashAttnFwdSm90INS1_25CollectiveMainloopFwdSm90ILi2EN4cute5tupleIJNS5_1CILi1EEES8_S8_EEENS6_IJNS7_ILi192EEENS7_ILi128EEENS7_ILi96EEEEEELi96ENS_12float_e4m3_tEfNS_4arch4Sm90ELb0ELb1ELb0ELb1ELb0ELb1ELb0ELb1ELb1ELb1ELb1ELb0EEENS1_21CollectiveEpilogueFwdINS6_IJSA_SC_SB_EEES9_NS_10bfloat16_tESG_Li384ELb1ELb1ELb1ELb1EEENS1_36VarlenDynamicPersistentTileSchedulerILi192ELi128ELi384ELi128ELb1ELb1ELb1ELb1ELb0ELb1EEEEEEEEEvNT_6ParamsE --------------------------
	.section	.text._ZN7cutlass13device_kernelIN5flash11enable_sm90INS1_16FlashAttnFwdSm90INS1_25CollectiveMainloopFwdSm90ILi2EN4cute5tupleIJNS5_1CILi1EEES8_S8_EEENS6_IJNS7_ILi192EEENS7_ILi128EEENS7_ILi96EEEEEELi96ENS_12float_e4m3_tEfNS_4arch4Sm90ELb0ELb1ELb0ELb1ELb0ELb1ELb0ELb1ELb1ELb1ELb1ELb0EEENS1_21CollectiveEpilogueFwdINS6_IJSA_SC_SB_EEES9_NS_10bfloat16_tESG_Li384ELb1ELb1ELb1ELb1EEENS1_36VarlenDynamicPersistentTileSchedulerILi192ELi128ELi384ELi128ELb1ELb1ELb1ELb1ELb0ELb1EEEEEEEEEvNT_6ParamsE,"ax",@progbits
	.align	128
.text._ZN7cutlass13device_kernelIN5flash11enable_sm90INS1_16FlashAttnFwdSm90INS1_25CollectiveMainloopFwdSm90ILi2EN4cute5tupleIJNS5_1CILi1EEES8_S8_EEENS6_IJNS7_ILi192EEENS7_ILi128EEENS7_ILi96EEEEEELi96ENS_12float_e4m3_tEfNS_4arch4Sm90ELb0ELb1ELb0ELb1ELb0ELb1ELb0ELb1ELb1ELb1ELb1ELb0EEENS1_21CollectiveEpilogueFwdINS6_IJSA_SC_SB_EEES9_NS_10bfloat16_tESG_Li384ELb1ELb1ELb1ELb1EEENS1_36VarlenDynamicPersistentTileSchedulerILi192ELi128ELi384ELi128ELb1ELb1ELb1ELb1ELb0ELb1EEEEEEEEEvNT_6ParamsE:
        .type           _ZN7cutlass13device_kernelIN5flash11enable_sm90INS1_16FlashAttnFwdSm90INS1_25CollectiveMainloopFwdSm90ILi2EN4cute5tupleIJNS5_1CILi1EEES8_S8_EEENS6_IJNS7_ILi192EEENS7_ILi128EEENS7_ILi96EEEEEELi96ENS_12float_e4m3_tEfNS_4arch4Sm90ELb0ELb1ELb0ELb1ELb0ELb1ELb0ELb1ELb1ELb1ELb1ELb0EEENS1_21CollectiveEpilogueFwdINS6_IJSA_SC_SB_EEES9_NS_10bfloat16_tESG_Li384ELb1ELb1ELb1ELb1EEENS1_36VarlenDynamicPersistentTileSchedulerILi192ELi128ELi384ELi128ELb1ELb1ELb1ELb1ELb0ELb1EEEEEEEEEvNT_6ParamsE,@function
        .size           _ZN7cutlass13device_kernelIN5flash11enable_sm90INS1_16FlashAttnFwdSm90INS1_25CollectiveMainloopFwdSm90ILi2EN4cute5tupleIJNS5_1CILi1EEES8_S8_EEENS6_IJNS7_ILi192EEENS7_ILi128EEENS7_ILi96EEEEEELi96ENS_12float_e4m3_tEfNS_4arch4Sm90ELb0ELb1ELb0ELb1ELb0ELb1ELb0ELb1ELb1ELb1ELb1ELb0EEENS1_21CollectiveEpilogueFwdINS6_IJSA_SC_SB_EEES9_NS_10bfloat16_tESG_Li384ELb1ELb1ELb1ELb1EEENS1_36VarlenDynamicPersistentTileSchedulerILi192ELi128ELi384ELi128ELb1ELb1ELb1ELb1ELb0ELb1EEEEEEEEEvNT_6ParamsE,(.L_x_2281 - _ZN7cutlass13device_kernelIN5flash11enable_sm90INS1_16FlashAttnFwdSm90INS1_25CollectiveMainloopFwdSm90ILi2EN4cute5tupleIJNS5_1CILi1EEES8_S8_EEENS6_IJNS7_ILi192EEENS7_ILi128EEENS7_ILi96EEEEEELi96ENS_12float_e4m3_tEfNS_4arch4Sm90ELb0ELb1ELb0ELb1ELb0ELb1ELb0ELb1ELb1ELb1ELb1ELb0EEENS1_21CollectiveEpilogueFwdINS6_IJSA_SC_SB_EEES9_NS_10bfloat16_tESG_Li384ELb1ELb1ELb1ELb1EEENS1_36VarlenDynamicPersistentTileSchedulerILi192ELi128ELi384ELi128ELb1ELb1ELb1ELb1ELb0ELb1EEEEEEEEEvNT_6ParamsE)
        .other          _ZN7cutlass13device_kernelIN5flash11enable_sm90INS1_16FlashAttnFwdSm90INS1_25CollectiveMainloopFwdSm90ILi2EN4cute5tupleIJNS5_1CILi1EEES8_S8_EEENS6_IJNS7_ILi192EEENS7_ILi128EEENS7_ILi96EEEEEELi96ENS_12float_e4m3_tEfNS_4arch4Sm90ELb0ELb1ELb0ELb1ELb0ELb1ELb0ELb1ELb1ELb1ELb1ELb0EEENS1_21CollectiveEpilogueFwdINS6_IJSA_SC_SB_EEES9_NS_10bfloat16_tESG_Li384ELb1ELb1ELb1ELb1EEENS1_36VarlenDynamicPersistentTileSchedulerILi192ELi128ELi384ELi128ELb1ELb1ELb1ELb1ELb0ELb1EEEEEEEEEvNT_6ParamsE,@"STO_CUDA_ENTRY STV_DEFAULT"
_ZN7cutlass13device_kernelIN5flash11enable_sm90INS1_16FlashAttnFwdSm90INS1_25CollectiveMainloopFwdSm90ILi2EN4cute5tupleIJNS5_1CILi1EEES8_S8_EEENS6_IJNS7_ILi192EEENS7_ILi128EEENS7_ILi96EEEEEELi96ENS_12float_e4m3_tEfNS_4arch4Sm90ELb0ELb1ELb0ELb1ELb0ELb1ELb0ELb1ELb1ELb1ELb1ELb0EEENS1_21CollectiveEpilogueFwdINS6_IJSA_SC_SB_EEES9_NS_10bfloat16_tESG_Li384ELb1ELb1ELb1ELb1EEENS1_36VarlenDynamicPersistentTileSchedulerILi192ELi128ELi384ELi128ELb1ELb1ELb1ELb1ELb0ELb1EEEEEEEEEvNT_6ParamsE:
[----:B------:R-:W0:Y:S02]  /*0000*/  LDC R1, c[0x0][0x28] ;  /* 0x00000a00ff017b82 */ /* 0x000e240000000800 */
[----:B0-----:R-:W-:Y:S01]  /*0010*/  VIADD R1, R1, 0xffffff70 ;  /* 0xffffff7001017836 */ /* 0x001fe20000000000 */
[----:B------:R-:W0:Y:S01]  /*0020*/  S2R R2, SR_TID.X ;  /* 0x0000000000027919 */ /* 0x000e220000002100 */
[----:B------:R-:W-:Y:S01]  /*0030*/  ELECT P0, URZ, PT ;  /* 0x00000000003f782f */ /* 0x000fe20003800000 */
[----:B------:R-:W-:Y:S01]  /*0040*/  BSSY B0, `(.L_x_1107) ;  /* 0x0000014000007945 */ /* 0x000fe20003800000 */
[--C-:B0-----:R-:W-:Y:S02]  /*0050*/  SHF.R.U32.HI R6, RZ, 0x5, R2.reuse ;  /* 0x00000005ff067819 */ /* 0x101fe40000011602 */
[----:B------:R-:W-:-:S03]  /*0060*/  SHF.R.U32.HI R2, RZ, 0x7, R2 ;  /* 0x00000007ff027819 */ /* 0x000fc60000011602 */
        /* <DEDUP_REMOVED lines=17> */
.L_x_1108:
[----:B------:R-:W-:Y:S05]  /*0180*/  BSYNC B0 ;  /* 0x0000000000007941 */ /* 0x000fea0003800000 */
.L_x_1107:
        /* <DEDUP_REMOVED lines=41> */
.L_x_1109:
        /* <DEDUP_REMOVED lines=22> */
.L_x_1110:
        /* <DEDUP_REMOVED lines=18> */
.L_x_1111:
        /* <DEDUP_REMOVED lines=22> */
.L_x_1112:
        /* <DEDUP_REMOVED lines=22> */
.L_x_1113:
[----:B------:R-:W-:Y:S01]  /*0960*/  PLOP3.LUT P0, PT, PT, PT, UP0, 0x80, 0x0 ;  /* 0x000000000000781c */ /* 0x000fe20003f0f008 */
[----:B------:R-:W-:Y:S01]  /*0970*/  UMOV UR37, 0x1 ;  /* 0x0000000100257882 */ /* 0x000fe20000000000 */
[----:B------:R-:W-:Y:S01]  /*0980*/  NOP ;  /* 0x0000000000007918 */ /* 0x000fe20000000000 */
[----:B------:R-:W-:Y:S01]  /*0990*/  USEL UR37, UR37, 0x2, !UP0 ;  /* 0x0000000225257887 */ /* 0x000fe2000c000000 */
[----:B------:R-:W-:Y:S01]  /*09a0*/  BSSY B8, `(.L_x_1114) ;  /* 0x0002291000087945 */ /* 0x000fe20003800000 */
[----:B------:R-:W-:Y:S01]  /*09b0*/  ULDC.64 UR42, c[0x0][0x208] ;  /* 0x00008200002a7ab9 */ /* 0x000fe20000000a00 */
[----:B012-4-:R-:W-:Y:S07]  /*09c0*/  BAR.SYNC.DEFER_BLOCKING 0x0 ;  /* 0x0000000000007b1d */ /* 0x017fee0000010000 */
[----:B------:R-:W-:Y:S05]  /*09d0*/  @!P0 BRA `(.L_x_1115) ;  /* 0x000001a800748947 */ /* 0x000fea0003800000 */
.L_x_1116:
[----:B------:R-:W-:-:S08]  /*09e0*/  NOP ;  /* 0x0000000000007918 */ /* 0x000fd00000000000 */
[----:B------:R-:W0:Y:S02]  /*09f0*/  USETMAXREG.TRY_ALLOC.CTAPOOL UP0, 0xa0 ;  /* 0x000000a0000079c8 */ /* 0x000e240008000600 */
[----:B0-----:R-:W-:-:S13]  /*0a00*/  PLOP3.LUT P0, PT, PT, PT, UP0, 0x80, 0x0 ;  /* 0x000000000000781c */ /* 0x001fda0003f0f008 */
[----:B------:R-:W-:Y:S05]  /*0a10*/  @!P0 BRA `(.L_x_1116) ;  /* 0xfffffffc00f08947 */ /* 0x000fea000383ffff */
[----:B------:R-:W0:Y:S08]  /*0a20*/  S2UR UR4, SR_CgaCtaId ;  /* 0x00000000000479c3 */ /* 0x000e300000008800 */
[----:B------:R-:W-:Y:S06]  /*0a30*/  BAR.ARV 0x8, 0x200 ;  /* 0x0208000000007b1d */ /* 0x000fec0000002000 */
[----:B------:R-:W-:-:S02]  /*0a40*/  MOV R16, 0x400 ;  /* 0x0000040000107802 */ /* 0x000fc40000000f00 */
[----:B------:R-:W-:Y:S01]  /*0a50*/  BAR.SYNC.DEFER_BLOCKING 0x5, 0x200 ;  /* 0x0148000000007b1d */ /* 0x000fe20000010000 */
[----:B0-----:R-:W-:-:S05]  /*0a60*/  IMAD.U32 R0, RZ, RZ, UR4 ;  /* 0x00000004ff007e24 */ /* 0x001fca000f8e00ff */
[----:B------:R-:W-:Y:S01]  /*0a70*/  ULDC UR4, c[0x0][0xc3c] ;  /* 0x00030f0000047ab9 */ /* 0x000fe20000000800 */
[----:B------:R-:W-:Y:S01]  /*0a80*/  LEA R16, R0, R16, 0x18 ;  /* 0x0000001000107211 */ /* 0x000fe200078ec0ff */
[----:B------:R-:W-:Y:S04]  /*0a90*/  STL [R1+0x1c], R0 ;  /* 0x00001c0001007387 */ /* 0x000fe80000100800 */
[----:B------:R-:W0:Y:S01]  /*0aa0*/  LDS.128 R8, [R16+0x19cd0] ;  /* 0x019cd00010087984 */ /* 0x000e220000000c00 */
[----:B------:R-:W-:Y:S06]  /*0ab0*/  BAR.ARV 0x4, 0x200 ;  /* 0x0108000000007b1d */ /* 0x000fec0000002000 */
[----:B0-----:R-:W-:-:S13]  /*0ac0*/  ISETP.GE.AND P0, PT, R11, UR4, PT ;  /* 0x000000040b007c0c */ /* 0x001fda000bf06270 */
[----:B------:R-:W-:Y:S05]  /*0ad0*/  @P0 BRA `(.L_x_1117) ;  /* 0x0000022400f40947 */ /* 0x000fea0003800000 */
[----:B------:R-:W0:Y:S01]  /*0ae0*/  S2R R0, SR_TID.X ;  /* 0x0000000000007919 */ /* 0x000e220000002100 */
[----:B------:R-:W-:Y:S01]  /*0af0*/  IMAD.MOV.U32 R22, RZ, RZ, RZ ;  /* 0x000000ffff167224 */ /* 0x000fe200078e00ff */
[----:B------:R-:W-:Y:S01]  /*0b00*/  ULOP3.LUT UR36, UR37, 0x1, URZ, 0xfc, !UPT ;  /* 0x0000000125247892 */ /* 0x000fe2000f8efc3f */
        /* <DEDUP_REMOVED lines=12> */
[----:B------:R-:W-:Y:S02]  /*0bd0*/  LOP3.LUT R7, R2, 0xffffff80, RZ, 0xc0, !PT ;  /* 0xffffff8002077812 */ /* 0x000fe400078ec0ff */
[----:B------:R-:W-:Y:S02]  /*0be0*/  SHF.R.S32.HI R5, RZ, 0x1f, R3 ;  /* 0x0000001fff057819 */ /* 0x000fe40000011403 */
[----:B------:R-:W-:Y:S01]  /*0bf0*/  LOP3.LUT R3, R3, 0xfffffffe, RZ, 0xc0, !PT ;  /* 0xfffffffe03037812 */ /* 0x000fe200078ec0ff */
[----:B------:R-:W-:Y:S01]  /*0c00*/  IMAD.IADD R21, R27, 0x1, -R7 ;  /* 0x000000011b157824 */ /* 0x000fe200078e0a07 */
[----:B------:R-:W-:Y:S02]  /*0c10*/  LEA.HI R5, R5, R154, RZ, 0x2 ;  /* 0x0000009a05057211 */ /* 0x000fe400078f10ff */
[----:B------:R-:W-:Y:S01]  /*0c20*/  SHF.R.S32.HI R7, RZ, 0x4, R6 ;  /* 0x00000004ff077819 */ /* 0x000fe20000011406 */
[----:B------:R-:W-:Y:S01]  /*0c30*/  IMAD.IADD R26, R27, 0x1, -R3 ;  /* 0x000000011b1a7824 */ /* 0x000fe200078e0a03 */
[----:B------:R-:W-:-:S02]  /*0c40*/  LOP3.LUT R5, R5, 0x7fffffc, RZ, 0xc0, !PT ;  /* 0x07fffffc05057812 */ /* 0x000fc400078ec0ff */
[----:B------:R-:W-:Y:S01]  /*0c50*/  SHF.R.S32.HI R3, RZ, 0x1f, R21 ;  /* 0x0000001fff037819 */ /* 0x000fe20000011415 */
[----:B------:R-:W-:Y:S01]  /*0c60*/  IMAD.SHL.U32 R24, R26, 0x8, RZ ;  /* 0x000000081a187824 */ /* 0x000fe200078e00ff */
[----:B------:R-:W-:Y:S01]  /*0c70*/  LEA.HI R4, R0, R27, RZ, 0x3 ;  /* 0x0000001b00047211 */ /* 0x000fe200078f18ff */
[----:B------:R-:W-:Y:S01]  /*0c80*/  IMAD.IADD R5, R154, 0x1, -R5 ;  /* 0x000000019a057824 */ /* 0x000fe200078e0a05 */
[----:B------:R-:W-:Y:S01]  /*0c90*/  LEA.HI R8, R3, R21, RZ, 0x2 ;  /* 0x0000001503087211 */ /* 0x000fe200078f10ff */
[----:B------:R-:W-:Y:S01]  /*0ca0*/  VIADD R14, R24, 0x20 ;  /* 0x00000020180e7836 */ /* 0x000fe20000000000 */
[----:B------:R-:W-:Y:S01]  /*0cb0*/  LEA.HI R6, R6, R7, RZ, 0x1 ;  /* 0x0000000706067211 */ /* 0x000fe200078f08ff */
[----:B------:R-:W-:Y:S01]  /*0cc0*/  IMAD R17, R7, 0x8, R5 ;  /* 0x0000000807117824 */ /* 0x000fe200078e0205 */
[----:B------:R-:W-:Y:S01]  /*0cd0*/  SHF.R.S32.HI R12, RZ, 0x2, R8 ;  /* 0x00000002ff0c7819 */ /* 0x000fe20000011408 */
[----:B------:R-:W-:Y:S01]  /*0ce0*/  IMAD.IADD R5, R24, 0x1, R14 ;  /* 0x0000000118057824 */ /* 0x000fe200078e020e */
[----:B------:R-:W-:Y:S01]  /*0cf0*/  SHF.R.S32.HI R15, RZ, 0x1f, R8 ;  /* 0x0000001fff0f7819 */ /* 0x000fe20000011408 */
[----:B------:R-:W-:Y:S01]  /*0d00*/  STL [R1+0x10], R24 ;  /* 0x0000101801007387 */ /* 0x000fe20000100800 */
[----:B------:R-:W-:Y:S01]  /*0d10*/  SHF.R.S32.HI R18, RZ, 0x7, R2 ;  /* 0x00000007ff127819 */ /* 0x000fe20000011402 */
[----:B------:R-:W-:Y:S01]  /*0d20*/  IMAD.SHL.U32 R17, R17, 0x20, RZ ;  /* 0x0000002011117824 */ /* 0x000fe200078e00ff */
[----:B------:R-:W-:Y:S01]  /*0d30*/  SHF.R.S32.HI R4, RZ, 0x3, R4 ;  /* 0x00000003ff047819 */ /* 0x000fe20000011404 */
[----:B------:R0:W-:Y:S01]  /*0d40*/  STL [R1+0x2c], R14 ;  /* 0x00002c0e01007387 */ /* 0x0001e20000100800 */
[----:B------:R-:W-:Y:S01]  /*0d50*/  LOP3.LUT R6, R6, 0x1ffffffe, RZ, 0xc0, !PT ;  /* 0x1ffffffe06067812 */ /* 0x000fe200078ec0ff */
[----:B------:R-:W-:Y:S01]  /*0d60*/  IMAD.HI R2, R18, 0x55555556, RZ ;  /* 0x5555555612027827 */ /* 0x000fe200078e02ff */
[----:B------:R-:W-:-:S02]  /*0d70*/  LEA.HI R15, R15, R12, RZ, 0x3 ;  /* 0x0000000c0f0f7211 */ /* 0x000fc400078f18ff */
[----:B------:R-:W-:Y:S01]  /*0d80*/  LEA.HI R3, R3, R21, RZ, 0x5 ;  /* 0x0000001503037211 */ /* 0x000fe200078f28ff */
[----:B------:R-:W-:Y:S01]  /*0d90*/  IMAD.SHL.U32 R4, R4, 0x80, RZ ;  /* 0x0000008004047824 */ /* 0x000fe200078e00ff */
[----:B------:R-:W-:Y:S01]  /*0da0*/  LOP3.LUT R15, R15, 0xfffffff8, RZ, 0xc0, !PT ;  /* 0xfffffff80f0f7812 */ /* 0x000fe200078ec0ff */
[----:B------:R-:W-:Y:S01]  /*0db0*/  IMAD.IADD R6, R7, 0x1, -R6 ;  /* 0x0000000107067824 */ /* 0x000fe200078e0a06 */
[----:B------:R-:W-:Y:S01]  /*0dc0*/  LEA.HI R2, R2, R2, RZ, 0x1 ;  /* 0x0000000202027211 */ /* 0x000fe200078f08ff */
[----:B------:R-:W-:Y:S01]  /*0dd0*/  IMAD.SHL.U32 R152, R26, 0x10, RZ ;  /* 0x000000101a987824 */ /* 0x000fe200078e00ff */
[----:B0-----:R-:W-:Y:S01]  /*0de0*/  SHF.R.S32.HI R14, RZ, 0x1f, R5 ;  /* 0x0000001fff0e7819 */ /* 0x001fe20000011405 */
[----:B------:R-:W-:Y:S01]  /*0df0*/  IMAD.IADD R12, R12, 0x1, -R15 ;  /* 0x000000010c0c7824 */ /* 0x000fe200078e0a0f */
[----:B------:R-:W-:Y:S01]  /*0e00*/  SHF.R.S32.HI R3, RZ, 0x5, R3 ;  /* 0x00000005ff037819 */ /* 0x000fe20000011403 */
[----:B------:R-:W-:Y:S01]  /*0e10*/  IMAD R2, R2, -0x3, R18 ;  /* 0xfffffffd02027824 */ /* 0x000fe200078e0212 */
[-C--:B------:R-:W-:Y:S01]  /*0e20*/  LEA.HI R7, R14, R5.reuse, RZ, 0x4 ;  /* 0x000000050e077211 */ /* 0x080fe200078f20ff */
[----:B------:R-:W-:Y:S01]  /*0e30*/  IMAD R6, R6, 0x8, R13 ;  /* 0x0000000806067824 */ /* 0x000fe200078e020d */
[----:B------:R-:W-:Y:S01]  /*0e40*/  LEA.HI R5, R14, R5, RZ, 0x5 ;  /* 0x000000050e057211 */ /* 0x000fe200078f28ff */
[----:B------:R-:W-:Y:S01]  /*0e50*/  IMAD R3, R3, 0x10, R12 ;  /* 0x0000001003037824 */ /* 0x000fe200078e020c */
[----:B------:R-:W-:-:S02]  /*0e60*/  LOP3.LUT R23, R4, 0x80, RZ, 0xc0, !PT ;  /* 0x0000008004177812 */ /* 0x000fc400078ec0ff */
[----:B------:R-:W-:Y:S02]  /*0e70*/  CS2R R18, SRZ ;  /* 0x0000000000127805 */ /* 0x000fe4000001ff00 */
[----:B------:R-:W-:Y:S01]  /*0e80*/  SHF.R.S32.HI R5, RZ, 0x5, R5 ;  /* 0x00000005ff057819 */ /* 0x000fe20000011405 */
[----:B------:R-:W-:Y:S01]  /*0e90*/  IMAD R3, R2, 0x40, R3 ;  /* 0x0000004002037824 */ /* 0x000fe200078e0203 */
[----:B------:R-:W-:Y:S01]  /*0ea0*/  SHF.R.U32.HI R20, RZ, 0x3, R23 ;  /* 0x00000003ff147819 */ /* 0x000fe20000011617 */
[----:B------:R-:W-:Y:S01]  /*0eb0*/  STL [R1+0x20], R23 ;  /* 0x0000201701007387 */ /* 0x000fe20000100800 */
[----:B------:R-:W-:Y:S01]  /*0ec0*/  LOP3.LUT R4, R23, 0x10, R7, 0xf8, !PT ;  /* 0x0000001017047812 */ /* 0x000fe200078ef807 */
[----:B------:R-:W-:Y:S01]  /*0ed0*/  IMAD R5, R5, 0x1800, R17 ;  /* 0x0000180005057824 */ /* 0x000fe200078e0211 */
[----:B------:R-:W-:Y:S01]  /*0ee0*/  LEA.HI R0, R0, R27, RZ, 0x2 ;  /* 0x0000001b00007211 */ /* 0x000fe200078f10ff */
[----:B------:R-:W-:Y:S01]  /*0ef0*/  STL [R1+0x30], R17 ;  /* 0x0000301101007387 */ /* 0x000fe20000100800 */
[----:B------:R-:W-:-:S02]  /*0f00*/  LOP3.LUT R4, R4, R20, RZ, 0x3c, !PT ;  /* 0x0000001404047212 */ /* 0x000fc400078e3cff */
[----:B------:R-:W-:Y:S01]  /*0f10*/  LOP3.LUT R2, R0, 0xfffffffc, RZ, 0xc0, !PT ;  /* 0xfffffffc00027812 */ /* 0x000fe200078ec0ff */
[----:B------:R-:W-:Y:S01]  /*0f20*/  STL [R1+0x78], R20 ;  /* 0x0000781401007387 */ /* 0x000fe20000100800 */
[----:B------:R-:W-:Y:S01]  /*0f30*/  IADD3 R4, R16, R5, R4 ;  /* 0x0000000510047210 */ /* 0x000fe20007ffe004 */
[----:B------:R-:W-:Y:S01]  /*0f40*/  VIADD R5, R24, 0x10 ;  /* 0x0000001018057836 */ /* 0x000fe20000000000 */
[----:B------:R-:W-:Y:S01]  /*0f50*/  LOP3.LUT R8, R8, 0x7ffffffc, RZ, 0xc0, !PT ;  /* 0x7ffffffc08087812 */ /* 0x000fe200078ec0ff */
[----:B------:R0:W-:Y:S04]  /*0f60*/  STL [R1+0x80], R6 ;  /* 0x0000800601007387 */ /* 0x0001e80000100800 */
[----:B------:R1:W-:Y:S01]  /*0f70*/  STL [R1+0x74], R4 ;  /* 0x0000740401007387 */ /* 0x0003e20000100800 */
[----:B------:R-:W-:-:S03]  /*0f80*/  IMAD.IADD R8, R21, 0x1, -R8 ;  /* 0x0000000115087824 */ /* 0x000fc600078e0a08 */
[----:B------:R-:W-:Y:S01]  /*0f90*/  STL [R1+0x44], R9 ;  /* 0x0000440901007387 */ /* 0x000fe20000100800 */
[----:B0-----:R-:W-:Y:S01]  /*0fa0*/  IMAD.IADD R6, R27, 0x1, -R2 ;  /* 0x000000011b067824 */ /* 0x001fe200078e0a02 */
[----:B------:R-:W-:Y:S02]  /*0fb0*/  SHF.R.S32.HI R2, RZ, 0x2, R0 ;  /* 0x00000002ff027819 */ /* 0x000fe40000011400 */
[----:B------:R-:W-:Y:S01]  /*0fc0*/  STL [R1+0x48], R10 ;  /* 0x0000480a01007387 */ /* 0x000fe20000100800 */
[----:B------:R-:W-:Y:S01]  /*0fd0*/  SHF.R.S32.HI R0, RZ, 0x1f, R154 ;  /* 0x0000001fff007819 */ /* 0x000fe2000001149a */
[C---:B-1----:R-:W-:Y:S01]  /*0fe0*/  IMAD.SHL.U32 R4, R6.reuse, 0x8, RZ ;  /* 0x0000000806047824 */ /* 0x042fe200078e00ff */
[----:B------:R-:W-:Y:S01]  /*0ff0*/  LEA.HI R0, R6, R6, RZ, 0x1 ;  /* 0x0000000606007211 */ /* 0x000fe200078f08ff */
[----:B------:R-:W-:Y:S03]  /*1000*/  STL [R1+0x4c], R11 ;  /* 0x00004c0b01007387 */ /* 0x000fe60000100800 */
[----:B------:R-:W-:Y:S01]  /*1010*/  LOP3.LUT R2, R0, 0x1ffffffe, RZ, 0xc0, !PT ;  /* 0x1ffffffe00027812 */ /* 0x000fe200078ec0ff */
[----:B------:R-:W-:Y:S01]  /*1020*/  STL [R1+0x7c], R3 ;  /* 0x00007c0301007387 */ /* 0x000fe20000100800 */
[----:B------:R-:W-:Y:S01]  /*1030*/  LOP3.LUT R0, R23, 0x10, R152, 0xf8, !PT ;  /* 0x0000001017007812 */ /* 0x000fe200078ef898 */
[----:B------:R-:W-:-:S02]  /*1040*/  IMAD.SHL.U32 R23, R8, 0x2, RZ ;  /* 0x0000000208177824 */ /* 0x000fc400078e00ff */
[----:B------:R-:W-:Y:S01]  /*1050*/  STL [R1+0x60], RZ ;  /* 0x000060ff01007387 */ /* 0x000fe20000100800 */
[----:B------:R-:W-:Y:S01]  /*1060*/  LOP3.LUT R0, R0, R20, RZ, 0x3c, !PT ;  /* 0x0000001400007212 */ /* 0x000fe200078e3cff */
[----:B------:R-:W-:Y:S02]  /*1070*/  IMAD.IADD R2, R6, 0x1, -R2 ;  /* 0x0000000106027824 */ /* 0x000fe400078e0a02 */
[----:B------:R-:W-:Y:S02]  /*1080*/  STL [R1+0x8], RZ ;  /* 0x000008ff01007387 */ /* 0x000fe40000100800 */
[----:B------:R-:W-:Y:S02]  /*1090*/  IMAD.IADD R0, R17, 0x1, R0 ;  /* 0x0000000111007824 */ /* 0x000fe400078e0200 */
[----:B------:R-:W-:Y:S04]  /*10a0*/  STL [R1+0x54], R4 ;  /* 0x0000540401007387 */ /* 0x000fe80000100800 */
[----:B------:R0:W-:Y:S02]  /*10b0*/  STL [R1+0x28], R5 ;  /* 0x0000280501007387 */ /* 0x0001e40000100800 */
[----:B0-----:R-:W-:-:S02]  /*10c0*/  VIADD R5, R4, 0x20 ;  /* 0x0000002004057836 */ /* 0x001fc40000000000 */
[----:B------:R-:W-:-:S03]  /*10d0*/  VIADD R4, R4, 0x40 ;  /* 0x0000004004047836 */ /* 0x000fc60000000000 */
[----:B------:R-:W-:Y:S01]  /*10e0*/  SHF.R.S32.HI R8, RZ, 0x1f, R5 ;  /* 0x0000001fff087819 */ /* 0x000fe20000011405 */
[----:B------:R0:W-:Y:S01]  /*10f0*/  STL [R1+0x64], R5 ;  /* 0x0000640501007387 */ /* 0x0001e20000100800 */
[----:B------:R-:W-:-:S03]  /*1100*/  SHF.R.S32.HI R6, RZ, 0x1f, R4 ;  /* 0x0000001fff067819 */ /* 0x000fc60000011404 */
[----:B------:R1:W-:Y:S04]  /*1110*/  STL [R1+0x6c], R4 ;  /* 0x00006c0401007387 */ /* 0x0003e80000100800 */
[----:B------:R-:W-:Y:S01]  /*1120*/  STL [R1+0x88], R8 ;  /* 0x0000880801007387 */ /* 0x000fe20000100800 */
[----:B0-----:R-:W-:-:S03]  /*1130*/  VIADD R5, R23, 0x50 ;  /* 0x0000005017057836 */ /* 0x001fc60000000000 */
[----:B------:R0:W-:Y:S01]  /*1140*/  STL [R1+0x84], R6 ;  /* 0x0000840601007387 */ /* 0x0001e20000100800 */
[----:B-1----:R-:W-:-:S03]  /*1150*/  VIADD R4, R23, 0x58 ;  /* 0x0000005817047836 */ /* 0x002fc60000000000 */
[----:B------:R1:W-:Y:S02]  /*1160*/  STL [R1+0x50], R0 ;  /* 0x0000500001007387 */ /* 0x0003e40000100800 */
[----:B------:R-:W-:Y:S02]  /*1170*/  SHF.R.S32.HI R4, RZ, 0x1f, R4 ;  /* 0x0000001fff047819 */ /* 0x000fe40000011404 */
[----:B0-----:R-:W-:Y:S02]  /*1180*/  SHF.R.S32.HI R6, RZ, 0x4, R7 ;  /* 0x00000004ff067819 */ /* 0x001fe40000011407 */
[----:B-1----:R-:W-:Y:S01]  /*1190*/  SHF.R.S32.HI R0, RZ, 0x1f, R5 ;  /* 0x0000001fff007819 */ /* 0x002fe20000011405 */
[----:B------:R-:W-:Y:S02]  /*11a0*/  IMAD R0, R2, 0x8, R3 ;  /* 0x0000000802007824 */ /* 0x000fe400078e0203 */
[----:B------:R0:W-:Y:S04]  /*11b0*/  STL [R1+0x70], R6 ;  /* 0x0000700601007387 */ /* 0x0001e80000100800 */
[----:B------:R0:W-:Y:S02]  /*11c0*/  STL [R1+0x34], R0 ;  /* 0x0000340001007387 */ /* 0x0001e40000100800 */
.L_x_1316:
[----:B--23--:R-:W2:Y:S01]  /*11d0*/  LDL.LU R12, [R1+0x48] ;  /* 0x00004800010c7983 */ /* 0x00cea20000300800 */
[----:B------:R-:W-:Y:S01]  /*11e0*/  ULDC.64 UR4, c[0x0][0xa28] ;  /* 0x00028a0000047ab9 */ /* 0x000fe20000000a00 */
[----:B-1----:R-:W1:Y:S01]  /*11f0*/  LDC.64 R4, c[0x0][0xa08] ;  /* 0x00028200ff047b82 */ /* 0x002e620000000a00 */
[----:B-----5:R-:W-:Y:S01]  /*1200*/  IMAD.MOV.U32 R27, RZ, RZ, RZ ;  /* 0x000000ffff1b7224 */ /* 0x020fe200078e00ff */
[----:B------:R-:W1:Y:S01]  /*1210*/  LDL R31, [R1+0x4c] ;  /* 0x00004c00011f7983 */ /* 0x000e620000100800 */
[----:B------:R-:W-:Y:S01]  /*1220*/  ISETP.NE.U32.AND P0, PT, RZ, UR4, PT ;  /* 0x00000004ff007c0c */ /* 0x000fe2000bf05070 */
[----:B------:R-:W-:Y:S01]  /*1230*/  IMAD.MOV.U32 R11, RZ, RZ, RZ ;  /* 0x000000ffff0b7224 */ /* 0x000fe200078e00ff */
[----:B------:R-:W-:Y:S02]  /*1240*/  ULDC.64 UR6, c[0x0][0xa20] ;  /* 0x0002880000067ab9 */ /* 0x000fe40000000a00 */
[----:B------:R-:W-:Y:S01]  /*1250*/  ISETP.NE.AND.EX P0, PT, RZ, UR5, PT, P0 ;  /* 0x00000005ff007c0c */ /* 0x000fe2000bf05300 */
[----:B------:R-:W-:-:S02]  /*1260*/  ULDC.64 UR4, c[0x0][0xa18] ;  /* 0x0002860000047ab9 */ /* 0x000fc40000000a00 */
[----:B------:R-:W-:-:S04]  /*1270*/  ISETP.NE.U32.AND P1, PT, RZ, UR4, PT ;  /* 0x00000004ff007c0c */ /* 0x000fc8000bf25070 */
[----:B------:R-:W-:Y:S01]  /*1280*/  ISETP.NE.AND.EX P1, PT, RZ, UR5, PT, P1 ;  /* 0x00000005ff007c0c */ /* 0x000fe2000bf25310 */
[----:B------:R-:W-:Y:S02]  /*1290*/  ULDC.64 UR4, c[0x0][0xa08] ;  /* 0x0002820000047ab9 */ /* 0x000fe40000000a00 */
[----:B------:R-:W-:-:S03]  /*12a0*/  ISETP.NE.U32.AND P3, PT, RZ, UR4, PT ;  /* 0x00000004ff007c0c */ /* 0x000fc6000bf65070 */
[----:B------:R-:W3:Y:S08]  /*12b0*/  @P0 LDC.64 R2, c[0x0][0xa28] ;  /* 0x00028a00ff020b82 */ /* 0x000ef00000000a00 */
[----:B0-----:R-:W0:Y:S01]  /*12c0*/  @P1 LDC.64 R6, c[0x0][0xa18] ;  /* 0x00028600ff061b82 */ /* 0x001e220000000a00 */
[----:B------:R-:W-:Y:S01]  /*12d0*/  ULDC UR4, c[0x0][0x288] ;  /* 0x0000a20000047ab9 */ /* 0x000fe20000000800 */
[----:B------:R-:W-:Y:S01]  /*12e0*/  ISETP.NE.AND.EX P3, PT, RZ, UR5, PT, P3 ;  /* 0x00000005ff007c0c */ /* 0x000fe2000bf65330 */
[----:B------:R-:W-:Y:S01]  /*12f0*/  IMAD.U32 R0, RZ, RZ, UR4 ;  /* 0x00000004ff007e24 */ /* 0x000fe2000f8e00ff */
[----:B------:R-:W-:Y:S01]  /*1300*/  ULDC.64 UR4, c[0x0][0x418] ;  /* 0x0001060000047ab9 */ /* 0x000fe20000000a00 */
[----:B-1----:R-:W-:-:S04]  /*1310*/  IMAD.WIDE R8, R31, 0x4, R4 ;  /* 0x000000041f087825 */ /* 0x002fc800078e0204 */
[----:B0-----:R-:W-:-:S06]  /*1320*/  @P1 IMAD.WIDE R4, R31, 0x4, R6 ;  /* 0x000000041f041825 */ /* 0x001fcc00078e0206 */
[----:B------:R-:W5:Y:S01]  /*1330*/  @P3 LDG.E R27, desc[UR42][R8.64] ;  /* 0x0000002a081b3981 */ /* 0x000f62000c1e1900 */
[----:B--2---:R-:W-:Y:S01]  /*1340*/  LOP3.LUT R30, R12, 0xffff, RZ, 0xc0, !PT ;  /* 0x0000ffff0c1e7812 */ /* 0x004fe200078ec0ff */
[----:B---3--:R-:W-:Y:S02]  /*1350*/  @P0 IMAD.WIDE R2, R31, 0x4, R2 ;  /* 0x000000041f020825 */ /* 0x008fe400078e0202 */
[----:B------:R-:W2:Y:S01]  /*1360*/  @P1 LDG.E R0, desc[UR42][R4.64] ;  /* 0x0000002a04001981 */ /* 0x000ea2000c1e1900 */
[----:B------:R-:W-:-:S03]  /*1370*/  UISETP.NE.U32.AND UP0, UPT, UR4, URZ, UPT ;  /* 0x0000003f0400728c */ /* 0x000fc6000bf05070 */
[----:B------:R-:W-:Y:S01]  /*1380*/  ULDC UR4, c[0x0][0x424] ;  /* 0x0001090000047ab9 */ /* 0x000fe20000000800 */
[----:B------:R-:W-:Y:S01]  /*1390*/  UISETP.NE.AND.EX UP0, UPT, UR5, URZ, UPT, UP0 ;  /* 0x0000003f0500728c */ /* 0x000fe2000bf05300 */
[----:B------:R0:W5:Y:S01]  /*13a0*/  @P0 LDG.E R11, desc[UR42][R2.64] ;  /* 0x0000002a020b0981 */ /* 0x000162000c1e1900 */
[----:B------:R-:W-:Y:S01]  /*13b0*/  ISETP.NE.U32.AND P2, PT, RZ, UR6, PT ;  /* 0x00000006ff007c0c */ /* 0x000fe2000bf45070 */
[----:B------:R-:W-:Y:S01]  /*13c0*/  ULDC UR5, c[0x0][0x2f0] ;  /* 0x0000bc0000057ab9 */ /* 0x000fe20000000800 */
[----:B------:R-:W-:Y:S02]  /*13d0*/  USEL UR4, UR4, 0x1, UP0 ;  /* 0x0000000104047887 */ /* 0x000fe40008000000 */
[----:B------:R-:W-:Y:S02]  /*13e0*/  ISETP.NE.AND.EX P2, PT, RZ, UR7, PT, P2 ;  /* 0x00000007ff007c0c */ /* 0x000fe4000bf45320 */
[----:B0-----:R-:W-:Y:S01]  /*13f0*/  LOP3.LUT R2, R12, 0xff000000, RZ, 0xc0, !PT ;  /* 0xff0000000c027812 */ /* 0x001fe200078ec0ff */
[----:B------:R-:W-:-:S03]  /*1400*/  UIMAD UR4, UR4, UR5, URZ ;  /* 0x00000005040472a4 */ /* 0x000fc6000f8e023f */
[----:B------:R-:W-:Y:S01]  /*1410*/  SHF.R.U32.HI R3, RZ, 0x8, R2 ;  /* 0x00000008ff037819 */ /* 0x000fe20000011602 */
[----:B------:R-:W-:Y:S01]  /*1420*/  ULDC UR5, c[0x0][0x348] ;  /* 0x0000d20000057ab9 */ /* 0x000fe20000000800 */
[----:B--2---:R0:W-:Y:S04]  /*1430*/  STL [R1], R0 ;  /* 0x0000000001007387 */ /* 0x0041e80000100800 */
[----:B------:R1:W-:Y:S04]  /*1440*/  STL [R1+0x5c], R31 ;  /* 0x00005c1f01007387 */ /* 0x0003e80000100800 */
[----:B------:R1:W-:Y:S01]  /*1450*/  STL [R1+0x3c], R30 ;  /* 0x00003c1e01007387 */ /* 0x0003e20000100800 */
[----:B------:R-:W-:Y:S01]  /*1460*/  IMAD.MOV.U32 R14, RZ, RZ, R0 ;  /* 0x000000ffff0e7224 */ /* 0x000fe200078e0000 */
[----:B0-----:R-:W-:-:S04]  /*1470*/  LOP3.LUT R0, R12, 0xff0000, RZ, 0xc0, !PT ;  /* 0x00ff00000c007812 */ /* 0x001fc800078ec0ff */
[----:B------:R-:W-:Y:S01]  /*1480*/  LEA.HI R10, R0, R3, RZ, 0x10 ;  /* 0x00000003000a7211 */ /* 0x000fe200078f80ff */
[----:B------:R-:W-:Y:S06]  /*1490*/  @P1 BRA `(.L_x_1118) ;  /* 0x0000000000281947 */ /* 0x000fec0003800000 */
[----:B------:R-:W-:Y:S02]  /*14a0*/  ULDC.64 UR6, c[0x0][0xa00] ;  /* 0x0002800000067ab9 */ /* 0x000fe40000000a00 */
[----:B------:R-:W-:-:S04]  /*14b0*/  ISETP.NE.U32.AND P0, PT, RZ, UR6, PT ;  /* 0x00000006ff007c0c */ /* 0x000fc8000bf05070 */
[----:B------:R-:W-:-:S13]  /*14c0*/  ISETP.NE.AND.EX P0, PT, RZ, UR7, PT, P0 ;  /* 0x00000007ff007c0c */ /* 0x000fda000bf05300 */
[----:B------:R-:W-:Y:S05]  /*14d0*/  @!P0 BRA `(.L_x_1118) ;  /* 0x0000000000188947 */ /* 0x000fea0003800000 */
[----:B------:R-:W0:Y:S02]  /*14e0*/  LDC.64 R2, c[0x0][0xa00] ;  /* 0x00028000ff027b82 */ /* 0x000e240000000a00 */
[----:B0-----:R-:W-:-:S05]  /*14f0*/  IMAD.WIDE R2, R31, 0x4, R2 ;  /* 0x000000041f027825 */ /* 0x001fca00078e0202 */
[----:B------:R-:W2:Y:S04]  /*1500*/  LDG.E R0, desc[UR42][R2.64] ;  /* 0x0000002a02007981 */ /* 0x000ea8000c1e1900 */
[----:B------:R-:W2:Y:S02]  /*1510*/  LDG.E R5, desc[UR42][R2.64+0x4] ;  /* 0x0000042a02057981 */ /* 0x000ea4000c1e1900 */
[----:B--2---:R-:W-:-:S05]  /*1520*/  IMAD.IADD R14, R5, 0x1, -R0 ;  /* 0x00000001050e7824 */ /* 0x004fca00078e0a00 */
[----:B------:R0:W-:Y:S02]  /*1530*/  STL [R1], R14 ;  /* 0x0000000e01007387 */ /* 0x0001e40000100800 */
.L_x_1118:
[----:B------:R-:W-:Y:S02]  /*1540*/  IMAD.U32 R26, RZ, RZ, UR5 ;  /* 0x00000005ff1a7e24 */ /* 0x000fe4000f8e00ff */
[----:B------:R-:W-:Y:S01]  /*1550*/  IMAD.U32 R28, RZ, RZ, UR4 ;  /* 0x00000004ff1c7e24 */ /* 0x000fe2000f8e00ff */
[----:B------:R-:W-:Y:S06]  /*1560*/  @!P2 BRA `(.L_x_1119) ;  /* 0x000000000010a947 */ /* 0x000fec0003800000 */
[----:B------:R-:W2:Y:S02]  /*1570*/  LDC.64 R28, c[0x0][0xa20] ;  /* 0x00028800ff1c7b82 */ /* 0x000ea40000000a00 */
[----:B--2---:R-:W-:-:S06]  /*1580*/  IMAD.WIDE R28, R31, 0x4, R28 ;  /* 0x000000041f1c7825 */ /* 0x004fcc00078e021c */
[----:B------:R2:W5:Y:S01]  /*1590*/  LDG.E R28, desc[UR42][R28.64] ;  /* 0x0000002a1c1c7981 */ /* 0x000562000c1e1900 */
[----:B------:R-:W-:Y:S05]  /*15a0*/  BRA `(.L_x_1120) ;  /* 0x0000000000107947 */ /* 0x000fea0003800000 */
.L_x_1119:
[----:B------:R-:W-:Y:S05]  /*15b0*/  @!P3 BRA `(.L_x_1120) ;  /* 0x00000000000cb947 */ /* 0x000fea0003800000 */
[----:B------:R-:W2:Y:S04]  /*15c0*/  LDG.E R3, desc[UR42][R8.64] ;  /* 0x0000002a08037981 */ /* 0x000ea8000c1e1900 */
[----:B------:R-:W2:Y:S02]  /*15d0*/  LDG.E R28, desc[UR42][R8.64+0x4] ;  /* 0x0000042a081c7981 */ /* 0x000ea4000c1e1900 */
[----:B--2---:R-:W-:-:S07]  /*15e0*/  IMAD.IADD R28, R28, 0x1, -R3 ;  /* 0x000000011c1c7824 */ /* 0x004fce00078e0a03 */
.L_x_1120:
[----:B------:R-:W-:Y:S01]  /*15f0*/  ULDC.64 UR4, c[0x0][0xa10] ;  /* 0x0002840000047ab9 */ /* 0x000fe20000000a00 */
[----:B------:R-:W3:Y:S01]  /*1600*/  LDL R12, [R1+0x44] ;  /* 0x00004400010c7983 */ /* 0x000ee20000100800 */
[----:B------:R-:W-:Y:S01]  /*1610*/  ISETP.NE.U32.AND P0, PT, RZ, UR4, PT ;  /* 0x00000004ff007c0c */ /* 0x000fe2000bf05070 */
[----:B------:R-:W4:Y:S03]  /*1620*/  LDC R2, c[0x0][0x448] ;  /* 0x00011200ff027b82 */ /* 0x000f260000000800 */
[----:B------:R-:W-:Y:S01]  /*1630*/  ISETP.NE.AND.EX P0, PT, RZ, UR5, PT, P0 ;  /* 0x00000005ff007c0c */ /* 0x000fe2000bf05300 */
[----:B------:R-:W-:Y:S02]  /*1640*/  ULDC.64 UR4, c[0x0][0xa30] ;  /* 0x00028c0000047ab9 */ /* 0x000fe40000000a00 */
[----:B------:R-:W-:-:S04]  /*1650*/  ISETP.NE.U32.AND P1, PT, RZ, UR4, PT ;  /* 0x00000004ff007c0c */ /* 0x000fc8000bf25070 */
[----:B------:R-:W-:-:S06]  /*1660*/  ISETP.NE.AND.EX P1, PT, RZ, UR5, PT, P1 ;  /* 0x00000005ff007c0c */ /* 0x000fcc000bf25310 */
[----:B------:R-:W0:Y:S08]  /*1670*/  @P0 LDC.64 R4, c[0x0][0xa10] ;  /* 0x00028400ff040b82 */ /* 0x000e300000000a00 */
[----:B------:R-:W1:Y:S01]  /*1680*/  @P1 LDC.64 R6, c[0x0][0xa30] ;  /* 0x00028c00ff061b82 */ /* 0x000e620000000a00 */
[----:B0-----:R-:W-:-:S05]  /*1690*/  @P0 IMAD.WIDE R4, R31, 0x4, R4 ;  /* 0x000000041f040825 */ /* 0x001fca00078e0204 */
[----:B------:R-:W2:Y:S04]  /*16a0*/  @P0 LDG.E R0, desc[UR42][R4.64] ;  /* 0x0000002a04000981 */ /* 0x000ea8000c1e1900 */
[----:B------:R-:W2:Y:S01]  /*16b0*/  @P0 LDG.E R9, desc[UR42][R4.64+0x4] ;  /* 0x0000042a04090981 */ /* 0x000ea2000c1e1900 */
[----:B-----5:R-:W-:Y:S02]  /*16c0*/  IMAD.MOV.U32 R24, RZ, RZ, R28 ;  /* 0x000000ffff187224 */ /* 0x020fe400078e001c */
[----:B-1----:R-:W-:-:S05]  /*16d0*/  @P1 IMAD.WIDE R6, R31, 0x4, R6 ;  /* 0x000000041f061825 */ /* 0x002fca00078e0206 */
[----:B------:R0:W5:Y:S01]  /*16e0*/  @P1 LDG.E R24, desc[UR42][R6.64] ;  /* 0x0000002a06181981 */ /* 0x000162000c1e1900 */
[----:B----4-:R-:W-:Y:S01]  /*16f0*/  ISETP.NE.AND P1, PT, R2, 0x1, PT ;  /* 0x000000010200780c */ /* 0x010fe20003f25270 */
[----:B------:R-:W-:Y:S01]  /*1700*/  IMAD.IADD R11, R28, 0x1, -R11 ;  /* 0x000000011c0b7824 */ /* 0x000fe200078e0a0b */
[----:B------:R-:W1:Y:S11]  /*1710*/  LDC.64 R2, c[0x0][0x9e0] ;  /* 0x00027800ff027b82 */ /* 0x000e760000000a00 */
[----:B------:R-:W4:Y:S08]  /*1720*/  @P1 LDC R13, c[0x0][0x44c] ;  /* 0x00011300ff0d1b82 */ /* 0x000f300000000800 */
[----:B------:R-:W0:Y:S01]  /*1730*/  @P1 LDC R8, c[0x0][0x450] ;  /* 0x00011400ff081b82 */ /* 0x000e220000000800 */
[----:B-1----:R-:W-:Y:S01]  /*1740*/  ISETP.GE.AND P2, PT, R3, 0x1, PT ;  /* 0x000000010300780c */ /* 0x002fe20003f46270 */
[----:B---3--:R-:W-:-:S05]  /*1750*/  IMAD R15, R12, 0xc0, RZ ;  /* 0x000000c00c0f7824 */ /* 0x008fca00078e02ff */
[----:B------:R1:W-:Y:S01]  /*1760*/  STL [R1+0xc], R15 ;  /* 0x00000c0f01007387 */ /* 0x0003e20000100800 */
[----:B--2---:R-:W-:Y:S02]  /*1770*/  @P0 IMAD.IADD R26, R9, 0x1, -R0 ;  /* 0x00000001091a0824 */ /* 0x004fe400078e0a00 */
[----:B------:R-:W-:Y:S02]  /*1780*/  VIADD R0, R15, 0xbf ;  /* 0x000000bf0f007836 */ /* 0x000fe40000000000 */
[----:B------:R-:W-:Y:S02]  /*1790*/  IMAD.IADD R12, R11, 0x1, R26 ;  /* 0x000000010b0c7824 */ /* 0x000fe400078e021a */
[----:B----4-:R-:W-:-:S03]  /*17a0*/  @P1 IMAD.HI.U32 R5, R0, R13, RZ ;  /* 0x0000000d00051227 */ /* 0x010fc600078e00ff */
[----:B------:R1:W-:Y:S01]  /*17b0*/  STL [R1+0x4], R12 ;  /* 0x0000040c01007387 */ /* 0x0003e20000100800 */
[----:B------:R-:W-:Y:S01]  /*17c0*/  IMAD.MOV.U32 R4, RZ, RZ, R0 ;  /* 0x000000ffff047224 */ /* 0x000fe200078e0000 */
[----:B0-----:R-:W-:Y:S01]  /*17d0*/  @P1 SHF.R.U32.HI R4, RZ, R8, R5 ;  /* 0x00000008ff041219 */ /* 0x001fe20000011605 */
[C---:B------:R-:W-:Y:S01]  /*17e0*/  VIADD R0, R12.reuse, 0x7f ;  /* 0x0000007f0c007836 */ /* 0x040fe20000000000 */
[----:B------:R-:W-:-:S04]  /*17f0*/  IADD3 R87, R12, 0x1, -R14 ;  /* 0x000000010c577810 */ /* 0x000fc80007ffe80e */
[----:B------:R-:W-:Y:S01]  /*1800*/  SHF.R.S32.HI R5, RZ, 0x1f, R0 ;  /* 0x0000001fff057819 */ /* 0x000fe20000011400 */
[----:B------:R-:W-:-:S03]  /*1810*/  IMAD.IADD R9, R87, 0x1, R4 ;  /* 0x0000000157097824 */ /* 0x000fc600078e0204 */
[----:B------:R-:W-:Y:S01]  /*1820*/  LEA.HI R5, R5, R0, RZ, 0x7 ;  /* 0x0000000005057211 */ /* 0x000fe200078f38ff */
[----:B------:R-:W-:-:S03]  /*1830*/  IMAD.IADD R2, R9, 0x1, R2 ;  /* 0x0000000109027824 */ /* 0x000fc600078e0202 */
[----:B------:R-:W-:Y:S01]  /*1840*/  SHF.R.S32.HI R88, RZ, 0x7, R5 ;  /* 0x00000007ff587819 */ /* 0x000fe20000011405 */
[----:B-1----:R-:W-:Y:S06]  /*1850*/  @!P2 BRA `(.L_x_1121) ;  /* 0x000000000048a947 */ /* 0x002fec0003800000 */
[C---:B------:R-:W-:Y:S01]  /*1860*/  ISETP.GT.AND P0, PT, R9.reuse, RZ, PT ;  /* 0x000000ff0900720c */ /* 0x040fe20003f04270 */
[----:B------:R-:W-:Y:S01]  /*1870*/  BSSY B0, `(.L_x_1122) ;  /* 0x000000e000007945 */ /* 0x000fe20003800000 */
[----:B------:R-:W-:-:S11]  /*1880*/  VIADD R0, R9, 0xffffffff ;  /* 0xffffffff09007836 */ /* 0x000fd60000000000 */
[----:B------:R-:W-:Y:S05]  /*1890*/  @P0 BRA `(.L_x_1123) ;  /* 0x00000000001c0947 */ /* 0x000fea0003800000 */
[----:B------:R-:W-:Y:S01]  /*18a0*/  ISETP.NE.AND P0, PT, R3, 0x1, PT ;  /* 0x000000010300780c */ /* 0x000fe20003f05270 */
[----:B------:R-:W-:-:S12]  /*18b0*/  IMAD.MOV R5, RZ, RZ, -R9 ;  /* 0x000000ffff057224 */ /* 0x000fd800078e0a09 */
[----:B------:R-:W0:Y:S02]  /*18c0*/  @P0 LDC.64 R6, c[0x0][0x9e8] ;  /* 0x00027a00ff060b82 */ /* 0x000e240000000a00 */
[----:B0-----:R-:W-:-:S05]  /*18d0*/  @P0 IMAD.HI.U32 R0, R5, R6, RZ ;  /* 0x0000000605000227 */ /* 0x001fca00078e00ff */
[----:B------:R-:W-:-:S04]  /*18e0*/  @P0 SHF.R.U32.HI R5, RZ, R7, R0 ;  /* 0x00000007ff050219 */ /* 0x000fc80000011600 */
[----:B------:R-:W-:Y:S01]  /*18f0*/  LOP3.LUT R0, RZ, R5, RZ, 0x33, !PT ;  /* 0x00000005ff007212 */ /* 0x000fe200078e33ff */
[----:B------:R-:W-:Y:S06]  /*1900*/  BRA `(.L_x_1124) ;  /* 0x0000000000107947 */ /* 0x000fec0003800000 */
.L_x_1123:
[----:B------:R-:W-:-:S13]  /*1910*/  ISETP.NE.AND P0, PT, R3, 0x1, PT ;  /* 0x000000010300780c */ /* 0x000fda0003f05270 */
[----:B------:R-:W0:Y:S02]  /*1920*/  @P0 LDC.64 R4, c[0x0][0x9e8] ;  /* 0x00027a00ff040b82 */ /* 0x000e240000000a00 */
[----:B0-----:R-:W-:-:S05]  /*1930*/  @P0 IMAD.HI.U32 R4, R0, R4, RZ ;  /* 0x0000000400040227 */ /* 0x001fca00078e00ff */
[----:B------:R-:W-:-:S07]  /*1940*/  @P0 SHF.R.U32.HI R0, RZ, R5, R4 ;  /* 0x00000005ff000219 */ /* 0x000fce0000011604 */
.L_x_1124:
[----:B------:R-:W-:Y:S05]  /*1950*/  BSYNC B0 ;  /* 0x0000000000007941 */ /* 0x000fea0003800000 */
.L_x_1122:
[----:B------:R-:W-:-:S05]  /*1960*/  IMAD R5, R0, R3, R3 ;  /* 0x0000000300057224 */ /* 0x000fca00078e0203 */
[----:B------:R-:W-:-:S07]  /*1970*/  VIMNMX R2, R2, R5, PT ;  /* 0x0000000502027248 */ /* 0x000fce0003fe0100 */
.L_x_1121:
[----:B------:R-:W0:Y:S01]  /*1980*/  @P1 LDC R4, c[0x0][0x44c] ;  /* 0x00011300ff041b82 */ /* 0x000e220000000800 */
[----:B------:R-:W-:Y:S01]  /*1990*/  VIADD R2, R2, 0x7f ;  /* 0x0000007f02027836 */ /* 0x000fe20000000000 */
[----:B------:R-:W-:Y:S01]  /*19a0*/  ULDC UR4, c[0x0][0x9dc] ;  /* 0x0002770000047ab9 */ /* 0x000fe20000000800 */
[----:B------:R-:W-:Y:S02]  /*19b0*/  IMAD.MOV.U32 R0, RZ, RZ, R15 ;  /* 0x000000ffff007224 */ /* 0x000fe400078e000f */
[----:B------:R-:W-:Y:S01]  /*19c0*/  IMAD.IADD R89, R12, 0x1, -R14 ;  /* 0x000000010c597824 */ /* 0x000fe200078e0a0e */
[----:B------:R-:W-:Y:S02]  /*19d0*/  SHF.R.S32.HI R5, RZ, 0x1f, R2 ;  /* 0x0000001fff057819 */ /* 0x000fe40000011402 */
[----:B------:R-:W1:Y:S02]  /*19e0*/  @P1 LDC R7, c[0x0][0x450] ;  /* 0x00011400ff071b82 */ /* 0x000e640000000800 */
[----:B------:R-:W-:-:S04]  /*19f0*/  LEA.HI R5, R5, R2, RZ, 0x7 ;  /* 0x0000000205057211 */ /* 0x000fc800078f38ff */
[----:B------:R-:W-:-:S04]  /*1a00*/  SHF.R.S32.HI R5, RZ, 0x7, R5 ;  /* 0x00000007ff057819 */ /* 0x000fc80000011405 */
[----:B------:R-:W-:Y:S01]  /*1a10*/  VIMNMX R6, R88, R5, PT ;  /* 0x0000000558067248 */ /* 0x000fe20003fe0100 */
[----:B0-----:R-:W-:-:S05]  /*1a20*/  @P1 IMAD.HI.U32 R4, R15, R4, RZ ;  /* 0x000000040f041227 */ /* 0x001fca00078e00ff */
[----:B-1----:R-:W-:-:S05]  /*1a30*/  @P1 SHF.R.U32.HI R0, RZ, R7, R4 ;  /* 0x00000007ff001219 */ /* 0x002fca0000011604 */
[----:B------:R-:W-:-:S04]  /*1a40*/  IMAD.IADD R0, R89, 0x1, R0 ;  /* 0x0000000159007824 */ /* 0x000fc800078e0200 */
[----:B------:R-:W-:Y:S01]  /*1a50*/  VIADD R2, R0, -UR4 ;  /* 0x8000000400027c36 */ /* 0x000fe20008000000 */
[----:B------:R-:W-:Y:S06]  /*1a60*/  @!P2 BRA `(.L_x_1125) ;  /* 0x000000000044a947 */ /* 0x000fec0003800000 */
[----:B------:R-:W-:Y:S01]  /*1a70*/  ISETP.GT.AND P0, PT, R0, -0x1, PT ;  /* 0xffffffff0000780c */ /* 0x000fe20003f04270 */
[----:B------:R-:W-:-:S12]  /*1a80*/  BSSY B0, `(.L_x_1126) ;  /* 0x000000d000007945 */ /* 0x000fd80003800000 */
[----:B------:R-:W-:Y:S05]  /*1a90*/  @P0 BRA `(.L_x_1127) ;  /* 0x00000000001c0947 */ /* 0x000fea0003800000 */
[----:B------:R-:W-:Y:S02]  /*1aa0*/  ISETP.NE.AND P0, PT, R3, 0x1, PT ;  /* 0x000000010300780c */ /* 0x000fe40003f05270 */
[----:B------:R-:W-:-:S11]  /*1ab0*/  LOP3.LUT R5, RZ, R0, RZ, 0x33, !PT ;  /* 0x00000000ff057212 */ /* 0x000fd600078e33ff */
[----:B------:R-:W0:Y:S02]  /*1ac0*/  @P0 LDC.64 R8, c[0x0][0x9e8] ;  /* 0x00027a00ff080b82 */ /* 0x000e240000000a00 */
[----:B0-----:R-:W-:-:S05]  /*1ad0*/  @P0 IMAD.HI.U32 R0, R5, R8, RZ ;  /* 0x0000000805000227 */ /* 0x001fca00078e00ff */
[----:B------:R-:W-:-:S04]  /*1ae0*/  @P0 SHF.R.U32.HI R5, RZ, R9, R0 ;  /* 0x00000009ff050219 */ /* 0x000fc80000011600 */
[----:B------:R-:W-:Y:S01]  /*1af0*/  LOP3.LUT R0, RZ, R5, RZ, 0x33, !PT ;  /* 0x00000005ff007212 */ /* 0x000fe200078e33ff */
[----:B------:R-:W-:Y:S06]  /*1b00*/  BRA `(.L_x_1128) ;  /* 0x0000000000107947 */ /* 0x000fec0003800000 */
.L_x_1127:
[----:B------:R-:W-:-:S13]  /*1b10*/  ISETP.NE.AND P0, PT, R3, 0x1, PT ;  /* 0x000000010300780c */ /* 0x000fda0003f05270 */
[----:B------:R-:W0:Y:S02]  /*1b20*/  @P0 LDC.64 R4, c[0x0][0x9e8] ;  /* 0x00027a00ff040b82 */ /* 0x000e240000000a00 */
[----:B0-----:R-:W-:-:S05]  /*1b30*/  @P0 IMAD.HI.U32 R4, R0, R4, RZ ;  /* 0x0000000400040227 */ /* 0x001fca00078e00ff */
[----:B------:R-:W-:-:S07]  /*1b40*/  @P0 SHF.R.U32.HI R0, RZ, R5, R4 ;  /* 0x00000005ff000219 */ /* 0x000fce0000011604 */
.L_x_1128:
[----:B------:R-:W-:Y:S05]  /*1b50*/  BSYNC B0 ;  /* 0x0000000000007941 */ /* 0x000fea0003800000 */
.L_x_1126:
[----:B------:R-:W-:-:S05]  /*1b60*/  IMAD R3, R0, R3, RZ ;  /* 0x0000000300037224 */ /* 0x000fca00078e02ff */
[----:B------:R-:W-:-:S07]  /*1b70*/  VIMNMX R2, R2, R3, !PT ;  /* 0x0000000302027248 */ /* 0x000fce0007fe0100 */
.L_x_1125:
[----:B------:R-:W-:Y:S01]  /*1b80*/  SHF.R.S32.HI R3, RZ, 0x1f, R2 ;  /* 0x0000001fff037819 */ /* 0x000fe20000011402 */
[----:B------:R-:W-:Y:S01]  /*1b90*/  BSSY B0, `(.L_x_1129) ;  /* 0x000002a000007945 */ /* 0x000fe20003800000 */
[----:B------:R-:W-:Y:S01]  /*1ba0*/  LOP3.LUT R12, R10, 0xff, RZ, 0xc0, !PT ;  /* 0x000000ff0a0c7812 */ /* 0x000fe200078ec0ff */
[----:B------:R-:W-:Y:S01]  /*1bb0*/  IMAD.MOV.U32 R0, RZ, RZ, RZ ;  /* 0x000000ffff007224 */ /* 0x000fe200078e00ff */
[----:B------:R-:W-:Y:S02]  /*1bc0*/  LEA.HI R3, R3, R2, RZ, 0x7 ;  /* 0x0000000203037211 */ /* 0x000fe400078f38ff */
[----:B------:R-:W-:Y:S01]  /*1bd0*/  SHF.R.U32.HI R4, RZ, 0x10, R10 ;  /* 0x00000010ff047819 */ /* 0x000fe2000001160a */
[----:B------:R0:W-:Y:S01]  /*1be0*/  STL [R1+0x68], R12 ;  /* 0x0000680c01007387 */ /* 0x0001e20000100800 */
[----:B------:R-:W-:-:S03]  /*1bf0*/  SHF.R.S32.HI R3, RZ, 0x7, R3 ;  /* 0x00000007ff037819 */ /* 0x000fc60000011403 */
[----:B------:R0:W-:Y:S01]  /*1c00*/  STL [R1+0x58], R4 ;  /* 0x0000580401007387 */ /* 0x0001e20000100800 */
[----:B------:R-:W-:-:S04]  /*1c10*/  VIMNMX R9, RZ, R3, !PT ;  /* 0x00000003ff097248 */ /* 0x000fc80007fe0100 */
[----:B------:R-:W-:-:S13]  /*1c20*/  ISETP.GT.AND P0, PT, R6, R9, PT ;  /* 0x000000090600720c */ /* 0x000fda0003f04270 */
[----:B0-----:R-:W-:Y:S05]  /*1c30*/  @!P0 BRA `(.L_x_1130) ;  /* 0x00000000007c8947 */ /* 0x001fea0003800000 */
[----:B------:R-:W-:Y:S01]  /*1c40*/  ISETP.NE.AND P0, PT, R4, RZ, PT ;  /* 0x000000ff0400720c */ /* 0x000fe20003f05270 */
[----:B------:R-:W-:-:S03]  /*1c50*/  ULDC UR4, c[0x0][0x9f0] ;  /* 0x00027c0000047ab9 */ /* 0x000fc60000000800 */
[----:B------:R-:W-:-:S04]  /*1c60*/  SEL R13, R4, UR4, P0 ;  /* 0x00000004040d7c07 */ /* 0x000fc80008000000 */
[-C--:B------:R-:W-:Y:S02]  /*1c70*/  IABS R5, R13.reuse ;  /* 0x0000000d00057213 */ /* 0x080fe40000000000 */
[----:B------:R-:W-:Y:S02]  /*1c80*/  IADD3 R0, R13, -0x1, R6 ;  /* 0xffffffff0d007810 */ /* 0x000fe40007ffe006 */
[----:B------:R-:W0:Y:S01]  /*1c90*/  I2F.RP R4, R5 ;  /* 0x0000000500047306 */ /* 0x000e220000209400 */
[----:B------:R-:W-:Y:S02]  /*1ca0*/  IABS R10, R13 ;  /* 0x0000000d000a7213 */ /* 0x000fe40000000000 */
[----:B------:R-:W-:-:S05]  /*1cb0*/  IMAD.IADD R0, R0, 0x1, -R9 ;  /* 0x0000000100007824 */ /* 0x000fca00078e0a09 */
[----:B0-----:R-:W0:Y:S02]  /*1cc0*/  MUFU.RCP R4, R4 ;  /* 0x0000000400047308 */ /* 0x001e240000001000 */
[----:B0-----:R-:W-:Y:S02]  /*1cd0*/  VIADD R2, R4, 0xffffffe ;  /* 0x0ffffffe04027836 */ /* 0x001fe40000000000 */
[----:B------:R-:W-:-:S04]  /*1ce0*/  IMAD.MOV R4, RZ, RZ, -R10 ;  /* 0x000000ffff047224 */ /* 0x000fc800078e0a0a */
[----:B------:R0:W1:Y:S02]  /*1cf0*/  F2I.FTZ.U32.TRUNC.NTZ R3, R2 ;  /* 0x0000000200037305 */ /* 0x000064000021f000 */
[----:B0-----:R-:W-:Y:S02]  /*1d00*/  IMAD.MOV.U32 R2, RZ, RZ, RZ ;  /* 0x000000ffff027224 */ /* 0x001fe400078e00ff */
[----:B-1----:R-:W-:-:S04]  /*1d10*/  IMAD.MOV R8, RZ, RZ, -R3 ;  /* 0x000000ffff087224 */ /* 0x002fc800078e0a03 */
[----:B------:R-:W-:Y:S01]  /*1d20*/  IMAD R7, R8, R5, RZ ;  /* 0x0000000508077224 */ /* 0x000fe200078e02ff */
[----:B------:R-:W-:Y:S02]  /*1d30*/  IABS R8, R0 ;  /* 0x0000000000087213 */ /* 0x000fe40000000000 */
[----:B------:R-:W-:Y:S01]  /*1d40*/  LOP3.LUT R0, R0, R13, RZ, 0x3c, !PT ;  /* 0x0000000d00007212 */ /* 0x000fe200078e3cff */
[----:B------:R-:W-:-:S03]  /*1d50*/  IMAD.HI.U32 R3, R3, R7, R2 ;  /* 0x0000000703037227 */ /* 0x000fc600078e0002 */
[----:B------:R-:W-:Y:S01]  /*1d60*/  ISETP.GE.AND P2, PT, R0, RZ, PT ;  /* 0x000000ff0000720c */ /* 0x000fe20003f46270 */
[----:B------:R-:W-:-:S04]  /*1d70*/  IMAD.MOV.U32 R2, RZ, RZ, R8 ;  /* 0x000000ffff027224 */ /* 0x000fc800078e0008 */
        /* <DEDUP_REMOVED lines=11> */
.L_x_1130:
[----:B------:R-:W-:Y:S05]  /*1e30*/  BSYNC B0 ;  /* 0x0000000000007941 */ /* 0x000fea0003800000 */
.L_x_1129:
[----:B------:R-:W-:Y:S01]  /*1e40*/  IMAD R3, R12, R0, R9 ;  /* 0x000000000c037224 */ /* 0x000fe200078e0209 */
        /* <DEDUP_REMOVED lines=35> */
.L_x_1133:
[----:B------:R-:W-:Y:S05]  /*2080*/  BSYNC B6 ;  /* 0x0000000000067941 */ /* 0x000fea0003800000 */
.L_x_1132:
        /* <DEDUP_REMOVED lines=20> */
.L_x_1135:
[----:B------:R-:W-:Y:S05]  /*21d0*/  BSYNC B6 ;  /* 0x0000000000067941 */ /* 0x000fea0003800000 */
.L_x_1134:
[----:B------:R-:W-:Y:S01]  /*21e0*/  ULDC.64 UR4, c[0x0][0x9f8] ;  /* 0x00027e0000047ab9 */ /* 0x000fe20000000a00 */
[----:B------:R-:W-:Y:S01]  /*21f0*/  IMAD.MOV.U32 R0, RZ, RZ, R31 ;  /* 0x000000ffff007224 */ /* 0x000fe200078e001f */
[----:B------:R-:W-:Y:S01]  /*2200*/  ISETP.NE.U32.AND P0, PT, RZ, UR4, PT ;  /* 0x00000004ff007c0c */ /* 0x000fe2000bf05070 */
[----:B------:R-:W2:Y:S01]  /*2210*/  LDL.64 R14, [R1+0x10] ;  /* 0x00001000010e7983 */ /* 0x000ea20000100a00 */
[----:B------:R-:W0:Y:S03]  /*2220*/  LDC.64 R6, c[0x0][0x300] ;  /* 0x0000c000ff067b82 */ /* 0x000e260000000a00 */
[----:B------:R-:W2:Y:S01]  /*2230*/  LDL.64 R32, [R1+0x10] ;  /* 0x0000100001207983 */ /* 0x000ea20000100a00 */
[----:B------:R-:W-:Y:S01]  /*2240*/  ISETP.NE.AND.EX P0, PT, RZ, UR5, PT, P0 ;  /* 0x00000005ff007c0c */ /* 0x000fe2000bf05300 */
[----:B------:R-:W-:Y:S01]  /*2250*/  IMAD.IADD R27, R27, 0x1, R28 ;  /* 0x000000011b1b7824 */ /* 0x000fe200078e021c */
[----:B------:R-:W-:Y:S01]  /*2260*/  SHF.R.S32.HI R153, RZ, 0x1f, R152 ;  /* 0x0000001fff997819 */ /* 0x000fe20000011498 */
[----:B------:R-:W-:Y:S01]  /*2270*/  ULDC.64 UR4, c[0x0][0x308] ;  /* 0x0000c20000047ab9 */ /* 0x000fe20000000a00 */
[----:B------:R-:W-:Y:S01]  /*2280*/  ULDC.64 UR6, c[0x0][0x330] ;  /* 0x0000cc0000067ab9 */ /* 0x000fe20000000a00 */
[----:B------:R-:W-:Y:S01]  /*2290*/  ULDC.64 UR8, c[0x0][0xa08] ;  /* 0x0002820000087ab9 */ /* 0x000fe20000000a00 */
[----:B------:R-:W1:Y:S08]  /*22a0*/  LDC.64 R62, c[0x0][0x408] ;  /* 0x00010200ff3e7b82 */ /* 0x000e700000000a00 */
[----:B------:R-:W3:Y:S01]  /*22b0*/  @P0 LDC.64 R4, c[0x0][0x9f8] ;  /* 0x00027e00ff040b82 */ /* 0x000ee20000000a00 */
[----:B------:R-:W-:Y:S01]  /*22c0*/  SHF.R.S32.HI R20, RZ, 0x1f, R154 ;  /* 0x0000001fff147819 */ /* 0x000fe2000001149a */
[----:B------:R-:W4:Y:S01]  /*22d0*/  LDL R28, [R1+0x78] ;  /* 0x00007800011c7983 */ /* 0x000f220000100800 */
[----:B---3--:R-:W-:-:S05]  /*22e0*/  @P0 IMAD.WIDE R4, R31, 0x4, R4 ;  /* 0x000000041f040825 */ /* 0x008fca00078e0204 */
[----:B------:R3:W4:Y:S01]  /*22f0*/  @P0 LDG.E R0, desc[UR42][R4.64] ;  /* 0x0000002a04000981 */ /* 0x000722000c1e1900 */
[----:B------:R-:W-:Y:S01]  /*2300*/  SHF.R.S32.HI R3, RZ, 0x1f, R27 ;  /* 0x0000001fff037819 */ /* 0x000fe2000001141b */
[----:B0-----:R-:W-:-:S04]  /*2310*/  IMAD.WIDE.U32 R8, R27, R6, RZ ;  /* 0x000000061b087225 */ /* 0x001fc800078e00ff */
[----:B------:R-:W-:-:S04]  /*2320*/  IMAD R10, R3, R6, RZ ;  /* 0x00000006030a7224 */ /* 0x000fc800078e02ff */
[----:B------:R-:W-:-:S04]  /*2330*/  IMAD R11, R27, R7, R10 ;  /* 0x000000071b0b7224 */ /* 0x000fc800078e020a */
[----:B------:R-:W-:Y:S02]  /*2340*/  IMAD.IADD R9, R9, 0x1, R11 ;  /* 0x0000000109097824 */ /* 0x000fe400078e020b */
[C---:B------:R-:W-:Y:S01]  /*2350*/  IMAD.WIDE.U32 R56, R30.reuse, UR6, R152 ;  /* 0x000000061e387c25 */ /* 0x040fe2000f8e0098 */
[----:B------:R-:W-:Y:S01]  /*2360*/  ISETP.NE.U32.AND P0, PT, RZ, UR8, PT ;  /* 0x00000008ff007c0c */ /* 0x000fe2000bf05070 */
[----:B------:R-:W0:Y:S02]  /*2370*/  LDC R11, c[0x0][0x3f4] ;  /* 0x0000fd00ff0b7b82 */ /* 0x000e240000000800 */
[----:B---3--:R-:W-:-:S04]  /*2380*/  IMAD.WIDE.U32 R4, R30, UR4, R8 ;  /* 0x000000041e047c25 */ /* 0x008fc8000f8e0008 */
[C---:B------:R-:W-:Y:S01]  /*2390*/  IMAD R57, R30.reuse, UR7, R57 ;  /* 0x000000071e397c24 */ /* 0x040fe2000f8e0239 */
[----:B------:R-:W-:Y:S01]  /*23a0*/  ISETP.NE.AND.EX P0, PT, RZ, UR9, PT, P0 ;  /* 0x00000009ff007c0c */ /* 0x000fe2000bf05300 */
[----:B------:R-:W-:Y:S01]  /*23b0*/  IMAD R59, R30, UR5, R5 ;  /* 0x000000051e3b7c24 */ /* 0x000fe2000f8e0205 */
[----:B------:R-:W-:Y:S01]  /*23c0*/  ULDC.64 UR4, c[0x0][0x310] ;  /* 0x0000c40000047ab9 */ /* 0x000fe20000000a00 */
[----:B------:R-:W3:Y:S01]  /*23d0*/  LDL R30, [R1+0x20] ;  /* 0x00002000011e7983 */ /* 0x000ee20000100800 */
[----:B------:R-:W-:Y:S01]  /*23e0*/  IMAD.MOV.U32 R58, RZ, RZ, R4 ;  /* 0x000000ffff3a7224 */ /* 0x000fe200078e0004 */
[----:B------:R-:W-:Y:S01]  /*23f0*/  ULDC.64 UR6, c[0x0][0x338] ;  /* 0x0000ce0000067ab9 */ /* 0x000fe20000000a00 */
[----:B------:R-:W-:-:S04]  /*2400*/  IMAD.WIDE.U32 R8, R154, R6, R152 ;  /* 0x000000069a087225 */ /* 0x000fc800078e0098 */
[----:B--2---:R-:W-:Y:S02]  /*2410*/  IMAD.MOV.U32 R32, RZ, RZ, R14 ;  /* 0x000000ffff207224 */ /* 0x004fe400078e000e */
[----:B------:R-:W-:-:S03]  /*2420*/  IMAD R14, R20, R6, RZ ;  /* 0x00000006140e7224 */ /* 0x000fc600078e02ff */
[----:B------:R-:W-:Y:S01]  /*2430*/  SHF.R.S32.HI R33, RZ, 0x1f, R32 ;  /* 0x0000001fff217819 */ /* 0x000fe20000011420 */
[----:B------:R-:W-:-:S04]  /*2440*/  IMAD R14, R154, R7, R14 ;  /* 0x000000079a0e7224 */ /* 0x000fc800078e020e */
[----:B------:R2:W-:Y:S01]  /*2450*/  STL [R1+0x14], R33 ;  /* 0x0000142101007387 */ /* 0x0005e20000100800 */
[----:B----4-:R-:W-:Y:S02]  /*2460*/  SHF.R.S32.HI R5, RZ, 0x1f, R0 ;  /* 0x0000001fff057819 */ /* 0x010fe40000011400 */
[----:B------:R-:W-:Y:S02]  /*2470*/  SEL R13, R0, RZ, !P0 ;  /* 0x000000ff000d7207 */ /* 0x000fe40004000000 */
[----:B------:R-:W-:Y:S02]  /*2480*/  SEL R12, R5, RZ, !P0 ;  /* 0x000000ff050c7207 */ /* 0x000fe40004000000 */
[----:B------:R-:W4:Y:S01]  /*2490*/  LDC.64 R4, c[0x0][0x3f8] ;  /* 0x0000fe00ff047b82 */ /* 0x000f220000000a00 */
[----:B------:R-:W-:-:S04]  /*24a0*/  IMAD.WIDE.U32 R58, R13, UR4, R58 ;  /* 0x000000040d3a7c25 */ /* 0x000fc8000f8e003a */
[----:B------:R-:W-:Y:S01]  /*24b0*/  IMAD R0, R12, UR4, RZ ;  /* 0x000000040c007c24 */ /* 0x000fe2000f8e02ff */
[----:B------:R-:W-:Y:S02]  /*24c0*/  ULDC UR4, c[0x0][0x2f4] ;  /* 0x0000bd0000047ab9 */ /* 0x000fe40000000800 */
[----:B------:R-:W-:Y:S01]  /*24d0*/  ISETP.GE.AND P0, PT, R152, UR4, PT ;  /* 0x0000000498007c0c */ /* 0x000fe2000bf06270 */
[----:B------:R-:W-:-:S03]  /*24e0*/  IMAD R75, R13, UR5, R0 ;  /* 0x000000050d4b7c24 */ /* 0x000fc6000f8e0200 */
[----:B------:R-:W-:Y:S01]  /*24f0*/  SEL R0, RZ, 0x1, P0 ;  /* 0x00000001ff007807 */ /* 0x000fe20000000000 */
[----:B------:R-:W-:Y:S01]  /*2500*/  IMAD.IADD R75, R59, 0x1, R75 ;  /* 0x000000013b4b7824 */ /* 0x000fe200078e024b */
[----:B------:R-:W-:-:S04]  /*2510*/  IADD3 R74, P0, R58, R8, RZ ;  /* 0x000000083a4a7210 */ /* 0x000fc80007f1e0ff */
[----:B------:R-:W-:Y:S02]  /*2520*/  IADD3.X R73, R75, R9, R14, P0, !PT ;  /* 0x000000094b497210 */ /* 0x000fe400007fe40e */
[----:B------:R-:W2:Y:S01]  /*2530*/  LDL R14, [R1+0x30] ;  /* 0x00003000010e7983 */ /* 0x000ea20000100800 */
[C---:B------:R-:W-:Y:S01]  /*2540*/  VIADD R80, R152.reuse, 0x20 ;  /* 0x0000002098507836 */ /* 0x040fe20000000000 */
[-C--:B0-----:R-:W-:Y:S01]  /*2550*/  ISETP.GE.AND P0, PT, R152, R11.reuse, PT ;  /* 0x0000000b9800720c */ /* 0x081fe20003f06270 */
[----:B------:R-:W-:Y:S02]  /*2560*/  IMAD R12, R12, UR6, RZ ;  /* 0x000000060c0c7c24 */ /* 0x000fe4000f8e02ff */
[----:B-1----:R-:W-:Y:S01]  /*2570*/  IMAD R9, R20, R62, RZ ;  /* 0x0000003e14097224 */ /* 0x002fe200078e02ff */
[C---:B------:R-:W-:Y:S02]  /*2580*/  ISETP.GE.AND P1, PT, R80.reuse, UR4, PT ;  /* 0x0000000450007c0c */ /* 0x040fe4000bf26270 */
[----:B------:R-:W-:Y:S01]  /*2590*/  ISETP.GE.AND P2, PT, R80, R11, PT ;  /* 0x0000000b5000720c */ /* 0x000fe20003f46270 */
[----:B------:R-:W-:Y:S01]  /*25a0*/  IMAD.WIDE.U32 R56, R13, UR6, R56 ;  /* 0x000000060d387c25 */ /* 0x000fe2000f8e0038 */
[----:B------:R-:W-:-:S03]  /*25b0*/  SEL R10, RZ, 0xffffffff, P1 ;  /* 0xffffffffff0a7807 */ /* 0x000fc60000800000 */
[----:B------:R-:W-:Y:S01]  /*25c0*/  IMAD R29, R13, UR7, R12 ;  /* 0x000000070d1d7c24 */ /* 0x000fe2000f8e020c */
[C---:B------:R-:W-:Y:S01]  /*25d0*/  SEL R13, R11.reuse, RZ, P2 ;  /* 0x000000ff0b0d7207 */ /* 0x040fe20001000000 */
[----:B------:R-:W-:Y:S01]  /*25e0*/  IMAD R21, R154, R63, R9 ;  /* 0x0000003f9a157224 */ /* 0x000fe200078e0209 */
[----:B------:R-:W-:Y:S01]  /*25f0*/  SEL R9, R11, RZ, P0 ;  /* 0x000000ff0b097207 */ /* 0x000fe20000000000 */
[----:B------:R-:W-:Y:S02]  /*2600*/  IMAD.SHL.U32 R15, R10, 0x2, RZ ;  /* 0x000000020a0f7824 */ /* 0x000fe400078e00ff */
[----:B----4-:R-:W-:Y:S02]  /*2610*/  IMAD R8, R20, R4, RZ ;  /* 0x0000000414087224 */ /* 0x010fe400078e02ff */
[----:B------:R-:W-:Y:S02]  /*2620*/  IMAD.IADD R9, R152, 0x1, R9 ;  /* 0x0000000198097824 */ /* 0x000fe400078e0209 */
[----:B------:R-:W-:Y:S01]  /*2630*/  IMAD.IADD R13, R80, 0x1, R13 ;  /* 0x00000001500d7824 */ /* 0x000fe200078e020d */
[----:B------:R-:W-:Y:S01]  /*2640*/  LOP3.LUT R0, R15, 0x2, R0, 0xe2, !PT ;  /* 0x000000020f007812 */ /* 0x000fe200078ee200 */
[----:B------:R-:W-:Y:S01]  /*2650*/  IMAD R15, R154, R5, R8 ;  /* 0x000000059a0f7224 */ /* 0x000fe200078e0208 */
[----:B------:R-:W-:-:S02]  /*2660*/  SHF.R.S32.HI R8, RZ, 0x1f, R9 ;  /* 0x0000001fff087819 */ /* 0x000fc40000011409 */
[----:B------:R-:W-:Y:S02]  /*2670*/  SHF.R.S32.HI R10, RZ, 0x1f, R13 ;  /* 0x0000001fff0a7819 */ /* 0x000fe4000001140d */
[----:B------:R-:W-:Y:S02]  /*2680*/  LEA.HI R72, R8, R9, RZ, 0x4 ;  /* 0x0000000908487211 */ /* 0x000fe400078f20ff */
[----:B------:R-:W-:Y:S02]  /*2690*/  LEA.HI R71, R10, R13, RZ, 0x4 ;  /* 0x0000000d0a477211 */ /* 0x000fe400078f20ff */
[----:B------:R-:W-:Y:S02]  /*26a0*/  LEA.HI R8, R8, R9, RZ, 0x5 ;  /* 0x0000000908087211 */ /* 0x000fe400078f28ff */
[----:B------:R-:W-:-:S03]  /*26b0*/  LEA.HI R10, R10, R13, RZ, 0x5 ;  /* 0x0000000d0a0a7211 */ /* 0x000fc600078f28ff */
[----:B------:R-:W-:Y:S01]  /*26c0*/  IMAD.SHL.U32 R9, R8, 0x80, RZ ;  /* 0x0000008008097824 */ /* 0x000fe200078e00ff */
[----:B---3--:R-:W-:Y:S01]  /*26d0*/  LOP3.LUT R8, R30, 0x10, R72, 0xf8, !PT ;  /* 0x000000101e087812 */ /* 0x008fe200078ef848 */
[----:B------:R-:W-:Y:S01]  /*26e0*/  IMAD.SHL.U32 R12, R10, 0x80, RZ ;  /* 0x000000800a0c7824 */ /* 0x000fe200078e00ff */
[----:B------:R-:W-:Y:S02]  /*26f0*/  LOP3.LUT R10, R30, 0x10, R71, 0xf8, !PT ;  /* 0x000000101e0a7812 */ /* 0x000fe400078ef847 */
[----:B------:R-:W0:Y:S01]  /*2700*/  S2R R30, SR_TID.X ;  /* 0x00000000001e7919 */ /* 0x000e220000002100 */
[----:B-----5:R-:W-:Y:S01]  /*2710*/  SHF.R.S32.HI R13, RZ, 0x1f, R24 ;  /* 0x0000001fff0d7819 */ /* 0x020fe20000011418 */
[----:B------:R-:W-:Y:S01]  /*2720*/  IMAD.WIDE.U32 R54, R154, R4, R32 ;  /* 0x000000049a367225 */ /* 0x000fe200078e0020 */
[----:B------:R-:W-:Y:S02]  /*2730*/  LOP3.LUT R9, R9, 0xfffff000, RZ, 0xc0, !PT ;  /* 0xfffff00009097812 */ /* 0x000fe400078ec0ff */
[----:B------:R-:W-:Y:S01]  /*2740*/  LOP3.LUT R8, R8, R28, RZ, 0x3c, !PT ;  /* 0x0000001c08087212 */ /* 0x000fe200078e3cff */
[----:B------:R-:W-:Y:S01]  /*2750*/  IMAD.WIDE.U32 R52, R154, R4, R152 ;  /* 0x000000049a347225 */ /* 0x000fe200078e0098 */
[----:B------:R-:W-:-:S03]  /*2760*/  P2R R81, PR, RZ, 0x4 ;  /* 0x00000004ff517803 */ /* 0x000fc60000000000 */
[----:B------:R-:W-:Y:S01]  /*2770*/  IMAD.WIDE.U32 R50, R154, R62, R32 ;  /* 0x0000003e9a327225 */ /* 0x000fe200078e0020 */
[----:B------:R-:W-:-:S03]  /*2780*/  LOP3.LUT R12, R12, 0xfffff000, RZ, 0xc0, !PT ;  /* 0xfffff0000c0c7812 */ /* 0x000fc600078ec0ff */
[----:B------:R-:W-:Y:S01]  /*2790*/  IMAD.WIDE.U32 R48, R154, R62, R152 ;  /* 0x0000003e9a307225 */ /* 0x000fe200078e0098 */
[----:B------:R-:W-:Y:S02]  /*27a0*/  LOP3.LUT R69, R10, R28, RZ, 0x3c, !PT ;  /* 0x0000001c0a457212 */ /* 0x000fe400078e3cff */
[----:B------:R-:W-:Y:S01]  /*27b0*/  IADD3 R46, P2, R154, R27, RZ ;  /* 0x0000001b9a2e7210 */ /* 0x000fe20007f5e0ff */
[----:B------:R-:W-:Y:S02]  /*27c0*/  IMAD.IADD R55, R55, 0x1, R15 ;  /* 0x0000000137377824 */ /* 0x000fe400078e020f */
[----:B------:R-:W-:Y:S02]  /*27d0*/  IMAD.IADD R53, R15, 0x1, R53 ;  /* 0x000000010f357824 */ /* 0x000fe400078e0235 */
[----:B------:R-:W-:Y:S02]  /*27e0*/  IMAD.IADD R51, R51, 0x1, R21 ;  /* 0x0000000133337824 */ /* 0x000fe400078e0215 */
[----:B------:R-:W-:Y:S01]  /*27f0*/  IMAD.IADD R49, R21, 0x1, R49 ;  /* 0x0000000115317824 */ /* 0x000fe200078e0231 */
[----:B------:R-:W-:Y:S01]  /*2800*/  SHF.L.U64.HI R68, R6, 0x7, R7 ;  /* 0x0000000706447819 */ /* 0x000fe20000010207 */
[----:B------:R-:W-:Y:S01]  /*2810*/  IMAD.WIDE.U32 R54, R24, R4, R54 ;  /* 0x0000000418367225 */ /* 0x000fe200078e0036 */
[----:B------:R-:W-:-:S03]  /*2820*/  LOP3.LUT R7, R71, 0xfffffff0, RZ, 0xc0, !PT ;  /* 0xfffffff047077812 */ /* 0x000fc600078ec0ff */
[----:B------:R-:W-:Y:S02]  /*2830*/  VIADD R64, R152, 0x40 ;  /* 0x0000004098407836 */ /* 0x000fe40000000000 */
[----:B------:R-:W-:Y:S01]  /*2840*/  IMAD.X R47, R20, 0x1, R3, P2 ;  /* 0x00000001142f7824 */ /* 0x000fe200010e0603 */
[----:B------:R-:W-:Y:S01]  /*2850*/  LOP3.LUT R20, R72, 0xfffffff0, RZ, 0xc0, !PT ;  /* 0xfffffff048147812 */ /* 0x000fe200078ec0ff */
[----:B------:R-:W-:Y:S01]  /*2860*/  IMAD.WIDE.U32 R52, R24, R4, R52 ;  /* 0x0000000418347225 */ /* 0x000fe200078e0034 */
[----:B------:R-:W-:-:S03]  /*2870*/  SHF.L.U64.HI R66, R4, 0x7, R5 ;  /* 0x0000000704427819 */ /* 0x000fc60000010205 */
[----:B------:R-:W-:Y:S01]  /*2880*/  IMAD.WIDE.U32 R50, R24, R62, R50 ;  /* 0x0000003e18327225 */ /* 0x000fe200078e0032 */
[----:B------:R-:W-:-:S03]  /*2890*/  LOP3.LUT R45, R0, 0x1, RZ, 0xc0, !PT ;  /* 0x00000001002d7812 */ /* 0x000fc600078ec0ff */
[----:B------:R-:W-:Y:S01]  /*28a0*/  IMAD.WIDE.U32 R48, R24, R62, R48 ;  /* 0x0000003e18307225 */ /* 0x000fe200078e0030 */
[----:B------:R-:W-:Y:S02]  /*28b0*/  LOP3.LUT R44, R0, 0x2, RZ, 0xc0, !PT ;  /* 0x00000002002c7812 */ /* 0x000fe400078ec0ff */
[----:B------:R-:W-:Y:S01]  /*28c0*/  ISETP.GE.AND P1, PT, R64, UR4, PT ;  /* 0x0000000440007c0c */ /* 0x000fe2000bf26270 */
[----:B------:R-:W-:Y:S01]  /*28d0*/  IMAD.SHL.U32 R67, R6, 0x80, RZ ;  /* 0x0000008006437824 */ /* 0x000fe200078e00ff */
[----:B------:R-:W-:Y:S01]  /*28e0*/  SHF.R.S32.HI R3, RZ, 0x1f, R7 ;  /* 0x0000001fff037819 */ /* 0x000fe20000011407 */
[----:B------:R-:W-:Y:S02]  /*28f0*/  IMAD.SHL.U32 R65, R4, 0x80, RZ ;  /* 0x0000008004417824 */ /* 0x000fe400078e00ff */
[----:B------:R-:W-:Y:S02]  /*2900*/  IMAD.SHL.U32 R60, R11, 0x2, RZ ;  /* 0x000000020b3c7824 */ /* 0x000fe400078e00ff */
[----:B------:R-:W-:Y:S01]  /*2910*/  IMAD.IADD R0, R57, 0x1, R29 ;  /* 0x0000000139007824 */ /* 0x000fe200078e021d */
[----:B--2---:R-:W-:Y:S01]  /*2920*/  IADD3 R70, R8, R9, R14 ;  /* 0x0000000908467210 */ /* 0x004fe20007ffe00e */
[----:B------:R-:W-:-:S02]  /*2930*/  IMAD R8, R13, R4, RZ ;  /* 0x000000040d087224 */ /* 0x000fc400078e02ff */
[----:B------:R-:W-:Y:S01]  /*2940*/  IMAD R13, R13, R62, RZ ;  /* 0x0000003e0d0d7224 */ /* 0x000fe200078e02ff */
[----:B------:R-:W-:Y:S01]  /*2950*/  IADD3 R69, R69, R12, R14 ;  /* 0x0000000c45457210 */ /* 0x000fe20007ffe00e */
[C---:B------:R-:W-:Y:S01]  /*2960*/  IMAD R21, R24.reuse, R5, R8 ;  /* 0x0000000518157224 */ /* 0x040fe200078e0208 */
[----:B0-----:R-:W-:Y:S01]  /*2970*/  SHF.R.U32.HI R14, RZ, 0x7, R30 ;  /* 0x00000007ff0e7819 */ /* 0x001fe2000001161e */
[----:B------:R-:W-:Y:S01]  /*2980*/  IMAD R13, R24, R63, R13 ;  /* 0x0000003f180d7224 */ /* 0x000fe200078e020d */
[C---:B------:R-:W-:Y:S01]  /*2990*/  SHF.L.U64.HI R63, R62.reuse, 0x7, R63 ;  /* 0x000000073e3f7819 */ /* 0x040fe2000001023f */
[----:B------:R-:W-:Y:S01]  /*29a0*/  IMAD.IADD R27, R55, 0x1, R21 ;  /* 0x00000001371b7824 */ /* 0x000fe200078e0215 */
[----:B------:R-:W-:Y:S01]  /*29b0*/  SHF.R.S32.HI R4, RZ, 0x1f, R20 ;  /* 0x0000001fff047819 */ /* 0x000fe20000011414 */
[----:B------:R-:W-:Y:S02]  /*29c0*/  IMAD.SHL.U32 R62, R62, 0x80, RZ ;  /* 0x000000803e3e7824 */ /* 0x000fe400078e00ff */
[----:B------:R-:W-:-:S02]  /*29d0*/  VIADD R61, R14, 0x8 ;  /* 0x000000080e3d7836 */ /* 0x000fc40000000000 */
[----:B------:R-:W-:Y:S02]  /*29e0*/  IMAD.IADD R21, R21, 0x1, R53 ;  /* 0x0000000115157824 */ /* 0x000fe400078e0235 */
[----:B------:R-:W-:Y:S02]  /*29f0*/  IMAD.IADD R6, R51, 0x1, R13 ;  /* 0x0000000133067824 */ /* 0x000fe400078e020d */
[----:B------:R-:W-:-:S07]  /*2a00*/  IMAD.IADD R5, R13, 0x1, R49 ;  /* 0x000000010d057824 */ /* 0x000fce00078e0231 */
.L_x_1175:
[----:B------:R-:W2:Y:S01]  /*2a10*/  LDL R8, [R1+0x50] ;  /* 0x0000500001087983 */ /* 0x000ea20000100800 */
[----:B0-----:R-:W0:Y:S01]  /*2a20*/  LDC R86, c[0x0][0x3f4] ;  /* 0x0000fd00ff567b82 */ /* 0x001e220000000800 */
[----:B------:R-:W-:Y:S01]  /*2a30*/  VIADD R10, R2, 0xffffffff ;  /* 0xffffffff020a7836 */ /* 0x000fe20000000000 */
[----:B------:R-:W-:Y:S05]  /*2a40*/  YIELD ;  /* 0x0000000000007946 */ /* 0x000fea0003800000 */
[----:B---3--:R-:W-:Y:S01]  /*2a50*/  SHF.R.S32.HI R12, RZ, 0x1f, R10 ;  /* 0x0000001fff0c7819 */ /* 0x008fe2000001140a */
[----:B----4-:R-:W1:Y:S01]  /*2a60*/  LDC.64 R76, c[0x0][0x2e8] ;  /* 0x0000ba00ff4c7b82 */ /* 0x010e620000000a00 */
[-C--:B------:R-:W-:Y:S01]  /*2a70*/  IMAD R2, R68, R10.reuse, RZ ;  /* 0x0000000a44027224 */ /* 0x080fe200078e02ff */
[----:B------:R-:W-:Y:S01]  /*2a80*/  BSSY B0, `(.L_x_1136) ;  /* 0x00003e0000007945 */ /* 0x000fe20003800000 */
[----:B------:R-:W-:Y:S01]  /*2a90*/  IMAD.WIDE.U32 R36, R67, R10, RZ ;  /* 0x0000000a43247225 */ /* 0x000fe200078e00ff */
[----:B------:R-:W-:-:S03]  /*2aa0*/  ISETP.GT.AND P2, PT, R10, R25, PT ;  /* 0x000000190a00720c */ /* 0x000fc60003f44270 */
[----:B------:R-:W-:Y:S02]  /*2ab0*/  IMAD R79, R12, R67, R2 ;  /* 0x000000430c4f7224 */ /* 0x000fe400078e0202 */
[----:B------:R-:W-:Y:S02]  /*2ac0*/  IMAD.MOV.U32 R2, RZ, RZ, R10 ;  /* 0x000000ffff027224 */ /* 0x000fe400078e000a */
[----:B------:R-:W-:Y:S01]  /*2ad0*/  IMAD.IADD R79, R37, 0x1, R79 ;  /* 0x00000001254f7824 */ /* 0x000fe200078e024f */
[----:B0-----:R-:W-:Y:S02]  /*2ae0*/  ISETP.GE.AND P3, PT, R86, 0x1, PT ;  /* 0x000000015600780c */ /* 0x001fe40003f66270 */
[----:B-1----:R-:W-:-:S04]  /*2af0*/  IADD3 R32, P4, P5, R36, R76, R74 ;  /* 0x0000004c24207210 */ /* 0x002fc80007d9e04a */
[----:B------:R-:W-:Y:S01]  /*2b00*/  IADD3.X R33, R79, R77, R73, P4, P5 ;  /* 0x0000004d4f217210 */ /* 0x000fe200027ea449 */
[----:B--2---:R-:W-:-:S04]  /*2b10*/  IMAD R83, R19, 0x3000, R8 ;  /* 0x0000300013537824 */ /* 0x004fc800078e0208 */
[----:B------:R-:W-:Y:S02]  /*2b20*/  IMAD.IADD R83, R16, 0x1, R83 ;  /* 0x0000000110537824 */ /* 0x000fe400078e0253 */
        /* <DEDUP_REMOVED lines=23> */
[----:B------:R-:W2:Y:S01]  /*2ca0*/  LDL.64 R90, [R1+0x10] ;  /* 0x00001000015a7983 */ /* 0x000ea20000100a00 */
[----:B------:R-:W-:Y:S01]  /*2cb0*/  ULDC.64 UR4, c[0x0][0x3e8] ;  /* 0x0000fa0000047ab9 */ /* 0x000fe20000000a00 */
[----:B------:R-:W-:Y:S02]  /*2cc0*/  ULDC.64 UR6, c[0x0][0x400] ;  /* 0x0001000000067ab9 */ /* 0x000fe40000000a00 */
[----:B------:R-:W3:Y:S04]  /*2cd0*/  LDL R82, [R1+0x28] ;  /* 0x0000280001527983 */ /* 0x000ee80000100800 */
[----:B------:R-:W4:Y:S01]  /*2ce0*/  LDL R78, [R1+0x2c] ;  /* 0x00002c00014e7983 */ /* 0x000f220000100800 */
[----:B------:R-:W-:Y:S02]  /*2cf0*/  IADD3 R40, P3, P5, R54, UR4, R40 ;  /* 0x0000000436287c10 */ /* 0x000fe4000fd7e028 */
[----:B------:R-:W-:-:S02]  /*2d00*/  CS2R R34, SRZ ;  /* 0x0000000000227805 */ /* 0x000fc4000001ff00 */
[----:B------:R-:W-:Y:S02]  /*2d10*/  CS2R R36, SRZ ;  /* 0x0000000000247805 */ /* 0x000fe4000001ff00 */
[----:B------:R-:W-:Y:S02]  /*2d20*/  IADD3.X R41, R27, UR5, R42, P3, P5 ;  /* 0x000000051b297c10 */ /* 0x000fe40009fea42a */
[----:B------:R-:W-:-:S04]  /*2d30*/  IADD3 R38, P3, P5, R50, UR6, R38 ;  /* 0x0000000632267c10 */ /* 0x000fc8000fd7e026 */
[----:B------:R-:W-:Y:S02]  /*2d40*/  IADD3.X R39, R6, UR7, R43, P3, P5 ;  /* 0x0000000706277c10 */ /* 0x000fe40009fea42b */
[----:B------:R-:W-:Y:S02]  /*2d50*/  CS2R R28, SRZ ;  /* 0x00000000001c7805 */ /* 0x000fe4000001ff00 */
[----:B------:R-:W-:Y:S02]  /*2d60*/  CS2R R12, SRZ ;  /* 0x00000000000c7805 */ /* 0x000fe4000001ff00 */
[----:B------:R-:W-:Y:S02]  /*2d70*/  CS2R R30, SRZ ;  /* 0x00000000001e7805 */ /* 0x000fe4000001ff00 */
[----:B------:R-:W-:Y:S02]  /*2d80*/  CS2R R14, SRZ ;  /* 0x00000000000e7805 */ /* 0x000fe4000001ff00 */
[----:B--2---:R-:W-:-:S02]  /*2d90*/  ISETP.GE.AND P5, PT, R90, R86, PT ;  /* 0x000000565a00720c */ /* 0x004fc40003fa6270 */
[----:B---3--:R-:W-:-:S11]  /*2da0*/  ISETP.GE.AND P3, PT, R82, R86, PT ;  /* 0x000000565200720c */ /* 0x008fd60003f66270 */
[----:B------:R0:W5:Y:S04]  /*2db0*/  @!P5 LDG.E.64 R34, desc[UR42][R40.64] ;  /* 0x0000002a2822d981 */ /* 0x000168000c1e1b00 */
[----:B------:R0:W5:Y:S01]  /*2dc0*/  @!P5 LDG.E.64 R36, desc[UR42][R38.64] ;  /* 0x0000002a2624d981 */ /* 0x000162000c1e1b00 */
[----:B----4-:R-:W-:-:S03]  /*2dd0*/  ISETP.GE.AND P5, PT, R78, R86, PT ;  /* 0x000000564e00720c */ /* 0x010fc60003fa6270 */
[----:B------:R0:W5:Y:S04]  /*2de0*/  @!P3 LDG.E.64 R28, desc[UR42][R40.64+0x10] ;  /* 0x0000102a281cb981 */ /* 0x000168000c1e1b00 */
[----:B------:R0:W5:Y:S06]  /*2df0*/  @!P3 LDG.E.64 R30, desc[UR42][R38.64+0x10] ;  /* 0x0000102a261eb981 */ /* 0x00016c000c1e1b00 */
[----:B------:R0:W5:Y:S04]  /*2e00*/  @!P5 LDG.E.64 R12, desc[UR42][R40.64+0x20] ;  /* 0x0000202a280cd981 */ /* 0x000168000c1e1b00 */
[----:B------:R0:W5:Y:S02]  /*2e10*/  @!P5 LDG.E.64 R14, desc[UR42][R38.64+0x20] ;  /* 0x0000202a260ed981 */ /* 0x000164000c1e1b00 */
.L_x_1140:
[----:B------:R-:W-:Y:S05]  /*2e20*/  BSYNC B1 ;  /* 0x0000000000017941 */ /* 0x000fea0003800000 */
.L_x_1139:
[----:B------:R-:W-:Y:S01]  /*2e30*/  UISETP.NE.AND UP0, UPT, UR36, 0x3, UPT ;  /* 0x000000032400788c */ /* 0x000fe2000bf05270 */
[----:B0----5:R-:W-:Y:S02]  /*2e40*/  IMAD.MOV.U32 R38, RZ, RZ, R12 ;  /* 0x000000ffff267224 */ /* 0x021fe400078e000c */
[----:B------:R-:W-:Y:S02]  /*2e50*/  IMAD.MOV.U32 R40, RZ, RZ, R28 ;  /* 0x000000ffff287224 */ /* 0x000fe400078e001c */
[----:B------:R-:W-:Y:S01]  /*2e60*/  IMAD.MOV.U32 R42, RZ, RZ, R34 ;  /* 0x000000ffff2a7224 */ /* 0x000fe200078e0022 */
[----:B------:R-:W-:Y:S01]  /*2e70*/  PLOP3.LUT P3, PT, PT, PT, UP0, 0x80, 0x0 ;  /* 0x000000000000781c */ /* 0x000fe20003f6f008 */
[----:B------:R-:W-:Y:S02]  /*2e80*/  IMAD.MOV.U32 R39, RZ, RZ, R14 ;  /* 0x000000ffff277224 */ /* 0x000fe400078e000e */
[----:B------:R-:W-:Y:S02]  /*2e90*/  IMAD.MOV.U32 R41, RZ, RZ, R30 ;  /* 0x000000ffff297224 */ /* 0x000fe400078e001e */
[----:B------:R-:W-:-:S08]  /*2ea0*/  IMAD.MOV.U32 R43, RZ, RZ, R36 ;  /* 0x000000ffff2b7224 */ /* 0x000fd000078e0024 */
[----:B------:R-:W-:Y:S05]  /*2eb0*/  @!P3 BRA `(.L_x_1141) ;  /* 0x000000000004b947 */ /* 0x000fea0003800000 */
[----:B------:R-:W-:Y:S01]  /*2ec0*/  BPT.TRAP 0x1 ;  /* 0x000000040000795c */ /* 0x000fe20000300000 */
.L_x_1141:
[----:B------:R-:W2:Y:S01]  /*2ed0*/  LDL R8, [R1+0x8] ;  /* 0x0000080001087983 */ /* 0x000ea20000100800 */
[----:B------:R-:W-:Y:S01]  /*2ee0*/  IMAD R82, R19, 0x8, R16 ;  /* 0x0000000813527824 */ /* 0x000fe200078e0210 */
[----:B------:R-:W-:Y:S01]  /*2ef0*/  BSSY B1, `(.L_x_1142) ;  /* 0x0000004000017945 */ /* 0x000fe20003800000 */
[----:B--2---:R-:W-:-:S04]  /*2f00*/  SHF.L.U32 R85, R8, 0x1f, RZ ;  /* 0x0000001f08557819 */ /* 0x004fc800000006ff */
[----:B------:R-:W0:Y:S02]  /*2f10*/  SYNCS.PHASECHK.TRANS64.TRYWAIT P5, [R82+URZ+0x19c90], R85 ;  /* 0x019c9055520075a7 */ /* 0x000e2400080a017f */
[----:B0-----:R-:W-:Y:S05]  /*2f20*/  @!P5 BRA `(.L_x_1143) ;  /* 0x0000020000e8d947 */ /* 0x001fea0003800000 */
.L_x_1477:
[----:B------:R-:W-:Y:S05]  /*2f30*/  BSYNC B1 ;  /* 0x0000000000017941 */ /* 0x000fea0003800000 */
.L_x_1142:
[----:B------:R-:W-:Y:S05]  /*2f40*/  @P4 BRA `(.L_x_1144) ;  /* 0x00000038004c4947 */ /* 0x000fea0003800000 */
[----:B------:R-:W-:Y:S01]  /*2f50*/  ISETP.NE.AND P4, PT, R45, RZ, PT ;  /* 0x000000ff2d00720c */ /* 0x000fe20003f85270 */
[----:B------:R-:W-:-:S12]  /*2f60*/  BSSY B1, `(.L_x_1145) ;  /* 0x0000070000017945 */ /* 0x000fd80003800000 */
[----:B------:R-:W-:Y:S05]  /*2f70*/  @!P4 BRA `(.L_x_1146) ;  /* 0x0000000400b8c947 */ /* 0x000fea0003800000 */
[----:B------:R-:W2:Y:S01]  /*2f80*/  LDL.64 R76, [R1+0x10] ;  /* 0x00001000014c7983 */ /* 0x000ea20000100a00 */
[----:B------:R-:W-:Y:S03]  /*2f90*/  BSSY B2, `(.L_x_1147) ;  /* 0x000006b000027945 */ /* 0x000fe60003800000 */
[----:B------:R1:W3:Y:S01]  /*2fa0*/  LDS.128 R8, [R83+0x13800] ;  /* 0x0138000053087984 */ /* 0x0002e20000000c00 */
[----:B--2---:R-:W-:-:S13]  /*2fb0*/  ISETP.GE.AND P4, PT, R76, R86, PT ;  /* 0x000000564c00720c */ /* 0x004fda0003f86270 */
[----:B-1-3--:R-:W-:Y:S05]  /*2fc0*/  @P4 BRA `(.L_x_1148) ;  /* 0x00000004009c4947 */ /* 0x00afea0003800000 */
        /* <DEDUP_REMOVED lines=8> */
[----:B------:R-:W-:Y:S01]  /*3050*/  IMAD.MOV.U32 R36, RZ, RZ, R8 ;  /* 0x000000ffff247224 */ /* 0x000fe200078e0008 */
        /* <DEDUP_REMOVED lines=12> */
[----:B------:R-:W-:Y:S01]  /*3120*/  HADD2.F32 R8, -RZ, R8.H0_H0 ;  /* 0x20000008ff087230 */ /* 0x000fe20000004100 */
[----:B------:R-:W-:Y:S01]  /*3130*/  F2FP.F16.E4M3.UNPACK_B R43, R43 ;  /* 0x0000002bff2b723e */ /* 0x000fe200020006ff */
[----:B------:R-:W-:-:S02]  /*3140*/  HADD2.F32 R91, -RZ, R76.H1_H1 ;  /* 0x3000004cff5b7230 */ /* 0x000fc40000004100 */
[CC--:B------:R-:W-:Y:S01]  /*3150*/  FMUL.FTZ R93, R37.reuse, R90.reuse ;  /* 0x0000005a255d7220 */ /* 0x0c0fe20000410000 */
[--C-:B------:R-:W-:Y:S02]  /*3160*/  HADD2.F32 R79, -RZ, R78.reuse.H0_H0 ;  /* 0x2000004eff4f7230 */ /* 0x100fe40000004100 */
[C---:B------:R-:W-:Y:S01]  /*3170*/  FMUL.FTZ R90, R8.reuse, R90 ;  /* 0x0000005a085a7220 */ /* 0x040fe20000410000 */
[--C-:B------:R-:W-:Y:S02]  /*3180*/  HADD2.F32 R76, -RZ, R9.reuse.H0_H0 ;  /* 0x20000009ff4c7230 */ /* 0x100fe40000004100 */
[----:B------:R-:W-:Y:S02]  /*3190*/  HADD2.F32 R77, -RZ, R9.H1_H1 ;  /* 0x30000009ff4d7230 */ /* 0x000fe40000004100 */
[----:B------:R-:W-:Y:S01]  /*31a0*/  FFMA.FTZ R8, R8, R79, -R93 ;  /* 0x0000004f08087223 */ /* 0x000fe2000001085d */
[----:B------:R-:W-:Y:S02]  /*31b0*/  HADD2.F32 R78, -RZ, R78.H1_H1 ;  /* 0x3000004eff4e7230 */ /* 0x000fe40000004100 */
[C---:B------:R-:W-:Y:S01]  /*31c0*/  FMUL.FTZ R92, R76.reuse, R91 ;  /* 0x0000005b4c5c7220 */ /* 0x040fe20000410000 */
[----:B------:R-:W-:Y:S01]  /*31d0*/  FFMA.FTZ R9, R37, R79, R90 ;  /* 0x0000004f25097223 */ /* 0x000fe2000001005a */
[C---:B------:R-:W-:Y:S01]  /*31e0*/  FMUL.FTZ R93, R77.reuse, R91 ;  /* 0x0000005b4d5d7220 */ /* 0x040fe20000410000 */
[----:B------:R-:W-:Y:S01]  /*31f0*/  F2FP.F16.E4M3.UNPACK_B R37, R36.H1 ;  /* 0x00000024ff25723e */ /* 0x000fe200030006ff */
[----:B------:R-:W-:Y:S01]  /*3200*/  FFMA.FTZ R94, R77, R78, R92 ;  /* 0x0000004e4d5e7223 */ /* 0x000fe2000001005c */
[----:B------:R-:W-:Y:S01]  /*3210*/  F2FP.F16.E4M3.UNPACK_B R77, R42 ;  /* 0x0000002aff4d723e */ /* 0x000fe200020006ff */
[----:B------:R-:W-:Y:S01]  /*3220*/  FFMA.FTZ R93, R76, R78, -R93 ;  /* 0x0000004e4c5d7223 */ /* 0x000fe2000001085d */
[----:B------:R-:W-:Y:S01]  /*3230*/  HADD2.F32 R91, -RZ, R43.H1_H1 ;  /* 0x3000002bff5b7230 */ /* 0x000fe20000004100 */
[----:B------:R-:W-:Y:S01]  /*3240*/  F2FP.F16.E4M3.UNPACK_B R36, R36 ;  /* 0x00000024ff24723e */ /* 0x000fe200020006ff */
[----:B------:R-:W-:-:S02]  /*3250*/  HADD2.F32 R76, -RZ, R37.H1_H1 ;  /* 0x30000025ff4c7230 */ /* 0x000fc40000004100 */
[----:B------:R-:W-:Y:S02]  /*3260*/  HADD2.F32 R42, -RZ, R37.H0_H0 ;  /* 0x20000025ff2a7230 */ /* 0x000fe40000004100 */
[----:B------:R-:W-:Y:S02]  /*3270*/  HADD2.F32 R90, -RZ, R43.H0_H0 ;  /* 0x2000002bff5a7230 */ /* 0x000fe40000004100 */
[--C-:B------:R-:W-:Y:S02]  /*3280*/  HADD2.F32 R79, -RZ, R77.reuse.H1_H1 ;  /* 0x3000004dff4f7230 */ /* 0x100fe40000004100 */
[----:B------:R-:W-:Y:S02]  /*3290*/  HADD2.F32 R78, -RZ, R77.H0_H0 ;  /* 0x2000004dff4e7230 */ /* 0x000fe40000004100 */
[-C--:B------:R-:W-:Y:S01]  /*32a0*/  FMUL.FTZ R77, R76, R91.reuse ;  /* 0x0000005b4c4d7220 */ /* 0x080fe20000410000 */
[--C-:B------:R-:W-:Y:S02]  /*32b0*/  HADD2.F32 R43, -RZ, R36.reuse.H1_H1 ;  /* 0x30000024ff2b7230 */ /* 0x100fe40000004100 */
[----:B------:R-:W-:Y:S01]  /*32c0*/  FMUL.FTZ R91, R42, R91 ;  /* 0x0000005b2a5b7220 */ /* 0x000fe20000410000 */
[----:B------:R-:W-:-:S02]  /*32d0*/  HADD2.F32 R37, -RZ, R36.H0_H0 ;  /* 0x20000024ff257230 */ /* 0x000fc40000004100 */
[----:B------:R-:W-:Y:S01]  /*32e0*/  FFMA.FTZ R77, R42, R79, -R77 ;  /* 0x0000004f2a4d7223 */ /* 0x000fe2000001084d */
[----:B------:R-:W-:Y:S01]  /*32f0*/  F2FP.SATFINITE.E4M3.F32.PACK_AB_MERGE_C R42, R94, R93, RZ ;  /* 0x0000005d5e2a723e */ /* 0x000fe200048070ff */
[-C--:B------:R-:W-:Y:S01]  /*3300*/  FMUL.FTZ R36, R43, R90.reuse ;  /* 0x0000005a2b247220 */ /* 0x080fe20000410000 */
[----:B------:R-:W-:Y:S01]  /*3310*/  FFMA.FTZ R92, R76, R79, R91 ;  /* 0x0000004f4c5c7223 */ /* 0x000fe2000001005b */
[----:B------:R-:W-:Y:S01]  /*3320*/  F2FP.F16.E4M3.UNPACK_B R76, R11.H1 ;  /* 0x0000000bff4c723e */ /* 0x000fe200030006ff */
[C---:B------:R-:W-:Y:S01]  /*3330*/  FMUL.FTZ R90, R37.reuse, R90 ;  /* 0x0000005a255a7220 */ /* 0x040fe20000410000 */
[----:B------:R-:W-:Y:S01]  /*3340*/  F2FP.F16.E4M3.UNPACK_B R79, R35.H1 ;  /* 0x00000023ff4f723e */ /* 0x000fe200030006ff */
[-C--:B------:R-:W-:Y:S01]  /*3350*/  FFMA.FTZ R36, R37, R78.reuse, -R36 ;  /* 0x0000004e25247223 */ /* 0x080fe20000010824 */
[----:B------:R-:W-:Y:S01]  /*3360*/  F2FP.SATFINITE.E4M3.F32.PACK_AB_MERGE_C R37, R92, R77, RZ ;  /* 0x0000004d5c25723e */ /* 0x000fe200048070ff */
[----:B------:R-:W-:Y:S01]  /*3370*/  FFMA.FTZ R43, R43, R78, R90 ;  /* 0x0000004e2b2b7223 */ /* 0x000fe2000001005a */
[--C-:B------:R-:W-:Y:S01]  /*3380*/  HADD2.F32 R91, -RZ, R76.reuse.H0_H0 ;  /* 0x2000004cff5b7230 */ /* 0x100fe20000004100 */
[----:B------:R-:W-:Y:S01]  /*3390*/  F2FP.F16.E4M3.UNPACK_B R77, R10.H1 ;  /* 0x0000000aff4d723e */ /* 0x000fe200030006ff */
[----:B------:R-:W-:Y:S01]  /*33a0*/  HADD2.F32 R92, -RZ, R76.H1_H1 ;  /* 0x3000004cff5c7230 */ /* 0x000fe20000004100 */
[-C--:B------:R-:W-:Y:S01]  /*33b0*/  F2FP.F16.E4M3.UNPACK_B R76, R34.reuse.H1 ;  /* 0x00000022ff4c723e */ /* 0x080fe200030006ff */
[----:B------:R-:W-:Y:S01]  /*33c0*/  HADD2.F32 R93, -RZ, R79.H1_H1 ;  /* 0x3000004fff5d7230 */ /* 0x000fe20000004100 */
[----:B------:R-:W-:Y:S01]  /*33d0*/  F2FP.F16.E4M3.UNPACK_B R78, R35 ;  /* 0x00000023ff4e723e */ /* 0x000fe200020006ff */
[----:B------:R-:W-:Y:S01]  /*33e0*/  HADD2.F32 R90, -RZ, R77.H1_H1 ;  /* 0x3000004dff5a7230 */ /* 0x000fe20000004100 */
[----:B------:R-:W-:Y:S01]  /*33f0*/  F2FP.F16.E4M3.UNPACK_B R35, R34 ;  /* 0x00000022ff23723e */ /* 0x000fe200020006ff */
[----:B------:R-:W-:-:S02]  /*3400*/  HADD2.F32 R94, -RZ, R76.H1_H1 ;  /* 0x3000004cff5e7230 */ /* 0x000fc40000004100 */
[-C--:B------:R-:W-:Y:S01]  /*3410*/  FMUL.FTZ R34, R92, R93.reuse ;  /* 0x0000005d5c227220 */ /* 0x080fe20000410000 */
[----:B------:R-:W-:Y:S02]  /*3420*/  HADD2.F32 R95, -RZ, R78.H1_H1 ;  /* 0x3000004eff5f7230 */ /* 0x000fe40000004100 */
[C---:B------:R-:W-:Y:S01]  /*3430*/  FMUL.FTZ R97, R91.reuse, R93 ;  /* 0x0000005d5b617220 */ /* 0x040fe20000410000 */
[----:B------:R-:W-:Y:S02]  /*3440*/  HADD2.F32 R77, -RZ, R77.H0_H0 ;  /* 0x2000004dff4d7230 */ /* 0x000fe40000004100 */
[----:B------:R-:W-:Y:S01]  /*3450*/  FFMA.FTZ R34, R91, R94, -R34 ;  /* 0x0000005e5b227223 */ /* 0x000fe20000010822 */
[----:B------:R-:W-:Y:S02]  /*3460*/  HADD2.F32 R93, -RZ, R35.H1_H1 ;  /* 0x30000023ff5d7230 */ /* 0x000fe40000004100 */
[----:B------:R-:W-:Y:S01]  /*3470*/  FMUL.FTZ R96, R90, R95 ;  /* 0x0000005f5a607220 */ /* 0x000fe20000410000 */
[----:B------:R-:W-:Y:S01]  /*3480*/  F2FP.F16.E4M3.UNPACK_B R91, R11 ;  /* 0x0000000bff5b723e */ /* 0x000fe200020006ff */
[----:B------:R-:W-:Y:S01]  /*3490*/  FMUL.FTZ R95, R77, R95 ;  /* 0x0000005f4d5f7220 */ /* 0x000fe20000410000 */
[----:B------:R-:W-:Y:S01]  /*34a0*/  F2FP.F16.E4M3.UNPACK_B R10, R10 ;  /* 0x0000000aff0a723e */ /* 0x000fe200020006ff */
[----:B------:R-:W-:Y:S01]  /*34b0*/  FFMA.FTZ R11, R92, R94, R97 ;  /* 0x0000005e5c0b7223 */ /* 0x000fe20000010061 */
[----:B------:R-:W-:-:S02]  /*34c0*/  HADD2.F32 R92, -RZ, R79.H0_H0 ;  /* 0x2000004fff5c7230 */ /* 0x000fc40000004100 */
[-C--:B------:R-:W-:Y:S01]  /*34d0*/  FFMA.FTZ R94, R90, R93.reuse, R95 ;  /* 0x0000005d5a5e7223 */ /* 0x080fe2000001005f */
[--C-:B------:R-:W-:Y:S02]  /*34e0*/  HADD2.F32 R90, -RZ, R91.reuse.H0_H0 ;  /* 0x2000005bff5a7230 */ /* 0x100fe40000004100 */
[----:B------:R-:W-:Y:S01]  /*34f0*/  FFMA.FTZ R77, R77, R93, -R96 ;  /* 0x0000005d4d4d7223 */ /* 0x000fe20000010860 */
[----:B------:R-:W-:Y:S01]  /*3500*/  HADD2.F32 R91, -RZ, R91.H1_H1 ;  /* 0x3000005bff5b7230 */ /* 0x000fe20000004100 */
[----:B------:R-:W-:Y:S01]  /*3510*/  F2FP.SATFINITE.E4M3.F32.PACK_AB_MERGE_C R11, R11, R34, RZ ;  /* 0x000000220b0b723e */ /* 0x000fe200048070ff */
[--C-:B------:R-:W-:Y:S02]  /*3520*/  HADD2.F32 R79, -RZ, R10.reuse.H0_H0 ;  /* 0x2000000aff4f7230 */ /* 0x100fe40000004100 */
[-C--:B------:R-:W-:Y:S01]  /*3530*/  FMUL.FTZ R96, R90, R92.reuse ;  /* 0x0000005c5a607220 */ /* 0x080fe20000410000 */
[----:B------:R-:W-:Y:S02]  /*3540*/  HADD2.F32 R10, -RZ, R10.H1_H1 ;  /* 0x3000000aff0a7230 */ /* 0x000fe40000004100 */
[----:B------:R-:W-:Y:S01]  /*3550*/  FMUL.FTZ R95, R91, R92 ;  /* 0x0000005c5b5f7220 */ /* 0x000fe20000410000 */
[----:B------:R-:W-:Y:S01]  /*3560*/  HADD2.F32 R78, -RZ, R78.H0_H0 ;  /* 0x2000004eff4e7230 */ /* 0x000fe20000004100 */
[----:B------:R-:W-:Y:S01]  /*3570*/  F2FP.SATFINITE.E4M3.F32.PACK_AB_MERGE_C R77, R94, R77, RZ ;  /* 0x0000004d5e4d723e */ /* 0x000fe200048070ff */
[----:B------:R-:W-:Y:S01]  /*3580*/  HADD2.F32 R76, -RZ, R76.H0_H0 ;  /* 0x2000004cff4c7230 */ /* 0x000fe20000004100 */
[----:B------:R-:W-:Y:S01]  /*3590*/  F2FP.SATFINITE.E4M3.F32.PACK_AB_MERGE_C R9, R9, R8, R42 ;  /* 0x000000080909723e */ /* 0x000fe2000480702a */
[----:B------:R-:W-:-:S02]  /*35a0*/  HADD2.F32 R35, -RZ, R35.H0_H0 ;  /* 0x20000023ff237230 */ /* 0x000fc40000004100 */
[-C--:B------:R-:W-:Y:S01]  /*35b0*/  FMUL.FTZ R92, R10, R78.reuse ;  /* 0x0000004e0a5c7220 */ /* 0x080fe20000410000 */
[----:B------:R-:W-:Y:S01]  /*35c0*/  FMUL.FTZ R93, R79, R78 ;  /* 0x0000004e4f5d7220 */ /* 0x000fe20000410000 */
[-C--:B------:R-:W-:Y:S01]  /*35d0*/  FFMA.FTZ R95, R90, R76.reuse, -R95 ;  /* 0x0000004c5a5f7223 */ /* 0x080fe2000001085f */
[----:B------:R-:W-:Y:S01]  /*35e0*/  FFMA.FTZ R96, R91, R76, R96 ;  /* 0x0000004c5b607223 */ /* 0x000fe20000010060 */
[-C--:B------:R-:W-:Y:S01]  /*35f0*/  FFMA.FTZ R92, R79, R35.reuse, -R92 ;  /* 0x000000234f5c7223 */ /* 0x080fe2000001085c */
[----:B------:R-:W-:Y:S01]  /*3600*/  FFMA.FTZ R93, R10, R35, R93 ;  /* 0x000000230a5d7223 */ /* 0x000fe2000001005d */
[----:B------:R-:W-:Y:S02]  /*3610*/  F2FP.SATFINITE.E4M3.F32.PACK_AB_MERGE_C R8, R43, R36, R37 ;  /* 0x000000242b08723e */ /* 0x000fe40004807025 */
[----:B------:R-:W-:Y:S02]  /*3620*/  F2FP.SATFINITE.E4M3.F32.PACK_AB_MERGE_C R11, R96, R95, R11 ;  /* 0x0000005f600b723e */ /* 0x000fe4000480700b */
[----:B------:R-:W-:-:S07]  /*3630*/  F2FP.SATFINITE.E4M3.F32.PACK_AB_MERGE_C R10, R93, R92, R77 ;  /* 0x0000005c5d0a723e */ /* 0x000fce000480704d */
.L_x_1148:
[----:B------:R-:W-:Y:S05]  /*3640*/  BSYNC B2 ;  /* 0x0000000000027941 */ /* 0x000fea0003800000 */
.L_x_1147:
[----:B------:R1:W-:Y:S02]  /*3650*/  STG.E.128 desc[UR42][R32.64], R8 ;  /* 0x0000000820007986 */ /* 0x0003e4000c101d2a */
.L_x_1146:
[----:B------:R-:W-:Y:S05]  /*3660*/  BSYNC B1 ;  /* 0x0000000000017941 */ /* 0x000fea0003800000 */
.L_x_1145:
        /* <DEDUP_REMOVED lines=65> */
[----:B------:R-:W-:Y:S01]  /*3a80*/  F2FP.F16.E4M3.UNPACK_B R77, R29.H1 ;  /* 0x0000001dff4d723e */ /* 0x000fe200030006ff */
        /* <DEDUP_REMOVED lines=17> */
[-C--:B------:R-:W-:Y:S01]  /*3ba0*/  FMUL.FTZ R79, R29, R78.reuse ;  /* 0x0000004e1d4f7220 */ /* 0x080fe20000410000 */
[----:B------:R-:W-:Y:S01]  /*3bb0*/  F2FP.F16.E4M3.UNPACK_B R11, R11 ;  /* 0x0000000bff0b723e */ /* 0x000fe200020006ff */
[C---:B------:R-:W-:Y:S01]  /*3bc0*/  FMUL.FTZ R78, R36.reuse, R78 ;  /* 0x0000004e244e7220 */ /* 0x040fe20000410000 */
[----:B------:R-:W-:Y:S01]  /*3bd0*/  F2FP.F16.E4M3.UNPACK_B R10, R10 ;  /* 0x0000000aff0a723e */ /* 0x000fe200020006ff */
[----:B------:R-:W-:Y:S01]  /*3be0*/  FFMA.FTZ R79, R36, R40, -R79 ;  /* 0x00000028244f7223 */ /* 0x000fe2000001084f */
[----:B------:R-:W-:-:S02]  /*3bf0*/  HADD2.F32 R76, -RZ, R76.H0_H0 ;  /* 0x2000004cff4c7230 */ /* 0x000fc40000004100 */
[----:B------:R-:W-:Y:S01]  /*3c00*/  FFMA.FTZ R78, R29, R40, R78 ;  /* 0x000000281d4e7223 */ /* 0x000fe2000001004e */
[--C-:B------:R-:W-:Y:S02]  /*3c10*/  HADD2.F32 R29, -RZ, R11.reuse.H0_H0 ;  /* 0x2000000bff1d7230 */ /* 0x100fe40000004100 */
[----:B------:R-:W-:Y:S01]  /*3c20*/  FFMA.FTZ R43, R37, R43, R90 ;  /* 0x0000002b252b7223 */ /* 0x000fe2000001005a */
[----:B------:R-:W-:Y:S01]  /*3c30*/  HADD2.F32 R36, -RZ, R11.H1_H1 ;  /* 0x3000000bff247230 */ /* 0x000fe20000004100 */
[----:B------:R-:W-:Y:S01]  /*3c40*/  F2FP.SATFINITE.E4M3.F32.PACK_AB_MERGE_C R9, R9, R8, R34 ;  /* 0x000000080909723e */ /* 0x000fe20004807022 */
[--C-:B------:R-:W-:Y:S01]  /*3c50*/  HADD2.F32 R11, -RZ, R10.reuse.H0_H0 ;  /* 0x2000000aff0b7230 */ /* 0x100fe20000004100 */
[----:B------:R-:W-:Y:S01]  /*3c60*/  F2FP.SATFINITE.E4M3.F32.PACK_AB_MERGE_C R78, R78, R79, RZ ;  /* 0x0000004f4e4e723e */ /* 0x000fe200048070ff */
[----:B------:R-:W-:Y:S02]  /*3c70*/  HADD2.F32 R10, -RZ, R10.H1_H1 ;  /* 0x3000000aff0a7230 */ /* 0x000fe40000004100 */
[----:B------:R-:W-:Y:S01]  /*3c80*/  FMUL.FTZ R90, R36, R77 ;  /* 0x0000004d245a7220 */ /* 0x000fe20000410000 */
[----:B------:R-:W-:-:S02]  /*3c90*/  HADD2.F32 R42, -RZ, R42.H0_H0 ;  /* 0x2000002aff2a7230 */ /* 0x000fc40000004100 */
[----:B------:R-:W-:Y:S01]  /*3ca0*/  FMUL.FTZ R77, R29, R77 ;  /* 0x0000004d1d4d7220 */ /* 0x000fe20000410000 */
[----:B------:R-:W-:Y:S02]  /*3cb0*/  HADD2.F32 R41, -RZ, R41.H0_H0 ;  /* 0x20000029ff297230 */ /* 0x000fe40000004100 */
[-C--:B------:R-:W-:Y:S01]  /*3cc0*/  FMUL.FTZ R40, R10, R76.reuse ;  /* 0x0000004c0a287220 */ /* 0x080fe20000410000 */
[----:B------:R-:W-:Y:S01]  /*3cd0*/  FMUL.FTZ R37, R11, R76 ;  /* 0x0000004c0b257220 */ /* 0x000fe20000410000 */
[-C--:B------:R-:W-:Y:S01]  /*3ce0*/  FFMA.FTZ R90, R29, R42.reuse, -R90 ;  /* 0x0000002a1d5a7223 */ /* 0x080fe2000001085a */
[----:B------:R-:W-:Y:S01]  /*3cf0*/  FFMA.FTZ R77, R36, R42, R77 ;  /* 0x0000002a244d7223 */ /* 0x000fe2000001004d */
[-C--:B------:R-:W-:Y:S01]  /*3d00*/  FFMA.FTZ R40, R11, R41.reuse, -R40 ;  /* 0x000000290b287223 */ /* 0x080fe20000010828 */
[----:B------:R-:W-:Y:S01]  /*3d10*/  FFMA.FTZ R37, R10, R41, R37 ;  /* 0x000000290a257223 */ /* 0x000fe20000010025 */
[----:B------:R-:W-:Y:S02]  /*3d20*/  F2FP.SATFINITE.E4M3.F32.PACK_AB_MERGE_C R28, R43, R28, RZ ;  /* 0x0000001c2b1c723e */ /* 0x000fe400048070ff */
[----:B------:R-:W-:-:S02]  /*3d30*/  F2FP.SATFINITE.E4M3.F32.PACK_AB_MERGE_C R8, R31, R30, R35 ;  /* 0x0000001e1f08723e */ /* 0x000fc40004807023 */
[----:B------:R-:W-:Y:S02]  /*3d40*/  F2FP.SATFINITE.E4M3.F32.PACK_AB_MERGE_C R10, R37, R40, R78 ;  /* 0x00000028250a723e */ /* 0x000fe4000480704e */
[----:B------:R-:W-:-:S07]  /*3d50*/  F2FP.SATFINITE.E4M3.F32.PACK_AB_MERGE_C R11, R77, R90, R28 ;  /* 0x0000005a4d0b723e */ /* 0x000fce000480701c */
.L_x_1152:
[----:B------:R-:W-:Y:S05]  /*3d60*/  BSYNC B2 ;  /* 0x0000000000027941 */ /* 0x000fea0003800000 */
.L_x_1151:
[----:B------:R2:W-:Y:S02]  /*3d70*/  STG.E.128 desc[UR42][R32.64+0x20], R8 ;  /* 0x0000200820007986 */ /* 0x0005e4000c101d2a */
.L_x_1150:
[----:B------:R-:W-:Y:S05]  /*3d80*/  BSYNC B1 ;  /* 0x0000000000017941 */ /* 0x000fea0003800000 */
.L_x_1149:
[----:B------:R-:W-:Y:S05]  /*3d90*/  @P1 BRA `(.L_x_1144) ;  /* 0x0000002800b81947 */ /* 0x000fea0003800000 */
[----:B------:R-:W3:Y:S01]  /*3da0*/  LDL R28, [R1+0x2c] ;  /* 0x00002c00011c7983 */ /* 0x000ee20000100800 */
[----:B------:R-:W-:Y:S03]  /*3db0*/  BSSY B1, `(.L_x_1153) ;  /* 0x000006b000017945 */ /* 0x000fe60003800000 */
[----:B-12---:R1:W2:Y:S01]  /*3dc0*/  LDS.128 R8, [R83+0x15800] ;  /* 0x0158000053087984 */ /* 0x0062a20000000c00 */
[----:B---3--:R-:W-:-:S13]  /*3dd0*/  ISETP.GE.AND P4, PT, R28, R86, PT ;  /* 0x000000561c00720c */ /* 0x008fda0003f86270 */
[----:B-12---:R-:W-:Y:S05]  /*3de0*/  @P4 BRA `(.L_x_1154) ;  /* 0x00000004009c4947 */ /* 0x006fea0003800000 */
        /* <DEDUP_REMOVED lines=33> */
[-C--:B------:R-:W-:Y:S01]  /*4000*/  FMUL.FTZ R37, R29, R35.reuse ;  /* 0x000000231d257220 */ /* 0x080fe20000410000 */
[----:B------:R-:W-:Y:S01]  /*4010*/  FMUL.FTZ R36, R28, R35 ;  /* 0x000000231c247220 */ /* 0x000fe20000410000 */
[----:B------:R-:W-:Y:S01]  /*4020*/  F2FP.F16.E4M3.UNPACK_B R15, R14.H1 ;  /* 0x0000000eff0f723e */ /* 0x000fe200030006ff */
[----:B------:R-:W-:-:S02]  /*4030*/  HADD2.F32 R31, -RZ, R39.H1_H1 ;  /* 0x30000027ff1f7230 */ /* 0x000fc40000004100 */
[-C--:B------:R-:W-:Y:S01]  /*4040*/  FFMA.FTZ R37, R28, R30.reuse, -R37 ;  /* 0x0000001e1c257223 */ /* 0x080fe20000010825 */
[----:B------:R-:W-:Y:S01]  /*4050*/  FFMA.FTZ R40, R29, R30, R36 ;  /* 0x0000001e1d287223 */ /* 0x000fe20000010024 */
[----:B------:R-:W-:Y:S01]  /*4060*/  F2FP.F16.E4M3.UNPACK_B R14, R14 ;  /* 0x0000000eff0e723e */ /* 0x000fe200020006ff */
[--C-:B------:R-:W-:Y:S01]  /*4070*/  HADD2.F32 R30, -RZ, R15.reuse.H1_H1 ;  /* 0x3000000fff1e7230 */ /* 0x100fe20000004100 */
[----:B------:R-:W-:Y:S01]  /*4080*/  F2FP.F16.E4M3.UNPACK_B R35, R12 ;  /* 0x0000000cff23723e */ /* 0x000fe200020006ff */
[----:B------:R-:W-:Y:S02]  /*4090*/  HADD2.F32 R29, -RZ, R15.H0_H0 ;  /* 0x2000000fff1d7230 */ /* 0x000fe40000004100 */
[----:B------:R-:W-:Y:S02]  /*40a0*/  HADD2.F32 R39, -RZ, R39.H0_H0 ;  /* 0x20000027ff277230 */ /* 0x000fe40000004100 */
[----:B------:R-:W-:Y:S01]  /*40b0*/  FMUL.FTZ R36, R30, R31 ;  /* 0x0000001f1e247220 */ /* 0x000fe20000410000 */
[----:B------:R-:W-:-:S02]  /*40c0*/  HADD2.F32 R15, -RZ, R14.H0_H0 ;  /* 0x2000000eff0f7230 */ /* 0x000fc40000004100 */
[----:B------:R-:W-:Y:S01]  /*40d0*/  FMUL.FTZ R31, R29, R31 ;  /* 0x0000001f1d1f7220 */ /* 0x000fe20000410000 */
[----:B------:R-:W-:Y:S02]  /*40e0*/  HADD2.F32 R28, -RZ, R14.H1_H1 ;  /* 0x3000000eff1c7230 */ /* 0x000fe40000004100 */
[--C-:B------:R-:W-:Y:S02]  /*40f0*/  HADD2.F32 R14, -RZ, R38.reuse.H1_H1 ;  /* 0x30000026ff0e7230 */ /* 0x100fe40000004100 */
[----:B------:R-:W-:Y:S02]  /*4100*/  HADD2.F32 R38, -RZ, R38.H0_H0 ;  /* 0x20000026ff267230 */ /* 0x000fe40000004100 */
[-C--:B------:R-:W-:Y:S01]  /*4110*/  FMUL.FTZ R34, R28, R39.reuse ;  /* 0x000000271c227220 */ /* 0x080fe20000410000 */
[----:B------:R-:W-:Y:S01]  /*4120*/  FMUL.FTZ R39, R15, R39 ;  /* 0x000000270f277220 */ /* 0x000fe20000410000 */
[-C--:B------:R-:W-:Y:S01]  /*4130*/  FFMA.FTZ R29, R29, R14.reuse, -R36 ;  /* 0x0000000e1d1d7223 */ /* 0x080fe20000010824 */
[----:B------:R-:W-:Y:S01]  /*4140*/  FFMA.FTZ R30, R30, R14, R31 ;  /* 0x0000000e1e1e7223 */ /* 0x000fe2000001001f */
[-C--:B------:R-:W-:Y:S01]  /*4150*/  FFMA.FTZ R14, R15, R38.reuse, -R34 ;  /* 0x000000260f0e7223 */ /* 0x080fe20000010822 */
[----:B------:R-:W-:Y:S01]  /*4160*/  FFMA.FTZ R15, R28, R38, R39 ;  /* 0x000000261c0f7223 */ /* 0x000fe20000010027 */
[----:B------:R-:W-:-:S02]  /*4170*/  F2FP.F16.E4M3.UNPACK_B R31, R11.H1 ;  /* 0x0000000bff1f723e */ /* 0x000fc400030006ff */
[----:B------:R-:W-:Y:S02]  /*4180*/  F2FP.SATFINITE.E4M3.F32.PACK_AB_MERGE_C R29, R30, R29, RZ ;  /* 0x0000001d1e1d723e */ /* 0x000fe400048070ff */
[-C--:B------:R-:W-:Y:S01]  /*4190*/  F2FP.F16.E4M3.UNPACK_B R39, R13.reuse.H1 ;  /* 0x0000000dff27723e */ /* 0x080fe200030006ff */
[--C-:B------:R-:W-:Y:S01]  /*41a0*/  HADD2.F32 R34, -RZ, R31.reuse.H0_H0 ;  /* 0x2000001fff227230 */ /* 0x100fe20000004100 */
[----:B------:R-:W-:Y:S01]  /*41b0*/  F2FP.F16.E4M3.UNPACK_B R30, R10.H1 ;  /* 0x0000000aff1e723e */ /* 0x000fe200030006ff */
[----:B------:R-:W-:Y:S01]  /*41c0*/  HADD2.F32 R31, -RZ, R31.H1_H1 ;  /* 0x3000001fff1f7230 */ /* 0x000fe20000004100 */
[----:B------:R-:W-:Y:S01]  /*41d0*/  F2FP.F16.E4M3.UNPACK_B R38, R13 ;  /* 0x0000000dff26723e */ /* 0x000fe200020006ff */
[----:B------:R-:W-:Y:S01]  /*41e0*/  HADD2.F32 R41, -RZ, R39.H1_H1 ;  /* 0x30000027ff297230 */ /* 0x000fe20000004100 */
[----:B------:R-:W-:Y:S01]  /*41f0*/  F2FP.SATFINITE.E4M3.F32.PACK_AB_MERGE_C R28, R40, R37, RZ ;  /* 0x00000025281c723e */ /* 0x000fe200048070ff */
[----:B------:R-:W-:Y:S01]  /*4200*/  HADD2.F32 R13, -RZ, R30.H1_H1 ;  /* 0x3000001eff0d7230 */ /* 0x000fe20000004100 */
[----:B------:R-:W-:Y:S01]  /*4210*/  F2FP.F16.E4M3.UNPACK_B R36, R12.H1 ;  /* 0x0000000cff24723e */ /* 0x000fe200030006ff */
[----:B------:R-:W-:-:S02]  /*4220*/  HADD2.F32 R40, -RZ, R38.H1_H1 ;  /* 0x30000026ff287230 */ /* 0x000fc40000004100 */
[-C--:B------:R-:W-:Y:S01]  /*4230*/  FMUL.FTZ R43, R31, R41.reuse ;  /* 0x000000291f2b7220 */ /* 0x080fe20000410000 */
[----:B------:R-:W-:Y:S02]  /*4240*/  HADD2.F32 R30, -RZ, R30.H0_H0 ;  /* 0x2000001eff1e7230 */ /* 0x000fe40000004100 */
[----:B------:R-:W-:Y:S01]  /*4250*/  FMUL.FTZ R42, R34, R41 ;  /* 0x00000029222a7220 */ /* 0x000fe20000410000 */
[----:B------:R-:W-:Y:S02]  /*4260*/  HADD2.F32 R12, -RZ, R35.H1_H1 ;  /* 0x30000023ff0c7230 */ /* 0x000fe40000004100 */
[-C--:B------:R-:W-:Y:S01]  /*4270*/  FMUL.FTZ R41, R13, R40.reuse ;  /* 0x000000280d297220 */ /* 0x080fe20000410000 */
[----:B------:R-:W-:Y:S01]  /*4280*/  F2FP.F16.E4M3.UNPACK_B R11, R11 ;  /* 0x0000000bff0b723e */ /* 0x000fe200020006ff */
[C---:B------:R-:W-:Y:S01]  /*4290*/  FMUL.FTZ R40, R30.reuse, R40 ;  /* 0x000000281e287220 */ /* 0x040fe20000410000 */
[----:B------:R-:W-:Y:S01]  /*42a0*/  F2FP.F16.E4M3.UNPACK_B R10, R10 ;  /* 0x0000000aff0a723e */ /* 0x000fe200020006ff */
[----:B------:R-:W-:Y:S01]  /*42b0*/  FFMA.FTZ R41, R30, R12, -R41 ;  /* 0x0000000c1e297223 */ /* 0x000fe20000010829 */
[----:B------:R-:W-:-:S02]  /*42c0*/  HADD2.F32 R37, -RZ, R36.H1_H1 ;  /* 0x30000024ff257230 */ /* 0x000fc40000004100 */
[----:B------:R-:W-:Y:S01]  /*42d0*/  FFMA.FTZ R40, R13, R12, R40 ;  /* 0x0000000c0d287223 */ /* 0x000fe20000010028 */
[--C-:B------:R-:W-:Y:S01]  /*42e0*/  HADD2.F32 R12, -RZ, R11.reuse.H0_H0 ;  /* 0x2000000bff0c7230 */ /* 0x100fe20000004100 */
[----:B------:R-:W-:Y:S01]  /*42f0*/  F2FP.SATFINITE.E4M3.F32.PACK_AB_MERGE_C R9, R9, R8, R28 ;  /* 0x000000080909723e */ /* 0x000fe2000480701c */
[----:B------:R-:W-:Y:S02]  /*4300*/  HADD2.F32 R13, -RZ, R11.H1_H1 ;  /* 0x3000000bff0d7230 */ /* 0x000fe40000004100 */
[-C--:B------:R-:W-:Y:S01]  /*4310*/  FFMA.FTZ R43, R34, R37.reuse, -R43 ;  /* 0x00000025222b7223 */ /* 0x080fe2000001082b */
[--C-:B------:R-:W-:Y:S02]  /*4320*/  HADD2.F32 R11, -RZ, R10.reuse.H0_H0 ;  /* 0x2000000aff0b7230 */ /* 0x100fe40000004100 */
[----:B------:R-:W-:Y:S01]  /*4330*/  FFMA.FTZ R42, R31, R37, R42 ;  /* 0x000000251f2a7223 */ /* 0x000fe2000001002a */
[----:B------:R-:W-:Y:S01]  /*4340*/  HADD2.F32 R39, -RZ, R39.H0_H0 ;  /* 0x20000027ff277230 */ /* 0x000fe20000004100 */
[----:B------:R-:W-:Y:S01]  /*4350*/  F2FP.SATFINITE.E4M3.F32.PACK_AB_MERGE_C R40, R40, R41, RZ ;  /* 0x000000292828723e */ /* 0x000fe200048070ff */
[----:B------:R-:W-:Y:S01]  /*4360*/  HADD2.F32 R10, -RZ, R10.H1_H1 ;  /* 0x3000000aff0a7230 */ /* 0x000fe20000004100 */
[----:B------:R-:W-:Y:S01]  /*4370*/  F2FP.SATFINITE.E4M3.F32.PACK_AB_MERGE_C R8, R15, R14, R29 ;  /* 0x0000000e0f08723e */ /* 0x000fe2000480701d */
[----:B------:R-:W-:-:S02]  /*4380*/  HADD2.F32 R38, -RZ, R38.H0_H0 ;  /* 0x20000026ff267230 */ /* 0x000fc40000004100 */
[-C--:B------:R-:W-:Y:S01]  /*4390*/  FMUL.FTZ R37, R13, R39.reuse ;  /* 0x000000270d257220 */ /* 0x080fe20000410000 */
[----:B------:R-:W-:Y:S02]  /*43a0*/  HADD2.F32 R36, -RZ, R36.H0_H0 ;  /* 0x20000024ff247230 */ /* 0x000fe40000004100 */
        /* <DEDUP_REMOVED lines=8> */
[----:B------:R-:W-:-:S04]  /*4430*/  F2FP.SATFINITE.E4M3.F32.PACK_AB_MERGE_C R42, R42, R43, RZ ;  /* 0x0000002b2a2a723e */ /* 0x000fc800048070ff */
[----:B------:R-:W-:Y:S02]  /*4440*/  F2FP.SATFINITE.E4M3.F32.PACK_AB_MERGE_C R10, R31, R30, R40 ;  /* 0x0000001e1f0a723e */ /* 0x000fe40004807028 */
[----:B------:R-:W-:-:S07]  /*4450*/  F2FP.SATFINITE.E4M3.F32.PACK_AB_MERGE_C R11, R34, R37, R42 ;  /* 0x00000025220b723e */ /* 0x000fce000480702a */
.L_x_1154:
[----:B------:R-:W-:Y:S05]  /*4460*/  BSYNC B1 ;  /* 0x0000000000017941 */ /* 0x000fea0003800000 */
.L_x_1153:
[----:B------:R1:W-:Y:S01]  /*4470*/  STG.E.128 desc[UR42][R32.64+0x40], R8 ;  /* 0x0000400820007986 */ /* 0x0003e2000c101d2a */
[----:B------:R-:W-:Y:S05]  /*4480*/  BRA `(.L_x_1144) ;  /* 0x0000002000fc7947 */ /* 0x000fea0003800000 */
.L_x_1138:
        /* <DEDUP_REMOVED lines=11> */
[----:B------:R-:W-:Y:S01]  /*4540*/  ULDC.64 UR4, c[0x0][0x3e8] ;  /* 0x0000fa0000047ab9 */ /* 0x000fe20000000a00 */
[----:B------:R-:W-:Y:S01]  /*4550*/  ULDC.64 UR6, c[0x0][0x400] ;  /* 0x0001000000067ab9 */ /* 0x000fe20000000a00 */
[----:B------:R-:W-:Y:S02]  /*4560*/  IADD3 R40, P3, P5, R52, UR4, R40 ;  /* 0x0000000434287c10 */ /* 0x000fe4000fd7e028 */
[----:B------:R-:W-:Y:S02]  /*4570*/  CS2R R10, SRZ ;  /* 0x00000000000a7805 */ /* 0x000fe4000001ff00 */
[----:B------:R-:W-:Y:S02]  /*4580*/  CS2R R8, SRZ ;  /* 0x0000000000087805 */ /* 0x000fe4000001ff00 */
[----:B------:R-:W-:Y:S02]  /*4590*/  CS2R R30, SRZ ;  /* 0x00000000001e7805 */ /* 0x000fe4000001ff00 */
[----:B------:R-:W-:-:S02]  /*45a0*/  IADD3.X R41, R21, UR5, R42, P3, P5 ;  /* 0x0000000515297c10 */ /* 0x000fc40009fea42a */
[----:B------:R-:W-:Y:S02]  /*45b0*/  CS2R R28, SRZ ;  /* 0x00000000001c7805 */ /* 0x000fe4000001ff00 */
[----:B------:R-:W-:-:S04]  /*45c0*/  IADD3 R38, P3, P5, R48, UR6, R38 ;  /* 0x0000000630267c10 */ /* 0x000fc8000fd7e026 */
[----:B------:R-:W-:Y:S02]  /*45d0*/  IADD3.X R39, R5, UR7, R43, P3, P5 ;  /* 0x0000000705277c10 */ /* 0x000fe40009fea42b */
[-C--:B------:R-:W-:Y:S02]  /*45e0*/  ISETP.GE.AND P3, PT, R152, R86.reuse, PT ;  /* 0x000000569800720c */ /* 0x080fe40003f66270 */
[----:B------:R-:W-:-:S11]  /*45f0*/  ISETP.GE.AND P5, PT, R80, R86, PT ;  /* 0x000000565000720c */ /* 0x000fd60003fa6270 */
[----:B------:R0:W5:Y:S04]  /*4600*/  @!P3 LDG.E.128 R12, desc[UR42][R40.64] ;  /* 0x0000002a280cb981 */ /* 0x000168000c1e1d00 */
[----:B------:R0:W5:Y:S04]  /*4610*/  @!P5 LDG.E.128 R8, desc[UR42][R40.64+0x20] ;  /* 0x0000202a2808d981 */ /* 0x000168000c1e1d00 */
[----:B------:R0:W5:Y:S04]  /*4620*/  @!P3 LDG.E.128 R32, desc[UR42][R38.64] ;  /* 0x0000002a2620b981 */ /* 0x000168000c1e1d00 */
[----:B------:R0:W5:Y:S02]  /*4630*/  @!P5 LDG.E.128 R28, desc[UR42][R38.64+0x20] ;  /* 0x0000202a261cd981 */ /* 0x000164000c1e1d00 */
.L_x_1156:
[----:B------:R-:W-:Y:S05]  /*4640*/  BSYNC B1 ;  /* 0x0000000000017941 */ /* 0x000fea0003800000 */
.L_x_1155:
[----:B------:R-:W-:Y:S01]  /*4650*/  UISETP.NE.AND UP0, UPT, UR36, 0x3, UPT ;  /* 0x000000032400788c */ /* 0x000fe2000bf05270 */
[----:B-----5:R-:W-:Y:S02]  /*4660*/  IMAD.MOV.U32 R91, RZ, RZ, R10 ;  /* 0x000000ffff5b7224 */ /* 0x020fe400078e000a */
[----:B------:R-:W-:Y:S02]  /*4670*/  IMAD.MOV.U32 R90, RZ, RZ, R8 ;  /* 0x000000ffff5a7224 */ /* 0x000fe400078e0008 */
[----:B------:R-:W-:Y:S01]  /*4680*/  IMAD.MOV.U32 R100, RZ, RZ, R14 ;  /* 0x000000ffff647224 */ /* 0x000fe200078e000e */
[----:B------:R-:W-:Y:S01]  /*4690*/  PLOP3.LUT P3, PT, PT, PT, UP0, 0x80, 0x0 ;  /* 0x000000000000781c */ /* 0x000fe20003f6f008 */
[----:B------:R-:W-:Y:S02]  /*46a0*/  IMAD.MOV.U32 R97, RZ, RZ, R12 ;  /* 0x000000ffff617224 */ /* 0x000fe400078e000c */
[----:B------:R-:W-:Y:S02]  /*46b0*/  IMAD.MOV.U32 R92, RZ, RZ, R30 ;  /* 0x000000ffff5c7224 */ /* 0x000fe400078e001e */
[----:B------:R-:W-:-:S02]  /*46c0*/  IMAD.MOV.U32 R93, RZ, RZ, R28 ;  /* 0x000000ffff5d7224 */ /* 0x000fc400078e001c */
[----:B------:R-:W-:Y:S02]  /*46d0*/  IMAD.MOV.U32 R99, RZ, RZ, R34 ;  /* 0x000000ffff637224 */ /* 0x000fe400078e0022 */
[----:B------:R-:W-:-:S04]  /*46e0*/  IMAD.MOV.U32 R98, RZ, RZ, R32 ;  /* 0x000000ffff627224 */ /* 0x000fc800078e0020 */
[----:B------:R-:W-:Y:S05]  /*46f0*/  @!P3 BRA `(.L_x_1157) ;  /* 0x000000000004b947 */ /* 0x000fea0003800000 */
[----:B------:R-:W-:Y:S01]  /*4700*/  BPT.TRAP 0x1 ;  /* 0x000000040000795c */ /* 0x000fe20000300000 */
.L_x_1157:
[----:B0-----:R-:W2:Y:S01]  /*4710*/  LDL R38, [R1+0x8] ;  /* 0x0000080001267983 */ /* 0x001ea20000100800 */
[----:B------:R-:W-:Y:S01]  /*4720*/  IMAD R82, R19, 0x8, R16 ;  /* 0x0000000813527824 */ /* 0x000fe200078e0210 */
[----:B------:R-:W-:Y:S01]  /*4730*/  BSSY B1, `(.L_x_1158) ;  /* 0x0000004000017945 */ /* 0x000fe20003800000 */
[----:B--2---:R-:W-:-:S04]  /*4740*/  SHF.L.U32 R85, R38, 0x1f, RZ ;  /* 0x0000001f26557819 */ /* 0x004fc800000006ff */
[----:B------:R-:W0:Y:S02]  /*4750*/  SYNCS.PHASECHK.TRANS64.TRYWAIT P5, [R82+URZ+0x19c90], R85 ;  /* 0x019c9055520075a7 */ /* 0x000e2400080a017f */
[----:B0-----:R-:W-:Y:S05]  /*4760*/  @!P5 BRA `(.L_x_1159) ;  /* 0x000001e800ecd947 */ /* 0x001fea0003800000 */
.L_x_1478:
[----:B------:R-:W-:Y:S05]  /*4770*/  BSYNC B1 ;  /* 0x0000000000017941 */ /* 0x000fea0003800000 */
.L_x_1158:
[----:B------:R-:W-:Y:S05]  /*4780*/  @P4 BRA `(.L_x_1144) ;  /* 0x00000020003c4947 */ /* 0x000fea0003800000 */
[----:B------:R-:W1:Y:S01]  /*4790*/  LDC R94, c[0x0][0x2f4] ;  /* 0x0000bd00ff5e7b82 */ /* 0x000e620000000800 */
[----:B------:R-:W-:Y:S01]  /*47a0*/  ISETP.NE.AND P4, PT, R45, RZ, PT ;  /* 0x000000ff2d00720c */ /* 0x000fe20003f85270 */
[----:B------:R-:W-:Y:S01]  /*47b0*/  ULDC.64 UR4, c[0x0][0x300] ;  /* 0x0000c00000047ab9 */ /* 0x000fe20000000a00 */
[----:B------:R-:W-:Y:S01]  /*47c0*/  SHF.R.S32.HI R38, RZ, 0x1f, R154 ;  /* 0x0000001fff267819 */ /* 0x000fe2000001149a */
[----:B------:R-:W-:Y:S01]  /*47d0*/  IMAD.MOV.U32 R78, RZ, RZ, R36 ;  /* 0x000000ffff4e7224 */ /* 0x000fe200078e0024 */
[----:B------:R-:W-:Y:S03]  /*47e0*/  BSSY B1, `(.L_x_1160) ;  /* 0x00000fb000017945 */ /* 0x000fe60003800000 */
[----:B------:R-:W-:Y:S02]  /*47f0*/  IMAD R37, R38, UR4, RZ ;  /* 0x0000000426257c24 */ /* 0x000fe4000f8e02ff */
[----:B------:R-:W-:-:S04]  /*4800*/  IMAD.WIDE.U32 R78, R154, UR4, R78 ;  /* 0x000000049a4e7c25 */ /* 0x000fc8000f8e004e */
[----:B------:R-:W-:-:S04]  /*4810*/  IMAD R37, R154, UR5, R37 ;  /* 0x000000059a257c24 */ /* 0x000fc8000f8e0225 */
[----:B------:R-:W-:Y:S02]  /*4820*/  IMAD.IADD R95, R37, 0x1, R79 ;  /* 0x00000001255f7824 */ /* 0x000fe400078e024f */
[----:B-1----:R-:W-:Y:S01]  /*4830*/  IMAD.IADD R96, R94, 0x1, -R60 ;  /* 0x000000015e607824 */ /* 0x002fe200078e0a3c */
[----:B------:R-:W-:Y:S06]  /*4840*/  @!P4 BRA `(.L_x_1161) ;  /* 0x0000000c00d0c947 */ /* 0x000fec0003800000 */
[----:B------:R-:W2:Y:S04]  /*4850*/  LDL R40, [R1+0x20] ;  /* 0x0000200001287983 */ /* 0x000ea80000100800 */
[----:B------:R-:W3:Y:S04]  /*4860*/  LDL R39, [R1+0x78] ;  /* 0x0000780001277983 */ /* 0x000ee80000100800 */
[----:B------:R-:W4:Y:S01]  /*4870*/  LDL R38, [R1+0x30] ;  /* 0x0000300001267983 */ /* 0x000f220000100800 */
[----:B------:R-:W-:Y:S01]  /*4880*/  SEL R36, R60, R96, !P0 ;  /* 0x000000603c247207 */ /* 0x000fe20004000000 */
[----:B------:R-:W-:Y:S01]  /*4890*/  BSSY B2, `(.L_x_1162) ;  /* 0x00000e3000027945 */ /* 0x000fe20003800000 */
[----:B------:R-:W-:-:S02]  /*48a0*/  ISETP.GE.AND P4, PT, R152, R86, PT ;  /* 0x000000569800720c */ /* 0x000fc40003f86270 */
[----:B------:R-:W-:-:S04]  /*48b0*/  SHF.R.S32.HI R37, RZ, 0x1f, R36 ;  /* 0x0000001fff257819 */ /* 0x000fc80000011424 */
[----:B------:R-:W-:-:S04]  /*48c0*/  LEA.HI R37, R37, R36, RZ, 0x5 ;  /* 0x0000002425257211 */ /* 0x000fc800078f28ff */
[----:B------:R-:W-:-:S04]  /*48d0*/  SHF.R.S32.HI R37, RZ, 0x5, R37 ;  /* 0x00000005ff257819 */ /* 0x000fc80000011425 */
[----:B------:R-:W-:-:S04]  /*48e0*/  LEA.HI.SX32 R37, R72, R37, 0x1c ;  /* 0x0000002548257211 */ /* 0x000fc800078fe2ff */
[C---:B------:R-:W-:Y:S01]  /*48f0*/  LEA.HI R36, R37.reuse, R37, RZ, 0x1 ;  /* 0x0000002525247211 */ /* 0x040fe200078f08ff */
[----:B------:R-:W-:-:S04]  /*4900*/  IMAD.SHL.U32 R101, R37, 0x10, RZ ;  /* 0x0000001025657824 */ /* 0x000fc800078e00ff */
[----:B------:R-:W-:-:S05]  /*4910*/  IMAD.SHL.U32 R37, R36, 0x800, RZ ;  /* 0x0000080024257824 */ /* 0x000fca00078e00ff */
[----:B------:R-:W-:Y:S02]  /*4920*/  LOP3.LUT R37, R37, 0xfffff000, RZ, 0xc0, !PT ;  /* 0xfffff00025257812 */ /* 0x000fe400078ec0ff */
[----:B--2---:R-:W-:-:S04]  /*4930*/  LOP3.LUT R36, R40, 0x10, R101, 0xf8, !PT ;  /* 0x0000001028247812 */ /* 0x004fc800078ef865 */
[----:B---3--:R-:W-:-:S04]  /*4940*/  LOP3.LUT R36, R36, R39, RZ, 0x3c, !PT ;  /* 0x0000002724247212 */ /* 0x008fc800078e3cff */
[----:B----4-:R-:W-:Y:S01]  /*4950*/  IADD3 R36, R36, R37, R38 ;  /* 0x0000002524247210 */ /* 0x010fe20007ffe026 */
[----:B------:R-:W-:-:S04]  /*4960*/  IMAD R37, R19, 0x3000, R70 ;  /* 0x0000300013257824 */ /* 0x000fc800078e0246 */
[----:B------:R-:W-:Y:S02]  /*4970*/  IMAD R39, R19, 0x3000, R36 ;  /* 0x0000300013277824 */ /* 0x000fe400078e0224 */
[C---:B------:R-:W-:Y:S02]  /*4980*/  IMAD.IADD R37, R16.reuse, 0x1, R37 ;  /* 0x0000000110257824 */ /* 0x040fe400078e0225 */
[----:B------:R-:W-:-:S04]  /*4990*/  IMAD.IADD R40, R16, 0x1, R39 ;  /* 0x0000000110287824 */ /* 0x000fc800078e0227 */
[----:B------:R-:W1:Y:S04]  /*49a0*/  LDS.128 R36, [R37+0x13800] ;  /* 0x0138000025247984 */ /* 0x000e680000000c00 */
[----:B------:R-:W2:Y:S01]  /*49b0*/  LDS.128 R40, [R40+0x13800] ;  /* 0x0138000028287984 */ /* 0x000ea20000000c00 */
[----:B------:R-:W-:Y:S05]  /*49c0*/  @P4 BRA `(.L_x_1163) ;  /* 0x0000000c003c4947 */ /* 0x000fea0003800000 */
[--C-:B------:R-:W-:Y:S02]  /*49d0*/  SHF.R.U32.HI R12, RZ, 0x10, R13.reuse ;  /* 0x00000010ff0c7819 */ /* 0x100fe4000001160d */
[----:B------:R-:W-:Y:S02]  /*49e0*/  SHF.R.U32.HI R102, RZ, 0x8, R13 ;  /* 0x00000008ff667819 */ /* 0x000fe4000001160d */
[----:B------:R-:W-:Y:S01]  /*49f0*/  LOP3.LUT R14, R13, 0xff0000ff, RZ, 0xc0, !PT ;  /* 0xff0000ff0d0e7812 */ /* 0x000fe200078ec0ff */
[----:B------:R-:W-:Y:S01]  /*4a00*/  IMAD.U32 R12, R12, 0x10000, RZ ;  /* 0x000100000c0c7824 */ /* 0x000fe200078e00ff */
[--C-:B------:R-:W-:Y:S02]  /*4a10*/  SHF.R.U32.HI R13, RZ, 0x8, R33.reuse ;  /* 0x00000008ff0d7819 */ /* 0x100fe40000011621 */
[----:B------:R-:W-:Y:S02]  /*4a20*/  LOP3.LUT R32, R33, 0xff0000ff, RZ, 0xc0, !PT ;  /* 0xff0000ff21207812 */ /* 0x000fe400078ec0ff */
[----:B------:R-:W-:Y:S01]  /*4a30*/  SHF.R.U32.HI R34, RZ, 0x10, R33 ;  /* 0x00000010ff227819 */ /* 0x000fe20000011621 */
[----:B------:R-:W-:-:S04]  /*4a40*/  IMAD.SHL.U32 R13, R13, 0x100, RZ ;  /* 0x000001000d0d7824 */ /* 0x000fc800078e00ff */
[----:B------:R-:W-:Y:S01]  /*4a50*/  IMAD.U32 R34, R34, 0x10000, RZ ;  /* 0x0001000022227824 */ /* 0x000fe200078e00ff */
[----:B------:R-:W-:Y:S01]  /*4a60*/  LOP3.LUT R33, R32, 0xff00, R13, 0xf8, !PT ;  /* 0x0000ff0020217812 */ /* 0x000fe200078ef80d */
[----:B------:R-:W-:Y:S01]  /*4a70*/  IMAD.SHL.U32 R13, R102, 0x100, RZ ;  /* 0x00000100660d7824 */ /* 0x000fe200078e00ff */
[----:B-1----:R-:W-:Y:S02]  /*4a80*/  F2FP.F16.E4M3.UNPACK_B R32, R37 ;  /* 0x00000025ff20723e */ /* 0x002fe400020006ff */
[----:B------:R-:W-:Y:S02]  /*4a90*/  LOP3.LUT R34, R33, 0xff0000, R34, 0xf8, !PT ;  /* 0x00ff000021227812 */ /* 0x000fe400078ef822 */
[----:B------:R-:W-:Y:S01]  /*4aa0*/  LOP3.LUT R13, R14, 0xff00, R13, 0xf8, !PT ;  /* 0x0000ff000e0d7812 */ /* 0x000fe200078ef80d */
[--C-:B------:R-:W-:Y:S01]  /*4ab0*/  HADD2.F32 R104, -RZ, R32.reuse.H0_H0 ;  /* 0x20000020ff687230 */ /* 0x100fe20000004100 */
[----:B------:R-:W-:Y:S01]  /*4ac0*/  F2FP.F16.E4M3.UNPACK_B R102, R34 ;  /* 0x00000022ff66723e */ /* 0x000fe200020006ff */
[----:B------:R-:W-:Y:S01]  /*4ad0*/  HADD2.F32 R32, -RZ, R32.H1_H1 ;  /* 0x30000020ff207230 */ /* 0x000fe20000004100 */
[----:B------:R-:W-:-:S02]  /*4ae0*/  LOP3.LUT R12, R13, 0xff0000, R12, 0xf8, !PT ;  /* 0x00ff00000d0c7812 */ /* 0x000fc400078ef80c */
[-C--:B--2---:R-:W-:Y:S01]  /*4af0*/  F2FP.F16.E4M3.UNPACK_B R13, R41.reuse ;  /* 0x00000029ff0d723e */ /* 0x084fe200020006ff */
[--C-:B------:R-:W-:Y:S01]  /*4b00*/  HADD2.F32 R107, -RZ, R102.reuse.H0_H0 ;  /* 0x20000066ff6b7230 */ /* 0x100fe20000004100 */
[----:B------:R-:W-:Y:S01]  /*4b10*/  F2FP.F16.E4M3.UNPACK_B R103, R12 ;  /* 0x0000000cff67723e */ /* 0x000fe200020006ff */
[----:B------:R-:W-:Y:S01]  /*4b20*/  HADD2.F32 R102, -RZ, R102.H1_H1 ;  /* 0x30000066ff667230 */ /* 0x000fe20000004100 */
[----:B------:R-:W-:Y:S01]  /*4b30*/  F2FP.F16.E4M3.UNPACK_B R41, R41.H1 ;  /* 0x00000029ff29723e */ /* 0x000fe200030006ff */
[----:B------:R-:W-:Y:S01]  /*4b40*/  HADD2.F32 R14, -RZ, R13.H0_H0 ;  /* 0x2000000dff0e7230 */ /* 0x000fe20000004100 */
[----:B------:R-:W-:Y:S01]  /*4b50*/  F2FP.F16.E4M3.UNPACK_B R37, R37.H1 ;  /* 0x00000025ff25723e */ /* 0x000fe200030006ff */
[----:B------:R-:W-:Y:S02]  /*4b60*/  HADD2.F32 R105, -RZ, R103.H0_H0 ;  /* 0x20000067ff697230 */ /* 0x000fe40000004100 */
[----:B------:R-:W-:Y:S02]  /*4b70*/  HADD2.F32 R13, -RZ, R13.H1_H1 ;  /* 0x3000000dff0d7230 */ /* 0x000fe40000004100 */
[-C--:B------:R-:W-:Y:S01]  /*4b80*/  FMUL.FTZ R33, R14, R107.reuse ;  /* 0x0000006b0e217220 */ /* 0x080fe20000410000 */
[----:B------:R-:W-:Y:S01]  /*4b90*/  FMUL.FTZ R107, R104, R107 ;  /* 0x0000006b686b7220 */ /* 0x000fe20000410000 */
[----:B------:R-:W-:-:S02]  /*4ba0*/  HADD2.F32 R103, -RZ, R103.H1_H1 ;  /* 0x30000067ff677230 */ /* 0x000fc40000004100 */
[-C--:B------:R-:W-:Y:S01]  /*4bb0*/  FFMA.FTZ R33, R104, R105.reuse, -R33 ;  /* 0x0000006968217223 */ /* 0x080fe20000010821 */
[----:B------:R-:W-:Y:S01]  /*4bc0*/  FFMA.FTZ R14, R14, R105, R107 ;  /* 0x000000690e0e7223 */ /* 0x000fe2000001006b */
[CC--:B------:R-:W-:Y:S01]  /*4bd0*/  FMUL.FTZ R105, R13.reuse, R102.reuse ;  /* 0x000000660d697220 */ /* 0x0c0fe20000410000 */
[C---:B------:R-:W-:Y:S01]  /*4be0*/  FMUL.FTZ R102, R32.reuse, R102 ;  /* 0x0000006620667220 */ /* 0x040fe20000410000 */
[----:B------:R-:W-:Y:S02]  /*4bf0*/  HADD2.F32 R104, -RZ, R41.H1_H1 ;  /* 0x30000029ff687230 */ /* 0x000fe40000004100 */
[-C--:B------:R-:W-:Y:S01]  /*4c00*/  FFMA.FTZ R32, R32, R103.reuse, -R105 ;  /* 0x0000006720207223 */ /* 0x080fe20000010869 */
[----:B------:R-:W-:Y:S01]  /*4c10*/  FFMA.FTZ R13, R13, R103, R102 ;  /* 0x000000670d0d7223 */ /* 0x000fe20000010066 */
[----:B------:R-:W-:Y:S01]  /*4c20*/  F2FP.F16.E4M3.UNPACK_B R102, R34.H1 ;  /* 0x00000022ff66723e */ /* 0x000fe200030006ff */
[----:B------:R-:W-:Y:S01]  /*4c30*/  HADD2.F32 R34, -RZ, R37.H0_H0 ;  /* 0x20000025ff227230 */ /* 0x000fe20000004100 */
[----:B------:R-:W-:Y:S01]  /*4c40*/  F2FP.F16.E4M3.UNPACK_B R103, R12.H1 ;  /* 0x0000000cff67723e */ /* 0x000fe200030006ff */
[----:B------:R-:W-:-:S02]  /*4c50*/  HADD2.F32 R12, -RZ, R41.H0_H0 ;  /* 0x20000029ff0c7230 */ /* 0x000fc40000004100 */
[--C-:B------:R-:W-:Y:S02]  /*4c60*/  HADD2.F32 R107, -RZ, R102.reuse.H0_H0 ;  /* 0x20000066ff6b7230 */ /* 0x100fe40000004100 */
[----:B------:R-:W-:Y:S02]  /*4c70*/  HADD2.F32 R105, -RZ, R103.H0_H0 ;  /* 0x20000067ff697230 */ /* 0x000fe40000004100 */
[----:B------:R-:W-:Y:S02]  /*4c80*/  HADD2.F32 R102, -RZ, R102.H1_H1 ;  /* 0x30000066ff667230 */ /* 0x000fe40000004100 */
[-C--:B------:R-:W-:Y:S01]  /*4c90*/  FMUL.FTZ R109, R12, R107.reuse ;  /* 0x0000006b0c6d7220 */ /* 0x080fe20000410000 */
[----:B------:R-:W-:Y:S01]  /*4ca0*/  FMUL.FTZ R107, R34, R107 ;  /* 0x0000006b226b7220 */ /* 0x000fe20000410000 */
[----:B------:R-:W-:Y:S02]  /*4cb0*/  HADD2.F32 R37, -RZ, R37.H1_H1 ;  /* 0x30000025ff257230 */ /* 0x000fe40000004100 */
[----:B------:R-:W-:-:S02]  /*4cc0*/  HADD2.F32 R103, -RZ, R103.H1_H1 ;  /* 0x30000067ff677230 */ /* 0x000fc40000004100 */
[-C--:B------:R-:W-:Y:S01]  /*4cd0*/  FFMA.FTZ R34, R34, R105.reuse, -R109 ;  /* 0x0000006922227223 */ /* 0x080fe2000001086d */
[----:B------:R-:W-:Y:S01]  /*4ce0*/  FFMA.FTZ R12, R12, R105, R107 ;  /* 0x000000690c0c7223 */ /* 0x000fe2000001006b */
[CC--:B------:R-:W-:Y:S01]  /*4cf0*/  FMUL.FTZ R106, R104.reuse, R102.reuse ;  /* 0x00000066686a7220 */ /* 0x0c0fe20000410000 */
[C---:B------:R-:W-:Y:S01]  /*4d00*/  FMUL.FTZ R105, R37.reuse, R102 ;  /* 0x0000006625697220 */ /* 0x040fe20000410000 */
[----:B------:R-:W-:Y:S02]  /*4d10*/  SHF.R.U32.HI R102, RZ, 0x10, R15 ;  /* 0x00000010ff667819 */ /* 0x000fe4000001160f */
[-C--:B------:R-:W-:Y:S01]  /*4d20*/  FFMA.FTZ R41, R37, R103.reuse, -R106 ;  /* 0x0000006725297223 */ /* 0x080fe2000001086a */
[----:B------:R-:W-:Y:S01]  /*4d30*/  FFMA.FTZ R37, R104, R103, R105 ;  /* 0x0000006768257223 */ /* 0x000fe20000010069 */
[----:B------:R-:W-:Y:S01]  /*4d40*/  SHF.R.U32.HI R105, RZ, 0x8, R35 ;  /* 0x00000008ff697819 */ /* 0x000fe20000011623 */
[----:B------:R-:W-:Y:S01]  /*4d50*/  IMAD.U32 R102, R102, 0x10000, RZ ;  /* 0x0001000066667824 */ /* 0x000fe200078e00ff */
[----:B------:R-:W-:-:S02]  /*4d60*/  SHF.R.U32.HI R103, RZ, 0x8, R15 ;  /* 0x00000008ff677819 */ /* 0x000fc4000001160f */
[----:B------:R-:W-:Y:S02]  /*4d70*/  LOP3.LUT R104, R15, 0xff0000ff, RZ, 0xc0, !PT ;  /* 0xff0000ff0f687812 */ /* 0x000fe400078ec0ff */
[----:B------:R-:W-:Y:S01]  /*4d80*/  SHF.R.U32.HI R15, RZ, 0x10, R35 ;  /* 0x00000010ff0f7819 */ /* 0x000fe20000011623 */
[----:B------:R-:W-:Y:S01]  /*4d90*/  IMAD.SHL.U32 R103, R103, 0x100, RZ ;  /* 0x0000010067677824 */ /* 0x000fe200078e00ff */
[----:B------:R-:W-:Y:S01]  /*4da0*/  LOP3.LUT R106, R35, 0xff0000ff, RZ, 0xc0, !PT ;  /* 0xff0000ff236a7812 */ /* 0x000fe200078ec0ff */
[----:B------:R-:W-:Y:S01]  /*4db0*/  IMAD.SHL.U32 R35, R105, 0x100, RZ ;  /* 0x0000010069237824 */ /* 0x000fe200078e00ff */
[----:B------:R-:W-:Y:S02]  /*4dc0*/  F2FP.SATFINITE.E4M3.F32.PACK_AB_MERGE_C R34, R41, R34, RZ ;  /* 0x000000222922723e */ /* 0x000fe400048070ff */
[----:B------:R-:W-:Y:S01]  /*4dd0*/  LOP3.LUT R103, R104, 0xff00, R103, 0xf8, !PT ;  /* 0x0000ff0068677812 */ /* 0x000fe200078ef867 */
[----:B------:R-:W-:Y:S01]  /*4de0*/  IMAD.MOV.U32 R104, RZ, RZ, R39 ;  /* 0x000000ffff687224 */ /* 0x000fe200078e0027 */
[----:B------:R-:W-:Y:S01]  /*4df0*/  LOP3.LUT R106, R106, 0xff00, R35, 0xf8, !PT ;  /* 0x0000ff006a6a7812 */ /* 0x000fe200078ef823 */
[----:B------:R-:W-:Y:S01]  /*4e00*/  IMAD.U32 R35, R15, 0x10000, RZ ;  /* 0x000100000f237824 */ /* 0x000fe200078e00ff */
[----:B------:R-:W-:-:S02]  /*4e10*/  LOP3.LUT R15, R103, 0xff0000, R102, 0xf8, !PT ;  /* 0x00ff0000670f7812 */ /* 0x000fc400078ef866 */
[----:B------:R-:W-:Y:S02]  /*4e20*/  F2FP.F16.E4M3.UNPACK_B R102, R43 ;  /* 0x0000002bff66723e */ /* 0x000fe400020006ff */
[----:B------:R-:W-:Y:S02]  /*4e30*/  LOP3.LUT R35, R106, 0xff0000, R35, 0xf8, !PT ;  /* 0x00ff00006a237812 */ /* 0x000fe400078ef823 */
[----:B------:R-:W-:Y:S01]  /*4e40*/  F2FP.F16.E4M3.UNPACK_B R39, R104 ;  /* 0x00000068ff27723e */ /* 0x000fe200020006ff */
[----:B------:R-:W-:Y:S01]  /*4e50*/  HADD2.F32 R107, -RZ, R102.H0_H0 ;  /* 0x20000066ff6b7230 */ /* 0x000fe20000004100 */
[----:B------:R-:W-:Y:S02]  /*4e60*/  F2FP.F16.E4M3.UNPACK_B R105, R35 ;  /* 0x00000023ff69723e */ /* 0x000fe400020006ff */
[----:B------:R-:W-:Y:S01]  /*4e70*/  F2FP.F16.E4M3.UNPACK_B R106, R15 ;  /* 0x0000000fff6a723e */ /* 0x000fe200020006ff */
[----:B------:R-:W-:Y:S01]  /*4e80*/  HADD2.F32 R109, -RZ, R39.H0_H0 ;  /* 0x20000027ff6d7230 */ /* 0x000fe20000004100 */
[----:B------:R-:W-:Y:S01]  /*4e90*/  F2FP.F16.E4M3.UNPACK_B R43, R43.H1 ;  /* 0x0000002bff2b723e */ /* 0x000fe200030006ff */
[--C-:B------:R-:W-:Y:S01]  /*4ea0*/  HADD2.F32 R103, -RZ, R105.reuse.H0_H0 ;  /* 0x20000069ff677230 */ /* 0x100fe20000004100 */
[----:B------:R-:W-:Y:S01]  /*4eb0*/  F2FP.F16.E4M3.UNPACK_B R35, R35.H1 ;  /* 0x00000023ff23723e */ /* 0x000fe200030006ff */
[----:B------:R-:W-:Y:S01]  /*4ec0*/  HADD2.F32 R108, -RZ, R106.H0_H0 ;  /* 0x2000006aff6c7230 */ /* 0x000fe20000004100 */
[----:B------:R-:W-:Y:S01]  /*4ed0*/  F2FP.F16.E4M3.UNPACK_B R15, R15.H1 ;  /* 0x0000000fff0f723e */ /* 0x000fe200030006ff */
[----:B------:R-:W-:-:S02]  /*4ee0*/  HADD2.F32 R105, -RZ, R105.H1_H1 ;  /* 0x30000069ff697230 */ /* 0x000fc40000004100 */
[-C--:B------:R-:W-:Y:S01]  /*4ef0*/  FMUL.FTZ R110, R107, R103.reuse ;  /* 0x000000676b6e7220 */ /* 0x080fe20000410000 */
[----:B------:R-:W-:Y:S01]  /*4f00*/  FMUL.FTZ R103, R109, R103 ;  /* 0x000000676d677220 */ /* 0x000fe20000410000 */
[----:B------:R-:W-:Y:S01]  /*4f10*/  HADD2.F32 R39, -RZ, R39.H1_H1 ;  /* 0x30000027ff277230 */ /* 0x000fe20000004100 */
[----:B------:R-:W-:Y:S01]  /*4f20*/  F2FP.SATFINITE.E4M3.F32.PACK_AB_MERGE_C R12, R37, R12, RZ ;  /* 0x0000000c250c723e */ /* 0x000fe200048070ff */
[----:B------:R-:W-:Y:S02]  /*4f30*/  HADD2.F32 R106, -RZ, R106.H1_H1 ;  /* 0x3000006aff6a7230 */ /* 0x000fe40000004100 */
[-C--:B------:R-:W-:Y:S01]  /*4f40*/  FFMA.FTZ R107, R107, R108.reuse, R103 ;  /* 0x0000006c6b6b7223 */ /* 0x080fe20000010067 */
[----:B------:R-:W-:Y:S02]  /*4f50*/  HADD2.F32 R103, -RZ, R102.H1_H1 ;  /* 0x30000066ff677230 */ /* 0x000fe40000004100 */
[----:B------:R-:W-:Y:S01]  /*4f60*/  FFMA.FTZ R110, R109, R108, -R110 ;  /* 0x0000006c6d6e7223 */ /* 0x000fe2000001086e */
[----:B------:R-:W-:Y:S01]  /*4f70*/  HADD2.F32 R108, -RZ, R35.H0_H0 ;  /* 0x20000023ff6c7230 */ /* 0x000fe20000004100 */
[----:B------:R-:W-:Y:S01]  /*4f80*/  F2FP.F16.E4M3.UNPACK_B R41, R40.H1 ;  /* 0x00000028ff29723e */ /* 0x000fe200030006ff */
[----:B------:R-:W-:Y:S01]  /*4f90*/  FMUL.FTZ R102, R103, R105 ;  /* 0x0000006967667220 */ /* 0x000fe20000410000 */
[----:B------:R-:W-:-:S02]  /*4fa0*/  F2FP.F16.E4M3.UNPACK_B R37, R36.H1 ;  /* 0x00000024ff25723e */ /* 0x000fc400030006ff */
[----:B------:R-:W-:Y:S01]  /*4fb0*/  F2FP.F16.E4M3.UNPACK_B R40, R40 ;  /* 0x00000028ff28723e */ /* 0x000fe200020006ff */
[C---:B------:R-:W-:Y:S01]  /*4fc0*/  FFMA.FTZ R102, R39.reuse, R106, -R102 ;  /* 0x0000006a27667223 */ /* 0x040fe20000010866 */
[----:B------:R-:W-:Y:S01]  /*4fd0*/  FMUL.FTZ R39, R39, R105 ;  /* 0x0000006927277220 */ /* 0x000fe20000410000 */
[--C-:B------:R-:W-:Y:S01]  /*4fe0*/  HADD2.F32 R105, -RZ, R15.reuse.H0_H0 ;  /* 0x2000000fff697230 */ /* 0x100fe20000004100 */
[----:B------:R-:W-:Y:S01]  /*4ff0*/  F2FP.F16.E4M3.UNPACK_B R36, R36 ;  /* 0x00000024ff24723e */ /* 0x000fe200020006ff */
[----:B------:R-:W-:Y:S02]  /*5000*/  HADD2.F32 R15, -RZ, R15.H1_H1 ;  /* 0x3000000fff0f7230 */ /* 0x000fe40000004100 */
[----:B------:R-:W-:Y:S01]  /*5010*/  FFMA.FTZ R39, R103, R106, R39 ;  /* 0x0000006a67277223 */ /* 0x000fe20000010027 */
[----:B------:R-:W-:Y:S01]  /*5020*/  F2FP.F16.E4M3.UNPACK_B R103, R104.H1 ;  /* 0x00000068ff67723e */ /* 0x000fe200030006ff */
[--C-:B------:R-:W-:Y:S02]  /*5030*/  HADD2.F32 R104, -RZ, R43.reuse.H0_H0 ;  /* 0x2000002bff687230 */ /* 0x100fe40000004100 */
[----:B------:R-:W-:-:S02]  /*5040*/  HADD2.F32 R43, -RZ, R43.H1_H1 ;  /* 0x3000002bff2b7230 */ /* 0x000fc40000004100 */
[--C-:B------:R-:W-:Y:S02]  /*5050*/  HADD2.F32 R106, -RZ, R103.reuse.H0_H0 ;  /* 0x20000067ff6a7230 */ /* 0x100fe40000004100 */
[----:B------:R-:W-:Y:S01]  /*5060*/  FMUL.FTZ R109, R104, R108 ;  /* 0x0000006c686d7220 */ /* 0x000fe20000410000 */
[----:B------:R-:W-:-:S03]  /*5070*/  HADD2.F32 R103, -RZ, R103.H1_H1 ;  /* 0x30000067ff677230 */ /* 0x000fc60000004100 */
[C---:B------:R-:W-:Y:S01]  /*5080*/  FFMA.FTZ R109, R106.reuse, R105, -R109 ;  /* 0x000000696a6d7223 */ /* 0x040fe2000001086d */
[----:B------:R-:W-:-:S04]  /*5090*/  FMUL.FTZ R106, R106, R108 ;  /* 0x0000006c6a6a7220 */ /* 0x000fc80000410000 */
[----:B------:R-:W-:Y:S01]  /*50a0*/  FFMA.FTZ R104, R104, R105, R106 ;  /* 0x0000006968687223 */ /* 0x000fe2000001006a */
[----:B------:R-:W-:-:S05]  /*50b0*/  HADD2.F32 R105, -RZ, R35.H1_H1 ;  /* 0x30000023ff697230 */ /* 0x000fca0000004100 */
[----:B------:R-:W-:-:S04]  /*50c0*/  FMUL.FTZ R35, R43, R105 ;  /* 0x000000692b237220 */ /* 0x000fc80000410000 */
[C---:B------:R-:W-:Y:S01]  /*50d0*/  FFMA.FTZ R35, R103.reuse, R15, -R35 ;  /* 0x0000000f67237223 */ /* 0x040fe20000010823 */
[----:B------:R-:W-:Y:S01]  /*50e0*/  FMUL.FTZ R103, R103, R105 ;  /* 0x0000006967677220 */ /* 0x000fe20000410000 */
[--C-:B------:R-:W-:Y:S02]  /*50f0*/  HADD2.F32 R105, -RZ, R37.reuse.H0_H0 ;  /* 0x20000025ff697230 */ /* 0x100fe40000004100 */
[----:B------:R-:W-:Y:S01]  /*5100*/  HADD2.F32 R37, -RZ, R37.H1_H1 ;  /* 0x30000025ff257230 */ /* 0x000fe20000004100 */
[----:B------:R-:W-:Y:S01]  /*5110*/  F2FP.SATFINITE.E4M3.F32.PACK_AB_MERGE_C R109, R35, R109, RZ ;  /* 0x0000006d236d723e */ /* 0x000fe200048070ff */
[----:B------:R-:W-:Y:S01]  /*5120*/  FFMA.FTZ R15, R43, R15, R103 ;  /* 0x0000000f2b0f7223 */ /* 0x000fe20000010067 */
[-C--:B------:R-:W-:Y:S01]  /*5130*/  F2FP.F16.E4M3.UNPACK_B R35, R98.reuse.H1 ;  /* 0x00000062ff23723e */ /* 0x080fe200030006ff */
[--C-:B------:R-:W-:Y:S01]  /*5140*/  HADD2.F32 R43, -RZ, R41.reuse.H0_H0 ;  /* 0x20000029ff2b7230 */ /* 0x100fe20000004100 */
[-C--:B------:R-:W-:Y:S01]  /*5150*/  F2FP.F16.E4M3.UNPACK_B R103, R97.reuse.H1 ;  /* 0x00000061ff67723e */ /* 0x080fe200030006ff */
[----:B------:R-:W-:Y:S01]  /*5160*/  HADD2.F32 R41, -RZ, R41.H1_H1 ;  /* 0x30000029ff297230 */ /* 0x000fe20000004100 */
[----:B------:R-:W-:Y:S01]  /*5170*/  F2FP.F16.E4M3.UNPACK_B R98, R98 ;  /* 0x00000062ff62723e */ /* 0x000fe200020006ff */
[----:B------:R-:W-:Y:S01]  /*5180*/  HADD2.F32 R111, -RZ, R35.H0_H0 ;  /* 0x20000023ff6f7230 */ /* 0x000fe20000004100 */
[----:B------:R-:W-:Y:S01]  /*5190*/  F2FP.F16.E4M3.UNPACK_B R97, R97 ;  /* 0x00000061ff61723e */ /* 0x000fe200020006ff */
[----:B------:R-:W-:Y:S01]  /*51a0*/  HADD2.F32 R106, -RZ, R103.H0_H0 ;  /* 0x20000067ff6a7230 */ /* 0x000fe20000004100 */
[----:B------:R-:W-:Y:S01]  /*51b0*/  F2FP.SATFINITE.E4M3.F32.PACK_AB_MERGE_C R104, R15, R104, RZ ;  /* 0x000000680f68723e */ /* 0x000fe200048070ff */
[----:B------:R-:W-:-:S02]  /*51c0*/  HADD2.F32 R35, -RZ, R35.H1_H1 ;  /* 0x30000023ff237230 */ /* 0x000fc40000004100 */
[-C--:B------:R-:W-:Y:S01]  /*51d0*/  FMUL.FTZ R108, R43, R111.reuse ;  /* 0x0000006f2b6c7220 */ /* 0x080fe20000410000 */
[C---:B------:R-:W-:Y:S01]  /*51e0*/  FMUL.FTZ R111, R105.reuse, R111 ;  /* 0x0000006f696f7220 */ /* 0x040fe20000410000 */
[----:B------:R-:W-:Y:S01]  /*51f0*/  HADD2.F32 R103, -RZ, R103.H1_H1 ;  /* 0x30000067ff677230 */ /* 0x000fe20000004100 */
[----:B------:R-:W-:Y:S01]  /*5200*/  F2FP.SATFINITE.E4M3.F32.PACK_AB_MERGE_C R109, R102, R110, R109 ;  /* 0x0000006e666d723e */ /* 0x000fe2000480706d */
[-C--:B------:R-:W-:Y:S01]  /*5210*/  FFMA.FTZ R108, R105, R106.reuse, -R108 ;  /* 0x0000006a696c7223 */ /* 0x080fe2000001086c */
[----:B------:R-:W-:Y:S01]  /*5220*/  FFMA.FTZ R111, R43, R106, R111 ;  /* 0x0000006a2b6f7223 */ /* 0x000fe2000001006f */
[-C--:B------:R-:W-:Y:S01]  /*5230*/  FMUL.FTZ R43, R41, R35.reuse ;  /* 0x00000023292b7220 */ /* 0x080fe20000410000 */
[C---:B------:R-:W-:Y:S01]  /*5240*/  FMUL.FTZ R35, R37.reuse, R35 ;  /* 0x0000002325237220 */ /* 0x040fe20000410000 */
[----:B------:R-:W-:Y:S02]  /*5250*/  HADD2.F32 R106, -RZ, R98.H0_H0 ;  /* 0x20000062ff6a7230 */ /* 0x000fe40000004100 */
[-C--:B------:R-:W-:Y:S01]  /*5260*/  FFMA.FTZ R37, R37, R103.reuse, -R43 ;  /* 0x0000006725257223 */ /* 0x080fe2000001082b */
[----:B------:R-:W-:Y:S01]  /*5270*/  FFMA.FTZ R35, R41, R103, R35 ;  /* 0x0000006729237223 */ /* 0x000fe20000010023 */
[----:B------:R-:W-:-:S02]  /*5280*/  HADD2.F32 R41, -RZ, R40.H0_H0 ;  /* 0x20000028ff297230 */ /* 0x000fc40000004100 */
[----:B------:R-:W-:Y:S01]  /*5290*/  HADD2.F32 R103, -RZ, R36.H0_H0 ;  /* 0x20000024ff677230 */ /* 0x000fe20000004100 */
[----:B------:R-:W-:Y:S01]  /*52a0*/  F2FP.SATFINITE.E4M3.F32.PACK_AB_MERGE_C R108, R37, R108, RZ ;  /* 0x0000006c256c723e */ /* 0x000fe200048070ff */
[----:B------:R-:W-:Y:S02]  /*52b0*/  HADD2.F32 R43, -RZ, R97.H0_H0 ;  /* 0x20000061ff2b7230 */ /* 0x000fe40000004100 */
[-C--:B------:R-:W-:Y:S01]  /*52c0*/  FMUL.FTZ R105, R41, R106.reuse ;  /* 0x0000006a29697220 */ /* 0x080fe20000410000 */
[----:B------:R-:W-:Y:S02]  /*52d0*/  HADD2.F32 R98, -RZ, R98.H1_H1 ;  /* 0x30000062ff627230 */ /* 0x000fe40000004100 */
[C---:B------:R-:W-:Y:S01]  /*52e0*/  FMUL.FTZ R106, R103.reuse, R106 ;  /* 0x0000006a676a7220 */ /* 0x040fe20000410000 */
[----:B------:R-:W-:Y:S02]  /*52f0*/  HADD2.F32 R40, -RZ, R40.H1_H1 ;  /* 0x30000028ff287230 */ /* 0x000fe40000004100 */
[----:B------:R-:W-:Y:S01]  /*5300*/  FFMA.FTZ R105, R103, R43, -R105 ;  /* 0x0000002b67697223 */ /* 0x000fe20000010869 */
[----:B------:R-:W-:-:S02]  /*5310*/  HADD2.F32 R36, -RZ, R36.H1_H1 ;  /* 0x30000024ff247230 */ /* 0x000fc40000004100 */
[----:B------:R-:W-:Y:S01]  /*5320*/  FFMA.FTZ R106, R41, R43, R106 ;  /* 0x0000002b296a7223 */ /* 0x000fe2000001006a */
[----:B------:R-:W-:Y:S02]  /*5330*/  HADD2.F32 R97, -RZ, R97.H1_H1 ;  /* 0x30000061ff617230 */ /* 0x000fe40000004100 */
[-C--:B------:R-:W-:Y:S01]  /*5340*/  FMUL.FTZ R41, R40, R98.reuse ;  /* 0x0000006228297220 */ /* 0x080fe20000410000 */
[-C--:B------:R-:W-:Y:S01]  /*5350*/  F2FP.F16.E4M3.UNPACK_B R37, R99.reuse.H1 ;  /* 0x00000063ff25723e */ /* 0x080fe200030006ff */
[C---:B------:R-:W-:Y:S01]  /*5360*/  FMUL.FTZ R98, R36.reuse, R98 ;  /* 0x0000006224627220 */ /* 0x040fe20000410000 */
[----:B------:R-:W-:Y:S01]  /*5370*/  F2FP.F16.E4M3.UNPACK_B R99, R99 ;  /* 0x00000063ff63723e */ /* 0x000fe200020006ff */
[----:B------:R-:W-:Y:S01]  /*5380*/  FFMA.FTZ R41, R36, R97, -R41 ;  /* 0x0000006124297223 */ /* 0x000fe20000010829 */
[----:B------:R-:W-:Y:S01]  /*5390*/  F2FP.SATFINITE.E4M3.F32.PACK_AB_MERGE_C R35, R35, R111, RZ ;  /* 0x0000006f2323723e */ /* 0x000fe200048070ff */
[----:B------:R-:W-:Y:S01]  /*53a0*/  FFMA.FTZ R36, R40, R97, R98 ;  /* 0x0000006128247223 */ /* 0x000fe20000010062 */
[----:B------:R-:W-:Y:S01]  /*53b0*/  F2FP.F16.E4M3.UNPACK_B R40, R38.H1 ;  /* 0x00000026ff28723e */ /* 0x000fe200030006ff */
[--C-:B------:R-:W-:Y:S01]  /*53c0*/  HADD2.F32 R112, -RZ, R37.reuse.H0_H0 ;  /* 0x20000025ff707230 */ /* 0x100fe20000004100 */
[----:B------:R-:W-:Y:S01]  /*53d0*/  F2FP.SATFINITE.E4M3.F32.PACK_AB_MERGE_C R105, R41, R105, R108 ;  /* 0x000000692969723e */ /* 0x000fe2000480706c */
[----:B------:R-:W-:Y:S01]  /*53e0*/  HADD2.F32 R37, -RZ, R37.H1_H1 ;  /* 0x30000025ff257230 */ /* 0x000fe20000004100 */
[----:B------:R-:W-:Y:S01]  /*53f0*/  F2FP.F16.E4M3.UNPACK_B R41, R42.H1 ;  /* 0x0000002aff29723e */ /* 0x000fe200030006ff */
[--C-:B------:R-:W-:Y:S01]  /*5400*/  HADD2.F32 R98, -RZ, R40.reuse.H0_H0 ;  /* 0x20000028ff627230 */ /* 0x100fe20000004100 */
[----:B------:R-:W-:Y:S01]  /*5410*/  F2FP.F16.E4M3.UNPACK_B R97, R100.H1 ;  /* 0x00000064ff61723e */ /* 0x000fe200030006ff */
[----:B------:R-:W-:Y:S01]  /*5420*/  HADD2.F32 R40, -RZ, R40.H1_H1 ;  /* 0x30000028ff287230 */ /* 0x000fe20000004100 */
[----:B------:R-:W-:Y:S01]  /*5430*/  F2FP.F16.E4M3.UNPACK_B R42, R42 ;  /* 0x0000002aff2a723e */ /* 0x000fe200020006ff */
[----:B------:R-:W-:Y:S01]  /*5440*/  HADD2.F32 R43, -RZ, R41.H0_H0 ;  /* 0x20000029ff2b7230 */ /* 0x000fe20000004100 */
[----:B------:R-:W-:Y:S01]  /*5450*/  F2FP.F16.E4M3.UNPACK_B R38, R38 ;  /* 0x00000026ff26723e */ /* 0x000fe200020006ff */
[----:B------:R-:W-:Y:S01]  /*5460*/  HADD2.F32 R103, -RZ, R97.H0_H0 ;  /* 0x20000061ff677230 */ /* 0x000fe20000004100 */
[----:B------:R-:W-:Y:S01]  /*5470*/  F2FP.F16.E4M3.UNPACK_B R100, R100 ;  /* 0x00000064ff64723e */ /* 0x000fe200020006ff */
[----:B------:R-:W-:-:S02]  /*5480*/  HADD2.F32 R41, -RZ, R41.H1_H1 ;  /* 0x30000029ff297230 */ /* 0x000fc40000004100 */
[CC--:B------:R-:W-:Y:S01]  /*5490*/  FMUL.FTZ R108, R43.reuse, R112.reuse ;  /* 0x000000702b6c7220 */ /* 0x0c0fe20000410000 */
[C---:B------:R-:W-:Y:S01]  /*54a0*/  FMUL.FTZ R112, R98.reuse, R112 ;  /* 0x0000007062707220 */ /* 0x040fe20000410000 */
[----:B------:R-:W-:Y:S02]  /*54b0*/  HADD2.F32 R97, -RZ, R97.H1_H1 ;  /* 0x30000061ff617230 */ /* 0x000fe40000004100 */
[-C--:B------:R-:W-:Y:S01]  /*54c0*/  FFMA.FTZ R108, R98, R103.reuse, -R108 ;  /* 0x00000067626c7223 */ /* 0x080fe2000001086c */
[----:B------:R-:W-:Y:S01]  /*54d0*/  FFMA.FTZ R112, R43, R103, R112 ;  /* 0x000000672b707223 */ /* 0x000fe20000010070 */
[CC--:B------:R-:W-:Y:S01]  /*54e0*/  FMUL.FTZ R43, R41.reuse, R37.reuse ;  /* 0x00000025292b7220 */ /* 0x0c0fe20000410000 */
        /* <DEDUP_REMOVED lines=17> */
[----:B------:R-:W-:Y:S01]  /*5600*/  F2FP.SATFINITE.E4M3.F32.PACK_AB_MERGE_C R37, R37, R112, RZ ;  /* 0x000000702525723e */ /* 0x000fe200048070ff */
[----:B------:R-:W-:Y:S01]  /*5610*/  FMUL.FTZ R99, R38, R99 ;  /* 0x0000006326637220 */ /* 0x000fe20000410000 */
[----:B------:R-:W-:Y:S01]  /*5620*/  F2FP.SATFINITE.E4M3.F32.PACK_AB_MERGE_C R40, R36, R106, R35 ;  /* 0x0000006a2428723e */ /* 0x000fe20004807023 */
[-C--:B------:R-:W-:Y:S01]  /*5630*/  FFMA.FTZ R43, R38, R41.reuse, -R43 ;  /* 0x00000029262b7223 */ /* 0x080fe2000001082b */
[----:B------:R-:W-:Y:S02]  /*5640*/  IMAD.MOV.U32 R36, RZ, RZ, R105 ;  /* 0x000000ffff247224 */ /* 0x000fe400078e0069 */
[----:B------:R-:W-:Y:S01]  /*5650*/  FFMA.FTZ R42, R42, R41, R99 ;  /* 0x000000292a2a7223 */ /* 0x000fe20000010063 */
[----:B------:R-:W-:-:S02]  /*5660*/  F2FP.SATFINITE.E4M3.F32.PACK_AB_MERGE_C R41, R13, R14, R12 ;  /* 0x0000000e0d29723e */ /* 0x000fc4000480700c */
[----:B------:R-:W-:Y:S02]  /*5670*/  F2FP.SATFINITE.E4M3.F32.PACK_AB_MERGE_C R38, R43, R98, R108 ;  /* 0x000000622b26723e */ /* 0x000fe4000480706c */
[----:B------:R-:W-:Y:S02]  /*5680*/  F2FP.SATFINITE.E4M3.F32.PACK_AB_MERGE_C R42, R42, R103, R37 ;  /* 0x000000672a2a723e */ /* 0x000fe40004807025 */
[----:B------:R-:W-:Y:S01]  /*5690*/  F2FP.SATFINITE.E4M3.F32.PACK_AB_MERGE_C R43, R39, R107, R104 ;  /* 0x0000006b272b723e */ /* 0x000fe20004807068 */
[----:B------:R-:W-:Y:S01]  /*56a0*/  IMAD.MOV.U32 R39, RZ, RZ, R109 ;  /* 0x000000ffff277224 */ /* 0x000fe200078e006d */
[----:B------:R-:W-:-:S07]  /*56b0*/  F2FP.SATFINITE.E4M3.F32.PACK_AB_MERGE_C R37, R32, R33, R34 ;  /* 0x000000212025723e */ /* 0x000fce0004807022 */
.L_x_1163:
[----:B------:R-:W-:Y:S05]  /*56c0*/  BSYNC B2 ;  /* 0x0000000000027941 */ /* 0x000fea0003800000 */
.L_x_1162:
        /* <DEDUP_REMOVED lines=9> */
[----:B-1----:R1:W-:Y:S01]  /*5760*/  STG.E.128 desc[UR42][R12.64], R36 ;  /* 0x000000240c007986 */ /* 0x0023e2000c101d2a */
[----:B------:R-:W-:-:S05]  /*5770*/  @!P4 IMAD.X R15, R32, 0x1, R77, P5 ;  /* 0x00000001200fc824 */ /* 0x000fca00028e064d */
[----:B--2---:R1:W-:Y:S03]  /*5780*/  @!P4 STG.E.128 desc[UR42][R14.64], R40 ;  /* 0x000000280e00c986 */ /* 0x0043e6000c101d2a */
.L_x_1161:
[----:B------:R-:W-:Y:S05]  /*5790*/  BSYNC B1 ;  /* 0x0000000000017941 */ /* 0x000fea0003800000 */
.L_x_1160:
[----:B------:R-:W-:-:S13]  /*57a0*/  ISETP.NE.AND P4, PT, R44, RZ, PT ;  /* 0x000000ff2c00720c */ /* 0x000fda0003f85270 */
[----:B------:R-:W-:Y:S05]  /*57b0*/  @!P4 BRA `(.L_x_1144) ;  /* 0x000000100030c947 */ /* 0x000fea0003800000 */
[----:B------:R-:W2:Y:S04]  /*57c0*/  LDL R32, [R1+0x20] ;  /* 0x0000200001207983 */ /* 0x000ea80000100800 */
[----:B-1----:R-:W3:Y:S04]  /*57d0*/  LDL R15, [R1+0x78] ;  /* 0x00007800010f7983 */ /* 0x002ee80000100800 */
[----:B------:R-:W4:Y:S01]  /*57e0*/  LDL R14, [R1+0x30] ;  /* 0x00003000010e7983 */ /* 0x000f220000100800 */
[----:B------:R-:W-:Y:S01]  /*57f0*/  ISETP.NE.AND P5, PT, R81, RZ, PT ;  /* 0x000000ff5100720c */ /* 0x000fe20003fa5270 */
[----:B------:R-:W-:Y:S03]  /*5800*/  BSSY B1, `(.L_x_1164) ;  /* 0x00000e6000017945 */ /* 0x000fe60003800000 */
[----:B------:R-:W-:-:S02]  /*5810*/  SEL R96, R60, R96, !P5 ;  /* 0x000000603c607207 */ /* 0x000fc40006800000 */
[----:B------:R-:W-:Y:S02]  /*5820*/  IADD3 R37, P4, P5, R58, R78, R7 ;  /* 0x0000004e3a257210 */ /* 0x000fe40007d9e007 */
[----:B------:R-:W-:Y:S02]  /*5830*/  SHF.R.S32.HI R13, RZ, 0x1f, R96 ;  /* 0x0000001fff0d7819 */ /* 0x000fe40000011460 */
[----:B------:R-:W-:Y:S02]  /*5840*/  IADD3.X R38, R75, R95, R3, P4, P5 ;  /* 0x0000005f4b267210 */ /* 0x000fe400027ea403 */
[----:B------:R-:W-:Y:S02]  /*5850*/  LEA.HI R13, R13, R96, RZ, 0x5 ;  /* 0x000000600d0d7211 */ /* 0x000fe400078f28ff */
[----:B------:R-:W-:Y:S02]  /*5860*/  ISETP.GE.AND P5, PT, R80, R86, PT ;  /* 0x000000565000720c */ /* 0x000fe40003fa6270 */
[----:B------:R-:W-:-:S02]  /*5870*/  SHF.R.S32.HI R12, RZ, 0x5, R13 ;  /* 0x00000005ff0c7819 */ /* 0x000fc4000001140d */
[----:B------:R-:W-:Y:S02]  /*5880*/  IADD3 R36, P4, R37, R76, RZ ;  /* 0x0000004c25247210 */ /* 0x000fe40007f9e0ff */
[----:B------:R-:W-:-:S03]  /*5890*/  LEA.HI.SX32 R12, R71, R12, 0x1c ;  /* 0x0000000c470c7211 */ /* 0x000fc600078fe2ff */
[----:B------:R-:W-:Y:S01]  /*58a0*/  IMAD.X R37, R38, 0x1, R77, P4 ;  /* 0x0000000126257824 */ /* 0x000fe200020e064d */
        /* <DEDUP_REMOVED lines=14> */
[----:B------:R-:W-:Y:S02]  /*5990*/  SHF.R.U32.HI R42, RZ, 0x8, R9 ;  /* 0x00000008ff2a7819 */ /* 0x000fe40000011609 */
[----:B------:R-:W-:Y:S02]  /*59a0*/  SHF.R.U32.HI R97, RZ, 0x8, R31 ;  /* 0x00000008ff617819 */ /* 0x000fe4000001161f */
[----:B------:R-:W-:Y:S02]  /*59b0*/  SHF.R.U32.HI R43, RZ, 0x8, R29 ;  /* 0x00000008ff2b7819 */ /* 0x000fe4000001161d */
[--C-:B------:R-:W-:Y:S01]  /*59c0*/  SHF.R.U32.HI R41, RZ, 0x8, R11.reuse ;  /* 0x00000008ff297819 */ /* 0x100fe2000001160b */
[----:B------:R-:W-:Y:S01]  /*59d0*/  IMAD.SHL.U32 R97, R97, 0x100, RZ ;  /* 0x0000010061617824 */ /* 0x000fe200078e00ff */
[----:B------:R-:W-:Y:S01]  /*59e0*/  LOP3.LUT R10, R11, 0xff0000ff, RZ, 0xc0, !PT ;  /* 0xff0000ff0b0a7812 */ /* 0x000fe200078ec0ff */
[----:B------:R-:W-:Y:S01]  /*59f0*/  IMAD.SHL.U32 R43, R43, 0x100, RZ ;  /* 0x000001002b2b7824 */ /* 0x000fe200078e00ff */
[----:B------:R-:W-:Y:S01]  /*5a00*/  SHF.R.U32.HI R8, RZ, 0x10, R11 ;  /* 0x00000010ff087819 */ /* 0x000fe2000001160b */
[----:B------:R-:W-:Y:S01]  /*5a10*/  IMAD.SHL.U32 R41, R41, 0x100, RZ ;  /* 0x0000010029297824 */ /* 0x000fe200078e00ff */
[----:B------:R-:W-:-:S02]  /*5a20*/  LOP3.LUT R38, R31, 0xff0000ff, RZ, 0xc0, !PT ;  /* 0xff0000ff1f267812 */ /* 0x000fc400078ec0ff */
[----:B------:R-:W-:Y:S01]  /*5a30*/  SHF.R.U32.HI R11, RZ, 0x10, R31 ;  /* 0x00000010ff0b7819 */ /* 0x000fe2000001161f */
[----:B------:R-:W-:Y:S01]  /*5a40*/  IMAD.SHL.U32 R31, R42, 0x100, RZ ;  /* 0x000001002a1f7824 */ /* 0x000fe200078e00ff */
[----:B------:R-:W-:Y:S01]  /*5a50*/  LOP3.LUT R40, R9, 0xff0000ff, RZ, 0xc0, !PT ;  /* 0xff0000ff09287812 */ /* 0x000fe200078ec0ff */
[----:B------:R-:W-:Y:S01]  /*5a60*/  IMAD.U32 R8, R8, 0x10000, RZ ;  /* 0x0001000008087824 */ /* 0x000fe200078e00ff */
[----:B------:R-:W-:Y:S01]  /*5a70*/  SHF.R.U32.HI R28, RZ, 0x10, R9 ;  /* 0x00000010ff1c7819 */ /* 0x000fe20000011609 */
[----:B------:R-:W-:Y:S01]  /*5a80*/  IMAD.U32 R86, R11, 0x10000, RZ ;  /* 0x000100000b567824 */ /* 0x000fe200078e00ff */
[----:B------:R-:W-:Y:S02]  /*5a90*/  LOP3.LUT R30, R29, 0xff0000ff, RZ, 0xc0, !PT ;  /* 0xff0000ff1d1e7812 */ /* 0x000fe400078ec0ff */
[----:B------:R-:W-:Y:S01]  /*5aa0*/  SHF.R.U32.HI R9, RZ, 0x10, R29 ;  /* 0x00000010ff097819 */ /* 0x000fe2000001161d */
[----:B-1----:R-:W-:Y:S01]  /*5ab0*/  IMAD.MOV.U32 R29, RZ, RZ, R12 ;  /* 0x000000ffff1d7224 */ /* 0x002fe200078e000c */
[----:B------:R-:W-:Y:S01]  /*5ac0*/  LOP3.LUT R31, R40, 0xff00, R31, 0xf8, !PT ;  /* 0x0000ff00281f7812 */ /* 0x000fe200078ef81f */
[----:B------:R-:W-:Y:S01]  /*5ad0*/  IMAD.U32 R28, R28, 0x10000, RZ ;  /* 0x000100001c1c7824 */ /* 0x000fe200078e00ff */
[----:B------:R-:W-:Y:S01]  /*5ae0*/  LOP3.LUT R97, R38, 0xff00, R97, 0xf8, !PT ;  /* 0x0000ff0026617812 */ /* 0x000fe200078ef861 */
[----:B------:R-:W-:Y:S01]  /*5af0*/  IMAD.U32 R9, R9, 0x10000, RZ ;  /* 0x0001000009097824 */ /* 0x000fe200078e00ff */
[----:B------:R-:W-:-:S02]  /*5b00*/  LOP3.LUT R42, R30, 0xff00, R43, 0xf8, !PT ;  /* 0x0000ff001e2a7812 */ /* 0x000fc400078ef82b */
[----:B------:R-:W-:Y:S02]  /*5b10*/  F2FP.F16.E4M3.UNPACK_B R40, R93.H1 ;  /* 0x0000005dff28723e */ /* 0x000fe400030006ff */
[----:B--2---:R-:W-:Y:S02]  /*5b20*/  F2FP.F16.E4M3.UNPACK_B R38, R32.H1 ;  /* 0x00000020ff26723e */ /* 0x004fe400030006ff */
[----:B------:R-:W-:Y:S01]  /*5b30*/  F2FP.F16.E4M3.UNPACK_B R30, R29.H1 ;  /* 0x0000001dff1e723e */ /* 0x000fe200030006ff */
[----:B------:R-:W-:Y:S01]  /*5b40*/  HADD2.F32 R43, -RZ, R40.H0_H0 ;  /* 0x20000028ff2b7230 */ /* 0x000fe20000004100 */
[----:B------:R-:W-:Y:S01]  /*5b50*/  LOP3.LUT R41, R10, 0xff00, R41, 0xf8, !PT ;  /* 0x0000ff000a297812 */ /* 0x000fe200078ef829 */
[----:B------:R-:W-:Y:S01]  /*5b60*/  HADD2.F32 R12, -RZ, R38.H0_H0 ;  /* 0x20000026ff0c7230 */ /* 0x000fe20000004100 */
[----:B------:R-:W-:Y:S01]  /*5b70*/  LOP3.LUT R10, R31, 0xff0000, R28, 0xf8, !PT ;  /* 0x00ff00001f0a7812 */ /* 0x000fe200078ef81c */
[----:B------:R-:W-:Y:S01]  /*5b80*/  HADD2.F32 R28, -RZ, R30.H0_H0 ;  /* 0x2000001eff1c7230 */ /* 0x000fe20000004100 */
[----:B------:R-:W-:Y:S01]  /*5b90*/  F2FP.F16.E4M3.UNPACK_B R31, R90.H1 ;  /* 0x0000005aff1f723e */ /* 0x000fe200030006ff */
[----:B------:R-:W-:Y:S01]  /*5ba0*/  HADD2.F32 R40, -RZ, R40.H1_H1 ;  /* 0x30000028ff287230 */ /* 0x000fe20000004100 */
[----:B------:R-:W-:Y:S01]  /*5bb0*/  LOP3.LUT R8, R41, 0xff0000, R8, 0xf8, !PT ;  /* 0x00ff000029087812 */ /* 0x000fe200078ef808 */
[-C--:B------:R-:W-:Y:S01]  /*5bc0*/  FMUL.FTZ R99, R12, R43.reuse ;  /* 0x0000002b0c637220 */ /* 0x080fe20000410000 */
[----:B------:R-:W-:Y:S01]  /*5bd0*/  FMUL.FTZ R43, R28, R43 ;  /* 0x0000002b1c2b7220 */ /* 0x000fe20000410000 */
[--C-:B------:R-:W-:Y:S01]  /*5be0*/  HADD2.F32 R41, -RZ, R31.reuse.H0_H0 ;  /* 0x2000001fff297230 */ /* 0x100fe20000004100 */
[----:B------:R-:W-:Y:S01]  /*5bf0*/  LOP3.LUT R11, R42, 0xff0000, R9, 0xf8, !PT ;  /* 0x00ff00002a0b7812 */ /* 0x000fe200078ef809 */
[----:B------:R-:W-:Y:S01]  /*5c00*/  HADD2.F32 R42, -RZ, R31.H1_H1 ;  /* 0x3000001fff2a7230 */ /* 0x000fe20000004100 */
[----:B------:R-:W-:Y:S01]  /*5c10*/  F2FP.F16.E4M3.UNPACK_B R93, R93 ;  /* 0x0000005dff5d723e */ /* 0x000fe200020006ff */
[----:B------:R-:W-:-:S02]  /*5c20*/  HADD2.F32 R31, -RZ, R30.H1_H1 ;  /* 0x3000001eff1f7230 */ /* 0x000fc40000004100 */
[-C--:B------:R-:W-:Y:S01]  /*5c30*/  FFMA.FTZ R28, R28, R41.reuse, -R99 ;  /* 0x000000291c1c7223 */ /* 0x080fe20000010863 */
[----:B------:R-:W-:Y:S01]  /*5c40*/  FFMA.FTZ R12, R12, R41, R43 ;  /* 0x000000290c0c7223 */ /* 0x000fe2000001002b */
[----:B------:R-:W-:Y:S01]  /*5c50*/  HADD2.F32 R41, -RZ, R38.H1_H1 ;  /* 0x30000026ff297230 */ /* 0x000fe20000004100 */
[----:B------:R-:W-:Y:S01]  /*5c60*/  F2FP.F16.E4M3.UNPACK_B R32, R32 ;  /* 0x00000020ff20723e */ /* 0x000fe200020006ff */
[-C--:B------:R-:W-:Y:S01]  /*5c70*/  FMUL.FTZ R96, R31, R40.reuse ;  /* 0x000000281f607220 */ /* 0x080fe20000410000 */
[----:B------:R-:W-:Y:S01]  /*5c80*/  F2FP.F16.E4M3.UNPACK_B R38, R29 ;  /* 0x0000001dff26723e */ /* 0x000fe200020006ff */
[----:B------:R-:W-:Y:S01]  /*5c90*/  HADD2.F32 R43, -RZ, R93.H0_H0 ;  /* 0x2000005dff2b7230 */ /* 0x000fe20000004100 */
[----:B------:R-:W-:Y:S01]  /*5ca0*/  LOP3.LUT R9, R97, 0xff0000, R86, 0xf8, !PT ;  /* 0x00ff000061097812 */ /* 0x000fe200078ef856 */
[----:B------:R-:W-:Y:S01]  /*5cb0*/  FMUL.FTZ R86, R41, R40 ;  /* 0x0000002829567220 */ /* 0x000fe20000410000 */
[----:B------:R-:W-:Y:S01]  /*5cc0*/  F2FP.F16.E4M3.UNPACK_B R90, R90 ;  /* 0x0000005aff5a723e */ /* 0x000fe200020006ff */
[----:B------:R-:W-:-:S02]  /*5cd0*/  HADD2.F32 R40, -RZ, R32.H0_H0 ;  /* 0x20000020ff287230 */ /* 0x000fc40000004100 */
[----:B------:R-:W-:Y:S02]  /*5ce0*/  HADD2.F32 R30, -RZ, R38.H0_H0 ;  /* 0x20000026ff1e7230 */ /* 0x000fe40000004100 */
[-C--:B------:R-:W-:Y:S01]  /*5cf0*/  FFMA.FTZ R29, R31, R42.reuse, -R86 ;  /* 0x0000002a1f1d7223 */ /* 0x080fe20000010856 */
[----:B------:R-:W-:Y:S01]  /*5d00*/  FFMA.FTZ R31, R41, R42, R96 ;  /* 0x0000002a291f7223 */ /* 0x000fe20000010060 */
[----:B------:R-:W-:Y:S02]  /*5d10*/  HADD2.F32 R41, -RZ, R90.H0_H0 ;  /* 0x2000005aff297230 */ /* 0x000fe40000004100 */
[-C--:B------:R-:W-:Y:S01]  /*5d20*/  FMUL.FTZ R97, R40, R43.reuse ;  /* 0x0000002b28617220 */ /* 0x080fe20000410000 */
[----:B------:R-:W-:Y:S01]  /*5d30*/  FMUL.FTZ R99, R30, R43 ;  /* 0x0000002b1e637220 */ /* 0x000fe20000410000 */
[----:B------:R-:W-:Y:S01]  /*5d40*/  HADD2.F32 R93, -RZ, R93.H1_H1 ;  /* 0x3000005dff5d7230 */ /* 0x000fe20000004100 */
[----:B------:R-:W-:Y:S01]  /*5d50*/  F2FP.F16.E4M3.UNPACK_B R42, R34.H1 ;  /* 0x00000022ff2a723e */ /* 0x000fe200030006ff */
[----:B------:R-:W-:-:S02]  /*5d60*/  HADD2.F32 R43, -RZ, R32.H1_H1 ;  /* 0x30000020ff2b7230 */ /* 0x000fc40000004100 */
[-C--:B------:R-:W-:Y:S01]  /*5d70*/  FFMA.FTZ R30, R30, R41.reuse, -R97 ;  /* 0x000000291e1e7223 */ /* 0x080fe20000010861 */
[----:B------:R-:W-:Y:S01]  /*5d80*/  FFMA.FTZ R32, R40, R41, R99 ;  /* 0x0000002928207223 */ /* 0x000fe20000010063 */
[----:B------:R-:W-:Y:S01]  /*5d90*/  HADD2.F32 R38, -RZ, R38.H1_H1 ;  /* 0x30000026ff267230 */ /* 0x000fe20000004100 */
[----:B------:R-:W-:Y:S01]  /*5da0*/  F2FP.F16.E4M3.UNPACK_B R40, R92.H1 ;  /* 0x0000005cff28723e */ /* 0x000fe200030006ff */
[----:B------:R-:W-:Y:S02]  /*5db0*/  HADD2.F32 R90, -RZ, R90.H1_H1 ;  /* 0x3000005aff5a7230 */ /* 0x000fe40000004100 */
[C---:B------:R-:W-:Y:S01]  /*5dc0*/  FMUL.FTZ R41, R43.reuse, R93 ;  /* 0x0000005d2b297220 */ /* 0x040fe20000410000 */
[----:B------:R-:W-:Y:S01]  /*5dd0*/  F2FP.F16.E4M3.UNPACK_B R96, R91.H1 ;  /* 0x0000005bff60723e */ /* 0x000fe200030006ff */
[C---:B------:R-:W-:Y:S01]  /*5de0*/  FMUL.FTZ R98, R38.reuse, R93 ;  /* 0x0000005d26627220 */ /* 0x040fe20000410000 */
[----:B------:R-:W-:Y:S02]  /*5df0*/  HADD2.F32 R99, -RZ, R40.H0_H0 ;  /* 0x20000028ff637230 */ /* 0x000fe40000004100 */
[----:B------:R-:W-:Y:S01]  /*5e00*/  FFMA.FTZ R41, R38, R90, -R41 ;  /* 0x0000005a26297223 */ /* 0x000fe20000010829 */
[----:B------:R-:W-:Y:S01]  /*5e10*/  F2FP.F16.E4M3.UNPACK_B R38, R14.H1 ;  /* 0x0000000eff26723e */ /* 0x000fe200030006ff */
[----:B------:R-:W-:Y:S01]  /*5e20*/  FFMA.FTZ R43, R43, R90, R98 ;  /* 0x0000005a2b2b7223 */ /* 0x000fe20000010062 */
[----:B------:R-:W-:Y:S01]  /*5e30*/  HADD2.F32 R86, -RZ, R42.H0_H0 ;  /* 0x2000002aff567230 */ /* 0x000fe20000004100 */
[----:B------:R-:W-:Y:S01]  /*5e40*/  F2FP.F16.E4M3.UNPACK_B R92, R92 ;  /* 0x0000005cff5c723e */ /* 0x000fe200020006ff */
[----:B------:R-:W-:Y:S01]  /*5e50*/  HADD2.F32 R90, -RZ, R40.H1_H1 ;  /* 0x30000028ff5a7230 */ /* 0x000fe20000004100 */
[----:B------:R-:W-:Y:S01]  /*5e60*/  F2FP.F16.E4M3.UNPACK_B R14, R14 ;  /* 0x0000000eff0e723e */ /* 0x000fe200020006ff */
[----:B------:R-:W-:-:S02]  /*5e70*/  HADD2.F32 R40, -RZ, R38.H0_H0 ;  /* 0x20000026ff287230 */ /* 0x000fc40000004100 */
[----:B------:R-:W-:Y:S01]  /*5e80*/  FMUL.FTZ R101, R86, R99 ;  /* 0x0000006356657220 */ /* 0x000fe20000410000 */
[----:B------:R-:W-:Y:S01]  /*5e90*/  HADD2.F32 R97, -RZ, R96.H0_H0 ;  /* 0x20000060ff617230 */ /* 0x000fe20000004100 */
[----:B------:R-:W-:Y:S01]  /*5ea0*/  F2FP.F16.E4M3.UNPACK_B R91, R91 ;  /* 0x0000005bff5b723e */ /* 0x000fe200020006ff */
[----:B------:R-:W-:Y:S02]  /*5eb0*/  HADD2.F32 R93, -RZ, R38.H1_H1 ;  /* 0x30000026ff5d7230 */ /* 0x000fe40000004100 */
[C---:B------:R-:W-:Y:S01]  /*5ec0*/  FMUL.FTZ R99, R40.reuse, R99 ;  /* 0x0000006328637220 */ /* 0x040fe20000410000 */
[----:B------:R-:W-:Y:S02]  /*5ed0*/  HADD2.F32 R42, -RZ, R42.H1_H1 ;  /* 0x3000002aff2a7230 */ /* 0x000fe40000004100 */
[-C--:B------:R-:W-:Y:S01]  /*5ee0*/  FFMA.FTZ R38, R40, R97.reuse, -R101 ;  /* 0x0000006128267223 */ /* 0x080fe20000010865 */
[----:B------:R-:W-:Y:S02]  /*5ef0*/  HADD2.F32 R96, -RZ, R96.H1_H1 ;  /* 0x30000060ff607230 */ /* 0x000fe40000004100 */
[----:B------:R-:W-:Y:S01]  /*5f00*/  FFMA.FTZ R40, R86, R97, R99 ;  /* 0x0000006156287223 */ /* 0x000fe20000010063 */
[----:B------:R-:W-:Y:S01]  /*5f10*/  F2FP.F16.E4M3.UNPACK_B R86, R34 ;  /* 0x00000022ff56723e */ /* 0x000fe200020006ff */
[-C--:B------:R-:W-:Y:S01]  /*5f20*/  FMUL.FTZ R101, R93, R90.reuse ;  /* 0x0000005a5d657220 */ /* 0x080fe20000410000 */
[C---:B------:R-:W-:Y:S01]  /*5f30*/  FMUL.FTZ R98, R42.reuse, R90 ;  /* 0x0000005a2a627220 */ /* 0x040fe20000410000 */
[----:B------:R-:W-:Y:S01]  /*5f40*/  HADD2.F32 R103, -RZ, R92.H1_H1 ;  /* 0x3000005cff677230 */ /* 0x000fe20000004100 */
[----:B------:R-:W-:Y:S01]  /*5f50*/  F2FP.SATFINITE.E4M3.F32.PACK_AB_MERGE_C R28, R29, R28, RZ ;  /* 0x0000001c1d1c723e */ /* 0x000fe200048070ff */
[----:B------:R-:W-:Y:S01]  /*5f60*/  FFMA.FTZ R97, R42, R96, R101 ;  /* 0x000000602a617223 */ /* 0x000fe20000010065 */
[----:B------:R-:W-:Y:S01]  /*5f70*/  HADD2.F32 R90, -RZ, R86.H0_H0 ;  /* 0x20000056ff5a7230 */ /* 0x000fe20000004100 */
[----:B------:R-:W-:Y:S01]  /*5f80*/  F2FP.SATFINITE.E4M3.F32.PACK_AB_MERGE_C R29, R31, R12, RZ ;  /* 0x0000000c1f1d723e */ /* 0x000fe200048070ff */
[----:B------:R-:W-:-:S02]  /*5f90*/  HADD2.F32 R101, -RZ, R92.H0_H0 ;  /* 0x2000005cff657230 */ /* 0x000fc40000004100 */
[----:B------:R-:W-:Y:S01]  /*5fa0*/  FFMA.FTZ R93, R93, R96, -R98 ;  /* 0x000000605d5d7223 */ /* 0x000fe20000010862 */
[----:B------:R-:W-:Y:S01]  /*5fb0*/  HADD2.F32 R86, -RZ, R86.H1_H1 ;  /* 0x30000056ff567230 */ /* 0x000fe20000004100 */
[----:B------:R-:W-:Y:S01]  /*5fc0*/  F2FP.SATFINITE.E4M3.F32.PACK_AB_MERGE_C R12, R41, R30, R28 ;  /* 0x0000001e290c723e */ /* 0x000fe2000480701c */
[--C-:B------:R-:W-:Y:S02]  /*5fd0*/  HADD2.F32 R34, -RZ, R14.reuse.H0_H0 ;  /* 0x2000000eff227230 */ /* 0x100fe40000004100 */
[----:B------:R-:W-:Y:S01]  /*5fe0*/  FMUL.FTZ R105, R90, R101 ;  /* 0x000000655a697220 */ /* 0x000fe20000410000 */
[----:B------:R-:W-:Y:S02]  /*5ff0*/  HADD2.F32 R42, -RZ, R14.H1_H1 ;  /* 0x3000000eff2a7230 */ /* 0x000fe40000004100 */
[----:B------:R-:W-:Y:S01]  /*6000*/  FMUL.FTZ R107, R86, R103 ;  /* 0x00000067566b7220 */ /* 0x000fe20000410000 */
[--C-:B------:R-:W-:Y:S02]  /*6010*/  HADD2.F32 R99, -RZ, R91.reuse.H0_H0 ;  /* 0x2000005bff637230 */ /* 0x100fe40000004100 */
[----:B------:R-:W-:Y:S01]  /*6020*/  FMUL.FTZ R101, R34, R101 ;  /* 0x0000006522657220 */ /* 0x000fe20000410000 */
[----:B------:R-:W-:-:S02]  /*6030*/  HADD2.F32 R91, -RZ, R91.H1_H1 ;  /* 0x3000005bff5b7230 */ /* 0x000fc40000004100 */
[----:B------:R-:W-:Y:S01]  /*6040*/  FMUL.FTZ R103, R42, R103 ;  /* 0x000000672a677220 */ /* 0x000fe20000410000 */
[----:B------:R-:W-:Y:S01]  /*6050*/  F2FP.SATFINITE.E4M3.F32.PACK_AB_MERGE_C R32, R43, R32, R29 ;  /* 0x000000202b20723e */ /* 0x000fe2000480701d */
[----:B------:R-:W-:Y:S01]  /*6060*/  FFMA.FTZ R14, R34, R99, -R105 ;  /* 0x00000063220e7223 */ /* 0x000fe20000010869 */
[----:B------:R-:W-:Y:S01]  /*6070*/  F2FP.F16.E4M3.UNPACK_B R31, R33 ;  /* 0x00000021ff1f723e */ /* 0x000fe200020006ff */
[----:B------:R-:W-:Y:S01]  /*6080*/  FFMA.FTZ R34, R90, R99, R101 ;  /* 0x000000635a227223 */ /* 0x000fe20000010065 */
[----:B------:R-:W-:Y:S01]  /*6090*/  F2FP.F16.E4M3.UNPACK_B R30, R11 ;  /* 0x0000000bff1e723e */ /* 0x000fe200020006ff */
[----:B------:R-:W-:Y:S01]  /*60a0*/  FFMA.FTZ R103, R86, R91, R103 ;  /* 0x0000005b56677223 */ /* 0x000fe20000010067 */
[----:B------:R-:W-:Y:S01]  /*60b0*/  F2FP.F16.E4M3.UNPACK_B R29, R13 ;  /* 0x0000000dff1d723e */ /* 0x000fe200020006ff */
[----:B------:R-:W-:Y:S01]  /*60c0*/  FFMA.FTZ R107, R42, R91, -R107 ;  /* 0x0000005b2a6b7223 */ /* 0x000fe2000001086b */
[----:B------:R-:W-:Y:S01]  /*60d0*/  F2FP.SATFINITE.E4M3.F32.PACK_AB_MERGE_C R93, R93, R38, RZ ;  /* 0x000000265d5d723e */ /* 0x000fe200048070ff */
[----:B------:R-:W-:Y:S01]  /*60e0*/  HADD2.F32 R38, -RZ, R31.H0_H0 ;  /* 0x2000001fff267230 */ /* 0x000fe20000004100 */
[----:B------:R-:W-:Y:S01]  /*60f0*/  F2FP.SATFINITE.E4M3.F32.PACK_AB_MERGE_C R40, R97, R40, RZ ;  /* 0x000000286128723e */ /* 0x000fe200048070ff */
[----:B------:R-:W-:Y:S01]  /*6100*/  HADD2.F32 R91, -RZ, R30.H0_H0 ;  /* 0x2000001eff5b7230 */ /* 0x000fe20000004100 */
[----:B------:R-:W-:Y:S01]  /*6110*/  F2FP.F16.E4M3.UNPACK_B R41, R10 ;  /* 0x0000000aff29723e */ /* 0x000fe200020006ff */
[----:B------:R-:W-:Y:S01]  /*6120*/  HADD2.F32 R28, -RZ, R29.H0_H0 ;  /* 0x2000001dff1c7230 */ /* 0x000fe20000004100 */
[----:B------:R-:W-:Y:S01]  /*6130*/  F2FP.SATFINITE.E4M3.F32.PACK_AB_MERGE_C R34, R103, R34, R40 ;  /* 0x000000226722723e */ /* 0x000fe20004807028 */
[----:B------:R-:W-:Y:S01]  /*6140*/  HADD2.F32 R40, -RZ, R31.H1_H1 ;  /* 0x3000001fff287230 */ /* 0x000fe20000004100 */
[----:B------:R-:W-:Y:S01]  /*6150*/  F2FP.SATFINITE.E4M3.F32.PACK_AB_MERGE_C R14, R107, R14, R93 ;  /* 0x0000000e6b0e723e */ /* 0x000fe2000480705d */
[----:B------:R-:W-:-:S02]  /*6160*/  HADD2.F32 R43, -RZ, R41.H0_H0 ;  /* 0x20000029ff2b7230 */ /* 0x000fc40000004100 */
[-C--:B------:R-:W-:Y:S01]  /*6170*/  FMUL.FTZ R93, R38, R91.reuse ;  /* 0x0000005b265d7220 */ /* 0x080fe20000410000 */
[C---:B------:R-:W-:Y:S01]  /*6180*/  FMUL.FTZ R31, R28.reuse, R91 ;  /* 0x0000005b1c1f7220 */ /* 0x040fe20000410000 */
[----:B------:R-:W-:Y:S01]  /*6190*/  HADD2.F32 R91, -RZ, R30.H1_H1 ;  /* 0x3000001eff5b7230 */ /* 0x000fe20000004100 */
[----:B------:R-:W-:Y:S01]  /*61a0*/  F2FP.F16.E4M3.UNPACK_B R33, R33.H1 ;  /* 0x00000021ff21723e */ /* 0x000fe200030006ff */
[----:B------:R-:W-:Y:S02]  /*61b0*/  HADD2.F32 R30, -RZ, R29.H1_H1 ;  /* 0x3000001dff1e7230 */ /* 0x000fe40000004100 */
[-C--:B------:R-:W-:Y:S01]  /*61c0*/  FFMA.FTZ R28, R28, R43.reuse, -R93 ;  /* 0x0000002b1c1c7223 */ /* 0x080fe2000001085d */
[----:B------:R-:W-:Y:S01]  /*61d0*/  FFMA.FTZ R29, R38, R43, R31 ;  /* 0x0000002b261d7223 */ /* 0x000fe2000001001f */
[----:B------:R-:W-:Y:S02]  /*61e0*/  HADD2.F32 R41, -RZ, R41.H1_H1 ;  /* 0x30000029ff297230 */ /* 0x000fe40000004100 */
[-C--:B------:R-:W-:Y:S01]  /*61f0*/  FMUL.FTZ R43, R40, R91.reuse ;  /* 0x0000005b282b7220 */ /* 0x080fe20000410000 */
[C---:B------:R-:W-:Y:S01]  /*6200*/  FMUL.FTZ R91, R30.reuse, R91 ;  /* 0x0000005b1e5b7220 */ /* 0x040fe20000410000 */
[----:B------:R-:W-:Y:S01]  /*6210*/  F2FP.F16.E4M3.UNPACK_B R42, R11.H1 ;  /* 0x0000000bff2a723e */ /* 0x000fe200030006ff */
[----:B------:R-:W-:Y:S01]  /*6220*/  HADD2.F32 R38, -RZ, R33.H0_H0 ;  /* 0x20000021ff267230 */ /* 0x000fe20000004100 */
[----:B------:R-:W-:Y:S01]  /*6230*/  F2FP.F16.E4M3.UNPACK_B R31, R13.H1 ;  /* 0x0000000dff1f723e */ /* 0x000fe200030006ff */
[-C--:B------:R-:W-:Y:S01]  /*6240*/  FFMA.FTZ R13, R30, R41.reuse, -R43 ;  /* 0x000000291e0d7223 */ /* 0x080fe2000001082b */
[----:B------:R-:W-:Y:S01]  /*6250*/  FFMA.FTZ R30, R40, R41, R91 ;  /* 0x00000029281e7223 */ /* 0x000fe2000001005b */
[----:B------:R-:W-:Y:S01]  /*6260*/  F2FP.F16.E4M3.UNPACK_B R10, R10.H1 ;  /* 0x0000000aff0a723e */ /* 0x000fe200030006ff */
[----:B------:R-:W-:Y:S01]  /*6270*/  HADD2.F32 R40, -RZ, R42.H0_H0 ;  /* 0x2000002aff287230 */ /* 0x000fe20000004100 */
[----:B------:R-:W-:Y:S01]  /*6280*/  F2FP.F16.E4M3.UNPACK_B R96, R9.H1 ;  /* 0x00000009ff60723e */ /* 0x000fe200030006ff */
[----:B------:R-:W-:-:S02]  /*6290*/  HADD2.F32 R11, -RZ, R31.H0_H0 ;  /* 0x2000001fff0b7230 */ /* 0x000fc40000004100 */
[----:B------:R-:W-:Y:S02]  /*62a0*/  HADD2.F32 R41, -RZ, R33.H1_H1 ;  /* 0x30000021ff297230 */ /* 0x000fe40000004100 */
[-C--:B------:R-:W-:Y:S01]  /*62b0*/  FMUL.FTZ R90, R38, R40.reuse ;  /* 0x00000028265a7220 */ /* 0x080fe20000410000 */
[----:B------:R-:W-:Y:S02]  /*62c0*/  HADD2.F32 R86, -RZ, R42.H1_H1 ;  /* 0x3000002aff567230 */ /* 0x000fe40000004100 */
[----:B------:R-:W-:Y:S01]  /*62d0*/  FMUL.FTZ R43, R11, R40 ;  /* 0x000000280b2b7220 */ /* 0x000fe20000410000 */
[--C-:B------:R-:W-:Y:S02]  /*62e0*/  HADD2.F32 R33, -RZ, R10.reuse.H0_H0 ;  /* 0x2000000aff217230 */ /* 0x100fe40000004100 */
[----:B------:R-:W-:Y:S02]  /*62f0*/  HADD2.F32 R31, -RZ, R31.H1_H1 ;  /* 0x3000001fff1f7230 */ /* 0x000fe40000004100 */
[----:B------:R-:W-:Y:S01]  /*6300*/  FMUL.FTZ R40, R41, R86 ;  /* 0x0000005629287220 */ /* 0x000fe20000410000 */
[----:B------:R-:W-:-:S02]  /*6310*/  HADD2.F32 R42, -RZ, R10.H1_H1 ;  /* 0x3000000aff2a7230 */ /* 0x000fc40000004100 */
[-C--:B------:R-:W-:Y:S01]  /*6320*/  FFMA.FTZ R10, R11, R33.reuse, -R90 ;  /* 0x000000210b0a7223 */ /* 0x080fe2000001085a */
[----:B------:R-:W-:Y:S01]  /*6330*/  FFMA.FTZ R11, R38, R33, R43 ;  /* 0x00000021260b7223 */ /* 0x000fe2000001002b */
[C---:B------:R-:W-:Y:S01]  /*6340*/  FMUL.FTZ R38, R31.reuse, R86 ;  /* 0x000000561f267220 */ /* 0x040fe20000410000 */
[-C--:B------:R-:W-:Y:S01]  /*6350*/  F2FP.F16.E4M3.UNPACK_B R33, R35.reuse ;  /* 0x00000023ff21723e */ /* 0x080fe200020006ff */
[-C--:B------:R-:W-:Y:S01]  /*6360*/  FFMA.FTZ R31, R31, R42.reuse, -R40 ;  /* 0x0000002a1f1f7223 */ /* 0x080fe20000010828 */
[----:B------:R-:W-:Y:S01]  /*6370*/  F2FP.F16.E4M3.UNPACK_B R90, R35.H1 ;  /* 0x00000023ff5a723e */ /* 0x000fe200030006ff */
[----:B------:R-:W-:Y:S01]  /*6380*/  FFMA.FTZ R38, R41, R42, R38 ;  /* 0x0000002a29267223 */ /* 0x000fe20000010026 */
[----:B------:R-:W-:Y:S01]  /*6390*/  F2FP.F16.E4M3.UNPACK_B R35, R9 ;  /* 0x00000009ff23723e */ /* 0x000fe200020006ff */
[----:B------:R-:W-:Y:S01]  /*63a0*/  HADD2.F32 R86, -RZ, R33.H0_H0 ;  /* 0x20000021ff567230 */ /* 0x000fe20000004100 */
[-C--:B------:R-:W-:Y:S01]  /*63b0*/  F2FP.F16.E4M3.UNPACK_B R40, R15.reuse ;  /* 0x0000000fff28723e */ /* 0x080fe200020006ff */
[----:B------:R-:W-:Y:S01]  /*63c0*/  HADD2.F32 R91, -RZ, R90.H0_H0 ;  /* 0x2000005aff5b7230 */ /* 0x000fe20000004100 */
[----:B------:R-:W-:Y:S01]  /*63d0*/  F2FP.F16.E4M3.UNPACK_B R15, R15.H1 ;  /* 0x0000000fff0f723e */ /* 0x000fe200030006ff */
[----:B------:R-:W-:Y:S01]  /*63e0*/  HADD2.F32 R97, -RZ, R35.H0_H0 ;  /* 0x20000023ff617230 */ /* 0x000fe20000004100 */
[-C--:B------:R-:W-:Y:S01]  /*63f0*/  F2FP.F16.E4M3.UNPACK_B R9, R8.reuse ;  /* 0x00000008ff09723e */ /* 0x080fe200020006ff */
[----:B------:R-:W-:Y:S01]  /*6400*/  HADD2.F32 R42, -RZ, R40.H0_H0 ;  /* 0x20000028ff2a7230 */ /* 0x000fe20000004100 */
[----:B------:R-:W-:Y:S01]  /*6410*/  F2FP.F16.E4M3.UNPACK_B R41, R8.H1 ;  /* 0x00000008ff29723e */ /* 0x000fe200030006ff */
[----:B------:R-:W-:-:S02]  /*6420*/  HADD2.F32 R8, -RZ, R96.H0_H0 ;  /* 0x20000060ff087230 */ /* 0x000fc40000004100 */
[-C--:B------:R-:W-:Y:S01]  /*6430*/  FMUL.FTZ R99, R86, R97.reuse ;  /* 0x0000006156637220 */ /* 0x080fe20000410000 */
[----:B------:R-:W-:Y:S02]  /*6440*/  HADD2.F32 R43, -RZ, R15.H0_H0 ;  /* 0x2000000fff2b7230 */ /* 0x000fe40000004100 */
[----:B------:R-:W-:Y:S01]  /*6450*/  FMUL.FTZ R97, R42, R97 ;  /* 0x000000612a617220 */ /* 0x000fe20000410000 */
[----:B------:R-:W-:Y:S02]  /*6460*/  HADD2.F32 R93, -RZ, R9.H0_H0 ;  /* 0x20000009ff5d7230 */ /* 0x000fe40000004100 */
[-C--:B------:R-:W-:Y:S01]  /*6470*/  FMUL.FTZ R98, R91, R8.reuse ;  /* 0x000000085b627220 */ /* 0x080fe20000410000 */
[----:B------:R-:W-:Y:S02]  /*6480*/  HADD2.F32 R92, -RZ, R41.H0_H0 ;  /* 0x20000029ff5c7230 */ /* 0x000fe40000004100 */
[----:B------:R-:W-:Y:S01]  /*6490*/  FMUL.FTZ R100, R43, R8 ;  /* 0x000000082b647220 */ /* 0x000fe20000410000 */
[----:B------:R-:W-:-:S02]  /*64a0*/  HADD2.F32 R90, -RZ, R90.H1_H1 ;  /* 0x3000005aff5a7230 */ /* 0x000fc40000004100 */
[-C--:B------:R-:W-:Y:S01]  /*64b0*/  FFMA.FTZ R8, R42, R93.reuse, -R99 ;  /* 0x0000005d2a087223 */ /* 0x080fe20000010863 */
[----:B------:R-:W-:Y:S02]  /*64c0*/  HADD2.F32 R96, -RZ, R96.H1_H1 ;  /* 0x30000060ff607230 */ /* 0x000fe40000004100 */
[----:B------:R-:W-:Y:S01]  /*64d0*/  FFMA.FTZ R42, R86, R93, R97 ;  /* 0x0000005d562a7223 */ /* 0x000fe20000010061 */
[----:B------:R-:W-:Y:S02]  /*64e0*/  HADD2.F32 R15, -RZ, R15.H1_H1 ;  /* 0x3000000fff0f7230 */ /* 0x000fe40000004100 */
[----:B------:R-:W-:Y:S01]  /*64f0*/  FFMA.FTZ R43, R43, R92, -R98 ;  /* 0x0000005c2b2b7223 */ /* 0x000fe20000010862 */
[----:B------:R-:W-:Y:S02]  /*6500*/  HADD2.F32 R33, -RZ, R33.H1_H1 ;  /* 0x30000021ff217230 */ /* 0x000fe40000004100 */
[----:B------:R-:W-:Y:S01]  /*6510*/  FMUL.FTZ R98, R90, R96 ;  /* 0x000000605a627220 */ /* 0x000fe20000410000 */
[----:B------:R-:W-:-:S02]  /*6520*/  HADD2.F32 R35, -RZ, R35.H1_H1 ;  /* 0x30000023ff237230 */ /* 0x000fc40000004100 */
[----:B------:R-:W-:Y:S01]  /*6530*/  FMUL.FTZ R93, R15, R96 ;  /* 0x000000600f5d7220 */ /* 0x000fe20000410000 */
[----:B------:R-:W-:Y:S02]  /*6540*/  HADD2.F32 R40, -RZ, R40.H1_H1 ;  /* 0x30000028ff287230 */ /* 0x000fe40000004100 */
[----:B------:R-:W-:Y:S01]  /*6550*/  FFMA.FTZ R86, R91, R92, R100 ;  /* 0x0000005c5b567223 */ /* 0x000fe20000010064 */
[----:B------:R-:W-:Y:S02]  /*6560*/  HADD2.F32 R41, -RZ, R41.H1_H1 ;  /* 0x30000029ff297230 */ /* 0x000fe40000004100 */
[-C--:B------:R-:W-:Y:S01]  /*6570*/  FMUL.FTZ R91, R33, R35.reuse ;  /* 0x00000023215b7220 */ /* 0x080fe20000410000 */
[----:B------:R-:W-:Y:S02]  /*6580*/  HADD2.F32 R9, -RZ, R9.H1_H1 ;  /* 0x30000009ff097230 */ /* 0x000fe40000004100 */
[----:B------:R-:W-:Y:S01]  /*6590*/  FMUL.FTZ R92, R40, R35 ;  /* 0x00000023285c7220 */ /* 0x000fe20000410000 */
[----:B------:R-:W-:Y:S01]  /*65a0*/  F2FP.SATFINITE.E4M3.F32.PACK_AB_MERGE_C R10, R31, R10, RZ ;  /* 0x0000000a1f0a723e */ /* 0x000fe200048070ff */
[-C--:B------:R-:W-:Y:S01]  /*65b0*/  FFMA.FTZ R98, R15, R41.reuse, -R98 ;  /* 0x000000290f627223 */ /* 0x080fe20000010862 */
[----:B------:R-:W-:Y:S01]  /*65c0*/  FFMA.FTZ R93, R90, R41, R93 ;  /* 0x000000295a5d7223 */ /* 0x000fe2000001005d */
[-C--:B------:R-:W-:Y:S01]  /*65d0*/  FFMA.FTZ R91, R40, R9.reuse, -R91 ;  /* 0x00000009285b7223 */ /* 0x080fe2000001085b */
[----:B------:R-:W-:Y:S01]  /*65e0*/  FFMA.FTZ R9, R33, R9, R92 ;  /* 0x0000000921097223 */ /* 0x000fe2000001005c */
[----:B------:R-:W-:-:S02]  /*65f0*/  F2FP.SATFINITE.E4M3.F32.PACK_AB_MERGE_C R11, R38, R11, RZ ;  /* 0x0000000b260b723e */ /* 0x000fc400048070ff */
[----:B------:R-:W-:Y:S02]  /*6600*/  F2FP.SATFINITE.E4M3.F32.PACK_AB_MERGE_C R43, R98, R43, RZ ;  /* 0x0000002b622b723e */ /* 0x000fe400048070ff */
[----:B------:R-:W-:Y:S02]  /*6610*/  F2FP.SATFINITE.E4M3.F32.PACK_AB_MERGE_C R86, R93, R86, RZ ;  /* 0x000000565d56723e */ /* 0x000fe400048070ff */
[----:B------:R-:W-:Y:S02]  /*6620*/  F2FP.SATFINITE.E4M3.F32.PACK_AB_MERGE_C R13, R13, R28, R10 ;  /* 0x0000001c0d0d723e */ /* 0x000fe4000480700a */
[----:B------:R-:W-:Y:S02]  /*6630*/  F2FP.SATFINITE.E4M3.F32.PACK_AB_MERGE_C R15, R91, R8, R43 ;  /* 0x000000085b0f723e */ /* 0x000fe4000480702b */
[----:B------:R-:W-:Y:S02]  /*6640*/  F2FP.SATFINITE.E4M3.F32.PACK_AB_MERGE_C R33, R30, R29, R11 ;  /* 0x0000001d1e21723e */ /* 0x000fe4000480700b */
[----:B------:R-:W-:-:S07]  /*6650*/  F2FP.SATFINITE.E4M3.F32.PACK_AB_MERGE_C R35, R9, R42, R86 ;  /* 0x0000002a0923723e */ /* 0x000fce0004807056 */
.L_x_1165:
[----:B------:R-:W-:Y:S05]  /*6660*/  BSYNC B1 ;  /* 0x0000000000017941 */ /* 0x000fea0003800000 */
.L_x_1164:
[----:B-1----:R3:W-:Y:S01]  /*6670*/  STG.E.128 desc[UR42][R36.64], R12 ;  /* 0x0000000c24007986 */ /* 0x0027e2000c101d2a */
[----:B------:R-:W-:-:S13]  /*6680*/  ISETP.GE.AND P4, PT, R39, R94, PT ;  /* 0x0000005e2700720c */ /* 0x000fda0003f86270 */
[----:B------:R-:W-:Y:S05]  /*6690*/  @P4 BRA `(.L_x_1144) ;  /* 0x0000000000784947 */ /* 0x000fea0003800000 */
[--C-:B------:R-:W-:Y:S02]  /*66a0*/  IADD3 R79, P4, P5, R58, R78, R39.reuse ;  /* 0x0000004e3a4f7210 */ /* 0x100fe40007d9e027 */
[----:B------:R-:W-:-:S04]  /*66b0*/  SHF.R.S32.HI R8, RZ, 0x1f, R39 ;  /* 0x0000001fff087819 */ /* 0x000fc80000011427 */
[----:B------:R-:W-:Y:S02]  /*66c0*/  IADD3.X R8, R75, R95, R8, P4, P5 ;  /* 0x0000005f4b087210 */ /* 0x000fe400027ea408 */
[----:B------:R-:W-:-:S05]  /*66d0*/  IADD3 R76, P4, R79, R76, RZ ;  /* 0x0000004c4f4c7210 */ /* 0x000fca0007f9e0ff */
[----:B------:R-:W-:-:S05]  /*66e0*/  IMAD.X R77, R8, 0x1, R77, P4 ;  /* 0x00000001084d7824 */ /* 0x000fca00020e064d */
[----:B--2---:R4:W-:Y:S01]  /*66f0*/  STG.E.128 desc[UR42][R76.64], R32 ;  /* 0x000000204c007986 */ /* 0x0049e2000c101d2a */
[----:B------:R-:W-:Y:S05]  /*6700*/  BRA `(.L_x_1144) ;  /* 0x00000000005c7947 */ /* 0x000fea0003800000 */
.L_x_1137:
[----:B------:R-:W-:-:S06]  /*6710*/  UISETP.NE.AND UP0, UPT, UR36, 0x3, UPT ;  /* 0x000000032400788c */ /* 0x000fcc000bf05270 */
[----:B------:R-:W-:-:S13]  /*6720*/  PLOP3.LUT P3, PT, PT, PT, UP0, 0x80, 0x0 ;  /* 0x000000000000781c */ /* 0x000fda0003f6f008 */
[----:B------:R-:W-:Y:S05]  /*6730*/  @!P3 BRA `(.L_x_1166) ;  /* 0x000000000004b947 */ /* 0x000fea0003800000 */
[----:B------:R-:W-:Y:S01]  /*6740*/  BPT.TRAP 0x1 ;  /* 0x000000040000795c */ /* 0x000fe20000300000 */
.L_x_1166:
[----:B------:R-:W2:Y:S01]  /*6750*/  LDL R8, [R1+0x8] ;  /* 0x0000080001087983 */ /* 0x000ea20000100800 */
[----:B------:R-:W-:Y:S01]  /*6760*/  IMAD R82, R19, 0x8, R16 ;  /* 0x0000000813527824 */ /* 0x000fe200078e0210 */
[----:B------:R-:W-:Y:S01]  /*6770*/  BSSY B1, `(.L_x_1167) ;  /* 0x0000007000017945 */ /* 0x000fe20003800000 */
[----:B------:R-:W-:-:S05]  /*6780*/  IMAD R84, R2, -0x80, R26 ;  /* 0xffffff8002547824 */ /* 0x000fca00078e021a */
[----:B------:R-:W-:-:S04]  /*6790*/  VIMNMX R84, R84, 0x80, PT ;  /* 0x0000008054547848 */ /* 0x000fc80003fe0100 */
[----:B------:R-:W-:Y:S02]  /*67a0*/  ISETP.GE.AND P4, PT, R154, R84, PT ;  /* 0x000000549a00720c */ /* 0x000fe40003f86270 */
[----:B--2---:R-:W-:-:S04]  /*67b0*/  SHF.L.U32 R85, R8, 0x1f, RZ ;  /* 0x0000001f08557819 */ /* 0x004fc800000006ff */
[----:B------:R-:W0:Y:S02]  /*67c0*/  SYNCS.PHASECHK.TRANS64.TRYWAIT P5, [R82+URZ+0x19c90], R85 ;  /* 0x019c9055520075a7 */ /* 0x000e2400080a017f */
[----:B0-----:R-:W-:Y:S05]  /*67d0*/  @!P5 BRA `(.L_x_1168) ;  /* 0x000001c800e4d947 */ /* 0x001fea0003800000 */
.L_x_1479:
[----:B------:R-:W-:Y:S05]  /*67e0*/  BSYNC B1 ;  /* 0x0000000000017941 */ /* 0x000fea0003800000 */
.L_x_1167:
[----:B------:R-:W-:Y:S05]  /*67f0*/  @P4 BRA `(.L_x_1144) ;  /* 0x0000000000204947 */ /* 0x000fea0003800000 */
[----:B------:R-:W-:Y:S01]  /*6800*/  ISETP.NE.AND P4, PT, R45, RZ, PT ;  /* 0x000000ff2d00720c */ /* 0x000fe20003f85270 */
[----:B------:R-:W1:Y:S01]  /*6810*/  @!P1 LDS.128 R8, [R83+0x15800] ;  /* 0x0158000053089984 */ /* 0x000e620000000c00 */
[----:B------:R-:W-:-:S11]  /*6820*/  ISETP.NE.AND P5, PT, R44, RZ, PT ;  /* 0x000000ff2c00720c */ /* 0x000fd60003fa5270 */
[----:B------:R-:W2:Y:S04]  /*6830*/  @P4 LDS.128 R12, [R83+0x13800] ;  /* 0x01380000530c4984 */ /* 0x000ea80000000c00 */
[----:B------:R-:W3:Y:S04]  /*6840*/  @P5 LDS.128 R28, [R83+0x14800] ;  /* 0x01480000531c5984 */ /* 0x000ee80000000c00 */
[----:B-1----:R1:W-:Y:S04]  /*6850*/  @!P1 STG.E.128 desc[UR42][R32.64+0x40], R8 ;  /* 0x0000400820009986 */ /* 0x0023e8000c101d2a */
[----:B--2---:R1:W-:Y:S04]  /*6860*/  @P4 STG.E.128 desc[UR42][R32.64], R12 ;  /* 0x0000000c20004986 */ /* 0x0043e8000c101d2a */
[----:B---3--:R1:W-:Y:S02]  /*6870*/  @P5 STG.E.128 desc[UR42][R32.64+0x20], R28 ;  /* 0x0000201c20005986 */ /* 0x0083e4000c101d2a */
.L_x_1144:
[----:B------:R-:W-:Y:S05]  /*6880*/  BSYNC B0 ;  /* 0x0000000000007941 */ /* 0x000fea0003800000 */
.L_x_1136:
        /* <DEDUP_REMOVED lines=17> */
.L_x_1170:
[----:B------:R-:W-:Y:S05]  /*69a0*/  BSYNC B0 ;  /* 0x0000000000007941 */ /* 0x000fea0003800000 */
.L_x_1169:
[----:B------:R-:W2:Y:S01]  /*69b0*/  SYNCS.PHASECHK.TRANS64.TRYWAIT P5, [R82+URZ+0x19cb0], R85 ;  /* 0x019cb055520075a7 */ /* 0x000ea200080a017f */
[----:B------:R-:W-:Y:S01]  /*69c0*/  BSSY B0, `(.L_x_1171) ;  /* 0x0000003000007945 */ /* 0x000fe20003800000 */
[----:B------:R-:W-:-:S03]  /*69d0*/  ISETP.GE.AND P3, PT, R154, R84, PT ;  /* 0x000000549a00720c */ /* 0x000fc60003f66270 */
[----:B--2---:R-:W-:Y:S10]  /*69e0*/  @!P5 BRA `(.L_x_1172) ;  /* 0x000001c80074d947 */ /* 0x004ff40003800000 */
.L_x_1480:
[----:B------:R-:W-:Y:S05]  /*69f0*/  BSYNC B0 ;  /* 0x0000000000007941 */ /* 0x000fea0003800000 */
.L_x_1171:
[----:B------:R-:W-:Y:S04]  /*6a00*/  BSSY B0, `(.L_x_1173) ;  /* 0x0000016000007945 */ /* 0x000fe80003800000 */
[----:B------:R-:W-:Y:S05]  /*6a10*/  @P3 BRA `(.L_x_1174) ;  /* 0x0000000000503947 */ /* 0x000fea0003800000 */
[----:B------:R-:W-:Y:S01]  /*6a20*/  ULDC UR8, c[0x0][0x2f4] ;  /* 0x0000bd0000087ab9 */ /* 0x000fe20000000800 */
[----:B---3--:R-:W-:Y:S01]  /*6a30*/  IMAD.WIDE R12, R2, 0x80, R46 ;  /* 0x00000080020c7825 */ /* 0x008fe200078e022e */
[----:B------:R-:W-:Y:S01]  /*6a40*/  ISETP.GE.AND P5, PT, R152, UR8, PT ;  /* 0x0000000898007c0c */ /* 0x000fe2000bfa6270 */
[----:B------:R-:W-:Y:S01]  /*6a50*/  ULDC.64 UR4, c[0x0][0x328] ;  /* 0x0000ca0000047ab9 */ /* 0x000fe20000000a00 */
[----:B------:R-:W-:Y:S01]  /*6a60*/  ULDC.64 UR6, c[0x0][0x318] ;  /* 0x0000c60000067ab9 */ /* 0x000fe20000000a00 */
[----:B------:R-:W-:Y:S02]  /*6a70*/  IMAD.MOV.U32 R14, RZ, RZ, R56 ;  /* 0x000000ffff0e7224 */ /* 0x000fe400078e0038 */
[----:B------:R-:W-:Y:S02]  /*6a80*/  IMAD.MOV.U32 R15, RZ, RZ, R0 ;  /* 0x000000ffff0f7224 */ /* 0x000fe400078e0000 */
[----:B------:R-:W-:Y:S02]  /*6a90*/  IMAD R13, R13, UR4, RZ ;  /* 0x000000040d0d7c24 */ /* 0x000fe4000f8e02ff */
[----:B------:R-:W-:-:S04]  /*6aa0*/  IMAD.WIDE.U32 R14, R12, UR4, R14 ;  /* 0x000000040c0e7c25 */ /* 0x000fc8000f8e000e */
[----:B-1----:R-:W1:Y:S01]  /*6ab0*/  @!P5 LDS.128 R8, [R83+0x9000] ;  /* 0x009000005308d984 */ /* 0x002e620000000c00 */
[----:B------:R-:W-:Y:S01]  /*6ac0*/  IMAD R13, R12, UR5, R13 ;  /* 0x000000050c0d7c24 */ /* 0x000fe2000f8e020d */
[----:B------:R-:W-:-:S04]  /*6ad0*/  IADD3 R28, P3, R14, UR6, RZ ;  /* 0x000000060e1c7c10 */ /* 0x000fc8000ff7e0ff */
[----:B------:R-:W-:Y:S02]  /*6ae0*/  IADD3.X R29, R15, UR7, R13, P3, !PT ;  /* 0x000000070f1d7c10 */ /* 0x000fe40009ffe40d */
[----:B------:R-:W-:-:S03]  /*6af0*/  ISETP.GE.AND P3, PT, R80, UR8, PT ;  /* 0x0000000850007c0c */ /* 0x000fc6000bf66270 */
[----:B-1----:R-:W-:Y:S01]  /*6b00*/  @!P5 STG.E.128 desc[UR42][R28.64], R8 ;  /* 0x000000081c00d986 */ /* 0x002fe2000c101d2a */
[----:B------:R-:W-:-:S09]  /*6b10*/  ISETP.GE.AND P5, PT, R64, UR8, PT ;  /* 0x0000000840007c0c */ /* 0x000fd2000bfa6270 */
[----:B------:R-:W1:Y:S04]  /*6b20*/  @!P3 LDS.128 R8, [R83+0xa000] ;  /* 0x00a000005308b984 */ /* 0x000e680000000c00 */
[----:B------:R-:W3:Y:S04]  /*6b30*/  @!P5 LDS.128 R12, [R83+0xb000] ;  /* 0x00b00000530cd984 */ /* 0x000ee80000000c00 */
[----:B-1----:R1:W-:Y:S04]  /*6b40*/  @!P3 STG.E.128 desc[UR42][R28.64+0x20], R8 ;  /* 0x000020081c00b986 */ /* 0x0023e8000c101d2a */
[----:B---3--:R1:W-:Y:S02]  /*6b50*/  @!P5 STG.E.128 desc[UR42][R28.64+0x40], R12 ;  /* 0x0000400c1c00d986 */ /* 0x0083e4000c101d2a */
.L_x_1174:
[----:B------:R-:W-:Y:S05]  /*6b60*/  BSYNC B0 ;  /* 0x0000000000007941 */ /* 0x000fea0003800000 */
.L_x_1173:
[----:B-1----:R-:W5:Y:S01]  /*6b70*/  LDL.LU R9, [R1+0x8] ;  /* 0x0000080001097983 */ /* 0x002f620000300800 */
[----:B0-2---:R-:W-:Y:S01]  /*6b80*/  @!P4 VIADD R82, R82, 0x19cc0 ;  /* 0x00019cc05252c836 */ /* 0x005fe20000000000 */
[----:B------:R-:W-:Y:S01]  /*6b90*/  PLOP3.LUT P3, PT, PT, PT, PT, 0x8, 0x0 ;  /* 0x000000000000781c */ /* 0x000fe20003f6e170 */
[----:B------:R-:W-:Y:S01]  /*6ba0*/  VIADD R19, R19, 0x1 ;  /* 0x0000000113137836 */ /* 0x000fe20000000000 */
[----:B------:R-:W-:Y:S01]  /*6bb0*/  @!PT LDS RZ, [RZ] ;  /* 0x00000000fffff984 */ /* 0x000fe20000000800 */
[----:B------:R-:W-:Y:S01]  /*6bc0*/  @!PT LDS RZ, [RZ] ;  /* 0x00000000fffff984 */ /* 0x000fe20000000800 */
[----:B------:R-:W-:Y:S01]  /*6bd0*/  @!PT LDS RZ, [RZ] ;  /* 0x00000000fffff984 */ /* 0x000fe20000000800 */
[----:B------:R-:W-:Y:S01]  /*6be0*/  @!PT LDS RZ, [RZ] ;  /* 0x00000000fffff984 */ /* 0x000fe20000000800 */
[----:B------:R0:W-:Y:S06]  /*6bf0*/  MEMBAR.ALL.CTA ;  /* 0x0000000000007992 */ /* 0x0001ec0000008000 */
[----:B0-----:R-:W0:Y:S01]  /*6c00*/  FENCE.VIEW.ASYNC.S ;  /* 0x00000000000073c6 */ /* 0x001e220000000000 */
[----:B------:R-:W-:Y:S01]  /*6c10*/  @!P4 PRMT R82, RZ, 0x654, R82 ;  /* 0x00000654ff52c816 */ /* 0x000fe20000000052 */
[----:B0-----:R0:W-:Y:S06]  /*6c20*/  BAR.SYNC.DEFER_BLOCKING R61, 0x80 ;  /* 0x0002003d0000751d */ /* 0x0011ec0000010000 */
[----:B------:R0:W-:Y:S01]  /*6c30*/  @!P4 SYNCS.ARRIVE.TRANS64.RED.A1T0 RZ, [R82+URZ], RZ ;  /* 0x000000ff52ffc9a7 */ /* 0x0001e2000810043f */
[----:B------:R-:W-:-:S04]  /*6c40*/  ISETP.NE.AND P4, PT, R19, 0x2, PT ;  /* 0x000000021300780c */ /* 0x000fc80003f85270 */
[----:B------:R-:W-:Y:S02]  /*6c50*/  SEL R8, RZ, 0x1, P4 ;  /* 0x00000001ff087807 */ /* 0x000fe40002000000 */
[----:B------:R-:W-:Y:S02]  /*6c60*/  SEL R19, R19, RZ, P4 ;  /* 0x000000ff13137207 */ /* 0x000fe40002000000 */
[----:B-----5:R-:W-:-:S05]  /*6c70*/  LOP3.LUT R9, R9, R8, RZ, 0x3c, !PT ;  /* 0x0000000809097212 */ /* 0x020fca00078e3cff */
[----:B------:R0:W-:Y:S01]  /*6c80*/  STL [R1+0x8], R9 ;  /* 0x0000080901007387 */ /* 0x0001e20000100800 */
[----:B------:R-:W-:Y:S05]  /*6c90*/  @P2 BRA `(.L_x_1175) ;  /* 0xffffffbc005c2947 */ /* 0x000fea000383ffff */
.L_x_1131:
[----:B------:R-:W-:Y:S04]  /*6ca0*/  BSSY B0, `(.L_x_1176) ;  /* 0x0000004000007945 */ /* 0x000fe80003800000 */
[----:B------:R-:W-:Y:S05]  /*6cb0*/  @P3 BRA `(.L_x_1177) ;  /* 0x0000000000083947 */ /* 0x000fea0003800000 */
[----:B------:R-:W1:Y:S02]  /*6cc0*/  FENCE.VIEW.ASYNC.G ;  /* 0x00000000000073c6 */ /* 0x000e640000000100 */
[----:B-1----:R-:W-:Y:S06]  /*6cd0*/  BAR.ARV 0xc, 0x200 ;  /* 0x0308000000007b1d */ /* 0x002fec0000002000 */
.L_x_1177:
[----:B------:R-:W-:Y:S05]  /*6ce0*/  BSYNC B0 ;  /* 0x0000000000007941 */ /* 0x000fea0003800000 */
.L_x_1176:
[----:B------:R-:W2:Y:S01]  /*6cf0*/  LDL R4, [R1+0x4c] ;  /* 0x00004c0001047983 */ /* 0x000ea20000100800 */
[----:B------:R-:W-:Y:S01]  /*6d00*/  ULDC.64 UR6, c[0x0][0x998] ;  /* 0x0002660000067ab9 */ /* 0x000fe20000000a00 */
[----:B------:R-:W-:Y:S02]  /*6d10*/  ULDC.64 UR4, c[0x0][0x990] ;  /* 0x0002640000047ab9 */ /* 0x000fe40000000a00 */
[----:B---3--:R-:W3:Y:S01]  /*6d20*/  LDL R15, [R1+0x3c] ;  /* 0x00003c00010f7983 */ /* 0x008ee20000100800 */
[----:B------:R-:W-:Y:S02]  /*6d30*/  ISETP.NE.U32.AND P1, PT, RZ, UR6, PT ;  /* 0x00000006ff007c0c */ /* 0x000fe4000bf25070 */
[----:B------:R-:W-:Y:S01]  /*6d40*/  ISETP.NE.U32.AND P0, PT, RZ, UR4, PT ;  /* 0x00000004ff007c0c */ /* 0x000fe2000bf05070 */
[----:B------:R-:W4:Y:S01]  /*6d50*/  LDL R14, [R1+0xc] ;  /* 0x00000c00010e7983 */ /* 0x000f220000100800 */
[----:B------:R-:W-:Y:S02]  /*6d60*/  ISETP.NE.AND.EX P1, PT, RZ, UR7, PT, P1 ;  /* 0x00000007ff007c0c */ /* 0x000fe4000bf25310 */
[----:B------:R-:W-:-:S11]  /*6d70*/  ISETP.NE.AND.EX P0, PT, RZ, UR5, PT, P0 ;  /* 0x00000005ff007c0c */ /* 0x000fd6000bf05300 */
[----:B0-----:R-:W0:Y:S08]  /*6d80*/  @P1 LDC.64 R8, c[0x0][0x9b8] ;  /* 0x00026e00ff081b82 */ /* 0x001e300000000a00 */
[----:B------:R-:W1:Y:S08]  /*6d90*/  @P0 LDC.64 R6, c[0x0][0x9a8] ;  /* 0x00026a00ff060b82 */ /* 0x000e700000000a00 */
[----:B------:R-:W3:Y:S08]  /*6da0*/  @P0 LDC.64 R10, c[0x0][0x9b0] ;  /* 0x00026c00ff0a0b82 */ /* 0x000ef00000000a00 */
[----:B------:R-:W3:Y:S01]  /*6db0*/  @P1 LDC.64 R12, c[0x0][0x9c0] ;  /* 0x00027000ff0c1b82 */ /* 0x000ee20000000a00 */
[----:B--2---:R-:W-:-:S02]  /*6dc0*/  @P1 SHF.R.S32.HI R5, RZ, 0x1f, R4 ;  /* 0x0000001fff051819 */ /* 0x004fc40000011404 */
[----:B------:R-:W-:-:S03]  /*6dd0*/  @P0 SHF.R.S32.HI R3, RZ, 0x1f, R4 ;  /* 0x0000001fff030819 */ /* 0x000fc60000011404 */
[----:B0-----:R-:W-:Y:S02]  /*6de0*/  @P1 IMAD R2, R5, R8, RZ ;  /* 0x0000000805021224 */ /* 0x001fe400078e02ff */
[-C--:B-1----:R-:W-:Y:S02]  /*6df0*/  @P0 IMAD R0, R3, R6.reuse, RZ ;  /* 0x0000000603000224 */ /* 0x082fe400078e02ff */
[C---:B------:R-:W-:Y:S02]  /*6e00*/  @P1 IMAD R9, R4.reuse, R9, R2 ;  /* 0x0000000904091224 */ /* 0x040fe400078e0202 */
[C---:B------:R-:W-:Y:S02]  /*6e10*/  @P0 IMAD R7, R4.reuse, R7, R0 ;  /* 0x0000000704070224 */ /* 0x040fe400078e0200 */
[----:B------:R-:W-:-:S04]  /*6e20*/  @P0 IMAD.WIDE.U32 R2, R4, R6, RZ ;  /* 0x0000000604020225 */ /* 0x000fc800078e00ff */
[----:B------:R-:W-:-:S04]  /*6e30*/  @P1 IMAD.WIDE.U32 R4, R4, R8, RZ ;  /* 0x0000000804041225 */ /* 0x000fc800078e00ff */
[----:B------:R-:W-:Y:S02]  /*6e40*/  @P0 IMAD.IADD R3, R3, 0x1, R7 ;  /* 0x0000000103030824 */ /* 0x000fe400078e0207 */
[----:B------:R-:W-:Y:S02]  /*6e50*/  @P1 IMAD.IADD R5, R5, 0x1, R9 ;  /* 0x0000000105051824 */ /* 0x000fe400078e0209 */
[----:B---3--:R-:W-:-:S04]  /*6e60*/  @P0 IMAD.WIDE.U32 R2, R15, R10, R2 ;  /* 0x0000000a0f020225 */ /* 0x008fc800078e0002 */
[C---:B------:R-:W-:Y:S01]  /*6e70*/  @P1 IMAD.WIDE.U32 R6, R15.reuse, R12, R4 ;  /* 0x0000000c0f061225 */ /* 0x040fe200078e0004 */
[----:B------:R-:W-:Y:S01]  /*6e80*/  @P0 LEA R4, P2, R2, UR4, 0x2 ;  /* 0x0000000402040c11 */ /* 0x000fe2000f8410ff */
[----:B------:R-:W-:Y:S02]  /*6e90*/  ULDC UR4, c[0x0][0x988] ;  /* 0x0002620000047ab9 */ /* 0x000fe40000000800 */
[C---:B------:R-:W-:Y:S01]  /*6ea0*/  @P0 IMAD R5, R15.reuse, R11, R3 ;  /* 0x0000000b0f050224 */ /* 0x040fe200078e0203 */
[----:B------:R-:W-:Y:S01]  /*6eb0*/  @P1 LEA R8, P3, R6, UR6, 0x2 ;  /* 0x0000000606081c11 */ /* 0x000fe2000f8610ff */
[----:B------:R-:W-:Y:S02]  /*6ec0*/  @P1 IMAD R3, R15, R13, R7 ;  /* 0x0000000d0f031224 */ /* 0x000fe400078e0207 */
[----:B------:R-:W-:Y:S01]  /*6ed0*/  IMAD.MOV.U32 R7, RZ, RZ, 0x3f800000 ;  /* 0x3f800000ff077424 */ /* 0x000fe200078e00ff */
[----:B------:R-:W-:Y:S01]  /*6ee0*/  @P0 LEA.HI.X R5, R2, UR5, R5, 0x2, P2 ;  /* 0x0000000502050c11 */ /* 0x000fe200090f1405 */
[----:B------:R-:W-:Y:S01]  /*6ef0*/  IMAD.MOV.U32 R0, RZ, RZ, 0x3f800000 ;  /* 0x3f800000ff007424 */ /* 0x000fe200078e00ff */
[----:B------:R-:W-:Y:S01]  /*6f00*/  @P1 LEA.HI.X R9, R6, UR7, R3, 0x2, P3 ;  /* 0x0000000706091c11 */ /* 0x000fe200098f1403 */
[----:B------:R-:W0:Y:S02]  /*6f10*/  LDC R2, c[0x0][0x448] ;  /* 0x00011200ff027b82 */ /* 0x000e240000000800 */
[----:B------:R1:W2:Y:S04]  /*6f20*/  @P0 LDG.E R7, desc[UR42][R4.64] ;  /* 0x0000002a04070981 */ /* 0x0002a8000c1e1900 */
[----:B------:R-:W2:Y:S01]  /*6f30*/  @P1 LDG.E R0, desc[UR42][R8.64] ;  /* 0x0000002a08001981 */ /* 0x000ea2000c1e1900 */
[----:B----4-:R-:W-:Y:S01]  /*6f40*/  VIADD R6, R14, 0xbf ;  /* 0x000000bf0e067836 */ /* 0x010fe20000000000 */
[----:B0-----:R-:W-:-:S02]  /*6f50*/  ISETP.NE.AND P1, PT, R2, 0x1, PT ;  /* 0x000000010200780c */ /* 0x001fc40003f25270 */
[----:B------:R-:W0:Y:S11]  /*6f60*/  LDC.64 R2, c[0x0][0x9e0] ;  /* 0x00027800ff027b82 */ /* 0x000e360000000a00 */
[----:B------:R-:W3:Y:S08]  /*6f70*/  @P1 LDC R11, c[0x0][0x44c] ;  /* 0x00011300ff0b1b82 */ /* 0x000ef00000000800 */
[----:B------:R-:W4:Y:S01]  /*6f80*/  @P1 LDC R10, c[0x0][0x450] ;  /* 0x00011400ff0a1b82 */ /* 0x000f220000000800 */
[----:B0-----:R-:W-:Y:S01]  /*6f90*/  ISETP.GE.AND P2, PT, R3, 0x1, PT ;  /* 0x000000010300780c */ /* 0x001fe20003f46270 */
[----:B---3--:R-:W-:-:S05]  /*6fa0*/  @P1 IMAD.HI.U32 R11, R6, R11, RZ ;  /* 0x0000000b060b1227 */ /* 0x008fca00078e00ff */
[----:B----4-:R-:W-:-:S05]  /*6fb0*/  @P1 SHF.R.U32.HI R6, RZ, R10, R11 ;  /* 0x0000000aff061219 */ /* 0x010fca000001160b */
[----:B-1----:R-:W-:-:S04]  /*6fc0*/  IMAD.IADD R5, R87, 0x1, R6 ;  /* 0x0000000157057824 */ /* 0x002fc800078e0206 */
[----:B------:R-:W-:Y:S02]  /*6fd0*/  IMAD.IADD R4, R5, 0x1, R2 ;  /* 0x0000000105047824 */ /* 0x000fe400078e0202 */
[----:B--2---:R-:W-:-:S04]  /*6fe0*/  FMUL.FTZ R0, R7, R0 ;  /* 0x0000000007007220 */ /* 0x004fc80000410000 */
[----:B------:R-:W-:Y:S01]  /*6ff0*/  FMUL.FTZ R2, R0, UR4 ;  /* 0x0000000400027c20 */ /* 0x000fe20008410000 */
[----:B------:R-:W-:Y:S06]  /*7000*/  @!P2 BRA `(.L_x_1178) ;  /* 0x000000000048a947 */ /* 0x000fec0003800000 */
        /* <DEDUP_REMOVED lines=11> */
.L_x_1180:
[----:B------:R-:W-:-:S13]  /*70c0*/  ISETP.NE.AND P0, PT, R3, 0x1, PT ;  /* 0x000000010300780c */ /* 0x000fda0003f05270 */
[----:B------:R-:W0:Y:S02]  /*70d0*/  @P0 LDC.64 R6, c[0x0][0x9e8] ;  /* 0x00027a00ff060b82 */ /* 0x000e240000000a00 */
[----:B0-----:R-:W-:-:S05]  /*70e0*/  @P0 IMAD.HI.U32 R6, R0, R6, RZ ;  /* 0x0000000600060227 */ /* 0x001fca00078e00ff */
[----:B------:R-:W-:-:S07]  /*70f0*/  @P0 SHF.R.U32.HI R0, RZ, R7, R6 ;  /* 0x00000007ff000219 */ /* 0x000fce0000011606 */
.L_x_1181:
[----:B------:R-:W-:Y:S05]  /*7100*/  BSYNC B0 ;  /* 0x0000000000007941 */ /* 0x000fea0003800000 */
.L_x_1179:
[----:B------:R-:W-:-:S05]  /*7110*/  IMAD R5, R0, R3, R3 ;  /* 0x0000000300057224 */ /* 0x000fca00078e0203 */
[----:B------:R-:W-:-:S07]  /*7120*/  VIMNMX R4, R4, R5, PT ;  /* 0x0000000504047248 */ /* 0x000fce0003fe0100 */
.L_x_1178:
[----:B------:R-:W0:Y:S01]  /*7130*/  @P1 LDC R0, c[0x0][0x44c] ;  /* 0x00011300ff001b82 */ /* 0x000e220000000800 */
[----:B------:R-:W-:Y:S01]  /*7140*/  VIADD R4, R4, 0x7f ;  /* 0x0000007f04047836 */ /* 0x000fe20000000000 */
[----:B------:R-:W-:-:S04]  /*7150*/  ULDC UR4, c[0x0][0x9dc] ;  /* 0x0002770000047ab9 */ /* 0x000fc80000000800 */
[----:B------:R-:W-:Y:S02]  /*7160*/  SHF.R.S32.HI R5, RZ, 0x1f, R4 ;  /* 0x0000001fff057819 */ /* 0x000fe40000011404 */
[----:B------:R-:W1:Y:S02]  /*7170*/  @P1 LDC R7, c[0x0][0x450] ;  /* 0x00011400ff071b82 */ /* 0x000e640000000800 */
[----:B------:R-:W-:-:S04]  /*7180*/  LEA.HI R5, R5, R4, RZ, 0x7 ;  /* 0x0000000405057211 */ /* 0x000fc800078f38ff */
[----:B------:R-:W-:-:S04]  /*7190*/  SHF.R.S32.HI R5, RZ, 0x7, R5 ;  /* 0x00000007ff057819 */ /* 0x000fc80000011405 */
[----:B------:R-:W-:Y:S01]  /*71a0*/  VIMNMX R11, R88, R5, PT ;  /* 0x00000005580b7248 */ /* 0x000fe20003fe0100 */
[----:B0-----:R-:W-:-:S04]  /*71b0*/  @P1 IMAD.HI.U32 R6, R14, R0, RZ ;  /* 0x000000000e061227 */ /* 0x001fc800078e00ff */
[----:B------:R-:W-:Y:S01]  /*71c0*/  IMAD.MOV.U32 R0, RZ, RZ, R14 ;  /* 0x000000ffff007224 */ /* 0x000fe200078e000e */
        /* <DEDUP_REMOVED lines=14> */
.L_x_1184:
[----:B------:R-:W-:-:S13]  /*72b0*/  ISETP.NE.AND P0, PT, R3, 0x1, PT ;  /* 0x000000010300780c */ /* 0x000fda0003f05270 */
[----:B------:R-:W0:Y:S02]  /*72c0*/  @P0 LDC.64 R6, c[0x0][0x9e8] ;  /* 0x00027a00ff060b82 */ /* 0x000e240000000a00 */
[----:B0-----:R-:W-:-:S05]  /*72d0*/  @P0 IMAD.HI.U32 R6, R0, R6, RZ ;  /* 0x0000000600060227 */ /* 0x001fca00078e00ff */
[----:B------:R-:W-:-:S07]  /*72e0*/  @P0 SHF.R.U32.HI R0, RZ, R7, R6 ;  /* 0x00000007ff000219 */ /* 0x000fce0000011606 */
.L_x_1185:
[----:B------:R-:W-:Y:S05]  /*72f0*/  BSYNC B0 ;  /* 0x0000000000007941 */ /* 0x000fea0003800000 */
.L_x_1183:
[----:B------:R-:W-:-:S05]  /*7300*/  IMAD R3, R0, R3, RZ ;  /* 0x0000000300037224 */ /* 0x000fca00078e02ff */
[----:B------:R-:W-:-:S07]  /*7310*/  VIMNMX R4, R4, R3, !PT ;  /* 0x0000000304047248 */ /* 0x000fce0007fe0100 */
.L_x_1182:
[----:B------:R-:W-:Y:S01]  /*7320*/  SHF.R.S32.HI R3, RZ, 0x1f, R4 ;  /* 0x0000001fff037819 */ /* 0x000fe20000011404 */
[----:B------:R-:W-:Y:S01]  /*7330*/  BSSY B0, `(.L_x_1186) ;  /* 0x0000027000007945 */ /* 0x000fe20003800000 */
[----:B------:R-:W-:Y:S02]  /*7340*/  IMAD.MOV.U32 R88, RZ, RZ, RZ ;  /* 0x000000ffff587224 */ /* 0x000fe400078e00ff */
[----:B------:R-:W-:-:S04]  /*7350*/  LEA.HI R3, R3, R4, RZ, 0x7 ;  /* 0x0000000403037211 */ /* 0x000fc800078f38ff */
[----:B------:R-:W-:-:S04]  /*7360*/  SHF.R.S32.HI R3, RZ, 0x7, R3 ;  /* 0x00000007ff037819 */ /* 0x000fc80000011403 */
[----:B------:R-:W-:-:S04]  /*7370*/  VIMNMX R9, RZ, R3, !PT ;  /* 0x00000003ff097248 */ /* 0x000fc80007fe0100 */
[----:B------:R-:W-:-:S13]  /*7380*/  ISETP.GT.AND P0, PT, R11, R9, PT ;  /* 0x000000090b00720c */ /* 0x000fda0003f04270 */
[----:B------:R-:W-:Y:S05]  /*7390*/  @!P0 BRA `(.L_x_1187) ;  /* 0x0000000000808947 */ /* 0x000fea0003800000 */
[----:B------:R-:W2:Y:S01]  /*73a0*/  LDL R0, [R1+0x58] ;  /* 0x0000580001007983 */ /* 0x000ea20000100800 */
[----:B------:R-:W-:Y:S01]  /*73b0*/  ULDC UR4, c[0x0][0x9f0] ;  /* 0x00027c0000047ab9 */ /* 0x000fe20000000800 */
[----:B--2---:R-:W-:-:S04]  /*73c0*/  ISETP.NE.AND P0, PT, R0, RZ, PT ;  /* 0x000000ff0000720c */ /* 0x004fc80003f05270 */
[----:B------:R-:W-:-:S04]  /*73d0*/  SEL R8, R0, UR4, P0 ;  /* 0x0000000400087c07 */ /* 0x000fc80008000000 */
[-C--:B------:R-:W-:Y:S02]  /*73e0*/  IABS R6, R8.reuse ;  /* 0x0000000800067213 */ /* 0x080fe40000000000 */
[----:B------:R-:W-:Y:S02]  /*73f0*/  IADD3 R0, R8, -0x1, R11 ;  /* 0xffffffff08007810 */ /* 0x000fe40007ffe00b */
[----:B------:R-:W0:Y:S01]  /*7400*/  I2F.RP R3, R6 ;  /* 0x0000000600037306 */ /* 0x000e220000209400 */
[----:B------:R-:W-:Y:S02]  /*7410*/  IABS R12, R8 ;  /* 0x00000008000c7213 */ /* 0x000fe40000000000 */
[----:B------:R-:W-:-:S05]  /*7420*/  IMAD.IADD R0, R0, 0x1, -R9 ;  /* 0x0000000100007824 */ /* 0x000fca00078e0a09 */
        /* <DEDUP_REMOVED lines=10> */
[----:B------:R-:W-:-:S04]  /*74d0*/  IMAD.HI.U32 R5, R5, R7, R4 ;  /* 0x0000000705057227 */ /* 0x000fc800078e0004 */
        /* <DEDUP_REMOVED lines=12> */
.L_x_1187:
[----:B------:R-:W-:Y:S05]  /*75a0*/  BSYNC B0 ;  /* 0x0000000000007941 */ /* 0x000fea0003800000 */
.L_x_1186:
[----:B------:R-:W2:Y:S01]  /*75b0*/  LDL R0, [R1+0x68] ;  /* 0x0000680001007983 */ /* 0x000ea20000100800 */
[----:B------:R-:W-:Y:S02]  /*75c0*/  PLOP3.LUT P0, PT, PT, PT, PT, 0x80, 0x0 ;  /* 0x000000000000781c */ /* 0x000fe40003f0f070 */
        /* <DEDUP_REMOVED lines=26> */
[----:B--2---:R-:W-:Y:S01]  /*7770*/  IMAD R3, R0, R88, R9 ;  /* 0x0000005800037224 */ /* 0x004fe200078e0209 */
[----:B------:R-:W-:Y:S01]  /*7780*/  CS2R R8, SRZ ;  /* 0x0000000000087805 */ /* 0x000fe2000001ff00 */
        /* <DEDUP_REMOVED lines=38> */
.L_x_1190:
[----:B------:R-:W-:Y:S05]  /*79f0*/  BSYNC B6 ;  /* 0x0000000000067941 */ /* 0x000fea0003800000 */
.L_x_1189:
        /* <DEDUP_REMOVED lines=13> */
.L_x_1194:
[----:B-1----:R1:W2:Y:S02]  /*7ad0*/  SYNCS.PHASECHK.TRANS64.TRYWAIT P0, [R16+URZ+0x19c00], R3 ;  /* 0x019c0003100075a7 */ /* 0x0022a4000800017f */
[----:B--2---:R-:W-:Y:S05]  /*7ae0*/  @!P0 NANOSLEEP.SYNCS 0x989680 ;  /* 0x009896800000895d */ /* 0x004fea0003900000 */
[----:B------:R-:W2:Y:S02]  /*7af0*/  @!P0 SYNCS.PHASECHK.TRANS64 P0, [R16+URZ+0x19c00], R3 ;  /* 0x019c0003100085a7 */ /* 0x000ea4000800007f */
[----:B--2---:R-:W-:Y:S05]  /*7b00*/  @!P0 BRA `(.L_x_1194) ;  /* 0xfffffffc00f08947 */ /* 0x004fea000383ffff */
.L_x_1193:
[----:B------:R-:W-:Y:S05]  /*7b10*/  BSYNC B0 ;  /* 0x0000000000007941 */ /* 0x000fea0003800000 */
.L_x_1192:
[----:B------:R-:W-:Y:S05]  /*7b20*/  BRA `(.L_x_1195) ;  /* 0x00000044006c7947 */ /* 0x000fea0003800000 */
.L_x_1191:
[----:B------:R-:W-:Y:S01]  /*7b30*/  LOP3.LUT P0, RZ, R26, 0x9f, RZ, 0xc0, !PT ;  /* 0x0000009f1aff7812 */ /* 0x000fe2000780c0ff */
[----:B------:R-:W-:Y:S01]  /*7b40*/  ULDC.64 UR4, c[0x0][0x3f8] ;  /* 0x0000fe0000047ab9 */ /* 0x000fe20000000a00 */
[----:B-----5:R-:W-:Y:S01]  /*7b50*/  SHF.R.S32.HI R0, RZ, 0x1f, R24 ;  /* 0x0000001fff007819 */ /* 0x020fe20000011418 */
[----:B------:R-:W-:Y:S01]  /*7b60*/  ULDC.64 UR6, c[0x0][0x408] ;  /* 0x0001020000067ab9 */ /* 0x000fe20000000a00 */
[----:B------:R-:W-:Y:S01]  /*7b70*/  IMAD.WIDE.U32 R26, R24, UR4, RZ ;  /* 0x00000004181a7c25 */ /* 0x000fe2000f8e00ff */
[----:B------:R-:W-:Y:S03]  /*7b80*/  BSSY B6, `(.L_x_1196) ;  /* 0x0000019000067945 */ /* 0x000fe60003800000 */
[C---:B------:R-:W-:Y:S02]  /*7b90*/  IMAD R3, R0.reuse, UR4, RZ ;  /* 0x0000000400037c24 */ /* 0x040fe4000f8e02ff */
[----:B------:R-:W-:-:S02]  /*7ba0*/  IMAD R5, R0, UR6, RZ ;  /* 0x0000000600057c24 */ /* 0x000fc4000f8e02ff */
[C---:B------:R-:W-:Y:S02]  /*7bb0*/  IMAD R3, R24.reuse, UR5, R3 ;  /* 0x0000000518037c24 */ /* 0x040fe4000f8e0203 */
[C---:B------:R-:W-:Y:S02]  /*7bc0*/  IMAD R5, R24.reuse, UR7, R5 ;  /* 0x0000000718057c24 */ /* 0x040fe4000f8e0205 */
[----:B------:R-:W-:-:S04]  /*7bd0*/  IMAD.WIDE.U32 R24, R24, UR6, RZ ;  /* 0x0000000618187c25 */ /* 0x000fc8000f8e00ff */
[----:B------:R-:W-:Y:S02]  /*7be0*/  IMAD.IADD R29, R3, 0x1, R27 ;  /* 0x00000001031d7824 */ /* 0x000fe400078e021b */
        /* <DEDUP_REMOVED lines=18> */
.L_x_1197:
[----:B------:R-:W-:Y:S05]  /*7d10*/  BSYNC B6 ;  /* 0x0000000000067941 */ /* 0x000fea0003800000 */
.L_x_1196:
[----:B------:R-:W2:Y:S01]  /*7d20*/  LDL R21, [R1+0xc] ;  /* 0x00000c0001157983 */ /* 0x000ea20000100800 */
[----:B------:R-:W-:-:S03]  /*7d30*/  ULDC.U8 UR4, c[0x0][0x410] ;  /* 0x0001040000047ab9 */ /* 0x000fc60000000000 */
[----:B------:R-:W3:Y:S01]  /*7d40*/  LDL R20, [R1+0x50] ;  /* 0x0000500001147983 */ /* 0x000ee20000100800 */
[----:B------:R-:W-:Y:S01]  /*7d50*/  ISETP.NE.AND P0, PT, RZ, UR4, PT ;  /* 0x00000004ff007c0c */ /* 0x000fe2000bf05270 */
[----:B------:R-:W-:Y:S01]  /*7d60*/  BSSY B0, `(.L_x_1198) ;  /* 0x000042f000007945 */ /* 0x000fe20003800000 */
[----:B--2---:R-:W-:Y:S02]  /*7d70*/  IMAD.IADD R10, R154, 0x1, R21 ;  /* 0x000000019a0a7824 */ /* 0x004fe400078e0215 */
[----:B---3--:R-:W-:-:S09]  /*7d80*/  IMAD.IADD R37, R16, 0x1, R20 ;  /* 0x0000000110257824 */ /* 0x008fd200078e0214 */
[----:B------:R-:W-:Y:S05]  /*7d90*/  @!P0 BRA `(.L_x_1199) ;  /* 0x0000001c00448947 */ /* 0x000fea0003800000 */
[----:B------:R-:W0:Y:S01]  /*7da0*/  LDC R39, c[0x0][0x448] ;  /* 0x00011200ff277b82 */ /* 0x000e220000000800 */
[----:B------:R-:W-:Y:S01]  /*7db0*/  IMAD.MOV.U32 R5, RZ, RZ, R10 ;  /* 0x000000ffff057224 */ /* 0x000fe200078e000a */
[----:B------:R-:W-:Y:S01]  /*7dc0*/  ULDC.64 UR4, c[0x0][0x3f8] ;  /* 0x0000fe0000047ab9 */ /* 0x000fe20000000a00 */
[----:B------:R-:W-:Y:S01]  /*7dd0*/  IMAD.MOV.U32 R6, RZ, RZ, R26 ;  /* 0x000000ffff067224 */ /* 0x000fe200078e001a */
[----:B------:R-:W-:Y:S01]  /*7de0*/  ULDC.64 UR6, c[0x0][0x408] ;  /* 0x0001020000067ab9 */ /* 0x000fe20000000a00 */
[----:B------:R-:W-:Y:S01]  /*7df0*/  IMAD.MOV.U32 R8, RZ, RZ, R24 ;  /* 0x000000ffff087224 */ /* 0x000fe200078e0018 */
[----:B------:R-:W-:Y:S01]  /*7e00*/  ULDC.64 UR8, c[0x0][0x400] ;  /* 0x0001000000087ab9 */ /* 0x000fe20000000a00 */
[----:B------:R-:W-:Y:S01]  /*7e10*/  IMAD.MOV.U32 R9, RZ, RZ, R31 ;  /* 0x000000ffff097224 */ /* 0x000fe200078e001f */
[----:B0-----:R-:W-:-:S13]  /*7e20*/  ISETP.NE.AND P0, PT, R39, 0x1, PT ;  /* 0x000000012700780c */ /* 0x001fda0003f05270 */
[----:B------:R-:W0:Y:S08]  /*7e30*/  @P0 LDC R3, c[0x0][0x44c] ;  /* 0x00011300ff030b82 */ /* 0x000e300000000800 */
[----:B------:R-:W1:Y:S01]  /*7e40*/  @P0 LDC R7, c[0x0][0x450] ;  /* 0x00011400ff070b82 */ /* 0x000e620000000800 */
[----:B0-----:R-:W-:-:S05]  /*7e50*/  @P0 IMAD.HI.U32 R0, R10, R3, RZ ;  /* 0x000000030a000227 */ /* 0x001fca00078e00ff */
[----:B-1----:R-:W-:Y:S01]  /*7e60*/  @P0 SHF.R.U32.HI R5, RZ, R7, R0 ;  /* 0x00000007ff050219 */ /* 0x002fe20000011600 */
[----:B------:R-:W-:-:S03]  /*7e70*/  IMAD.MOV.U32 R7, RZ, RZ, R29 ;  /* 0x000000ffff077224 */ /* 0x000fc600078e001d */
[----:B------:R-:W-:Y:S01]  /*7e80*/  SHF.R.S32.HI R0, RZ, 0x1f, R5 ;  /* 0x0000001fff007819 */ /* 0x000fe20000011405 */
[----:B------:R-:W-:-:S04]  /*7e90*/  IMAD.WIDE.U32 R6, R5, UR4, R6 ;  /* 0x0000000405067c25 */ /* 0x000fc8000f8e0006 */
[----:B------:R-:W-:Y:S02]  /*7ea0*/  IMAD R4, R0, UR4, RZ ;  /* 0x0000000400047c24 */ /* 0x000fe4000f8e02ff */
[----:B------:R-:W-:-:S04]  /*7eb0*/  IMAD.WIDE.U32 R8, R5, UR6, R8 ;  /* 0x0000000605087c25 */ /* 0x000fc8000f8e0008 */
[----:B------:R-:W-:Y:S02]  /*7ec0*/  IMAD R0, R0, UR6, RZ ;  /* 0x0000000600007c24 */ /* 0x000fe4000f8e02ff */
[C---:B------:R-:W-:Y:S01]  /*7ed0*/  IMAD R13, R5.reuse, UR5, R4 ;  /* 0x00000005050d7c24 */ /* 0x040fe2000f8e0204 */
[----:B------:R-:W-:Y:S01]  /*7ee0*/  ULDC.64 UR4, c[0x0][0x3e8] ;  /* 0x0000fa0000047ab9 */ /* 0x000fe20000000a00 */
[----:B------:R-:W-:Y:S01]  /*7ef0*/  IMAD R11, R5, UR7, R0 ;  /* 0x00000007050b7c24 */ /* 0x000fe2000f8e0200 */
[----:B------:R-:W-:Y:S01]  /*7f00*/  IADD3 R3, P0, R6, UR4, RZ ;  /* 0x0000000406037c10 */ /* 0x000fe2000ff1e0ff */
[----:B------:R-:W-:Y:S01]  /*7f10*/  UMOV UR4, 0xffffffff ;  /* 0xffffffff00047882 */ /* 0x000fe20000000000 */
[----:B------:R-:W-:Y:S02]  /*7f20*/  IADD3 R5, P1, R8, UR8, RZ ;  /* 0x0000000808057c10 */ /* 0x000fe4000ff3e0ff */
[----:B------:R-:W-:Y:S02]  /*7f30*/  IADD3.X R13, R7, UR5, R13, P0, !PT ;  /* 0x00000005070d7c10 */ /* 0x000fe400087fe40d */
[----:B------:R-:W-:Y:S01]  /*7f40*/  IADD3.X R4, R9, UR9, R11, P1, !PT ;  /* 0x0000000909047c10 */ /* 0x000fe20008ffe40b */
[----:B------:R-:W-:Y:S08]  /*7f50*/  BRA.DIV UR4, `(.L_x_1200) ;  /* 0x000001b6042c7947 */ /* 0x000ff0000b800000 */
[----:B------:R0:W1:Y:S04]  /*7f60*/  SHFL.IDX PT, R0, R13, RZ, 0x1e1f ;  /* 0x001e1fff0d007589 */ /* 0x00006800000e0000 */
[----:B------:R-:W2:Y:S04]  /*7f70*/  SHFL.IDX PT, R3, R3, RZ, 0x1e1f ;  /* 0x001e1fff03037589 */ /* 0x000ea800000e0000 */
[----:B------:R-:W3:Y:S04]  /*7f80*/  SHFL.IDX PT, R4, R4, RZ, 0x1e1f ;  /* 0x001e1fff04047589 */ /* 0x000ee800000e0000 */
[----:B------:R0:W4:Y:S02]  /*7f90*/  SHFL.IDX PT, R14, R5, RZ, 0x1e1f ;  /* 0x001e1fff050e7589 */ /* 0x00012400000e0000 */
.L_x_1486:
[----:B0-----:R-:W5:Y:S04]  /*7fa0*/  LDL R5, [R1] ;  /* 0x0000000001057983 */ /* 0x001f680000100800 */
[----:B------:R-:W2:Y:S01]  /*7fb0*/  LDL R6, [R1+0x60] ;  /* 0x0000600001067983 */ /* 0x000ea20000100800 */
[----:B------:R-:W-:Y:S01]  /*7fc0*/  BSSY B1, `(.L_x_1201) ;  /* 0x0000030000017945 */ /* 0x000fe20003800000 */
[----:B------:R-:W-:Y:S02]  /*7fd0*/  CS2R R26, SRZ ;  /* 0x00000000001a7805 */ /* 0x000fe4000001ff00 */
[----:B------:R-:W-:Y:S02]  /*7fe0*/  CS2R R12, SRZ ;  /* 0x00000000000c7805 */ /* 0x000fe4000001ff00 */
[----:B------:R-:W-:-:S02]  /*7ff0*/  CS2R R8, SRZ ;  /* 0x0000000000087805 */ /* 0x000fc4000001ff00 */
[----:B------:R-:W-:Y:S02]  /*8000*/  CS2R R24, SRZ ;  /* 0x0000000000187805 */ /* 0x000fe4000001ff00 */
[----:B------:R-:W-:Y:S01]  /*8010*/  CS2R R20, SRZ ;  /* 0x0000000000147805 */ /* 0x000fe2000001ff00 */
[----:B-----5:R-:W-:Y:S01]  /*8020*/  IMAD R39, R5, R39, RZ ;  /* 0x0000002705277224 */ /* 0x020fe200078e02ff */
[----:B--2---:R-:W-:-:S04]  /*8030*/  LEA.HI R5, R6, R6, RZ, 0x1 ;  /* 0x0000000606057211 */ /* 0x004fc800078f08ff */
[----:B------:R-:W-:Y:S02]  /*8040*/  ISETP.GE.AND P0, PT, R10, R39, PT ;  /* 0x000000270a00720c */ /* 0x000fe40003f06270 */
[----:B------:R-:W-:Y:S02]  /*8050*/  CS2R R10, SRZ ;  /* 0x00000000000a7805 */ /* 0x000fe4000001ff00 */
[----:B------:R-:W-:-:S05]  /*8060*/  LOP3.LUT R5, R5, 0xfffffffe, RZ, 0xc0, !PT ;  /* 0xfffffffe05057812 */ /* 0x000fca00078ec0ff */
[----:B------:R-:W-:-:S05]  /*8070*/  IMAD.IADD R5, R6, 0x1, -R5 ;  /* 0x0000000106057824 */ /* 0x000fca00078e0a05 */
[----:B------:R-:W-:Y:S01]  /*8080*/  SHF.L.U32 R5, R5, 0x1f, RZ ;  /* 0x0000001f05057819 */ /* 0x000fe200000006ff */
[----:B------:R-:W-:Y:S06]  /*8090*/  @P0 BRA `(.L_x_1202) ;  /* 0x0000000000880947 */ /* 0x000fec0003800000 */
[----:B------:R-:W2:Y:S01]  /*80a0*/  LDL R32, [R1+0x28] ;  /* 0x0000280001207983 */ /* 0x000ea20000100800 */
[----:B------:R-:W-:-:S03]  /*80b0*/  ULDC UR4, c[0x0][0x3f4] ;  /* 0x0000fd0000047ab9 */ /* 0x000fc60000000800 */
[----:B------:R-:W3:Y:S04]  /*80c0*/  LDL.64 R28, [R1+0x10] ;  /* 0x00001000011c7983 */ /* 0x000ee80000100a00 */
[----:B------:R-:W4:Y:S01]  /*80d0*/  LDL R15, [R1+0x2c] ;  /* 0x00002c00010f7983 */ /* 0x000f220000100800 */
[----:B------:R-:W-:Y:S02]  /*80e0*/  CS2R R20, SRZ ;  /* 0x0000000000147805 */ /* 0x000fe4000001ff00 */
[----:B------:R-:W-:Y:S02]  /*80f0*/  CS2R R12, SRZ ;  /* 0x00000000000c7805 */ /* 0x000fe4000001ff00 */
[----:B------:R-:W-:Y:S02]  /*8100*/  CS2R R24, SRZ ;  /* 0x0000000000187805 */ /* 0x000fe4000001ff00 */
[----:B------:R-:W-:-:S02]  /*8110*/  CS2R R26, SRZ ;  /* 0x00000000001a7805 */ /* 0x000fc4000001ff00 */
[----:B------:R-:W-:Y:S02]  /*8120*/  CS2R R10, SRZ ;  /* 0x00000000000a7805 */ /* 0x000fe4000001ff00 */
[----:B--2---:R-:W-:Y:S02]  /*8130*/  ISETP.GE.AND P2, PT, R32, UR4, PT ;  /* 0x0000000420007c0c */ /* 0x004fe4000bf46270 */
[----:B------:R-:W-:Y:S02]  /*8140*/  SHF.R.S32.HI R7, RZ, 0x1f, R32 ;  /* 0x0000001fff077819 */ /* 0x000fe40000011420 */
[----:B---3--:R-:W-:Y:S02]  /*8150*/  ISETP.GE.AND P1, PT, R28, UR4, PT ;  /* 0x000000041c007c0c */ /* 0x008fe4000bf26270 */
[----:B----4-:R-:W-:Y:S02]  /*8160*/  ISETP.GE.AND P0, PT, R15, UR4, PT ;  /* 0x000000040f007c0c */ /* 0x010fe4000bf06270 */
[----:B------:R-:W-:-:S05]  /*8170*/  SHF.R.S32.HI R9, RZ, 0x1f, R15 ;  /* 0x0000001fff097819 */ /* 0x000fca000001140f */
[CC--:B------:R-:W-:Y:S02]  /*8180*/  @!P2 IADD3 R30, P6, R32.reuse, R3.reuse, RZ ;  /* 0x00000003201ea210 */ /* 0x0c0fe40007fde0ff */
[-C--:B------:R-:W-:Y:S02]  /*8190*/  @!P2 IADD3 R32, P5, R32, R14.reuse, RZ ;  /* 0x0000000e2020a210 */ /* 0x080fe40007fbe0ff */
[-C--:B------:R-:W-:Y:S01]  /*81a0*/  @!P1 IADD3 R6, P3, R28, R3.reuse, RZ ;  /* 0x000000031c069210 */ /* 0x080fe20007f7e0ff */
[--C-:B-1----:R-:W-:Y:S02]  /*81b0*/  @!P2 IMAD.X R31, R0, 0x1, R7.reuse, P6 ;  /* 0x00000001001fa824 */ /* 0x102fe400030e0607 */
[----:B------:R-:W-:Y:S01]  /*81c0*/  @!P2 IMAD.X R33, R4, 0x1, R7, P5 ;  /* 0x000000010421a824 */ /* 0x000fe200028e0607 */
[C---:B------:R-:W-:Y:S02]  /*81d0*/  @!P0 IADD3 R34, P4, R15.reuse, R3, RZ ;  /* 0x000000030f228210 */ /* 0x040fe40007f9e0ff */
[----:B------:R-:W-:Y:S01]  /*81e0*/  @!P1 SHF.R.S32.HI R3, RZ, 0x1f, R28 ;  /* 0x0000001fff039819 */ /* 0x000fe2000001141c */
[----:B------:R0:W5:Y:S01]  /*81f0*/  @!P2 LD.E.64 R20, desc[UR42][R30.64] ;  /* 0x0000002a1e14a980 */ /* 0x000162000c101b00 */
[-C--:B------:R-:W-:Y:S01]  /*8200*/  @!P1 IADD3 R28, P6, R28, R14.reuse, RZ ;  /* 0x0000000e1c1c9210 */ /* 0x080fe20007fde0ff */
[C---:B------:R-:W-:Y:S01]  /*8210*/  @!P0 IMAD.X R35, R0.reuse, 0x1, R9, P4 ;  /* 0x0000000100238824 */ /* 0x040fe200020e0609 */
[----:B------:R-:W-:Y:S01]  /*8220*/  @!P0 IADD3 R14, P5, R15, R14, RZ ;  /* 0x0000000e0f0e8210 */ /* 0x000fe20007fbe0ff */
[--C-:B------:R-:W-:Y:S01]  /*8230*/  @!P1 IMAD.X R7, R0, 0x1, R3.reuse, P3 ;  /* 0x0000000100079824 */ /* 0x100fe200018e0603 */
[----:B------:R0:W5:Y:S01]  /*8240*/  @!P2 LD.E.64 R12, desc[UR42][R32.64] ;  /* 0x0000002a200ca980 */ /* 0x000162000c101b00 */
[----:B------:R-:W-:-:S02]  /*8250*/  @!P1 IMAD.X R29, R4, 0x1, R3, P6 ;  /* 0x00000001041d9824 */ /* 0x000fc400030e0603 */
[----:B------:R-:W-:Y:S01]  /*8260*/  @!P0 IMAD.X R15, R4, 0x1, R9, P5 ;  /* 0x00000001040f8824 */ /* 0x000fe200028e0609 */
[----:B------:R-:W-:Y:S01]  /*8270*/  CS2R R8, SRZ ;  /* 0x0000000000087805 */ /* 0x000fe2000001ff00 */
[----:B------:R0:W5:Y:S04]  /*8280*/  @!P1 LD.E.64 R24, desc[UR42][R6.64] ;  /* 0x0000002a06189980 */ /* 0x000168000c101b00 */
[----:B------:R0:W5:Y:S04]  /*8290*/  @!P1 LD.E.64 R26, desc[UR42][R28.64] ;  /* 0x0000002a1c1a9980 */ /* 0x000168000c101b00 */
[----:B------:R0:W5:Y:S04]  /*82a0*/  @!P0 LD.E.64 R10, desc[UR42][R34.64] ;  /* 0x0000002a220a8980 */ /* 0x000168000c101b00 */
[----:B------:R0:W5:Y:S02]  /*82b0*/  @!P0 LD.E.64 R8, desc[UR42][R14.64] ;  /* 0x0000002a0e088980 */ /* 0x000164000c101b00 */
.L_x_1202:
[----:B------:R-:W-:Y:S05]  /*82c0*/  BSYNC B1 ;  /* 0x0000000000017941 */ /* 0x000fea0003800000 */
.L_x_1201:
[----:B-1----:R-:W2:Y:S01]  /*82d0*/  LDL.LU R0, [R1+0x44] ;  /* 0x0000440001007983 */ /* 0x002ea20000300800 */
[----:B------:R-:W1:Y:S01]  /*82e0*/  SYNCS.PHASECHK.TRANS64.TRYWAIT P0, [R16+URZ+0x19c00], R5 ;  /* 0x019c0005100075a7 */ /* 0x000e62000800017f */
[----:B------:R-:W-:Y:S01]  /*82f0*/  BSSY B1, `(.L_x_1203) ;  /* 0x0000005000017945 */ /* 0x000fe20003800000 */
[----:B--2---:R-:W-:-:S05]  /*8300*/  IMAD R0, R0, -0xc0, R39 ;  /* 0xffffff4000007824 */ /* 0x004fca00078e0227 */
[----:B------:R-:W-:-:S04]  /*8310*/  VIMNMX R3, R0, 0xc0, PT ;  /* 0x000000c000037848 */ /* 0x000fc80003fe0100 */
[----:B------:R-:W-:Y:S01]  /*8320*/  ISETP.GE.AND P1, PT, R154, R3, PT ;  /* 0x000000039a00720c */ /* 0x000fe20003f26270 */
[----:B-1----:R-:W-:-:S12]  /*8330*/  @!P0 BRA `(.L_x_1204) ;  /* 0x000001b000a08947 */ /* 0x002fd80003800000 */
.L_x_1487:
[----:B------:R-:W-:Y:S05]  /*8340*/  BSYNC B1 ;  /* 0x0000000000017941 */ /* 0x000fea0003800000 */
.L_x_1203:
[----:B------:R-:W-:Y:S05]  /*8350*/  @P1 BRA `(.L_x_1205) ;  /* 0x0000003c003c1947 */ /* 0x000fea0003800000 */
[----:B0-----:R-:W2:Y:S01]  /*8360*/  LDL.64 R6, [R1+0x10] ;  /* 0x0000100001067983 */ /* 0x001ea20000100a00 */
[----:B------:R-:W2:Y:S03]  /*8370*/  LDC R0, c[0x0][0x3f4] ;  /* 0x0000fd00ff007b82 */ /* 0x000ea60000000800 */
[----:B---3--:R-:W3:Y:S04]  /*8380*/  LDL R4, [R1+0x28] ;  /* 0x0000280001047983 */ /* 0x008ee80000100800 */
[----:B------:R-:W4:Y:S01]  /*8390*/  LDL R3, [R1+0x2c] ;  /* 0x00002c0001037983 */ /* 0x000f220000100800 */
[----:B------:R-:W-:Y:S01]  /*83a0*/  BSSY B1, `(.L_x_1206) ;  /* 0x000007b000017945 */ /* 0x000fe20003800000 */
[----:B--2---:R-:W-:-:S02]  /*83b0*/  ISETP.GE.AND P0, PT, R6, R0, PT ;  /* 0x000000000600720c */ /* 0x004fc40003f06270 */
[-C--:B---3--:R-:W-:Y:S02]  /*83c0*/  ISETP.GE.AND P1, PT, R4, R0.reuse, PT ;  /* 0x000000000400720c */ /* 0x088fe40003f26270 */
[----:B----4-:R-:W-:-:S09]  /*83d0*/  ISETP.GE.AND P2, PT, R3, R0, PT ;  /* 0x000000000300720c */ /* 0x010fd20003f46270 */
[----:B------:R-:W-:Y:S05]  /*83e0*/  @P0 BRA `(.L_x_1207) ;  /* 0x0000000400d80947 */ /* 0x000fea0003800000 */
[----:B-1----:R-:W0:Y:S01]  /*83f0*/  LDS.128 R4, [R37+0xf000] ;  /* 0x00f0000025047984 */ /* 0x002e220000000c00 */
[----:B-----5:R-:W-:Y:S02]  /*8400*/  SHF.R.U32.HI R15, RZ, 0x8, R25 ;  /* 0x00000008ff0f7819 */ /* 0x020fe40000011619 */
[----:B------:R-:W-:Y:S02]  /*8410*/  LOP3.LUT R14, R25, 0xff, RZ, 0xc0, !PT ;  /* 0x000000ff190e7812 */ /* 0x000fe400078ec0ff */
[----:B------:R-:W-:Y:S02]  /*8420*/  LOP3.LUT R15, R15, 0xff, RZ, 0xc0, !PT ;  /* 0x000000ff0f0f7812 */ /* 0x000fe400078ec0ff */
[----:B------:R-:W-:Y:S02]  /*8430*/  SHF.R.U32.HI R31, RZ, 0x8, R27 ;  /* 0x00000008ff1f7819 */ /* 0x000fe4000001161b */
[----:B------:R-:W-:Y:S02]  /*8440*/  SHF.R.U32.HI R3, RZ, 0x8, R24 ;  /* 0x00000008ff037819 */ /* 0x000fe40000011618 */
[----:B------:R-:W-:-:S02]  /*8450*/  PRMT R14, R15, 0x7604, R14 ;  /* 0x000076040f0e7816 */ /* 0x000fc4000000000e */
[----:B------:R-:W-:Y:S02]  /*8460*/  LOP3.LUT R28, R27, 0xff, RZ, 0xc0, !PT ;  /* 0x000000ff1b1c7812 */ /* 0x000fe400078ec0ff */
[----:B------:R-:W-:Y:S02]  /*8470*/  LOP3.LUT R31, R31, 0xff, RZ, 0xc0, !PT ;  /* 0x000000ff1f1f7812 */ /* 0x000fe400078ec0ff */
[----:B------:R-:W-:Y:S02]  /*8480*/  SHF.R.U32.HI R30, RZ, 0x10, R27 ;  /* 0x00000010ff1e7819 */ /* 0x000fe4000001161b */
[----:B------:R-:W-:Y:S02]  /*8490*/  LOP3.LUT R0, R24, 0xff, RZ, 0xc0, !PT ;  /* 0x000000ff18007812 */ /* 0x000fe400078ec0ff */
[----:B------:R-:W-:Y:S02]  /*84a0*/  LOP3.LUT R3, R3, 0xff, RZ, 0xc0, !PT ;  /* 0x000000ff03037812 */ /* 0x000fe400078ec0ff */
[----:B------:R-:W-:-:S02]  /*84b0*/  SHF.R.U32.HI R32, RZ, 0x10, R25 ;  /* 0x00000010ff207819 */ /* 0x000fc40000011619 */
[----:B------:R-:W-:Y:S02]  /*84c0*/  SHF.R.U32.HI R15, RZ, 0x8, R26 ;  /* 0x00000008ff0f7819 */ /* 0x000fe4000001161a */
[----:B------:R-:W-:Y:S01]  /*84d0*/  PRMT R28, R31, 0x7604, R28 ;  /* 0x000076041f1c7816 */ /* 0x000fe2000000001c */
[----:B------:R-:W-:Y:S01]  /*84e0*/  IMAD.U32 R31, R30, 0x10000, RZ ;  /* 0x000100001e1f7824 */ /* 0x000fe200078e00ff */
[----:B------:R-:W-:Y:S02]  /*84f0*/  PRMT R3, R3, 0x7604, R0 ;  /* 0x0000760403037816 */ /* 0x000fe40000000000 */
[----:B------:R-:W-:Y:S01]  /*8500*/  LOP3.LUT R29, R15, 0xff, RZ, 0xc0, !PT ;  /* 0x000000ff0f1d7812 */ /* 0x000fe200078ec0ff */
[----:B------:R-:W-:Y:S01]  /*8510*/  IMAD.U32 R15, R32, 0x10000, RZ ;  /* 0x00010000200f7824 */ /* 0x000fe200078e00ff */
[----:B------:R-:W-:Y:S02]  /*8520*/  LOP3.LUT R0, R26, 0xff, RZ, 0xc0, !PT ;  /* 0x000000ff1a007812 */ /* 0x000fe400078ec0ff */
[----:B------:R-:W-:-:S02]  /*8530*/  LOP3.LUT R31, R28, 0xff0000, R31, 0xf8, !PT ;  /* 0x00ff00001c1f7812 */ /* 0x000fc400078ef81f */
[----:B------:R-:W-:Y:S02]  /*8540*/  PRMT R29, R29, 0x7604, R0 ;  /* 0x000076041d1d7816 */ /* 0x000fe40000000000 */
[----:B------:R-:W-:Y:S02]  /*8550*/  LOP3.LUT R15, R14, 0xff0000, R15, 0xf8, !PT ;  /* 0x00ff00000e0f7812 */ /* 0x000fe400078ef80f */
[--C-:B------:R-:W-:Y:S02]  /*8560*/  LOP3.LUT R29, R29, 0xff0000, R26.reuse, 0xf8, !PT ;  /* 0x00ff00001d1d7812 */ /* 0x100fe400078ef81a */
[----:B------:R-:W-:Y:S02]  /*8570*/  LOP3.LUT R31, R31, 0xff000000, R27, 0xf8, !PT ;  /* 0xff0000001f1f7812 */ /* 0x000fe400078ef81b */
[----:B------:R-:W-:Y:S02]  /*8580*/  LOP3.LUT R27, R15, 0xff000000, R25, 0xf8, !PT ;  /* 0xff0000000f1b7812 */ /* 0x000fe400078ef819 */
[----:B------:R-:W-:-:S02]  /*8590*/  LOP3.LUT R30, R29, 0xff000000, R26, 0xf8, !PT ;  /* 0xff0000001d1e7812 */ /* 0x000fc400078ef81a */
[--C-:B------:R-:W-:Y:S02]  /*85a0*/  LOP3.LUT R3, R3, 0xff0000, R24.reuse, 0xf8, !PT ;  /* 0x00ff000003037812 */ /* 0x100fe400078ef818 */
[-C--:B0-----:R-:W-:Y:S02]  /*85b0*/  F2FP.F16.E4M3.UNPACK_B R0, R6.reuse.H1 ;  /* 0x00000006ff00723e */ /* 0x081fe400030006ff */
[----:B------:R-:W-:Y:S02]  /*85c0*/  F2FP.F16.E4M3.UNPACK_B R32, R31 ;  /* 0x0000001fff20723e */ /* 0x000fe400020006ff */
[----:B------:R-:W-:Y:S01]  /*85d0*/  F2FP.F16.E4M3.UNPACK_B R26, R27 ;  /* 0x0000001bff1a723e */ /* 0x000fe200020006ff */
[----:B------:R-:W-:Y:S01]  /*85e0*/  HADD2.F32 R15, -RZ, R0.H1_H1 ;  /* 0x30000000ff0f7230 */ /* 0x000fe20000004100 */
[----:B------:R-:W-:Y:S01]  /*85f0*/  LOP3.LUT R28, R3, 0xff000000, R24, 0xf8, !PT ;  /* 0xff000000031c7812 */ /* 0x000fe200078ef818 */
[----:B------:R-:W-:Y:S01]  /*8600*/  HADD2.F32 R33, -RZ, R32.H1_H1 ;  /* 0x30000020ff217230 */ /* 0x000fe20000004100 */
[----:B------:R-:W-:Y:S01]  /*8610*/  F2FP.F16.E4M3.UNPACK_B R3, R6 ;  /* 0x00000006ff03723e */ /* 0x000fe200020006ff */
[----:B------:R-:W-:Y:S01]  /*8620*/  HADD2.F32 R29, -RZ, R26.H1_H1 ;  /* 0x3000001aff1d7230 */ /* 0x000fe20000004100 */
[-C--:B------:R-:W-:Y:S01]  /*8630*/  F2FP.F16.E4M3.UNPACK_B R24, R7.reuse ;  /* 0x00000007ff18723e */ /* 0x080fe200020006ff */
[----:B------:R-:W-:Y:S01]  /*8640*/  HADD2.F32 R14, -RZ, R0.H0_H0 ;  /* 0x20000000ff0e7230 */ /* 0x000fe20000004100 */
[----:B------:R-:W-:Y:S01]  /*8650*/  F2FP.F16.E4M3.UNPACK_B R25, R7.H1 ;  /* 0x00000007ff19723e */ /* 0x000fe200030006ff */
[C---:B------:R-:W-:Y:S01]  /*8660*/  FMUL.FTZ R35, R15.reuse, R33 ;  /* 0x000000210f237220 */ /* 0x040fe20000410000 */
[----:B------:R-:W-:Y:S01]  /*8670*/  F2FP.F16.E4M3.UNPACK_B R6, R5 ;  /* 0x00000005ff06723e */ /* 0x000fe200020006ff */
[----:B------:R-:W-:Y:S01]  /*8680*/  FMUL.FTZ R34, R15, R29 ;  /* 0x0000001d0f227220 */ /* 0x000fe20000410000 */
[----:B------:R-:W-:Y:S01]  /*8690*/  F2FP.F16.E4M3.UNPACK_B R7, R5.H1 ;  /* 0x00000005ff07723e */ /* 0x000fe200030006ff */
[----:B------:R-:W-:Y:S01]  /*86a0*/  HADD2.F32 R32, -RZ, R32.H0_H0 ;  /* 0x20000020ff207230 */ /* 0x000fe20000004100 */
[----:B------:R-:W-:Y:S01]  /*86b0*/  F2FP.F16.E4M3.UNPACK_B R31, R31.H1 ;  /* 0x0000001fff1f723e */ /* 0x000fe200030006ff */
[----:B------:R-:W-:-:S02]  /*86c0*/  HADD2.F32 R5, -RZ, R3.H1_H1 ;  /* 0x30000003ff057230 */ /* 0x000fc40000004100 */
[C---:B------:R-:W-:Y:S01]  /*86d0*/  FFMA.FTZ R35, R14.reuse, R29, -R35 ;  /* 0x0000001d0e237223 */ /* 0x040fe20000010823 */
[----:B------:R-:W-:Y:S02]  /*86e0*/  HADD2.F32 R26, -RZ, R26.H0_H0 ;  /* 0x2000001aff1a7230 */ /* 0x000fe40000004100 */
[----:B------:R-:W-:Y:S01]  /*86f0*/  FFMA.FTZ R38, R14, R33, R34 ;  /* 0x000000210e267223 */ /* 0x000fe20000010022 */
[----:B------:R-:W-:Y:S01]  /*8700*/  HADD2.F32 R3, -RZ, R3.H0_H0 ;  /* 0x20000003ff037230 */ /* 0x000fe20000004100 */
[----:B------:R-:W-:Y:S01]  /*8710*/  F2FP.F16.E4M3.UNPACK_B R27, R27.H1 ;  /* 0x0000001bff1b723e */ /* 0x000fe200030006ff */
[C---:B------:R-:W-:Y:S01]  /*8720*/  FMUL.FTZ R14, R5.reuse, R32 ;  /* 0x00000020050e7220 */ /* 0x040fe20000410000 */
[----:B------:R-:W-:Y:S01]  /*8730*/  FMUL.FTZ R29, R5, R26 ;  /* 0x0000001a051d7220 */ /* 0x000fe20000410000 */
[----:B------:R-:W-:Y:S01]  /*8740*/  HADD2.F32 R5, -RZ, R24.H1_H1 ;  /* 0x30000018ff057230 */ /* 0x000fe20000004100 */
[----:B------:R-:W-:Y:S01]  /*8750*/  F2FP.F16.E4M3.UNPACK_B R0, R4 ;  /* 0x00000004ff00723e */ /* 0x000fe200020006ff */
[----:B------:R-:W-:-:S02]  /*8760*/  HADD2.F32 R15, -RZ, R31.H0_H0 ;  /* 0x2000001fff0f7230 */ /* 0x000fc40000004100 */
[C---:B------:R-:W-:Y:S01]  /*8770*/  FFMA.FTZ R33, R3.reuse, R26, -R14 ;  /* 0x0000001a03217223 */ /* 0x040fe2000001080e */
[----:B------:R-:W-:Y:S01]  /*8780*/  FFMA.FTZ R34, R3, R32, R29 ;  /* 0x0000002003227223 */ /* 0x000fe2000001001d */
[----:B------:R-:W-:Y:S01]  /*8790*/  HADD2.F32 R14, -RZ, R27.H0_H0 ;  /* 0x2000001bff0e7230 */ /* 0x000fe20000004100 */
[----:B------:R-:W-:Y:S01]  /*87a0*/  F2FP.F16.E4M3.UNPACK_B R4, R4.H1 ;  /* 0x00000004ff04723e */ /* 0x000fe200030006ff */
[----:B------:R-:W-:Y:S02]  /*87b0*/  HADD2.F32 R24, -RZ, R24.H0_H0 ;  /* 0x20000018ff187230 */ /* 0x000fe40000004100 */
[C---:B------:R-:W-:Y:S01]  /*87c0*/  FMUL.FTZ R29, R5.reuse, R15 ;  /* 0x0000000f051d7220 */ /* 0x040fe20000410000 */
[----:B------:R-:W-:Y:S02]  /*87d0*/  HADD2.F32 R32, -RZ, R31.H1_H1 ;  /* 0x3000001fff207230 */ /* 0x000fe40000004100 */
[----:B------:R-:W-:Y:S01]  /*87e0*/  FMUL.FTZ R5, R5, R14 ;  /* 0x0000000e05057220 */ /* 0x000fe20000410000 */
[----:B------:R-:W-:-:S02]  /*87f0*/  HADD2.F32 R3, -RZ, R25.H1_H1 ;  /* 0x30000019ff037230 */ /* 0x000fc40000004100 */
[C---:B------:R-:W-:Y:S01]  /*8800*/  FFMA.FTZ R31, R24.reuse, R14, -R29 ;  /* 0x0000000e181f7223 */ /* 0x040fe2000001081d */
[----:B------:R-:W-:Y:S02]  /*8810*/  HADD2.F32 R14, -RZ, R27.H1_H1 ;  /* 0x3000001bff0e7230 */ /* 0x000fe40000004100 */
[----:B------:R-:W-:Y:S01]  /*8820*/  FFMA.FTZ R40, R24, R15, R5 ;  /* 0x0000000f18287223 */ /* 0x000fe20000010005 */
[----:B------:R-:W-:Y:S02]  /*8830*/  HADD2.F32 R25, -RZ, R25.H0_H0 ;  /* 0x20000019ff197230 */ /* 0x000fe40000004100 */
[C---:B------:R-:W-:Y:S01]  /*8840*/  FMUL.FTZ R26, R3.reuse, R32 ;  /* 0x00000020031a7220 */ /* 0x040fe20000410000 */
[----:B------:R-:W-:Y:S01]  /*8850*/  F2FP.F16.E4M3.UNPACK_B R15, R30 ;  /* 0x0000001eff0f723e */ /* 0x000fe200020006ff */
[-C--:B------:R-:W-:Y:S01]  /*8860*/  FMUL.FTZ R24, R3, R14.reuse ;  /* 0x0000000e03187220 */ /* 0x080fe20000410000 */
[----:B------:R-:W-:Y:S02]  /*8870*/  HADD2.F32 R5, -RZ, R4.H1_H1 ;  /* 0x30000004ff057230 */ /* 0x000fe40000004100 */
        /* <DEDUP_REMOVED lines=8> */
[C---:B------:R-:W-:Y:S01]  /*8900*/  FMUL.FTZ R25, R5.reuse, R26 ;  /* 0x0000001a05197220 */ /* 0x040fe20000410000 */
[----:B------:R-:W-:Y:S02]  /*8910*/  HADD2.F32 R3, -RZ, R0.H1_H1 ;  /* 0x30000000ff037230 */ /* 0x000fe40000004100 */
[----:B------:R-:W-:Y:S02]  /*8920*/  HADD2.F32 R14, -RZ, R14.H0_H0 ;  /* 0x2000000eff0e7230 */ /* 0x000fe40000004100 */
[-C--:B------:R-:W-:Y:S01]  /*8930*/  FMUL.FTZ R29, R5, R15.reuse ;  /* 0x0000000f051d7220 */ /* 0x080fe20000410000 */
[----:B------:R-:W-:Y:S02]  /*8940*/  HADD2.F32 R4, -RZ, R4.H0_H0 ;  /* 0x20000004ff047230 */ /* 0x000fe40000004100 */
[C---:B------:R-:W-:Y:S01]  /*8950*/  FMUL.FTZ R5, R3.reuse, R24 ;  /* 0x0000001803057220 */ /* 0x040fe20000410000 */
[----:B------:R-:W-:Y:S02]  /*8960*/  HADD2.F32 R0, -RZ, R0.H0_H0 ;  /* 0x20000000ff007230 */ /* 0x000fe40000004100 */
[----:B------:R-:W-:Y:S01]  /*8970*/  FMUL.FTZ R3, R3, R14 ;  /* 0x0000000e03037220 */ /* 0x000fe20000410000 */
[C---:B------:R-:W-:Y:S01]  /*8980*/  FFMA.FTZ R27, R4.reuse, R15, -R25 ;  /* 0x0000000f041b7223 */ /* 0x040fe20000010819 */
[----:B------:R-:W-:Y:S01]  /*8990*/  FFMA.FTZ R26, R4, R26, R29 ;  /* 0x0000001a041a7223 */ /* 0x000fe2000001001d */
[C---:B------:R-:W-:Y:S01]  /*89a0*/  FFMA.FTZ R25, R0.reuse, R14, -R5 ;  /* 0x0000000e00197223 */ /* 0x040fe20000010805 */
[----:B------:R-:W-:Y:S01]  /*89b0*/  FFMA.FTZ R24, R0, R24, R3 ;  /* 0x0000001800187223 */ /* 0x000fe20000010003 */
[----:B------:R-:W-:-:S02]  /*89c0*/  HADD2.F32 R4, -RZ, R28.H1_H1 ;  /* 0x3000001cff047230 */ /* 0x000fc40000004100 */
[--C-:B------:R-:W-:Y:S02]  /*89d0*/  HADD2.F32 R3, -RZ, R7.reuse.H1_H1 ;  /* 0x30000007ff037230 */ /* 0x100fe40000004100 */
        /* <DEDUP_REMOVED lines=23> */
.L_x_1207:
[----:B------:R-:W-:Y:S05]  /*8b50*/  BSYNC B1 ;  /* 0x0000000000017941 */ /* 0x000fea0003800000 */
.L_x_1206:
[----:B------:R-:W-:Y:S04]  /*8b60*/  BSSY B1, `(.L_x_1208) ;  /* 0x000007c000017945 */ /* 0x000fe80003800000 */
[----:B------:R-:W-:Y:S05]  /*8b70*/  @P1 BRA `(.L_x_1209) ;  /* 0x0000000400e81947 */ /* 0x000fea0003800000 */
[----:B01----:R-:W0:Y:S01]  /*8b80*/  LDS.128 R4, [R37+0x10800] ;  /* 0x0108000025047984 */ /* 0x003e220000000c00 */
[----:B-----5:R-:W-:Y:S02]  /*8b90*/  SHF.R.U32.HI R14, RZ, 0x8, R21 ;  /* 0x00000008ff0e7819 */ /* 0x020fe40000011615 */
[----:B------:R-:W-:Y:S02]  /*8ba0*/  SHF.R.U32.HI R26, RZ, 0x8, R13 ;  /* 0x00000008ff1a7819 */ /* 0x000fe4000001160d */
[----:B------:R-:W-:Y:S02]  /*8bb0*/  LOP3.LUT R15, R21, 0xff, RZ, 0xc0, !PT ;  /* 0x000000ff150f7812 */ /* 0x000fe400078ec0ff */
[----:B------:R-:W-:Y:S02]  /*8bc0*/  LOP3.LUT R27, R13, 0xff, RZ, 0xc0, !PT ;  /* 0x000000ff0d1b7812 */ /* 0x000fe400078ec0ff */
[----:B------:R-:W-:Y:S02]  /*8bd0*/  LOP3.LUT R14, R14, 0xff, RZ, 0xc0, !PT ;  /* 0x000000ff0e0e7812 */ /* 0x000fe400078ec0ff */
[----:B------:R-:W-:-:S02]  /*8be0*/  LOP3.LUT R26, R26, 0xff, RZ, 0xc0, !PT ;  /* 0x000000ff1a1a7812 */ /* 0x000fc400078ec0ff */
[----:B------:R-:W-:Y:S02]  /*8bf0*/  SHF.R.U32.HI R0, RZ, 0x8, R20 ;  /* 0x00000008ff007819 */ /* 0x000fe40000011614 */
[----:B------:R-:W-:Y:S02]  /*8c00*/  SHF.R.U32.HI R24, RZ, 0x8, R12 ;  /* 0x00000008ff187819 */ /* 0x000fe4000001160c */
[----:B------:R-:W-:Y:S02]  /*8c10*/  PRMT R15, R14, 0x7604, R15 ;  /* 0x000076040e0f7816 */ /* 0x000fe4000000000f */
[----:B------:R-:W-:Y:S02]  /*8c20*/  PRMT R27, R26, 0x7604, R27 ;  /* 0x000076041a1b7816 */ /* 0x000fe4000000001b */
[----:B------:R-:W-:Y:S02]  /*8c30*/  SHF.R.U32.HI R14, RZ, 0x10, R21 ;  /* 0x00000010ff0e7819 */ /* 0x000fe40000011615 */
[----:B------:R-:W-:-:S02]  /*8c40*/  SHF.R.U32.HI R26, RZ, 0x10, R13 ;  /* 0x00000010ff1a7819 */ /* 0x000fc4000001160d */
        /* <DEDUP_REMOVED lines=8> */
[----:B------:R-:W-:Y:S02]  /*8cd0*/  SHF.R.U32.HI R0, RZ, 0x10, R20 ;  /* 0x00000010ff007819 */ /* 0x000fe40000011614 */
[----:B------:R-:W-:Y:S02]  /*8ce0*/  SHF.R.U32.HI R24, RZ, 0x10, R12 ;  /* 0x00000010ff187819 */ /* 0x000fe4000001160c */
[----:B------:R-:W-:Y:S02]  /*8cf0*/  PRMT R15, R14, 0x7054, R15 ;  /* 0x000070540e0f7816 */ /* 0x000fe4000000000f */
[----:B------:R-:W-:-:S02]  /*8d00*/  PRMT R27, R26, 0x7054, R27 ;  /* 0x000070541a1b7816 */ /* 0x000fc4000000001b */
[----:B------:R-:W-:Y:S02]  /*8d10*/  LOP3.LUT R0, R0, 0xff, RZ, 0xc0, !PT ;  /* 0x000000ff00007812 */ /* 0x000fe400078ec0ff */
[----:B------:R-:W-:Y:S02]  /*8d20*/  LOP3.LUT R24, R24, 0xff, RZ, 0xc0, !PT ;  /* 0x000000ff18187812 */ /* 0x000fe400078ec0ff */
[----:B------:R-:W-:Y:S02]  /*8d30*/  LOP3.LUT R27, R27, 0xff000000, R13, 0xf8, !PT ;  /* 0xff0000001b1b7812 */ /* 0x000fe400078ef80d */
[----:B------:R-:W-:Y:S02]  /*8d40*/  LOP3.LUT R21, R15, 0xff000000, R21, 0xf8, !PT ;  /* 0xff0000000f157812 */ /* 0x000fe400078ef815 */
[----:B------:R-:W-:Y:S02]  /*8d50*/  PRMT R3, R0, 0x7054, R3 ;  /* 0x0000705400037816 */ /* 0x000fe40000000003 */
[----:B------:R-:W-:-:S02]  /*8d60*/  PRMT R25, R24, 0x7054, R25 ;  /* 0x0000705418197816 */ /* 0x000fc40000000019 */
[-C--:B0-----:R-:W-:Y:S02]  /*8d70*/  F2FP.F16.E4M3.UNPACK_B R0, R6.reuse.H1 ;  /* 0x00000006ff00723e */ /* 0x081fe400030006ff */
[----:B------:R-:W-:Y:S02]  /*8d80*/  F2FP.F16.E4M3.UNPACK_B R28, R27 ;  /* 0x0000001bff1c723e */ /* 0x000fe400020006ff */
[----:B------:R-:W-:Y:S01]  /*8d90*/  F2FP.F16.E4M3.UNPACK_B R24, R21 ;  /* 0x00000015ff18723e */ /* 0x000fe200020006ff */
[----:B------:R-:W-:Y:S01]  /*8da0*/  HADD2.F32 R13, -RZ, R0.H1_H1 ;  /* 0x30000000ff0d7230 */ /* 0x000fe20000004100 */
[----:B------:R-:W-:Y:S01]  /*8db0*/  LOP3.LUT R20, R3, 0xff000000, R20, 0xf8, !PT ;  /* 0xff00000003147812 */ /* 0x000fe200078ef814 */
[----:B------:R-:W-:Y:S01]  /*8dc0*/  HADD2.F32 R29, -RZ, R28.H1_H1 ;  /* 0x3000001cff1d7230 */ /* 0x000fe20000004100 */
[----:B------:R-:W-:Y:S01]  /*8dd0*/  LOP3.LUT R26, R25, 0xff000000, R12, 0xf8, !PT ;  /* 0xff000000191a7812 */ /* 0x000fe200078ef80c */
[----:B------:R-:W-:Y:S01]  /*8de0*/  HADD2.F32 R25, -RZ, R24.H1_H1 ;  /* 0x30000018ff197230 */ /* 0x000fe20000004100 */
[----:B------:R-:W-:Y:S01]  /*8df0*/  F2FP.F16.E4M3.UNPACK_B R3, R6 ;  /* 0x00000006ff03723e */ /* 0x000fe200020006ff */
[----:B------:R-:W-:Y:S01]  /*8e00*/  HADD2.F32 R12, -RZ, R0.H0_H0 ;  /* 0x20000000ff0c7230 */ /* 0x000fe20000004100 */
[----:B------:R-:W-:Y:S01]  /*8e10*/  F2FP.F16.E4M3.UNPACK_B R14, R7 ;  /* 0x00000007ff0e723e */ /* 0x000fe200020006ff */
[C---:B------:R-:W-:Y:S01]  /*8e20*/  FMUL.FTZ R31, R13.reuse, R29 ;  /* 0x0000001d0d1f7220 */ /* 0x040fe20000410000 */
[----:B------:R-:W-:Y:S01]  /*8e30*/  F2FP.F16.E4M3.UNPACK_B R15, R7.H1 ;  /* 0x00000007ff0f723e */ /* 0x000fe200030006ff */
[----:B------:R-:W-:Y:S01]  /*8e40*/  FMUL.FTZ R30, R13, R25 ;  /* 0x000000190d1e7220 */ /* 0x000fe20000410000 */
[-C--:B------:R-:W-:Y:S01]  /*8e50*/  F2FP.F16.E4M3.UNPACK_B R6, R5.reuse ;  /* 0x00000005ff06723e */ /* 0x080fe200020006ff */
[----:B------:R-:W-:Y:S01]  /*8e60*/  HADD2.F32 R28, -RZ, R28.H0_H0 ;  /* 0x2000001cff1c7230 */ /* 0x000fe20000004100 */
[----:B------:R-:W-:Y:S01]  /*8e70*/  F2FP.F16.E4M3.UNPACK_B R7, R5.H1 ;  /* 0x00000005ff07723e */ /* 0x000fe200030006ff */
[----:B------:R-:W-:Y:S01]  /*8e80*/  HADD2.F32 R5, -RZ, R3.H1_H1 ;  /* 0x30000003ff057230 */ /* 0x000fe20000004100 */
[----:B------:R-:W-:Y:S01]  /*8e90*/  F2FP.F16.E4M3.UNPACK_B R27, R27.H1 ;  /* 0x0000001bff1b723e */ /* 0x000fe200030006ff */
[----:B------:R-:W-:-:S02]  /*8ea0*/  HADD2.F32 R24, -RZ, R24.H0_H0 ;  /* 0x20000018ff187230 */ /* 0x000fc40000004100 */
[C---:B------:R-:W-:Y:S01]  /*8eb0*/  FFMA.FTZ R31, R12.reuse, R25, -R31 ;  /* 0x000000190c1f7223 */ /* 0x040fe2000001081f */
[----:B------:R-:W-:Y:S01]  /*8ec0*/  FFMA.FTZ R30, R12, R29, R30 ;  /* 0x0000001d0c1e7223 */ /* 0x000fe2000001001e */
[----:B------:R-:W-:Y:S01]  /*8ed0*/  HADD2.F32 R3, -RZ, R3.H0_H0 ;  /* 0x20000003ff037230 */ /* 0x000fe20000004100 */
[----:B------:R-:W-:Y:S01]  /*8ee0*/  F2FP.F16.E4M3.UNPACK_B R21, R21.H1 ;  /* 0x00000015ff15723e */ /* 0x000fe200030006ff */
[C---:B------:R-:W-:Y:S01]  /*8ef0*/  FMUL.FTZ R12, R5.reuse, R28 ;  /* 0x0000001c050c7220 */ /* 0x040fe20000410000 */
[----:B------:R-:W-:Y:S01]  /*8f00*/  FMUL.FTZ R25, R5, R24 ;  /* 0x0000001805197220 */ /* 0x000fe20000410000 */
[--C-:B------:R-:W-:Y:S01]  /*8f10*/  HADD2.F32 R5, -RZ, R14.reuse.H1_H1 ;  /* 0x3000000eff057230 */ /* 0x100fe20000004100 */
[----:B------:R-:W-:Y:S01]  /*8f20*/  F2FP.F16.E4M3.UNPACK_B R0, R4 ;  /* 0x00000004ff00723e */ /* 0x000fe200020006ff */
[----:B------:R-:W-:Y:S02]  /*8f30*/  HADD2.F32 R13, -RZ, R27.H0_H0 ;  /* 0x2000001bff0d7230 */ /* 0x000fe40000004100 */
[C---:B------:R-:W-:Y:S01]  /*8f40*/  FFMA.FTZ R29, R3.reuse, R24, -R12 ;  /* 0x00000018031d7223 */ /* 0x040fe2000001080c */
[----:B------:R-:W-:Y:S01]  /*8f50*/  FFMA.FTZ R28, R3, R28, R25 ;  /* 0x0000001c031c7223 */ /* 0x000fe20000010019 */
[----:B------:R-:W-:Y:S01]  /*8f60*/  HADD2.F32 R12, -RZ, R21.H0_H0 ;  /* 0x20000015ff0c7230 */ /* 0x000fe20000004100 */
[----:B------:R-:W-:Y:S01]  /*8f70*/  F2FP.F16.E4M3.UNPACK_B R4, R4.H1 ;  /* 0x00000004ff04723e */ /* 0x000fe200030006ff */
        /* <DEDUP_REMOVED lines=58> */
.L_x_1209:
[----:B------:R-:W-:Y:S05]  /*9320*/  BSYNC B1 ;  /* 0x0000000000017941 */ /* 0x000fea0003800000 */
.L_x_1208:
[----:B------:R-:W-:Y:S05]  /*9330*/  @P2 BRA `(.L_x_1205) ;  /* 0x0000002c00442947 */ /* 0x000fea0003800000 */
[----:B012---:R-:W0:Y:S01]  /*9340*/  LDS.128 R4, [R37+0x12000] ;  /* 0x0120000025047984 */ /* 0x007e220000000c00 */
[----:B-----5:R-:W-:Y:S02]  /*9350*/  SHF.R.U32.HI R13, RZ, 0x8, R11 ;  /* 0x00000008ff0d7819 */ /* 0x020fe4000001160b */
[----:B------:R-:W-:Y:S02]  /*9360*/  LOP3.LUT R12, R11, 0xff, RZ, 0xc0, !PT ;  /* 0x000000ff0b0c7812 */ /* 0x000fe400078ec0ff */
[----:B------:R-:W-:Y:S02]  /*9370*/  LOP3.LUT R13, R13, 0xff, RZ, 0xc0, !PT ;  /* 0x000000ff0d0d7812 */ /* 0x000fe400078ec0ff */
[----:B------:R-:W-:Y:S02]  /*9380*/  SHF.R.U32.HI R21, RZ, 0x8, R9 ;  /* 0x00000008ff157819 */ /* 0x000fe40000011609 */
[----:B------:R-:W-:Y:S02]  /*9390*/  PRMT R12, R13, 0x7604, R12 ;  /* 0x000076040d0c7816 */ /* 0x000fe4000000000c */
[----:B------:R-:W-:-:S02]  /*93a0*/  SHF.R.U32.HI R24, RZ, 0x10, R11 ;  /* 0x00000010ff187819 */ /* 0x000fc4000001160b */
[----:B------:R-:W-:Y:S02]  /*93b0*/  SHF.R.U32.HI R13, RZ, 0x8, R8 ;  /* 0x00000008ff0d7819 */ /* 0x000fe40000011608 */
[----:B------:R-:W-:Y:S02]  /*93c0*/  LOP3.LUT R14, R9, 0xff, RZ, 0xc0, !PT ;  /* 0x000000ff090e7812 */ /* 0x000fe400078ec0ff */
[----:B------:R-:W-:Y:S02]  /*93d0*/  LOP3.LUT R21, R21, 0xff, RZ, 0xc0, !PT ;  /* 0x000000ff15157812 */ /* 0x000fe400078ec0ff */
[----:B------:R-:W-:Y:S02]  /*93e0*/  SHF.R.U32.HI R20, RZ, 0x10, R9 ;  /* 0x00000010ff147819 */ /* 0x000fe40000011609 */
[----:B------:R-:W-:Y:S02]  /*93f0*/  SHF.R.U32.HI R3, RZ, 0x8, R10 ;  /* 0x00000008ff037819 */ /* 0x000fe4000001160a */
[----:B------:R-:W-:Y:S01]  /*9400*/  LOP3.LUT R15, R13, 0xff, RZ, 0xc0, !PT ;  /* 0x000000ff0d0f7812 */ /* 0x000fe200078ec0ff */
[----:B------:R-:W-:Y:S01]  /*9410*/  IMAD.U32 R13, R24, 0x10000, RZ ;  /* 0x00010000180d7824 */ /* 0x000fe200078e00ff */
[----:B------:R-:W-:Y:S01]  /*9420*/  PRMT R14, R21, 0x7604, R14 ;  /* 0x00007604150e7816 */ /* 0x000fe2000000000e */
[----:B------:R-:W-:Y:S01]  /*9430*/  IMAD.U32 R21, R20, 0x10000, RZ ;  /* 0x0001000014157824 */ /* 0x000fe200078e00ff */
[----:B------:R-:W-:-:S02]  /*9440*/  LOP3.LUT R0, R10, 0xff, RZ, 0xc0, !PT ;  /* 0x000000ff0a007812 */ /* 0x000fc400078ec0ff */
[----:B------:R-:W-:Y:S02]  /*9450*/  LOP3.LUT R3, R3, 0xff, RZ, 0xc0, !PT ;  /* 0x000000ff03037812 */ /* 0x000fe400078ec0ff */
[----:B------:R-:W-:Y:S02]  /*9460*/  LOP3.LUT R13, R12, 0xff0000, R13, 0xf8, !PT ;  /* 0x00ff00000c0d7812 */ /* 0x000fe400078ef80d */
[----:B------:R-:W-:Y:S02]  /*9470*/  PRMT R3, R3, 0x7604, R0 ;  /* 0x0000760403037816 */ /* 0x000fe40000000000 */
[----:B------:R-:W-:Y:S02]  /*9480*/  LOP3.LUT R0, R8, 0xff, RZ, 0xc0, !PT ;  /* 0x000000ff08007812 */ /* 0x000fe400078ec0ff */
[----:B------:R-:W-:Y:S02]  /*9490*/  LOP3.LUT R21, R14, 0xff0000, R21, 0xf8, !PT ;  /* 0x00ff00000e157812 */ /* 0x000fe400078ef815 */
[----:B------:R-:W-:-:S02]  /*94a0*/  PRMT R15, R15, 0x7604, R0 ;  /* 0x000076040f0f7816 */ /* 0x000fc40000000000 */
[----:B------:R-:W-:Y:S02]  /*94b0*/  LOP3.LUT R21, R21, 0xff000000, R9, 0xf8, !PT ;  /* 0xff00000015157812 */ /* 0x000fe400078ef809 */
[----:B------:R-:W-:Y:S02]  /*94c0*/  LOP3.LUT R13, R13, 0xff000000, R11, 0xf8, !PT ;  /* 0xff0000000d0d7812 */ /* 0x000fe400078ef80b */
[----:B------:R-:W-:Y:S02]  /*94d0*/  LOP3.LUT R3, R3, 0xff0000, R10, 0xf8, !PT ;  /* 0x00ff000003037812 */ /* 0x000fe400078ef80a */
[----:B0-----:R-:W-:Y:S02]  /*94e0*/  F2FP.F16.E4M3.UNPACK_B R0, R6.H1 ;  /* 0x00000006ff00723e */ /* 0x001fe400030006ff */
[----:B------:R-:W-:Y:S02]  /*94f0*/  LOP3.LUT R15, R15, 0xff0000, R8, 0xf8, !PT ;  /* 0x00ff00000f0f7812 */ /* 0x000fe400078ef808 */
[----:B------:R-:W-:Y:S01]  /*9500*/  F2FP.F16.E4M3.UNPACK_B R24, R21 ;  /* 0x00000015ff18723e */ /* 0x000fe200020006ff */
[----:B------:R-:W-:Y:S01]  /*9510*/  HADD2.F32 R9, -RZ, R0.H1_H1 ;  /* 0x30000000ff097230 */ /* 0x000fe20000004100 */
[----:B------:R-:W-:-:S02]  /*9520*/  F2FP.F16.E4M3.UNPACK_B R14, R13 ;  /* 0x0000000dff0e723e */ /* 0x000fc400020006ff */
        /* <DEDUP_REMOVED lines=86> */
[----:B------:R0:W-:Y:S01]  /*9a90*/  STS.128 [R37+0x12000], R4 ;  /* 0x0120000425007388 */ /* 0x0001e20000000c00 */
[----:B------:R-:W-:Y:S05]  /*9aa0*/  BRA `(.L_x_1205) ;  /* 0x0000002400687947 */ /* 0x000fea0003800000 */
.L_x_1199:
[----:B------:R-:W0:Y:S01]  /*9ab0*/  LDC R25, c[0x0][0x448] ;  /* 0x00011200ff197b82 */ /* 0x000e220000000800 */
[----:B------:R-:W-:Y:S01]  /*9ac0*/  IMAD.MOV.U32 R9, RZ, RZ, R10 ;  /* 0x000000ffff097224 */ /* 0x000fe200078e000a */
[----:B------:R-:W-:Y:S01]  /*9ad0*/  ULDC.64 UR4, c[0x0][0x3f8] ;  /* 0x0000fe0000047ab9 */ /* 0x000fe20000000a00 */
[----:B------:R-:W-:Y:S01]  /*9ae0*/  IMAD.MOV.U32 R4, RZ, RZ, R26 ;  /* 0x000000ffff047224 */ /* 0x000fe200078e001a */
[----:B------:R-:W-:Y:S01]  /*9af0*/  ULDC.64 UR6, c[0x0][0x408] ;  /* 0x0001020000067ab9 */ /* 0x000fe20000000a00 */
[----:B------:R-:W-:Y:S01]  /*9b00*/  IMAD.MOV.U32 R5, RZ, RZ, R29 ;  /* 0x000000ffff057224 */ /* 0x000fe200078e001d */
[----:B------:R-:W-:Y:S01]  /*9b10*/  ULDC.64 UR8, c[0x0][0x400] ;  /* 0x0001000000087ab9 */ /* 0x000fe20000000a00 */
[----:B------:R-:W-:Y:S02]  /*9b20*/  IMAD.MOV.U32 R6, RZ, RZ, R24 ;  /* 0x000000ffff067224 */ /* 0x000fe400078e0018 */
[----:B------:R-:W-:Y:S01]  /*9b30*/  IMAD.MOV.U32 R7, RZ, RZ, R31 ;  /* 0x000000ffff077224 */ /* 0x000fe200078e001f */
[----:B0-----:R-:W-:-:S13]  /*9b40*/  ISETP.NE.AND P0, PT, R25, 0x1, PT ;  /* 0x000000011900780c */ /* 0x001fda0003f05270 */
[----:B------:R-:W0:Y:S08]  /*9b50*/  @P0 LDC R3, c[0x0][0x44c] ;  /* 0x00011300ff030b82 */ /* 0x000e300000000800 */
[----:B------:R-:W1:Y:S01]  /*9b60*/  @P0 LDC R0, c[0x0][0x450] ;  /* 0x00011400ff000b82 */ /* 0x000e620000000800 */
[----:B0-----:R-:W-:-:S05]  /*9b70*/  @P0 IMAD.HI.U32 R3, R10, R3, RZ ;  /* 0x000000030a030227 */ /* 0x001fca00078e00ff */
[----:B-1----:R-:W-:-:S04]  /*9b80*/  @P0 SHF.R.U32.HI R9, RZ, R0, R3 ;  /* 0x00000000ff090219 */ /* 0x002fc80000011603 */
[----:B------:R-:W-:Y:S01]  /*9b90*/  SHF.R.S32.HI R0, RZ, 0x1f, R9 ;  /* 0x0000001fff007819 */ /* 0x000fe20000011409 */
[----:B------:R-:W-:-:S04]  /*9ba0*/  IMAD.WIDE.U32 R4, R9, UR4, R4 ;  /* 0x0000000409047c25 */ /* 0x000fc8000f8e0004 */
[----:B------:R-:W-:Y:S02]  /*9bb0*/  IMAD R8, R0, UR4, RZ ;  /* 0x0000000400087c24 */ /* 0x000fe4000f8e02ff */
[----:B------:R-:W-:-:S04]  /*9bc0*/  IMAD.WIDE.U32 R6, R9, UR6, R6 ;  /* 0x0000000609067c25 */ /* 0x000fc8000f8e0006 */
[----:B------:R-:W-:Y:S01]  /*9bd0*/  IMAD R0, R0, UR6, RZ ;  /* 0x0000000600007c24 */ /* 0x000fe2000f8e02ff */
[----:B------:R-:W-:Y:S01]  /*9be0*/  IADD3 R21, P1, R6, UR8, RZ ;  /* 0x0000000806157c10 */ /* 0x000fe2000ff3e0ff */
[C---:B------:R-:W-:Y:S01]  /*9bf0*/  IMAD R13, R9.reuse, UR5, R8 ;  /* 0x00000005090d7c24 */ /* 0x040fe2000f8e0208 */
[----:B------:R-:W-:Y:S01]  /*9c00*/  ULDC.64 UR4, c[0x0][0x3e8] ;  /* 0x0000fa0000047ab9 */ /* 0x000fe20000000a00 */
[----:B------:R-:W-:Y:S01]  /*9c10*/  IMAD R9, R9, UR7, R0 ;  /* 0x0000000709097c24 */ /* 0x000fe2000f8e0200 */
[----:B------:R-:W-:Y:S01]  /*9c20*/  IADD3 R3, P0, R4, UR4, RZ ;  /* 0x0000000404037c10 */ /* 0x000fe2000ff1e0ff */
[----:B------:R-:W-:-:S03]  /*9c30*/  UMOV UR4, 0xffffffff ;  /* 0xffffffff00047882 */ /* 0x000fc60000000000 */
[----:B------:R-:W-:Y:S02]  /*9c40*/  IADD3.X R13, R5, UR5, R13, P0, !PT ;  /* 0x00000005050d7c10 */ /* 0x000fe400087fe40d */
[----:B------:R-:W-:Y:S01]  /*9c50*/  IADD3.X R20, R7, UR9, R9, P1, !PT ;  /* 0x0000000907147c10 */ /* 0x000fe20008ffe409 */
[----:B------:R-:W-:Y:S06]  /*9c60*/  BRA.DIV UR4, `(.L_x_1210) ;  /* 0x0000019a04687947 */ /* 0x000fec000b800000 */
[----:B------:R0:W1:Y:S04]  /*9c70*/  SHFL.IDX PT, R0, R13, RZ, 0x1e1f ;  /* 0x001e1fff0d007589 */ /* 0x00006800000e0000 */
[----:B------:R-:W2:Y:S04]  /*9c80*/  SHFL.IDX PT, R3, R3, RZ, 0x1e1f ;  /* 0x001e1fff03037589 */ /* 0x000ea800000e0000 */
[----:B------:R-:W3:Y:S04]  /*9c90*/  SHFL.IDX PT, R20, R20, RZ, 0x1e1f ;  /* 0x001e1fff14147589 */ /* 0x000ee800000e0000 */
[----:B0-----:R-:W4:Y:S02]  /*9ca0*/  SHFL.IDX PT, R21, R21, RZ, 0x1e1f ;  /* 0x001e1fff15157589 */ /* 0x001f2400000e0000 */
.L_x_1493:
[----:B------:R-:W5:Y:S04]  /*9cb0*/  LDL R4, [R1] ;  /* 0x0000000001047983 */ /* 0x000f680000100800 */
[----:B------:R-:W2:Y:S01]  /*9cc0*/  LDL R13, [R1+0x60] ;  /* 0x00006000010d7983 */ /* 0x000ea20000100800 */
[----:B------:R-:W-:Y:S01]  /*9cd0*/  BSSY B1, `(.L_x_1211) ;  /* 0x000002c000017945 */ /* 0x000fe20003800000 */
[----:B------:R-:W-:Y:S02]  /*9ce0*/  CS2R R8, SRZ ;  /* 0x0000000000087805 */ /* 0x000fe4000001ff00 */
[----:B------:R-:W-:Y:S02]  /*9cf0*/  CS2R R14, SRZ ;  /* 0x00000000000e7805 */ /* 0x000fe4000001ff00 */
[----:B------:R-:W-:Y:S01]  /*9d00*/  CS2R R26, SRZ ;  /* 0x00000000001a7805 */ /* 0x000fe2000001ff00 */
[----:B-----5:R-:W-:Y:S01]  /*9d10*/  IMAD R41, R4, R25, RZ ;  /* 0x0000001904297224 */ /* 0x020fe200078e02ff */
[----:B------:R-:W-:-:S02]  /*9d20*/  CS2R R4, SRZ ;  /* 0x0000000000047805 */ /* 0x000fc4000001ff00 */
[----:B------:R-:W-:Y:S02]  /*9d30*/  CS2R R24, SRZ ;  /* 0x0000000000187805 */ /* 0x000fe4000001ff00 */
[----:B--2---:R-:W-:Y:S02]  /*9d40*/  LEA.HI R6, R13, R13, RZ, 0x1 ;  /* 0x0000000d0d067211 */ /* 0x004fe400078f08ff */
[----:B------:R-:W-:Y:S02]  /*9d50*/  ISETP.GE.AND P0, PT, R10, R41, PT ;  /* 0x000000290a00720c */ /* 0x000fe40003f06270 */
[----:B------:R-:W-:Y:S02]  /*9d60*/  CS2R R10, SRZ ;  /* 0x00000000000a7805 */ /* 0x000fe4000001ff00 */
        /* <DEDUP_REMOVED lines=19> */
[----:B----4-:R-:W-:-:S05]  /*9ea0*/  @!P4 IADD3 R30, P1, R152, R21, RZ ;  /* 0x00000015981ec210 */ /* 0x010fca0007f3e0ff */
[----:B---3--:R-:W-:Y:S02]  /*9eb0*/  @!P4 IMAD.X R31, R20, 0x1, R5, P1 ;  /* 0x00000001141fc824 */ /* 0x008fe400008e0605 */
[----:B--2---:R-:W-:Y:S01]  /*9ec0*/  @!P5 IMAD.SHL.U32 R4, R28, 0x10, RZ ;  /* 0x000000101c04d824 */ /* 0x004fe200078e00ff */
[----:B------:R-:W-:-:S04]  /*9ed0*/  @!P4 IADD3 R28, P0, R152, R3, RZ ;  /* 0x00000003981cc210 */ /* 0x000fc80007f1e0ff */
[-C--:B------:R-:W-:Y:S01]  /*9ee0*/  @!P5 IADD3 R32, P2, R3, R4.reuse, RZ ;  /* 0x000000040320d210 */ /* 0x080fe20007f5e0ff */
[C---:B-1----:R-:W-:Y:S01]  /*9ef0*/  @!P4 IMAD.X R29, R0.reuse, 0x1, R5, P0 ;  /* 0x00000001001dc824 */ /* 0x042fe200000e0605 */
[----:B------:R-:W-:Y:S02]  /*9f00*/  @!P5 IADD3 R34, P3, R21, R4, RZ ;  /* 0x000000041522d210 */ /* 0x000fe40007f7e0ff */
[----:B------:R-:W-:Y:S02]  /*9f10*/  @!P5 SHF.R.S32.HI R3, RZ, 0x1f, R4 ;  /* 0x0000001fff03d819 */ /* 0x000fe40000011404 */
[----:B------:R-:W-:Y:S01]  /*9f20*/  CS2R R4, SRZ ;  /* 0x0000000000047805 */ /* 0x000fe2000001ff00 */
[----:B------:R0:W5:Y:S02]  /*9f30*/  @!P4 LD.E.128 R12, desc[UR42][R28.64] ;  /* 0x0000002a1c0cc980 */ /* 0x000164000c101d00 */
[--C-:B------:R-:W-:Y:S02]  /*9f40*/  @!P5 IMAD.X R33, R0, 0x1, R3.reuse, P2 ;  /* 0x000000010021d824 */ /* 0x100fe400010e0603 */
[----:B------:R-:W-:Y:S01]  /*9f50*/  @!P5 IMAD.X R35, R20, 0x1, R3, P3 ;  /* 0x000000011423d824 */ /* 0x000fe200018e0603 */
[----:B------:R0:W5:Y:S04]  /*9f60*/  @!P4 LD.E.128 R4, desc[UR42][R30.64] ;  /* 0x0000002a1e04c980 */ /* 0x000168000c101d00 */
[----:B------:R0:W5:Y:S04]  /*9f70*/  @!P5 LD.E.128 R24, desc[UR42][R32.64] ;  /* 0x0000002a2018d980 */ /* 0x000168000c101d00 */
[----:B------:R0:W5:Y:S02]  /*9f80*/  @!P5 LD.E.128 R8, desc[UR42][R34.64] ;  /* 0x0000002a2208d980 */ /* 0x000164000c101d00 */
.L_x_1212:
[----:B------:R-:W-:Y:S05]  /*9f90*/  BSYNC B1 ;  /* 0x0000000000017941 */ /* 0x000fea0003800000 */
.L_x_1211:
[----:B-1----:R-:W2:Y:S01]  /*9fa0*/  LDL.LU R0, [R1+0x44] ;  /* 0x0000440001007983 */ /* 0x002ea20000300800 */
[----:B------:R-:W1:Y:S01]  /*9fb0*/  SYNCS.PHASECHK.TRANS64.TRYWAIT P0, [R16+URZ+0x19c00], R39 ;  /* 0x019c0027100075a7 */ /* 0x000e62000800017f */
[----:B------:R-:W-:Y:S01]  /*9fc0*/  BSSY B1, `(.L_x_1213) ;  /* 0x0000005000017945 */ /* 0x000fe20003800000 */
[----:B--2---:R-:W-:-:S05]  /*9fd0*/  IMAD R0, R0, -0xc0, R41 ;  /* 0xffffff4000007824 */ /* 0x004fca00078e0229 */
[----:B------:R-:W-:-:S04]  /*9fe0*/  VIMNMX R3, R0, 0xc0, PT ;  /* 0x000000c000037848 */ /* 0x000fc80003fe0100 */
[----:B------:R-:W-:Y:S01]  /*9ff0*/  ISETP.GE.AND P1, PT, R154, R3, PT ;  /* 0x000000039a00720c */ /* 0x000fe20003f26270 */
[----:B-1----:R-:W-:-:S12]  /*a000*/  @!P0 BRA `(.L_x_1214) ;  /* 0x0000019400f08947 */ /* 0x002fd80003800000 */
.L_x_1494:
[----:B------:R-:W-:Y:S05]  /*a010*/  BSYNC B1 ;  /* 0x0000000000017941 */ /* 0x000fea0003800000 */
.L_x_1213:
[----:B------:R-:W-:Y:S05]  /*a020*/  @P1 BRA `(.L_x_1205) ;  /* 0x0000002000081947 */ /* 0x000fea0003800000 */
[----:B------:R2:W5:Y:S01]  /*a030*/  LDL R63, [R1+0x20] ;  /* 0x00002000013f7983 */ /* 0x0005620000100800 */
[----:B------:R-:W0:Y:S03]  /*a040*/  LDC R3, c[0x0][0x3f4] ;  /* 0x0000fd00ff037b82 */ /* 0x000e260000000800 */
[----:B------:R2:W5:Y:S04]  /*a050*/  LDL R62, [R1+0x30] ;  /* 0x00003000013e7983 */ /* 0x0005680000100800 */
[----:B------:R2:W5:Y:S01]  /*a060*/  LDL R60, [R1+0x78] ;  /* 0x00007800013c7983 */ /* 0x0005620000100800 */
[C---:B------:R-:W-:Y:S01]  /*a070*/  VIADD R0, R152.reuse, 0x20 ;  /* 0x0000002098007836 */ /* 0x040fe20000000000 */
[----:B------:R-:W-:Y:S01]  /*a080*/  BSSY B1, `(.L_x_1215) ;  /* 0x00000fd000017945 */ /* 0x000fe20003800000 */
[----:B0-----:R-:W-:-:S03]  /*a090*/  ISETP.GE.AND P0, PT, R152, R3, PT ;  /* 0x000000039800720c */ /* 0x001fc60003f06270 */
[----:B------:R-:W-:-:S10]  /*a0a0*/  ISETP.GE.AND P1, PT, R0, R3, PT ;  /* 0x000000030000720c */ /* 0x000fd40003f26270 */
[----:B--2---:R-:W-:Y:S05]  /*a0b0*/  @P0 BRA `(.L_x_1216) ;  /* 0x0000000c00e40947 */ /* 0x004fea0003800000 */
[----:B----4-:R-:W0:Y:S01]  /*a0c0*/  S2R R21, SR_TID.X ;  /* 0x0000000000157919 */ /* 0x010e220000002100 */
[----:B---3-5:R-:W-:Y:S02]  /*a0d0*/  SHF.R.U32.HI R20, RZ, 0x8, R12 ;  /* 0x00000008ff147819 */ /* 0x028fe4000001160c */
[----:B------:R-:W-:Y:S02]  /*a0e0*/  LOP3.LUT R0, R12, 0xff, RZ, 0xc0, !PT ;  /* 0x000000ff0c007812 */ /* 0x000fe400078ec0ff */
[----:B------:R-:W-:Y:S02]  /*a0f0*/  SHF.R.U32.HI R30, RZ, 0x8, R14 ;  /* 0x00000008ff1e7819 */ /* 0x000fe4000001160e */
[----:B------:R-:W-:Y:S02]  /*a100*/  SHF.R.U32.HI R29, RZ, 0x8, R13 ;  /* 0x00000008ff1d7819 */ /* 0x000fe4000001160d */
[----:B------:R-:W-:Y:S02]  /*a110*/  LOP3.LUT R28, R13, 0xff, RZ, 0xc0, !PT ;  /* 0x000000ff0d1c7812 */ /* 0x000fe400078ec0ff */
[----:B------:R-:W-:-:S02]  /*a120*/  LOP3.LUT R29, R29, 0xff, RZ, 0xc0, !PT ;  /* 0x000000ff1d1d7812 */ /* 0x000fc400078ec0ff */
[----:B------:R-:W-:Y:S02]  /*a130*/  SHF.R.U32.HI R40, RZ, 0x8, R5 ;  /* 0x00000008ff287819 */ /* 0x000fe40000011605 */
[----:B------:R-:W-:Y:S02]  /*a140*/  PRMT R38, R29, 0x7604, R28 ;  /* 0x000076041d267816 */ /* 0x000fe4000000001c */
[----:B------:R-:W-:Y:S02]  /*a150*/  SHF.R.U32.HI R29, RZ, 0x8, R15 ;  /* 0x00000008ff1d7819 */ /* 0x000fe4000001160f */
[----:B------:R-:W-:Y:S02]  /*a160*/  LOP3.LUT R28, R15, 0xff, RZ, 0xc0, !PT ;  /* 0x000000ff0f1c7812 */ /* 0x000fe400078ec0ff */
[----:B------:R-:W-:Y:S02]  /*a170*/  LOP3.LUT R29, R29, 0xff, RZ, 0xc0, !PT ;  /* 0x000000ff1d1d7812 */ /* 0x000fe400078ec0ff */
[----:B------:R-:W-:-:S02]  /*a180*/  SHF.R.U32.HI R43, RZ, 0x8, R6 ;  /* 0x00000008ff2b7819 */ /* 0x000fc40000011606 */
[----:B------:R-:W-:Y:S02]  /*a190*/  LOP3.LUT R40, R40, 0xff, RZ, 0xc0, !PT ;  /* 0x000000ff28287812 */ /* 0x000fe400078ec0ff */
[----:B------:R-:W-:Y:S02]  /*a1a0*/  LOP3.LUT R42, R6, 0xff, RZ, 0xc0, !PT ;  /* 0x000000ff062a7812 */ /* 0x000fe400078ec0ff */
[----:B------:R-:W-:Y:S02]  /*a1b0*/  LOP3.LUT R43, R43, 0xff, RZ, 0xc0, !PT ;  /* 0x000000ff2b2b7812 */ /* 0x000fe400078ec0ff */
[----:B------:R-:W-:Y:S01]  /*a1c0*/  SHF.R.U32.HI R49, RZ, 0x10, R5 ;  /* 0x00000010ff317819 */ /* 0x000fe20000011605 */
[----:B0-----:R-:W-:Y:S01]  /*a1d0*/  VIADD R31, R21, 0xffffff80 ;  /* 0xffffff80151f7836 */ /* 0x001fe20000000000 */
[----:B------:R-:W-:Y:S02]  /*a1e0*/  LOP3.LUT R21, R20, 0xff, RZ, 0xc0, !PT ;  /* 0x000000ff14157812 */ /* 0x000fe400078ec0ff */
[----:B------:R-:W-:Y:S01]  /*a1f0*/  LOP3.LUT R20, R14, 0xff, RZ, 0xc0, !PT ;  /* 0x000000ff0e147812 */ /* 0x000fe200078ec0ff */
[----:B------:R-:W-:Y:S01]  /*a200*/  IMAD.U32 R49, R49, 0x10000, RZ ;  /* 0x0001000031317824 */ /* 0x000fe200078e00ff */
[----:B------:R-:W-:-:S02]  /*a210*/  LEA.HI R32, R31, R31, RZ, 0x1 ;  /* 0x0000001f1f207211 */ /* 0x000fc400078f08ff */
[----:B-1----:R-:W-:Y:S02]  /*a220*/  PRMT R39, R21, 0x7604, R0 ;  /* 0x0000760415277816 */ /* 0x002fe40000000000 */
[----:B------:R-:W-:Y:S02]  /*a230*/  LOP3.LUT R32, R32, 0xfffffffe, RZ, 0xc0, !PT ;  /* 0xfffffffe20207812 */ /* 0x000fe400078ec0ff */
[----:B------:R-:W-:Y:S02]  /*a240*/  SHF.R.U32.HI R21, RZ, 0x8, R4 ;  /* 0x00000008ff157819 */ /* 0x000fe40000011604 */
[----:B------:R-:W-:Y:S01]  /*a250*/  PRMT R51, R43, 0x7604, R42 ;  /* 0x000076042b337816 */ /* 0x000fe2000000002a */
[----:B------:R-:W-:Y:S01]  /*a260*/  IMAD.IADD R32, R31, 0x1, -R32 ;  /* 0x000000011f207824 */ /* 0x000fe200078e0a20 */
[----:B------:R-:W-:Y:S02]  /*a270*/  LOP3.LUT R31, R30, 0xff, RZ, 0xc0, !PT ;  /* 0x000000ff1e1f7812 */ /* 0x000fe400078ec0ff */
[----:B------:R-:W-:-:S02]  /*a280*/  LOP3.LUT R33, R21, 0xff, RZ, 0xc0, !PT ;  /* 0x000000ff15217812 */ /* 0x000fc400078ec0ff */
[----:B------:R-:W-:Y:S02]  /*a290*/  LEA.HI R0, R3, R32, RZ, 0x1c ;  /* 0x0000002003007211 */ /* 0x000fe400078fe0ff */
[----:B------:R-:W-:Y:S02]  /*a2a0*/  PRMT R41, R31, 0x7604, R20 ;  /* 0x000076041f297816 */ /* 0x000fe40000000014 */
[C---:B------:R-:W-:Y:S01]  /*a2b0*/  LEA.HI R20, R0.reuse, R0, RZ, 0x1 ;  /* 0x0000000000147211 */ /* 0x040fe200078f08ff */
[----:B------:R-:W-:Y:S01]  /*a2c0*/  IMAD.SHL.U32 R0, R0, 0x10, RZ ;  /* 0x0000001000007824 */ /* 0x000fe200078e00ff */
[----:B------:R-:W-:Y:S02]  /*a2d0*/  LOP3.LUT R32, R4, 0xff, RZ, 0xc0, !PT ;  /* 0x000000ff04207812 */ /* 0x000fe400078ec0ff */
[----:B------:R-:W-:Y:S02]  /*a2e0*/  SHF.R.S32.HI R20, RZ, 0x1, R20 ;  /* 0x00000001ff147819 */ /* 0x000fe40000011414 */
[----:B------:R-:W-:-:S02]  /*a2f0*/  LOP3.LUT R0, R63, 0x10, R0, 0xf8, !PT ;  /* 0x000000103f007812 */ /* 0x000fc400078ef800 */
[----:B------:R-:W-:Y:S01]  /*a300*/  PRMT R47, R33, 0x7604, R32 ;  /* 0x00007604212f7816 */ /* 0x000fe20000000020 */
[----:B------:R-:W-:Y:S01]  /*a310*/  IMAD R21, R20, 0x1800, R62 ;  /* 0x0000180014157824 */ /* 0x000fe200078e023e */
[----:B------:R-:W-:Y:S02]  /*a320*/  LOP3.LUT R0, R0, R60, RZ, 0x3c, !PT ;  /* 0x0000003c00007212 */ /* 0x000fe400078e3cff */
[----:B------:R-:W-:Y:S02]  /*a330*/  PRMT R20, R29, 0x7604, R28 ;  /* 0x000076041d147816 */ /* 0x000fe4000000001c */
[----:B------:R-:W-:Y:S01]  /*a340*/  IADD3 R0, R16, R21, R0 ;  /* 0x0000001510007210 */ /* 0x000fe20007ffe000 */
[----:B------:R-:W0:Y:S01]  /*a350*/  LDS.128 R28, [R37+0xf000] ;  /* 0x00f00000251c7984 */ /* 0x000e220000000c00 */
[----:B------:R-:W-:Y:S02]  /*a360*/  LOP3.LUT R21, R5, 0xff, RZ, 0xc0, !PT ;  /* 0x000000ff05157812 */ /* 0x000fe400078ec0ff */
[----:B------:R-:W-:Y:S01]  /*a370*/  SHF.R.U32.HI R43, RZ, 0x10, R15 ;  /* 0x00000010ff2b7819 */ /* 0x000fe2000001160f */
[----:B------:R-:W1:Y:S01]  /*a380*/  LDS.128 R32, [R0+0xf000] ;  /* 0x00f0000000207984 */ /* 0x000e620000000c00 */
[----:B------:R-:W-:-:S02]  /*a390*/  PRMT R40, R40, 0x7604, R21 ;  /* 0x0000760428287816 */ /* 0x000fc40000000015 */
[----:B------:R-:W-:Y:S01]  /*a3a0*/  SHF.R.U32.HI R21, RZ, 0x10, R13 ;  /* 0x00000010ff157819 */ /* 0x000fe2000001160d */
[----:B------:R-:W-:Y:S01]  /*a3b0*/  IMAD.U32 R43, R43, 0x10000, RZ ;  /* 0x000100002b2b7824 */ /* 0x000fe200078e00ff */
[----:B------:R-:W-:Y:S02]  /*a3c0*/  SHF.R.U32.HI R45, RZ, 0x8, R7 ;  /* 0x00000008ff2d7819 */ /* 0x000fe40000011607 */
[----:B------:R-:W-:Y:S01]  /*a3d0*/  LOP3.LUT R44, R7, 0xff, RZ, 0xc0, !PT ;  /* 0x000000ff072c7812 */ /* 0x000fe200078ec0ff */
[----:B------:R-:W-:Y:S01]  /*a3e0*/  IMAD.U32 R21, R21, 0x10000, RZ ;  /* 0x0001000015157824 */ /* 0x000fe200078e00ff */
[----:B------:R-:W-:Y:S02]  /*a3f0*/  LOP3.LUT R45, R45, 0xff, RZ, 0xc0, !PT ;  /* 0x000000ff2d2d7812 */ /* 0x000fe400078ec0ff */
[----:B------:R-:W-:Y:S02]  /*a400*/  LOP3.LUT R49, R40, 0xff0000, R49, 0xf8, !PT ;  /* 0x00ff000028317812 */ /* 0x000fe400078ef831 */
[----:B------:R-:W-:-:S02]  /*a410*/  LOP3.LUT R21, R38, 0xff0000, R21, 0xf8, !PT ;  /* 0x00ff000026157812 */ /* 0x000fc400078ef815 */
[----:B------:R-:W-:Y:S02]  /*a420*/  PRMT R44, R45, 0x7604, R44 ;  /* 0x000076042d2c7816 */ /* 0x000fe4000000002c */
[----:B------:R-:W-:Y:S02]  /*a430*/  LOP3.LUT R49, R49, 0xff000000, R5, 0xf8, !PT ;  /* 0xff00000031317812 */ /* 0x000fe400078ef805 */
[----:B------:R-:W-:Y:S02]  /*a440*/  LOP3.LUT R45, R20, 0xff0000, R43, 0xf8, !PT ;  /* 0x00ff0000142d7812 */ /* 0x000fe400078ef82b */
[----:B------:R-:W-:Y:S02]  /*a450*/  LOP3.LUT R39, R39, 0xff0000, R12, 0xf8, !PT ;  /* 0x00ff000027277812 */ /* 0x000fe400078ef80c */
[----:B------:R-:W-:Y:S02]  /*a460*/  LOP3.LUT R41, R41, 0xff0000, R14, 0xf8, !PT ;  /* 0x00ff000029297812 */ /* 0x000fe400078ef80e */
[----:B------:R-:W-:-:S02]  /*a470*/  LOP3.LUT R43, R21, 0xff000000, R13, 0xf8, !PT ;  /* 0xff000000152b7812 */ /* 0x000fc400078ef80d */
[----:B------:R-:W-:Y:S02]  /*a480*/  LOP3.LUT R47, R47, 0xff0000, R4, 0xf8, !PT ;  /* 0x00ff00002f2f7812 */ /* 0x000fe400078ef804 */
[----:B------:R-:W-:Y:S02]  /*a490*/  LOP3.LUT R51, R51, 0xff0000, R6, 0xf8, !PT ;  /* 0x00ff000033337812 */ /* 0x000fe400078ef806 */
[----:B------:R-:W-:Y:S02]  /*a4a0*/  F2FP.F16.E4M3.UNPACK_B R48, R49 ;  /* 0x00000031ff30723e */ /* 0x000fe400020006ff */
[----:B------:R-:W-:Y:S02]  /*a4b0*/  SHF.R.U32.HI R53, RZ, 0x10, R7 ;  /* 0x00000010ff357819 */ /* 0x000fe40000011607 */
[----:B------:R-:W-:Y:S01]  /*a4c0*/  LOP3.LUT R20, R39, 0xff000000, R12, 0xf8, !PT ;  /* 0xff00000027147812 */ /* 0x000fe200078ef80c */
[--C-:B------:R-:W-:Y:S01]  /*a4d0*/  HADD2.F32 R50, -RZ, R48.reuse.H0_H0 ;  /* 0x20000030ff327230 */ /* 0x100fe20000004100 */
[----:B------:R-:W-:Y:S01]  /*a4e0*/  LOP3.LUT R45, R45, 0xff000000, R15, 0xf8, !PT ;  /* 0xff0000002d2d7812 */ /* 0x000fe200078ef80f */
[----:B------:R-:W-:Y:S01]  /*a4f0*/  IMAD.U32 R53, R53, 0x10000, RZ ;  /* 0x0001000035357824 */ /* 0x000fe200078e00ff */
[----:B0-----:R-:W-:Y:S01]  /*a500*/  F2FP.F16.E4M3.UNPACK_B R15, R28 ;  /* 0x0000001cff0f723e */ /* 0x001fe200020006ff */
[----:B------:R-:W-:Y:S01]  /*a510*/  HADD2.F32 R48, -RZ, R48.H1_H1 ;  /* 0x30000030ff307230 */ /* 0x000fe20000004100 */
[----:B-1----:R-:W-:-:S02]  /*a520*/  F2FP.F16.E4M3.UNPACK_B R21, R33 ;  /* 0x00000021ff15723e */ /* 0x002fc400020006ff */
[----:B------:R-:W-:Y:S02]  /*a530*/  F2FP.F16.E4M3.UNPACK_B R39, R28.H1 ;  /* 0x0000001cff27723e */ /* 0x000fe400030006ff */
[----:B------:R-:W-:Y:S02]  /*a540*/  LOP3.LUT R12, R41, 0xff000000, R14, 0xf8, !PT ;  /* 0xff000000290c7812 */ /* 0x000fe400078ef80e */
[----:B------:R-:W-:Y:S02]  /*a550*/  LOP3.LUT R38, R47, 0xff000000, R4, 0xf8, !PT ;  /* 0xff0000002f267812 */ /* 0x000fe400078ef804 */
[----:B------:R-:W-:Y:S02]  /*a560*/  F2FP.F16.E4M3.UNPACK_B R28, R43 ;  /* 0x0000002bff1c723e */ /* 0x000fe400020006ff */
[----:B------:R-:W-:Y:S01]  /*a570*/  LOP3.LUT R4, R51, 0xff000000, R6, 0xf8, !PT ;  /* 0xff00000033047812 */ /* 0x000fe200078ef806 */
[--C-:B------:R-:W-:Y:S01]  /*a580*/  HADD2.F32 R6, -RZ, R21.reuse.H0_H0 ;  /* 0x20000015ff067230 */ /* 0x100fe20000004100 */
[-C--:B------:R-:W-:Y:S01]  /*a590*/  F2FP.F16.E4M3.UNPACK_B R14, R29.reuse ;  /* 0x0000001dff0e723e */ /* 0x080fe200020006ff */
[----:B------:R-:W-:Y:S01]  /*a5a0*/  HADD2.F32 R21, -RZ, R21.H1_H1 ;  /* 0x30000015ff157230 */ /* 0x000fe20000004100 */
[----:B------:R-:W-:Y:S01]  /*a5b0*/  F2FP.F16.E4M3.UNPACK_B R40, R29.H1 ;  /* 0x0000001dff28723e */ /* 0x000fe200030006ff */
[----:B------:R-:W-:Y:S01]  /*a5c0*/  HADD2.F32 R29, -RZ, R28.H0_H0 ;  /* 0x2000001cff1d7230 */ /* 0x000fe20000004100 */
[-C--:B------:R-:W-:Y:S01]  /*a5d0*/  F2FP.F16.E4M3.UNPACK_B R42, R31.reuse ;  /* 0x0000001fff2a723e */ /* 0x080fe200020006ff */
[--C-:B------:R-:W-:Y:S01]  /*a5e0*/  HADD2.F32 R13, -RZ, R14.reuse.H0_H0 ;  /* 0x2000000eff0d7230 */ /* 0x100fe20000004100 */
[----:B------:R-:W-:Y:S01]  /*a5f0*/  F2FP.F16.E4M3.UNPACK_B R46, R31.H1 ;  /* 0x0000001fff2e723e */ /* 0x000fe200030006ff */
[----:B------:R-:W-:Y:S01]  /*a600*/  HADD2.F32 R14, -RZ, R14.H1_H1 ;  /* 0x3000000eff0e7230 */ /* 0x000fe20000004100 */
[----:B------:R-:W-:Y:S01]  /*a610*/  F2FP.F16.E4M3.UNPACK_B R31, R32 ;  /* 0x00000020ff1f723e */ /* 0x000fe200020006ff */
[----:B------:R-:W-:Y:S01]  /*a620*/  FMUL.FTZ R51, R21, R48 ;  /* 0x0000003015337220 */ /* 0x000fe20000410000 */
[----:B------:R-:W-:Y:S01]  /*a630*/  F2FP.F16.E4M3.UNPACK_B R41, R32.H1 ;  /* 0x00000020ff29723e */ /* 0x000fe200030006ff */
[----:B------:R-:W-:Y:S01]  /*a640*/  FMUL.FTZ R32, R6, R50 ;  /* 0x0000003206207220 */ /* 0x000fe20000410000 */
[----:B------:R-:W-:-:S02]  /*a650*/  LOP3.LUT R53, R44, 0xff0000, R53, 0xf8, !PT ;  /* 0x00ff00002c357812 */ /* 0x000fc400078ef835 */
[-C--:B------:R-:W-:Y:S02]  /*a660*/  F2FP.F16.E4M3.UNPACK_B R44, R35.reuse ;  /* 0x00000023ff2c723e */ /* 0x080fe400020006ff */
[----:B------:R-:W-:Y:S01]  /*a670*/  F2FP.F16.E4M3.UNPACK_B R47, R35.H1 ;  /* 0x00000023ff2f723e */ /* 0x000fe200030006ff */
[----:B------:R-:W-:Y:S01]  /*a680*/  FMUL.FTZ R35, R6, R29 ;  /* 0x0000001d06237220 */ /* 0x000fe20000410000 */
[----:B------:R-:W-:Y:S01]  /*a690*/  F2FP.F16.E4M3.UNPACK_B R33, R33.H1 ;  /* 0x00000021ff21723e */ /* 0x000fe200030006ff */
[C---:B------:R-:W-:Y:S01]  /*a6a0*/  FFMA.FTZ R6, R13.reuse, R29, -R32 ;  /* 0x0000001d0d067223 */ /* 0x040fe20000010820 */
[----:B------:R-:W-:Y:S01]  /*a6b0*/  F2FP.F16.E4M3.UNPACK_B R49, R49.H1 ;  /* 0x00000031ff31723e */ /* 0x000fe200030006ff */
[----:B------:R-:W-:Y:S01]  /*a6c0*/  HADD2.F32 R32, -RZ, R28.H1_H1 ;  /* 0x3000001cff207230 */ /* 0x000fe20000004100 */
[----:B------:R-:W-:Y:S01]  /*a6d0*/  F2FP.F16.E4M3.UNPACK_B R43, R43.H1 ;  /* 0x0000002bff2b723e */ /* 0x000fe200030006ff */
[----:B------:R-:W-:Y:S01]  /*a6e0*/  FFMA.FTZ R13, R13, R50, R35 ;  /* 0x000000320d0d7223 */ /* 0x000fe20000010023 */
[----:B------:R-:W-:Y:S01]  /*a6f0*/  HADD2.F32 R28, -RZ, R33.H0_H0 ;  /* 0x20000021ff1c7230 */ /* 0x000fe20000004100 */
[----:B------:R-:W-:Y:S01]  /*a700*/  LOP3.LUT R53, R53, 0xff000000, R7, 0xf8, !PT ;  /* 0xff00000035357812 */ /* 0x000fe200078ef807 */
[----:B------:R-:W-:-:S02]  /*a710*/  HADD2.F32 R50, -RZ, R49.H0_H0 ;  /* 0x20000031ff327230 */ /* 0x000fc40000004100 */
[-C--:B------:R-:W-:Y:S01]  /*a720*/  FMUL.FTZ R55, R21, R32.reuse ;  /* 0x0000002015377220 */ /* 0x080fe20000410000 */
[----:B------:R-:W-:Y:S02]  /*a730*/  HADD2.F32 R35, -RZ, R43.H0_H0 ;  /* 0x2000002bff237230 */ /* 0x000fe40000004100 */
[----:B------:R-:W-:Y:S01]  /*a740*/  FFMA.FTZ R21, R14, R32, -R51 ;  /* 0x000000200e157223 */ /* 0x000fe20000010833 */
[----:B------:R-:W-:Y:S02]  /*a750*/  HADD2.F32 R29, -RZ, R40.H0_H0 ;  /* 0x20000028ff1d7230 */ /* 0x000fe40000004100 */
[----:B------:R-:W-:Y:S01]  /*a760*/  FMUL.FTZ R52, R28, R50 ;  /* 0x000000321c347220 */ /* 0x000fe20000410000 */
[----:B------:R-:W-:Y:S01]  /*a770*/  FFMA.FTZ R14, R14, R48, R55 ;  /* 0x000000300e0e7223 */ /* 0x000fe20000010037 */
[----:B------:R-:W-:Y:S01]  /*a780*/  FMUL.FTZ R57, R28, R35 ;  /* 0x000000231c397220 */ /* 0x000fe20000410000 */
[----:B------:R-:W-:Y:S01]  /*a790*/  F2FP.F16.E4M3.UNPACK_B R51, R53 ;  /* 0x00000035ff33723e */ /* 0x000fe200020006ff */
[C---:B------:R-:W-:Y:S01]  /*a7a0*/  FFMA.FTZ R28, R29.reuse, R35, -R52 ;  /* 0x000000231d1c7223 */ /* 0x040fe20000010834 */
[----:B------:R-:W-:Y:S01]  /*a7b0*/  F2FP.F16.E4M3.UNPACK_B R48, R45 ;  /* 0x0000002dff30723e */ /* 0x000fe200020006ff */
[----:B------:R-:W-:Y:S01]  /*a7c0*/  FFMA.FTZ R29, R29, R50, R57 ;  /* 0x000000321d1d7223 */ /* 0x000fe20000010039 */
[----:B------:R-:W-:Y:S01]  /*a7d0*/  HADD2.F32 R50, -RZ, R49.H1_H1 ;  /* 0x30000031ff327230 */ /* 0x000fe20000004100 */
        /* <DEDUP_REMOVED lines=8> */
[C---:B------:R-:W-:Y:S01]  /*a860*/  FMUL.FTZ R59, R35.reuse, R52 ;  /* 0x00000034233b7220 */ /* 0x040fe20000410000 */
[----:B------:R-:W-:Y:S02]  /*a870*/  HADD2.F32 R33, -RZ, R33.H1_H1 ;  /* 0x30000021ff217230 */ /* 0x000fe40000004100 */
[-C--:B------:R-:W-:Y:S01]  /*a880*/  FMUL.FTZ R61, R35, R49.reuse ;  /* 0x00000031233d7220 */ /* 0x080fe20000410000 */
[----:B------:R-:W-:Y:S02]  /*a890*/  HADD2.F32 R43, -RZ, R43.H1_H1 ;  /* 0x3000002bff2b7230 */ /* 0x000fe40000004100 */
[C---:B------:R-:W-:Y:S01]  /*a8a0*/  FFMA.FTZ R35, R32.reuse, R49, -R59 ;  /* 0x0000003120237223 */ /* 0x040fe2000001083b */
[----:B------:R-:W-:Y:S02]  /*a8b0*/  HADD2.F32 R40, -RZ, R40.H1_H1 ;  /* 0x30000028ff287230 */ /* 0x000fe40000004100 */
[C---:B------:R-:W-:Y:S01]  /*a8c0*/  FMUL.FTZ R55, R33.reuse, R50 ;  /* 0x0000003221377220 */ /* 0x040fe20000410000 */
[----:B------:R-:W-:Y:S01]  /*a8d0*/  FFMA.FTZ R32, R32, R52, R61 ;  /* 0x0000003420207223 */ /* 0x000fe2000001003d */
[----:B------:R-:W-:Y:S01]  /*a8e0*/  HADD2.F32 R49, -RZ, R48.H1_H1 ;  /* 0x30000030ff317230 */ /* 0x000fe20000004100 */
[----:B------:R-:W-:Y:S01]  /*a8f0*/  F2FP.F16.E4M3.UNPACK_B R52, R53.H1 ;  /* 0x00000035ff34723e */ /* 0x000fe200030006ff */
[----:B------:R-:W-:Y:S01]  /*a900*/  FMUL.FTZ R57, R33, R43 ;  /* 0x0000002b21397220 */ /* 0x000fe20000410000 */
[----:B------:R-:W-:Y:S01]  /*a910*/  F2FP.F16.E4M3.UNPACK_B R48, R45.H1 ;  /* 0x0000002dff30723e */ /* 0x000fe200030006ff */
[----:B------:R-:W-:Y:S01]  /*a920*/  FFMA.FTZ R33, R40, R43, -R55 ;  /* 0x0000002b28217223 */ /* 0x000fe20000010837 */
[----:B------:R-:W-:-:S02]  /*a930*/  HADD2.F32 R51, -RZ, R51.H1_H1 ;  /* 0x30000033ff337230 */ /* 0x000fc40000004100 */
[----:B------:R-:W-:Y:S01]  /*a940*/  FFMA.FTZ R40, R40, R50, R57 ;  /* 0x0000003228287223 */ /* 0x000fe20000010039 */
[----:B------:R-:W-:Y:S02]  /*a950*/  HADD2.F32 R44, -RZ, R44.H1_H1 ;  /* 0x3000002cff2c7230 */ /* 0x000fe40000004100 */
[----:B------:R-:W-:Y:S02]  /*a960*/  HADD2.F32 R43, -RZ, R42.H1_H1 ;  /* 0x3000002aff2b7230 */ /* 0x000fe40000004100 */
[----:B------:R-:W-:Y:S02]  /*a970*/  HADD2.F32 R53, -RZ, R52.H0_H0 ;  /* 0x20000034ff357230 */ /* 0x000fe40000004100 */
[C---:B------:R-:W-:Y:S01]  /*a980*/  FMUL.FTZ R54, R44.reuse, R51 ;  /* 0x000000332c367220 */ /* 0x040fe20000410000 */
[----:B------:R-:W-:Y:S02]  /*a990*/  HADD2.F32 R42, -RZ, R47.H0_H0 ;  /* 0x2000002fff2a7230 */ /* 0x000fe40000004100 */
[----:B------:R-:W-:Y:S01]  /*a9a0*/  FMUL.FTZ R44, R44, R49 ;  /* 0x000000312c2c7220 */ /* 0x000fe20000410000 */
[----:B------:R-:W-:Y:S01]  /*a9b0*/  HADD2.F32 R50, -RZ, R48.H0_H0 ;  /* 0x20000030ff327230 */ /* 0x000fe20000004100 */
[----:B------:R-:W-:Y:S01]  /*a9c0*/  F2FP.SATFINITE.E4M3.F32.PACK_AB_MERGE_C R29, R40, R29, RZ ;  /* 0x0000001d281d723e */ /* 0x000fe200048070ff */
[----:B------:R-:W-:-:S02]  /*a9d0*/  HADD2.F32 R45, -RZ, R46.H0_H0 ;  /* 0x2000002eff2d7230 */ /* 0x000fc40000004100 */
[C---:B------:R-:W-:Y:S01]  /*a9e0*/  FMUL.FTZ R56, R42.reuse, R53 ;  /* 0x000000352a387220 */ /* 0x040fe20000410000 */
[----:B------:R-:W-:Y:S02]  /*a9f0*/  HADD2.F32 R55, -RZ, R52.H1_H1 ;  /* 0x30000034ff377230 */ /* 0x000fe40000004100 */
[-C--:B------:R-:W-:Y:S01]  /*aa00*/  FMUL.FTZ R58, R42, R50.reuse ;  /* 0x000000322a3a7220 */ /* 0x080fe20000410000 */
[C---:B------:R-:W-:Y:S01]  /*aa10*/  FFMA.FTZ R42, R43.reuse, R49, -R54 ;  /* 0x000000312b2a7223 */ /* 0x040fe20000010836 */
[----:B------:R-:W-:Y:S01]  /*aa20*/  FFMA.FTZ R43, R43, R51, R44 ;  /* 0x000000332b2b7223 */ /* 0x000fe2000001002c */
[C---:B------:R-:W-:Y:S01]  /*aa30*/  FFMA.FTZ R44, R45.reuse, R50, -R56 ;  /* 0x000000322d2c7223 */ /* 0x040fe20000010838 */
[----:B------:R-:W-:Y:S01]  /*aa40*/  FFMA.FTZ R45, R45, R53, R58 ;  /* 0x000000352d2d7223 */ /* 0x000fe2000001003a */
[----:B------:R-:W-:Y:S01]  /*aa50*/  F2FP.F16.E4M3.UNPACK_B R53, R38.H1 ;  /* 0x00000026ff35723e */ /* 0x000fe200030006ff */
[----:B------:R-:W-:Y:S01]  /*aa60*/  HADD2.F32 R51, -RZ, R48.H1_H1 ;  /* 0x30000030ff337230 */ /* 0x000fe20000004100 */
[----:B------:R-:W-:Y:S01]  /*aa70*/  F2FP.F16.E4M3.UNPACK_B R50, R20.H1 ;  /* 0x00000014ff32723e */ /* 0x000fe200030006ff */
[----:B------:R-:W-:Y:S01]  /*aa80*/  HADD2.F32 R48, -RZ, R47.H1_H1 ;  /* 0x3000002fff307230 */ /* 0x000fe20000004100 */
[----:B------:R-:W-:Y:S01]  /*aa90*/  F2FP.SATFINITE.E4M3.F32.PACK_AB_MERGE_C R13, R14, R13, R29 ;  /* 0x0000000d0e0d723e */ /* 0x000fe2000480701d */
[----:B------:R-:W-:-:S02]  /*aaa0*/  HADD2.F32 R54, -RZ, R53.H0_H0 ;  /* 0x20000035ff367230 */ /* 0x000fc40000004100 */
[----:B------:R-:W-:Y:S02]  /*aab0*/  HADD2.F32 R47, -RZ, R41.H0_H0 ;  /* 0x20000029ff2f7230 */ /* 0x000fe40000004100 */
        /* <DEDUP_REMOVED lines=11> */
[----:B------:R-:W-:Y:S02]  /*ab70*/  HADD2.F32 R54, -RZ, R53.H1_H1 ;  /* 0x30000035ff367230 */ /* 0x000fe40000004100 */
[C---:B------:R-:W-:Y:S01]  /*ab80*/  FFMA.FTZ R47, R46.reuse, R51, -R59 ;  /* 0x000000332e2f7223 */ /* 0x040fe2000001083b */
[----:B------:R-:W-:Y:S01]  /*ab90*/  HADD2.F32 R39, -RZ, R39.H1_H1 ;  /* 0x30000027ff277230 */ /* 0x000fe20000004100 */
[----:B------:R-:W-:Y:S01]  /*aba0*/  F2FP.F16.E4M3.UNPACK_B R50, R20 ;  /* 0x00000014ff32723e */ /* 0x000fe200020006ff */
[C---:B------:R-:W-:Y:S01]  /*abb0*/  FMUL.FTZ R53, R41.reuse, R52 ;  /* 0x0000003429357220 */ /* 0x040fe20000410000 */
[----:B------:R-:W-:Y:S01]  /*abc0*/  F2FP.F16.E4M3.UNPACK_B R51, R38 ;  /* 0x00000026ff33723e */ /* 0x000fe200020006ff */
[-C--:B------:R-:W-:Y:S01]  /*abd0*/  FMUL.FTZ R20, R41, R54.reuse ;  /* 0x0000003629147220 */ /* 0x080fe20000410000 */
[----:B------:R-:W-:Y:S01]  /*abe0*/  FFMA.FTZ R46, R46, R55, R56 ;  /* 0x000000372e2e7223 */ /* 0x000fe20000010038 */
[----:B------:R-:W-:Y:S01]  /*abf0*/  FFMA.FTZ R56, R39, R54, R53 ;  /* 0x0000003627387223 */ /* 0x000fe20000010035 */
[----:B------:R-:W-:-:S02]  /*ac00*/  HADD2.F32 R38, -RZ, R31.H0_H0 ;  /* 0x2000001fff267230 */ /* 0x000fc40000004100 */
[----:B------:R-:W-:Y:S01]  /*ac10*/  FFMA.FTZ R57, R39, R52, -R20 ;  /* 0x0000003427397223 */ /* 0x000fe20000010814 */
[--C-:B------:R-:W-:Y:S02]  /*ac20*/  HADD2.F32 R41, -RZ, R51.reuse.H0_H0 ;  /* 0x20000033ff297230 */ /* 0x100fe40000004100 */
[--C-:B------:R-:W-:Y:S02]  /*ac30*/  HADD2.F32 R39, -RZ, R50.reuse.H0_H0 ;  /* 0x20000032ff277230 */ /* 0x100fe40000004100 */
[----:B------:R-:W-:Y:S02]  /*ac40*/  HADD2.F32 R52, -RZ, R51.H1_H1 ;  /* 0x30000033ff347230 */ /* 0x000fe40000004100 */
[C---:B------:R-:W-:Y:S01]  /*ac50*/  FMUL.FTZ R53, R38.reuse, R41 ;  /* 0x0000002926357220 */ /* 0x040fe20000410000 */
[----:B------:R-:W-:Y:S02]  /*ac60*/  HADD2.F32 R31, -RZ, R31.H1_H1 ;  /* 0x3000001fff1f7230 */ /* 0x000fe40000004100 */
[----:B------:R-:W-:Y:S01]  /*ac70*/  FMUL.FTZ R55, R38, R39 ;  /* 0x0000002726377220 */ /* 0x000fe20000410000 */
[----:B------:R-:W-:Y:S01]  /*ac80*/  HADD2.F32 R20, -RZ, R15.H0_H0 ;  /* 0x2000000fff147230 */ /* 0x000fe20000004100 */
[----:B------:R-:W-:Y:S01]  /*ac90*/  F2FP.F16.E4M3.UNPACK_B R51, R4.H1 ;  /* 0x00000004ff33723e */ /* 0x000fe200030006ff */
[----:B------:R-:W-:-:S02]  /*aca0*/  HADD2.F32 R50, -RZ, R50.H1_H1 ;  /* 0x30000032ff327230 */ /* 0x000fc40000004100 */
[C---:B------:R-:W-:Y:S01]  /*acb0*/  FMUL.FTZ R54, R31.reuse, R52 ;  /* 0x000000341f367220 */ /* 0x040fe20000410000 */
[----:B------:R-:W-:Y:S02]  /*acc0*/  HADD2.F32 R15, -RZ, R15.H1_H1 ;  /* 0x3000000fff0f7230 */ /* 0x000fe40000004100 */
[C---:B------:R-:W-:Y:S01]  /*acd0*/  FFMA.FTZ R53, R20.reuse, R39, -R53 ;  /* 0x0000002714357223 */ /* 0x040fe20000010835 */
[----:B------:R-:W-:Y:S01]  /*ace0*/  FFMA.FTZ R55, R20, R41, R55 ;  /* 0x0000002914377223 */ /* 0x000fe20000010037 */
[----:B------:R-:W-:Y:S01]  /*acf0*/  F2FP.F16.E4M3.UNPACK_B R38, R12.H1 ;  /* 0x0000000cff26723e */ /* 0x000fe200030006ff */
[-C--:B------:R-:W-:Y:S01]  /*ad00*/  FMUL.FTZ R31, R31, R50.reuse ;  /* 0x000000321f1f7220 */ /* 0x080fe20000410000 */
[----:B------:R-:W-:Y:S02]  /*ad10*/  HADD2.F32 R41, -RZ, R51.H0_H0 ;  /* 0x20000033ff297230 */ /* 0x000fe40000004100 */
[----:B------:R-:W-:Y:S01]  /*ad20*/  FFMA.FTZ R54, R15, R50, -R54 ;  /* 0x000000320f367223 */ /* 0x000fe20000010836 */
[----:B------:R-:W-:-:S02]  /*ad30*/  HADD2.F32 R20, -RZ, R34.H0_H0 ;  /* 0x20000022ff147230 */ /* 0x000fc40000004100 */
[----:B------:R-:W-:Y:S01]  /*ad40*/  FFMA.FTZ R52, R15, R52, R31 ;  /* 0x000000340f347223 */ /* 0x000fe2000001001f */
[--C-:B------:R-:W-:Y:S01]  /*ad50*/  HADD2.F32 R31, -RZ, R38.reuse.H0_H0 ;  /* 0x20000026ff1f7230 */ /* 0x100fe20000004100 */
[----:B------:R-:W-:Y:S01]  /*ad60*/  F2FP.F16.E4M3.UNPACK_B R12, R12 ;  /* 0x0000000cff0c723e */ /* 0x000fe200020006ff */
[----:B------:R-:W-:Y:S02]  /*ad70*/  HADD2.F32 R39, -RZ, R38.H1_H1 ;  /* 0x30000026ff277230 */ /* 0x000fe40000004100 */
[C---:B------:R-:W-:Y:S01]  /*ad80*/  FMUL.FTZ R38, R20.reuse, R41 ;  /* 0x0000002914267220 */ /* 0x040fe20000410000 */
[----:B------:R-:W-:Y:S02]  /*ad90*/  HADD2.F32 R15, -RZ, R30.H0_H0 ;  /* 0x2000001eff0f7230 */ /* 0x000fe40000004100 */
[----:B------:R-:W-:Y:S01]  /*ada0*/  FMUL.FTZ R20, R20, R31 ;  /* 0x0000001f14147220 */ /* 0x000fe20000410000 */
[----:B------:R-:W-:Y:S01]  /*adb0*/  HADD2.F32 R51, -RZ, R51.H1_H1 ;  /* 0x30000033ff337230 */ /* 0x000fe20000004100 */
[----:B------:R-:W-:Y:S01]  /*adc0*/  F2FP.F16.E4M3.UNPACK_B R4, R4 ;  /* 0x00000004ff04723e */ /* 0x000fe200020006ff */
[----:B------:R-:W-:-:S02]  /*add0*/  HADD2.F32 R34, -RZ, R34.H1_H1 ;  /* 0x30000022ff227230 */ /* 0x000fc40000004100 */
[C---:B------:R-:W-:Y:S01]  /*ade0*/  FFMA.FTZ R38, R15.reuse, R31, -R38 ;  /* 0x0000001f0f267223 */ /* 0x040fe20000010826 */
[----:B------:R-:W-:Y:S02]  /*adf0*/  HADD2.F32 R30, -RZ, R30.H1_H1 ;  /* 0x3000001eff1e7230 */ /* 0x000fe40000004100 */
[----:B------:R-:W-:Y:S01]  /*ae00*/  FFMA.FTZ R41, R15, R41, R20 ;  /* 0x000000290f297223 */ /* 0x000fe20000010014 */
[--C-:B------:R-:W-:Y:S02]  /*ae10*/  HADD2.F32 R15, -RZ, R12.reuse.H0_H0 ;  /* 0x2000000cff0f7230 */ /* 0x100fe40000004100 */
[C---:B------:R-:W-:Y:S01]  /*ae20*/  FMUL.FTZ R31, R34.reuse, R51 ;  /* 0x00000033221f7220 */ /* 0x040fe20000410000 */
[-C--:B------:R-:W-:Y:S01]  /*ae30*/  FMUL.FTZ R34, R34, R39.reuse ;  /* 0x0000002722227220 */ /* 0x080fe20000410000 */
[----:B------:R-:W-:Y:S02]  /*ae40*/  HADD2.F32 R20, -RZ, R12.H1_H1 ;  /* 0x3000000cff147230 */ /* 0x000fe40000004100 */
[C---:B------:R-:W-:Y:S01]  /*ae50*/  FFMA.FTZ R59, R30.reuse, R39, -R31 ;  /* 0x000000271e3b7223 */ /* 0x040fe2000001081f */
[----:B------:R-:W-:Y:S01]  /*ae60*/  FFMA.FTZ R50, R30, R51, R34 ;  /* 0x000000331e327223 */ /* 0x000fe20000010022 */
[----:B------:R-:W-:-:S02]  /*ae70*/  HADD2.F32 R12, -RZ, R7.H0_H0 ;  /* 0x20000007ff0c7230 */ /* 0x000fc40000004100 */
[--C-:B------:R-:W-:Y:S01]  /*ae80*/  HADD2.F32 R30, -RZ, R4.reuse.H1_H1 ;  /* 0x30000004ff1e7230 */ /* 0x100fe20000004100 */
[----:B------:R-:W-:Y:S01]  /*ae90*/  F2FP.SATFINITE.E4M3.F32.PACK_AB_MERGE_C R38, R59, R38, RZ ;  /* 0x000000263b26723e */ /* 0x000fe200048070ff */
[----:B------:R-:W-:Y:S01]  /*aea0*/  HADD2.F32 R7, -RZ, R7.H1_H1 ;  /* 0x30000007ff077230 */ /* 0x000fe20000004100 */
[----:B------:R-:W-:Y:S01]  /*aeb0*/  F2FP.SATFINITE.E4M3.F32.PACK_AB_MERGE_C R41, R50, R41, RZ ;  /* 0x000000293229723e */ /* 0x000fe200048070ff */
[----:B------:R-:W-:Y:S02]  /*aec0*/  HADD2.F32 R31, -RZ, R4.H0_H0 ;  /* 0x20000004ff1f7230 */ /* 0x000fe40000004100 */
[--C-:B------:R-:W-:Y:S02]  /*aed0*/  HADD2.F32 R4, -RZ, R5.reuse.H0_H0 ;  /* 0x20000005ff047230 */ /* 0x100fe40000004100 */
[C---:B------:R-:W-:Y:S01]  /*aee0*/  FMUL.FTZ R34, R7.reuse, R30 ;  /* 0x0000001e07227220 */ /* 0x040fe20000410000 */
[----:B------:R-:W-:Y:S02]  /*aef0*/  HADD2.F32 R5, -RZ, R5.H1_H1 ;  /* 0x30000005ff057230 */ /* 0x000fe40000004100 */
[C---:B------:R-:W-:Y:S01]  /*af00*/  FMUL.FTZ R39, R12.reuse, R31 ;  /* 0x0000001f0c277220 */ /* 0x040fe20000410000 */
[-C--:B------:R-:W-:Y:S01]  /*af10*/  FMUL.FTZ R7, R7, R20.reuse ;  /* 0x0000001407077220 */ /* 0x080fe20000410000 */
[----:B------:R-:W-:Y:S01]  /*af20*/  FMUL.FTZ R12, R12, R15 ;  /* 0x0000000f0c0c7220 */ /* 0x000fe20000410000 */
[----:B------:R-:W-:-:S02]  /*af30*/  FFMA.FTZ R34, R5, R20, -R34 ;  /* 0x0000001405227223 */ /* 0x000fc40000010822 */
[----:B------:R-:W-:Y:S01]  /*af40*/  FFMA.FTZ R30, R5, R30, R7 ;  /* 0x0000001e051e7223 */ /* 0x000fe20000010007 */
[C---:B------:R-:W-:Y:S01]  /*af50*/  FFMA.FTZ R39, R4.reuse, R15, -R39 ;  /* 0x0000000f04277223 */ /* 0x040fe20000010827 */
[----:B------:R-:W-:Y:S01]  /*af60*/  FFMA.FTZ R31, R4, R31, R12 ;  /* 0x0000001f041f7223 */ /* 0x000fe2000001000c */
[----:B------:R-:W-:Y:S02]  /*af70*/  F2FP.SATFINITE.E4M3.F32.PACK_AB_MERGE_C R5, R33, R28, RZ ;  /* 0x0000001c2105723e */ /* 0x000fe400048070ff */
[----:B------:R-:W-:Y:S02]  /*af80*/  F2FP.SATFINITE.E4M3.F32.PACK_AB_MERGE_C R7, R47, R44, RZ ;  /* 0x0000002c2f07723e */ /* 0x000fe400048070ff */
[----:B------:R-:W-:Y:S02]  /*af90*/  F2FP.SATFINITE.E4M3.F32.PACK_AB_MERGE_C R4, R57, R48, RZ ;  /* 0x000000303904723e */ /* 0x000fe400048070ff */
[----:B------:R-:W-:Y:S02]  /*afa0*/  F2FP.SATFINITE.E4M3.F32.PACK_AB_MERGE_C R15, R46, R45, RZ ;  /* 0x0000002d2e0f723e */ /* 0x000fe400048070ff */
[----:B------:R-:W-:-:S02]  /*afb0*/  F2FP.SATFINITE.E4M3.F32.PACK_AB_MERGE_C R12, R56, R49, RZ ;  /* 0x00000031380c723e */ /* 0x000fc400048070ff */
[----:B------:R-:W-:Y:S02]  /*afc0*/  F2FP.SATFINITE.E4M3.F32.PACK_AB_MERGE_C R5, R21, R6, R5 ;  /* 0x000000061505723e */ /* 0x000fe40004807005 */
[----:B------:R-:W-:Y:S02]  /*afd0*/  F2FP.SATFINITE.E4M3.F32.PACK_AB_MERGE_C R7, R42, R35, R7 ;  /* 0x000000232a07723e */ /* 0x000fe40004807007 */
[----:B------:R-:W-:Y:S02]  /*afe0*/  F2FP.SATFINITE.E4M3.F32.PACK_AB_MERGE_C R4, R54, R53, R4 ;  /* 0x000000353604723e */ /* 0x000fe40004807004 */
[----:B------:R-:W-:Y:S02]  /*aff0*/  F2FP.SATFINITE.E4M3.F32.PACK_AB_MERGE_C R6, R34, R39, R38 ;  /* 0x000000272206723e */ /* 0x000fe40004807026 */
[----:B------:R-:W-:Y:S02]  /*b000*/  F2FP.SATFINITE.E4M3.F32.PACK_AB_MERGE_C R15, R43, R32, R15 ;  /* 0x000000202b0f723e */ /* 0x000fe4000480700f */
[----:B------:R-:W-:Y:S01]  /*b010*/  F2FP.SATFINITE.E4M3.F32.PACK_AB_MERGE_C R12, R52, R55, R12 ;  /* 0x00000037340c723e */ /* 0x000fe2000480700c */
[----:B------:R0:W-:Y:S01]  /*b020*/  STS.128 [R37+0xf000], R4 ;  /* 0x00f0000425007388 */ /* 0x0001e20000000c00 */
[----:B------:R-:W-:-:S05]  /*b030*/  F2FP.SATFINITE.E4M3.F32.PACK_AB_MERGE_C R14, R30, R31, R41 ;  /* 0x0000001f1e0e723e */ /* 0x000fca0004807029 */
[----:B------:R0:W-:Y:S02]  /*b040*/  STS.128 [R0+0xf000], R12 ;  /* 0x00f0000c00007388 */ /* 0x0001e40000000c00 */
.L_x_1216:
[----:B------:R-:W-:Y:S05]  /*b050*/  BSYNC B1 ;  /* 0x0000000000017941 */ /* 0x000fea0003800000 */
.L_x_1215:
[----:B------:R-:W-:Y:S05]  /*b060*/  @P1 BRA `(.L_x_1205) ;  /* 0x0000000c00f81947 */ /* 0x000fea0003800000 */
[----:B----4-:R-:W2:Y:S04]  /*b070*/  LDL R21, [R1+0x70] ;  /* 0x0000700001157983 */ /* 0x010ea80000100800 */
[----:B------:R-:W4:Y:S01]  /*b080*/  LDL R49, [R1+0x74] ;  /* 0x0000740001317983 */ /* 0x000f220000100800 */
[----:B0----5:R-:W-:Y:S02]  /*b090*/  SHF.R.U32.HI R0, RZ, 0x8, R24 ;  /* 0x00000008ff007819 */ /* 0x021fe40000011618 */
[----:B------:R-:W-:Y:S02]  /*b0a0*/  LOP3.LUT R5, R24, 0xff, RZ, 0xc0, !PT ;  /* 0x000000ff18057812 */ /* 0x000fe400078ec0ff */
[----:B------:R-:W-:Y:S02]  /*b0b0*/  LOP3.LUT R0, R0, 0xff, RZ, 0xc0, !PT ;  /* 0x000000ff00007812 */ /* 0x000fe400078ec0ff */
[----:B------:R-:W-:-:S02]  /*b0c0*/  SHF.R.U32.HI R14, RZ, 0x8, R25 ;  /* 0x00000008ff0e7819 */ /* 0x000fc40000011619 */
[----:B---3--:R-:W-:Y:S02]  /*b0d0*/  PRMT R20, R0, 0x7604, R5 ;  /* 0x0000760400147816 */ /* 0x008fe40000000005 */
[----:B------:R-:W-:Y:S02]  /*b0e0*/  LOP3.LUT R7, R25, 0xff, RZ, 0xc0, !PT ;  /* 0x000000ff19077812 */ /* 0x000fe400078ec0ff */
[----:B------:R-:W-:Y:S02]  /*b0f0*/  SHF.R.U32.HI R6, RZ, 0x8, R27 ;  /* 0x00000008ff067819 */ /* 0x000fe4000001161b */
[----:B------:R-:W-:Y:S02]  /*b100*/  LOP3.LUT R0, R14, 0xff, RZ, 0xc0, !PT ;  /* 0x000000ff0e007812 */ /* 0x000fe400078ec0ff */
[----:B------:R-:W-:Y:S02]  /*b110*/  LOP3.LUT R13, R27, 0xff, RZ, 0xc0, !PT ;  /* 0x000000ff1b0d7812 */ /* 0x000fe400078ec0ff */
[----:B------:R-:W-:-:S02]  /*b120*/  LOP3.LUT R6, R6, 0xff, RZ, 0xc0, !PT ;  /* 0x000000ff06067812 */ /* 0x000fc400078ec0ff */
[----:B------:R-:W-:Y:S02]  /*b130*/  PRMT R28, R0, 0x7604, R7 ;  /* 0x00007604001c7816 */ /* 0x000fe40000000007 */
[----:B------:R-:W-:Y:S02]  /*b140*/  SHF.R.U32.HI R12, RZ, 0x8, R8 ;  /* 0x00000008ff0c7819 */ /* 0x000fe40000011608 */
[----:B------:R-:W-:Y:S02]  /*b150*/  PRMT R32, R6, 0x7604, R13 ;  /* 0x0000760406207816 */ /* 0x000fe4000000000d */
[----:B------:R-:W-:Y:S02]  /*b160*/  LOP3.LUT R15, R8, 0xff, RZ, 0xc0, !PT ;  /* 0x000000ff080f7812 */ /* 0x000fe400078ec0ff */
[----:B------:R-:W-:Y:S02]  /*b170*/  LOP3.LUT R12, R12, 0xff, RZ, 0xc0, !PT ;  /* 0x000000ff0c0c7812 */ /* 0x000fe400078ec0ff */
[----:B------:R-:W-:-:S02]  /*b180*/  SHF.R.U32.HI R13, RZ, 0x8, R10 ;  /* 0x00000008ff0d7819 */ /* 0x000fc4000001160a */
[----:B------:R-:W-:Y:S02]  /*b190*/  PRMT R33, R12, 0x7604, R15 ;  /* 0x000076040c217816 */ /* 0x000fe4000000000f */
[----:B------:R-:W-:Y:S02]  /*b1a0*/  LOP3.LUT R14, R13, 0xff, RZ, 0xc0, !PT ;  /* 0x000000ff0d0e7812 */ /* 0x000fe400078ec0ff */
        /* <DEDUP_REMOVED lines=8> */
[----:B------:R-:W-:Y:S02]  /*b230*/  SHF.R.U32.HI R29, RZ, 0x8, R11 ;  /* 0x00000008ff1d7819 */ /* 0x000fe4000001160b */
[----:B------:R-:W-:-:S02]  /*b240*/  LOP3.LUT R34, R11, 0xff, RZ, 0xc0, !PT ;  /* 0x000000ff0b227812 */ /* 0x000fc400078ec0ff */
[----:B------:R-:W-:-:S04]  /*b250*/  SHF.R.U32.HI R31, RZ, 0x10, R27 ;  /* 0x00000010ff1f7819 */ /* 0x000fc8000001161b */
[----:B------:R-:W-:-:S04]  /*b260*/  LOP3.LUT R31, R31, 0xff, RZ, 0xc0, !PT ;  /* 0x000000ff1f1f7812 */ /* 0x000fc800078ec0ff */
[----:B------:R-:W-:Y:S02]  /*b270*/  PRMT R31, R31, 0x7054, R32 ;  /* 0x000070541f1f7816 */ /* 0x000fe40000000020 */
[----:B------:R-:W-:Y:S02]  /*b280*/  SHF.R.U32.HI R32, RZ, 0x10, R11 ;  /* 0x00000010ff207819 */ /* 0x000fe4000001160b */
[----:B------:R-:W-:Y:S02]  /*b290*/  LOP3.LUT R38, R31, 0xff000000, R27, 0xf8, !PT ;  /* 0xff0000001f267812 */ /* 0x000fe400078ef81b */
[----:B------:R-:W-:Y:S02]  /*b2a0*/  LOP3.LUT R32, R32, 0xff, RZ, 0xc0, !PT ;  /* 0x000000ff20207812 */ /* 0x000fe400078ec0ff */
[----:B--2---:R-:W-:Y:S02]  /*b2b0*/  LEA.HI R3, R3, R21, RZ, 0x1c ;  /* 0x0000001503037211 */ /* 0x004fe400078fe0ff */
[----:B------:R-:W-:-:S02]  /*b2c0*/  LOP3.LUT R21, R10, 0xff, RZ, 0xc0, !PT ;  /* 0x000000ff0a157812 */ /* 0x000fc400078ec0ff */
[C---:B------:R-:W-:Y:S01]  /*b2d0*/  LEA.HI R0, R3.reuse, R3, RZ, 0x1 ;  /* 0x0000000303007211 */ /* 0x040fe200078f08ff */
[----:B------:R-:W-:Y:S01]  /*b2e0*/  IMAD.SHL.U32 R3, R3, 0x10, RZ ;  /* 0x0000001003037824 */ /* 0x000fe200078e00ff */
[----:B------:R-:W-:Y:S01]  /*b2f0*/  PRMT R37, R14, 0x7604, R21 ;  /* 0x000076040e257816 */ /* 0x000fe20000000015 */
[----:B----4-:R-:W-:Y:S01]  /*b300*/  LDS.128 R4, [R49+0xf000] ;  /* 0x00f0000031047984 */ /* 0x010fe20000000c00 */
[----:B------:R-:W-:Y:S02]  /*b310*/  SHF.R.S32.HI R0, RZ, 0x1, R0 ;  /* 0x00000001ff007819 */ /* 0x000fe40000011400 */
[----:B------:R-:W-:Y:S02]  /*b320*/  LOP3.LUT R3, R63, 0x10, R3, 0xf8, !PT ;  /* 0x000000103f037812 */ /* 0x000fe400078ef803 */
[----:B------:R-:W-:Y:S01]  /*b330*/  SHF.R.U32.HI R21, RZ, 0x10, R25 ;  /* 0x00000010ff157819 */ /* 0x000fe20000011619 */
[----:B------:R-:W-:Y:S01]  /*b340*/  IMAD R13, R0, 0x1800, R62 ;  /* 0x00001800000d7824 */ /* 0x000fe200078e023e */
[----:B------:R-:W-:-:S02]  /*b350*/  LOP3.LUT R0, R3, R60, RZ, 0x3c, !PT ;  /* 0x0000003c03007212 */ /* 0x000fc400078e3cff */
[----:B------:R-:W-:Y:S02]  /*b360*/  LOP3.LUT R3, R29, 0xff, RZ, 0xc0, !PT ;  /* 0x000000ff1d037812 */ /* 0x000fe400078ec0ff */
[----:B------:R-:W-:Y:S02]  /*b370*/  IADD3 R0, R16, R13, R0 ;  /* 0x0000000d10007210 */ /* 0x000fe40007ffe000 */
[----:B-1----:R-:W-:Y:S02]  /*b380*/  PRMT R39, R3, 0x7604, R34 ;  /* 0x0000760403277816 */ /* 0x002fe40000000022 */
[----:B------:R-:W-:Y:S01]  /*b390*/  LOP3.LUT R21, R21, 0xff, RZ, 0xc0, !PT ;  /* 0x000000ff15157812 */ /* 0x000fe200078ec0ff */
[----:B------:R-:W0:Y:S01]  /*b3a0*/  LDS.128 R12, [R0+0xf000] ;  /* 0x00f00000000c7984 */ /* 0x000e220000000c00 */
[----:B------:R-:W-:Y:S02]  /*b3b0*/  SHF.R.U32.HI R3, RZ, 0x10, R24 ;  /* 0x00000010ff037819 */ /* 0x000fe40000011618 */
[----:B------:R-:W-:-:S02]  /*b3c0*/  SHF.R.U32.HI R29, RZ, 0x10, R26 ;  /* 0x00000010ff1d7819 */ /* 0x000fc4000001161a */
[----:B------:R-:W-:Y:S02]  /*b3d0*/  PRMT R21, R21, 0x7054, R28 ;  /* 0x0000705415157816 */ /* 0x000fe4000000001c */
[----:B------:R-:W-:Y:S02]  /*b3e0*/  LOP3.LUT R3, R3, 0xff, RZ, 0xc0, !PT ;  /* 0x000000ff03037812 */ /* 0x000fe400078ec0ff */
[----:B------:R-:W-:Y:S02]  /*b3f0*/  SHF.R.U32.HI R28, RZ, 0x10, R9 ;  /* 0x00000010ff1c7819 */ /* 0x000fe40000011609 */
[----:B------:R-:W-:Y:S02]  /*b400*/  LOP3.LUT R29, R29, 0xff, RZ, 0xc0, !PT ;  /* 0x000000ff1d1d7812 */ /* 0x000fe400078ec0ff */
[----:B------:R-:W-:Y:S02]  /*b410*/  PRMT R3, R3, 0x7054, R20 ;  /* 0x0000705403037816 */ /* 0x000fe40000000014 */
[----:B------:R-:W-:-:S02]  /*b420*/  LOP3.LUT R28, R28, 0xff, RZ, 0xc0, !PT ;  /* 0x000000ff1c1c7812 */ /* 0x000fc400078ec0ff */
[----:B------:R-:W-:Y:S02]  /*b430*/  SHF.R.U32.HI R20, RZ, 0x10, R8 ;  /* 0x00000010ff147819 */ /* 0x000fe40000011608 */
[----:B------:R-:W-:Y:S02]  /*b440*/  PRMT R29, R29, 0x7054, R30 ;  /* 0x000070541d1d7816 */ /* 0x000fe4000000001e */
[----:B------:R-:W-:Y:S02]  /*b450*/  SHF.R.U32.HI R30, RZ, 0x10, R10 ;  /* 0x00000010ff1e7819 */ /* 0x000fe4000001160a */
[----:B------:R-:W-:Y:S02]  /*b460*/  PRMT R35, R28, 0x7054, R35 ;  /* 0x000070541c237816 */ /* 0x000fe40000000023 */
[----:B------:R-:W-:Y:S02]  /*b470*/  LOP3.LUT R20, R20, 0xff, RZ, 0xc0, !PT ;  /* 0x000000ff14147812 */ /* 0x000fe400078ec0ff */
[----:B------:R-:W-:-:S02]  /*b480*/  LOP3.LUT R30, R30, 0xff, RZ, 0xc0, !PT ;  /* 0x000000ff1e1e7812 */ /* 0x000fc400078ec0ff */
[----:B------:R-:W-:Y:S02]  /*b490*/  PRMT R41, R32, 0x7054, R39 ;  /* 0x0000705420297816 */ /* 0x000fe40000000027 */
[----:B------:R-:W-:Y:S02]  /*b4a0*/  LOP3.LUT R39, R35, 0xff000000, R9, 0xf8, !PT ;  /* 0xff00000023277812 */ /* 0x000fe400078ef809 */
[----:B------:R-:W-:Y:S02]  /*b4b0*/  PRMT R33, R20, 0x7054, R33 ;  /* 0x0000705414217816 */ /* 0x000fe40000000021 */
[----:B------:R-:W-:Y:S02]  /*b4c0*/  LOP3.LUT R28, R21, 0xff000000, R25, 0xf8, !PT ;  /* 0xff000000151c7812 */ /* 0x000fe400078ef819 */
[----:B------:R-:W-:Y:S02]  /*b4d0*/  LOP3.LUT R20, R3, 0xff000000, R24, 0xf8, !PT ;  /* 0xff00000003147812 */ /* 0x000fe400078ef818 */
[----:B------:R-:W-:-:S02]  /*b4e0*/  PRMT R37, R30, 0x7054, R37 ;  /* 0x000070541e257816 */ /* 0x000fc40000000025 */
[----:B------:R-:W-:Y:S02]  /*b4f0*/  LOP3.LUT R3, R29, 0xff000000, R26, 0xf8, !PT ;  /* 0xff0000001d037812 */ /* 0x000fe400078ef81a */
[----:B------:R-:W-:Y:S02]  /*b500*/  F2FP.F16.E4M3.UNPACK_B R40, R39 ;  /* 0x00000027ff28723e */ /* 0x000fe400020006ff */
[----:B0-----:R-:W-:Y:S02]  /*b510*/  F2FP.F16.E4M3.UNPACK_B R26, R13 ;  /* 0x0000000dff1a723e */ /* 0x001fe400020006ff */
[----:B------:R-:W-:Y:S01]  /*b520*/  F2FP.F16.E4M3.UNPACK_B R32, R28 ;  /* 0x0000001cff20723e */ /* 0x000fe200020006ff */
[----:B------:R-:W-:Y:S01]  /*b530*/  HADD2.F32 R42, -RZ, R40.H0_H0 ;  /* 0x20000028ff2a7230 */ /* 0x000fe20000004100 */
[----:B------:R-:W-:Y:S02]  /*b540*/  LOP3.LUT R21, R33, 0xff000000, R8, 0xf8, !PT ;  /* 0xff00000021157812 */ /* 0x000fe400078ef808 */
[----:B------:R-:W-:Y:S01]  /*b550*/  LOP3.LUT R8, R37, 0xff000000, R10, 0xf8, !PT ;  /* 0xff00000025087812 */ /* 0x000fe200078ef80a */
[----:B------:R-:W-:Y:S01]  /*b560*/  HADD2.F32 R34, -RZ, R32.H0_H0 ;  /* 0x20000020ff227230 */ /* 0x000fe20000004100 */
[----:B------:R-:W-:-:S02]  /*b570*/  F2FP.F16.E4M3.UNPACK_B R10, R5 ;  /* 0x00000005ff0a723e */ /* 0x000fc400020006ff */
[----:B------:R-:W-:Y:S01]  /*b580*/  F2FP.F16.E4M3.UNPACK_B R25, R5.H1 ;  /* 0x00000005ff19723e */ /* 0x000fe200030006ff */
[----:B------:R-:W-:Y:S01]  /*b590*/  HADD2.F32 R5, -RZ, R26.H0_H0 ;  /* 0x2000001aff057230 */ /* 0x000fe20000004100 */
[-C--:B------:R-:W-:Y:S01]  /*b5a0*/  F2FP.F16.E4M3.UNPACK_B R24, R12.reuse ;  /* 0x0000000cff18723e */ /* 0x080fe200020006ff */
[----:B------:R-:W-:Y:S01]  /*b5b0*/  HADD2.F32 R9, -RZ, R10.H0_H0 ;  /* 0x2000000aff097230 */ /* 0x000fe20000004100 */
[----:B------:R-:W-:Y:S01]  /*b5c0*/  F2FP.F16.E4M3.UNPACK_B R30, R12.H1 ;  /* 0x0000000cff1e723e */ /* 0x000fe200030006ff */
[----:B------:R-:W-:Y:S01]  /*b5d0*/  HADD2.F32 R26, -RZ, R26.H1_H1 ;  /* 0x3000001aff1a7230 */ /* 0x000fe20000004100 */
[----:B------:R-:W-:Y:S01]  /*b5e0*/  F2FP.F16.E4M3.UNPACK_B R27, R13.H1 ;  /* 0x0000000dff1b723e */ /* 0x000fe200030006ff */
[C---:B------:R-:W-:Y:S01]  /*b5f0*/  FMUL.FTZ R12, R5.reuse, R42 ;  /* 0x0000002a050c7220 */ /* 0x040fe20000410000 */
[----:B------:R-:W-:Y:S01]  /*b600*/  FMUL.FTZ R13, R5, R34 ;  /* 0x00000022050d7220 */ /* 0x000fe20000410000 */
[----:B------:R-:W-:Y:S01]  /*b610*/  F2FP.F16.E4M3.UNPACK_B R39, R39.H1 ;  /* 0x00000027ff27723e */ /* 0x000fe200030006ff */
[----:B------:R-:W-:Y:S01]  /*b620*/  HADD2.F32 R10, -RZ, R10.H1_H1 ;  /* 0x3000000aff0a7230 */ /* 0x000fe20000004100 */
[----:B------:R-:W-:Y:S01]  /*b630*/  F2FP.F16.E4M3.UNPACK_B R28, R28.H1 ;  /* 0x0000001cff1c723e */ /* 0x000fe200030006ff */
[----:B------:R-:W-:Y:S01]  /*b640*/  FFMA.FTZ R5, R9, R34, -R12 ;  /* 0x0000002209057223 */ /* 0x000fe2000001080c */
[----:B------:R-:W-:Y:S01]  /*b650*/  LOP3.LUT R43, R41, 0xff000000, R11, 0xf8, !PT ;  /* 0xff000000292b7812 */ /* 0x000fe200078ef80b */
[----:B------:R-:W-:Y:S01]  /*b660*/  FFMA.FTZ R9, R9, R42, R13 ;  /* 0x0000002a09097223 */ /* 0x000fe2000001000d */
[----:B------:R-:W-:Y:S01]  /*b670*/  HADD2.F32 R41, -RZ, R40.H1_H1 ;  /* 0x30000028ff297230 */ /* 0x000fe20000004100 */
[-C--:B------:R-:W-:Y:S01]  /*b680*/  F2FP.F16.E4M3.UNPACK_B R33, R15.reuse ;  /* 0x0000000fff21723e */ /* 0x080fe200020006ff */
[----:B------:R-:W-:Y:S01]  /*b690*/  HADD2.F32 R13, -RZ, R32.H1_H1 ;  /* 0x30000020ff0d7230 */ /* 0x000fe20000004100 */
[----:B------:R-:W-:Y:S01]  /*b6a0*/  F2FP.F16.E4M3.UNPACK_B R37, R15.H1 ;  /* 0x0000000fff25723e */ /* 0x000fe200030006ff */
[----:B------:R-:W-:-:S02]  /*b6b0*/  HADD2.F32 R34, -RZ, R39.H0_H0 ;  /* 0x20000027ff227230 */ /* 0x000fc40000004100 */
[C---:B------:R-:W-:Y:S01]  /*b6c0*/  FMUL.FTZ R45, R26.reuse, R41 ;  /* 0x000000291a2d7220 */ /* 0x040fe20000410000 */
[----:B------:R-:W-:Y:S02]  /*b6d0*/  HADD2.F32 R12, -RZ, R27.H0_H0 ;  /* 0x2000001bff0c7230 */ /* 0x000fe40000004100 */
[----:B------:R-:W-:Y:S01]  /*b6e0*/  FMUL.FTZ R26, R26, R13 ;  /* 0x0000000d1a1a7220 */ /* 0x000fe20000410000 */
[--C-:B------:R-:W-:Y:S01]  /*b6f0*/  HADD2.F32 R32, -RZ, R28.reuse.H0_H0 ;  /* 0x2000001cff207230 */ /* 0x100fe20000004100 */
[----:B------:R-:W-:Y:S01]  /*b700*/  F2FP.F16.E4M3.UNPACK_B R31, R7 ;  /* 0x00000007ff1f723e */ /* 0x000fe200020006ff */
[----:B------:R-:W-:Y:S02]  /*b710*/  HADD2.F32 R15, -RZ, R25.H0_H0 ;  /* 0x20000019ff0f7230 */ /* 0x000fe40000004100 */
[C---:B------:R-:W-:Y:S01]  /*b720*/  FMUL.FTZ R40, R12.reuse, R34 ;  /* 0x000000220c287220 */ /* 0x040fe20000410000 */
[----:B------:R-:W-:Y:S02]  /*b730*/  HADD2.F32 R27, -RZ, R27.H1_H1 ;  /* 0x3000001bff1b7230 */ /* 0x000fe40000004100 */
[-C--:B------:R-:W-:Y:S01]  /*b740*/  FMUL.FTZ R47, R12, R32.reuse ;  /* 0x000000200c2f7220 */ /* 0x080fe20000410000 */
[C---:B------:R-:W-:Y:S01]  /*b750*/  FFMA.FTZ R12, R10.reuse, R13, -R45 ;  /* 0x0000000d0a0c7223 */ /* 0x040fe2000001082d */
[C---:B------:R-:W-:Y:S01]  /*b760*/  FFMA.FTZ R13, R15.reuse, R32, -R40 ;  /* 0x000000200f0d7223 */ /* 0x040fe20000010828 */
[----:B------:R-:W-:Y:S01]  /*b770*/  FFMA.FTZ R10, R10, R41, R26 ;  /* 0x000000290a0a7223 */ /* 0x000fe2000001001a */
[----:B------:R-:W-:Y:S01]  /*b780*/  FFMA.FTZ R15, R15, R34, R47 ;  /* 0x000000220f0f7223 */ /* 0x000fe2000001002f */
[----:B------:R-:W-:Y:S01]  /*b790*/  F2FP.F16.E4M3.UNPACK_B R41, R43 ;  /* 0x0000002bff29723e */ /* 0x000fe200020006ff */
        /* <DEDUP_REMOVED lines=8> */
[----:B------:R-:W-:Y:S01]  /*b820*/  HADD2.F32 R39, -RZ, R34.H0_H0 ;  /* 0x20000022ff277230 */ /* 0x000fe20000004100 */
[----:B------:R-:W-:Y:S01]  /*b830*/  F2FP.F16.E4M3.UNPACK_B R35, R7.H1 ;  /* 0x00000007ff23723e */ /* 0x000fe200030006ff */
[----:B------:R-:W-:Y:S02]  /*b840*/  HADD2.F32 R25, -RZ, R25.H1_H1 ;  /* 0x30000019ff197230 */ /* 0x000fe40000004100 */
[C---:B------:R-:W-:Y:S01]  /*b850*/  FMUL.FTZ R47, R26.reuse, R45 ;  /* 0x0000002d1a2f7220 */ /* 0x040fe20000410000 */
[----:B------:R-:W-:Y:S02]  /*b860*/  HADD2.F32 R32, -RZ, R31.H0_H0 ;  /* 0x2000001fff207230 */ /* 0x000fe40000004100 */
[----:B------:R-:W-:Y:S01]  /*b870*/  FMUL.FTZ R44, R26, R39 ;  /* 0x000000271a2c7220 */ /* 0x000fe20000410000 */
[----:B------:R-:W-:-:S02]  /*b880*/  HADD2.F32 R41, -RZ, R41.H1_H1 ;  /* 0x30000029ff297230 */ /* 0x000fc40000004100 */
[C---:B------:R-:W-:Y:S01]  /*b890*/  FFMA.FTZ R26, R25.reuse, R28, -R42 ;  /* 0x0000001c191a7223 */ /* 0x040fe2000001082a */
[----:B------:R-:W-:Y:S01]  /*b8a0*/  F2FP.F16.E4M3.UNPACK_B R42, R43.H1 ;  /* 0x0000002bff2a723e */ /* 0x000fe200030006ff */
[----:B------:R-:W-:Y:S01]  /*b8b0*/  FFMA.FTZ R28, R25, R40, R27 ;  /* 0x00000028191c7223 */ /* 0x000fe2000001001b */
[C---:B------:R-:W-:Y:S01]  /*b8c0*/  FFMA.FTZ R27, R32.reuse, R39, -R47 ;  /* 0x00000027201b7223 */ /* 0x040fe2000001082f */
[----:B------:R-:W-:Y:S01]  /*b8d0*/  FFMA.FTZ R25, R32, R45, R44 ;  /* 0x0000002d20197223 */ /* 0x000fe2000001002c */
[----:B------:R-:W-:Y:S01]  /*b8e0*/  HADD2.F32 R32, -RZ, R33.H1_H1 ;  /* 0x30000021ff207230 */ /* 0x000fe20000004100 */
[-C--:B------:R-:W-:Y:S01]  /*b8f0*/  F2FP.F16.E4M3.UNPACK_B R29, R4.reuse.H1 ;  /* 0x00000004ff1d723e */ /* 0x080fe200030006ff */
[----:B------:R-:W-:Y:S01]  /*b900*/  HADD2.F32 R39, -RZ, R34.H1_H1 ;  /* 0x30000022ff277230 */ /* 0x000fe20000004100 */
[----:B------:R-:W-:Y:S01]  /*b910*/  F2FP.F16.E4M3.UNPACK_B R11, R4 ;  /* 0x00000004ff0b723e */ /* 0x000fe200020006ff */
[----:B------:R-:W-:Y:S02]  /*b920*/  HADD2.F32 R43, -RZ, R42.H0_H0 ;  /* 0x2000002aff2b7230 */ /* 0x000fe40000004100 */
[----:B------:R-:W-:Y:S01]  /*b930*/  FMUL.FTZ R44, R32, R41 ;  /* 0x00000029202c7220 */ /* 0x000fe20000410000 */
[----:B------:R-:W-:-:S02]  /*b940*/  HADD2.F32 R34, -RZ, R37.H0_H0 ;  /* 0x20000025ff227230 */ /* 0x000fc40000004100 */
[----:B------:R-:W-:Y:S01]  /*b950*/  FMUL.FTZ R32, R32, R39 ;  /* 0x0000002720207220 */ /* 0x000fe20000410000 */
[----:B------:R-:W-:Y:S01]  /*b960*/  HADD2.F32 R40, -RZ, R38.H0_H0 ;  /* 0x20000026ff287230 */ /* 0x000fe20000004100 */
[----:B------:R-:W-:Y:S01]  /*b970*/  F2FP.F16.E4M3.UNPACK_B R4, R6 ;  /* 0x00000006ff04723e */ /* 0x000fe200020006ff */
[----:B------:R-:W-:Y:S02]  /*b980*/  HADD2.F32 R31, -RZ, R31.H1_H1 ;  /* 0x3000001fff1f7230 */ /* 0x000fe40000004100 */
[C---:B------:R-:W-:Y:S01]  /*b990*/  FMUL.FTZ R46, R34.reuse, R43 ;  /* 0x0000002b222e7220 */ /* 0x040fe20000410000 */
[--C-:B------:R-:W-:Y:S02]  /*b9a0*/  HADD2.F32 R33, -RZ, R35.reuse.H0_H0 ;  /* 0x20000023ff217230 */ /* 0x100fe40000004100 */
[-C--:B------:R-:W-:Y:S01]  /*b9b0*/  FMUL.FTZ R48, R34, R40.reuse ;  /* 0x0000002822307220 */ /* 0x080fe20000410000 */
[----:B------:R-:W-:Y:S02]  /*b9c0*/  HADD2.F32 R35, -RZ, R35.H1_H1 ;  /* 0x30000023ff237230 */ /* 0x000fe40000004100 */
        /* <DEDUP_REMOVED lines=8> */
[----:B------:R-:W-:Y:S01]  /*ba50*/  F2FP.F16.E4M3.UNPACK_B R7, R6.H1 ;  /* 0x00000006ff07723e */ /* 0x000fe200030006ff */
[----:B------:R-:W-:Y:S01]  /*ba60*/  HADD2.F32 R40, -RZ, R38.H1_H1 ;  /* 0x30000026ff287230 */ /* 0x000fe20000004100 */
[----:B------:R-:W-:Y:S01]  /*ba70*/  F2FP.F16.E4M3.UNPACK_B R6, R14 ;  /* 0x0000000eff06723e */ /* 0x000fe200020006ff */
[----:B------:R-:W-:-:S02]  /*ba80*/  HADD2.F32 R38, -RZ, R30.H0_H0 ;  /* 0x2000001eff267230 */ /* 0x000fc40000004100 */
[C---:B------:R-:W-:Y:S01]  /*ba90*/  FMUL.FTZ R50, R39.reuse, R46 ;  /* 0x0000002e27327220 */ /* 0x040fe20000410000 */
[----:B------:R-:W-:Y:S02]  /*baa0*/  HADD2.F32 R42, -RZ, R41.H0_H0 ;  /* 0x20000029ff2a7230 */ /* 0x000fe40000004100 */
[----:B------:R-:W-:Y:S01]  /*bab0*/  FMUL.FTZ R45, R39, R40 ;  /* 0x00000028272d7220 */ /* 0x000fe20000410000 */
[----:B------:R-:W-:Y:S01]  /*bac0*/  HADD2.F32 R44, -RZ, R43.H0_H0 ;  /* 0x2000002bff2c7230 */ /* 0x000fe20000004100 */
[----:B------:R-:W-:Y:S01]  /*bad0*/  F2FP.F16.E4M3.UNPACK_B R14, R14.H1 ;  /* 0x0000000eff0e723e */ /* 0x000fe200030006ff */
[----:B------:R-:W-:Y:S02]  /*bae0*/  HADD2.F32 R37, -RZ, R29.H0_H0 ;  /* 0x2000001dff257230 */ /* 0x000fe40000004100 */
[C---:B------:R-:W-:Y:S01]  /*baf0*/  FMUL.FTZ R39, R38.reuse, R42 ;  /* 0x0000002a26277220 */ /* 0x040fe20000410000 */
[----:B------:R-:W-:Y:S02]  /*bb00*/  HADD2.F32 R43, -RZ, R43.H1_H1 ;  /* 0x3000002bff2b7230 */ /* 0x000fe40000004100 */
[----:B------:R-:W-:Y:S01]  /*bb10*/  FMUL.FTZ R48, R38, R44 ;  /* 0x0000002c26307220 */ /* 0x000fe20000410000 */
[C---:B------:R-:W-:Y:S01]  /*bb20*/  FFMA.FTZ R38, R35.reuse, R40, -R50 ;  /* 0x0000002823267223 */ /* 0x040fe20000010832 */
[----:B------:R-:W-:Y:S01]  /*bb30*/  FFMA.FTZ R40, R35, R46, R45 ;  /* 0x0000002e23287223 */ /* 0x000fe2000001002d */
[----:B------:R-:W-:Y:S01]  /*bb40*/  FFMA.FTZ R45, R37, R44, R39 ;  /* 0x0000002c252d7223 */ /* 0x000fe20000010027 */
[----:B------:R-:W-:Y:S01]  /*bb50*/  HADD2.F32 R30, -RZ, R30.H1_H1 ;  /* 0x3000001eff1e7230 */ /* 0x000fe20000004100 */
[----:B------:R-:W-:Y:S01]  /*bb60*/  F2FP.F16.E4M3.UNPACK_B R39, R21 ;  /* 0x00000015ff27723e */ /* 0x000fe200020006ff */
[----:B------:R-:W-:-:S02]  /*bb70*/  HADD2.F32 R41, -RZ, R41.H1_H1 ;  /* 0x30000029ff297230 */ /* 0x000fc40000004100 */
[----:B------:R-:W-:Y:S01]  /*bb80*/  FFMA.FTZ R35, R37, R42, -R48 ;  /* 0x0000002a25237223 */ /* 0x000fe20000010830 */
[----:B------:R-:W-:Y:S01]  /*bb90*/  HADD2.F32 R29, -RZ, R29.H1_H1 ;  /* 0x3000001dff1d7230 */ /* 0x000fe20000004100 */
[----:B------:R-:W-:Y:S01]  /*bba0*/  F2FP.F16.E4M3.UNPACK_B R37, R20 ;  /* 0x00000014ff25723e */ /* 0x000fe200020006ff */
[C---:B------:R-:W-:Y:S01]  /*bbb0*/  FMUL.FTZ R20, R30.reuse, R43 ;  /* 0x0000002b1e147220 */ /* 0x040fe20000410000 */
[----:B------:R-:W-:Y:S01]  /*bbc0*/  FMUL.FTZ R42, R30, R41 ;  /* 0x000000291e2a7220 */ /* 0x000fe20000410000 */
[----:B------:R-:W-:Y:S01]  /*bbd0*/  HADD2.F32 R30, -RZ, R39.H0_H0 ;  /* 0x20000027ff1e7230 */ /* 0x000fe20000004100 */
[----:B------:R-:W-:Y:S01]  /*bbe0*/  F2FP.SATFINITE.E4M3.F32.PACK_AB_MERGE_C R13, R26, R13, RZ ;  /* 0x0000000d1a0d723e */ /* 0x000fe200048070ff */
[----:B------:R-:W-:Y:S02]  /*bbf0*/  HADD2.F32 R21, -RZ, R24.H0_H0 ;  /* 0x20000018ff157230 */ /* 0x000fe40000004100 */
[C---:B------:R-:W-:Y:S01]  /*bc00*/  FFMA.FTZ R46, R29.reuse, R41, -R20 ;  /* 0x000000291d2e7223 */ /* 0x040fe20000010814 */
[----:B------:R-:W-:Y:S01]  /*bc10*/  FFMA.FTZ R48, R29, R43, R42 ;  /* 0x0000002b1d307223 */ /* 0x000fe2000001002a */
[----:B------:R-:W-:Y:S01]  /*bc20*/  HADD2.F32 R29, -RZ, R37.H0_H0 ;  /* 0x20000025ff1d7230 */ /* 0x000fe20000004100 */
[----:B------:R-:W-:Y:S01]  /*bc30*/  F2FP.SATFINITE.E4M3.F32.PACK_AB_MERGE_C R15, R28, R15, RZ ;  /* 0x0000000f1c0f723e */ /* 0x000fe200048070ff */
[----:B------:R-:W-:-:S02]  /*bc40*/  HADD2.F32 R20, -RZ, R11.H0_H0 ;  /* 0x2000000bff147230 */ /* 0x000fc40000004100 */
[C---:B------:R-:W-:Y:S01]  /*bc50*/  FMUL.FTZ R41, R21.reuse, R30 ;  /* 0x0000001e15297220 */ /* 0x040fe20000410000 */
[----:B------:R-:W-:Y:S02]  /*bc60*/  HADD2.F32 R39, -RZ, R39.H1_H1 ;  /* 0x30000027ff277230 */ /* 0x000fe40000004100 */
[-C--:B------:R-:W-:Y:S01]  /*bc70*/  FMUL.FTZ R21, R21, R29.reuse ;  /* 0x0000001d15157220 */ /* 0x080fe20000410000 */
[----:B------:R-:W-:Y:S02]  /*bc80*/  HADD2.F32 R24, -RZ, R24.H1_H1 ;  /* 0x30000018ff187230 */ /* 0x000fe40000004100 */
[----:B------:R-:W-:Y:S01]  /*bc90*/  FFMA.FTZ R41, R20, R29, -R41 ;  /* 0x0000001d14297223 */ /* 0x000fe20000010829 */
[----:B------:R-:W-:Y:S01]  /*bca0*/  HADD2.F32 R37, -RZ, R37.H1_H1 ;  /* 0x30000025ff257230 */ /* 0x000fe20000004100 */
[----:B------:R-:W-:Y:S01]  /*bcb0*/  F2FP.F16.E4M3.UNPACK_B R29, R8.H1 ;  /* 0x00000008ff1d723e */ /* 0x000fe200030006ff */
[----:B------:R-:W-:Y:S02]  /*bcc0*/  HADD2.F32 R11, -RZ, R11.H1_H1 ;  /* 0x3000000bff0b7230 */ /* 0x000fe40000004100 */
[----:B------:R-:W-:Y:S01]  /*bcd0*/  FMUL.FTZ R44, R24, R39 ;  /* 0x00000027182c7220 */ /* 0x000fe20000410000 */
[----:B------:R-:W-:Y:S01]  /*bce0*/  FFMA.FTZ R42, R20, R30, R21 ;  /* 0x0000001e142a7223 */ /* 0x000fe20000010015 */
        /* <DEDUP_REMOVED lines=16> */
[----:B------:R-:W-:Y:S01]  /*bdf0*/  HADD2.F32 R7, -RZ, R7.H1_H1 ;  /* 0x30000007ff077230 */ /* 0x000fe20000004100 */
[----:B------:R-:W-:Y:S01]  /*be00*/  F2FP.SATFINITE.E4M3.F32.PACK_AB_MERGE_C R5, R12, R5, R13 ;  /* 0x000000050c05723e */ /* 0x000fe2000480700d */
[--C-:B------:R-:W-:Y:S02]  /*be10*/  HADD2.F32 R11, -RZ, R3.reuse.H1_H1 ;  /* 0x30000003ff0b7230 */ /* 0x100fe40000004100 */
[C---:B------:R-:W-:Y:S01]  /*be20*/  FMUL.FTZ R24, R14.reuse, R29 ;  /* 0x0000001d0e187220 */ /* 0x040fe20000410000 */
[----:B------:R-:W-:Y:S01]  /*be30*/  FMUL.FTZ R52, R14, R21 ;  /* 0x000000150e347220 */ /* 0x000fe20000410000 */
[----:B------:R-:W-:Y:S01]  /*be40*/  F2FP.F16.E4M3.UNPACK_B R14, R8 ;  /* 0x00000008ff0e723e */ /* 0x000fe200020006ff */
[----:B------:R-:W-:-:S02]  /*be50*/  HADD2.F32 R8, -RZ, R3.H0_H0 ;  /* 0x20000003ff087230 */ /* 0x000fc40000004100 */
[C---:B------:R-:W-:Y:S01]  /*be60*/  FFMA.FTZ R37, R7.reuse, R21, -R24 ;  /* 0x0000001507257223 */ /* 0x040fe20000010818 */
[----:B------:R-:W-:Y:S01]  /*be70*/  FFMA.FTZ R43, R7, R29, R52 ;  /* 0x0000001d072b7223 */ /* 0x000fe20000010034 */
[----:B------:R-:W-:Y:S01]  /*be80*/  HADD2.F32 R7, -RZ, R6.H0_H0 ;  /* 0x20000006ff077230 */ /* 0x000fe20000004100 */
[----:B------:R-:W-:Y:S01]  /*be90*/  F2FP.SATFINITE.E4M3.F32.PACK_AB_MERGE_C R9, R10, R9, R15 ;  /* 0x000000090a09723e */ /* 0x000fe2000480700f */
[--C-:B------:R-:W-:Y:S01]  /*bea0*/  HADD2.F32 R20, -RZ, R14.reuse.H0_H0 ;  /* 0x2000000eff147230 */ /* 0x100fe20000004100 */
[----:B------:R-:W-:Y:S01]  /*beb0*/  F2FP.SATFINITE.E4M3.F32.PACK_AB_MERGE_C R37, R37, R50, RZ ;  /* 0x000000322525723e */ /* 0x000fe200048070ff */
[----:B------:R-:W-:Y:S01]  /*bec0*/  HADD2.F32 R21, -RZ, R14.H1_H1 ;  /* 0x3000000eff157230 */ /* 0x000fe20000004100 */
[----:B------:R-:W-:Y:S01]  /*bed0*/  F2FP.SATFINITE.E4M3.F32.PACK_AB_MERGE_C R30, R43, R30, RZ ;  /* 0x0000001e2b1e723e */ /* 0x000fe200048070ff */
[----:B------:R-:W-:Y:S02]  /*bee0*/  HADD2.F32 R6, -RZ, R6.H1_H1 ;  /* 0x30000006ff067230 */ /* 0x000fe40000004100 */
[----:B------:R-:W-:Y:S01]  /*bef0*/  FMUL.FTZ R14, R7, R20 ;  /* 0x00000014070e7220 */ /* 0x000fe20000410000 */
[----:B------:R-:W-:-:S02]  /*bf00*/  HADD2.F32 R3, -RZ, R4.H0_H0 ;  /* 0x20000004ff037230 */ /* 0x000fc40000004100 */
[-C--:B------:R-:W-:Y:S01]  /*bf10*/  FMUL.FTZ R7, R7, R8.reuse ;  /* 0x0000000807077220 */ /* 0x080fe20000410000 */
[----:B------:R-:W-:Y:S02]  /*bf20*/  HADD2.F32 R4, -RZ, R4.H1_H1 ;  /* 0x30000004ff047230 */ /* 0x000fe40000004100 */
[C---:B------:R-:W-:Y:S01]  /*bf30*/  FMUL.FTZ R29, R6.reuse, R21 ;  /* 0x00000015061d7220 */ /* 0x040fe20000410000 */
        /* <DEDUP_REMOVED lines=12> */
[----:B------:R-:W-:-:S02]  /*c000*/  F2FP.SATFINITE.E4M3.F32.PACK_AB_MERGE_C R11, R32, R25, R11 ;  /* 0x00000019200b723e */ /* 0x000fc4000480700b */
[----:B------:R-:W-:Y:S01]  /*c010*/  F2FP.SATFINITE.E4M3.F32.PACK_AB_MERGE_C R8, R39, R42, R8 ;  /* 0x0000002a2708723e */ /* 0x000fe20004807008 */
[----:B------:R2:W-:Y:S01]  /*c020*/  STS.128 [R49+0xf000], R4 ;  /* 0x00f0000431007388 */ /* 0x0005e20000000c00 */
[----:B------:R-:W-:-:S05]  /*c030*/  F2FP.SATFINITE.E4M3.F32.PACK_AB_MERGE_C R10, R24, R3, R30 ;  /* 0x00000003180a723e */ /* 0x000fca000480701e */
[----:B------:R2:W-:Y:S02]  /*c040*/  STS.128 [R0+0xf000], R8 ;  /* 0x00f0000800007388 */ /* 0x0005e40000000c00 */
.L_x_1205:
[----:B------:R-:W-:Y:S05]  /*c050*/  BSYNC B0 ;  /* 0x0000000000007941 */ /* 0x000fea0003800000 */
.L_x_1198:
        /* <DEDUP_REMOVED lines=8> */
.L_x_1195:
[----:B0-2---:R-:W-:Y:S01]  /*c0e0*/  IMAD.U32 R0, RZ, RZ, UR36 ;  /* 0x00000024ff007e24 */ /* 0x005fe2000f8e00ff */
[----:B------:R-:W-:-:S04]  /*c0f0*/  LOP3.LUT R17, R17, 0xfffffffe, RZ, 0xc0, !PT ;  /* 0xfffffffe11117812 */ /* 0x000fc800078ec0ff */
[----:B------:R-:W-:-:S13]  /*c100*/  ISETP.NE.AND P0, PT, R0, 0x3, PT ;  /* 0x000000030000780c */ /* 0x000fda0003f05270 */
[----:B------:R-:W-:Y:S01]  /*c110*/  @P0 LOP3.LUT R17, R17, 0x1, RZ, 0xfc, !PT ;  /* 0x0000000111110812 */ /* 0x000fe200078efcff */
[----:B------:R-:W-:Y:S06]  /*c120*/  @!P0 BRA `(.L_x_1217) ;  /* 0x0000000000048947 */ /* 0x000fec0003800000 */
[----:B------:R-:W-:Y:S01]  /*c130*/  BPT.TRAP 0x1 ;  /* 0x000000040000795c */ /* 0x000fe20000300000 */
.L_x_1217:
[----:B-1----:R-:W-:Y:S01]  /*c140*/  IMAD R3, R18, 0x8, R16 ;  /* 0x0000000812037824 */ /* 0x002fe200078e0210 */
[----:B------:R-:W-:-:S04]  /*c150*/  SHF.L.U32 R0, R22, 0x1f, RZ ;  /* 0x0000001f16007819 */ /* 0x000fc800000006ff */
[----:B------:R0:W1:Y:S01]  /*c160*/  SYNCS.PHASECHK.TRANS64.TRYWAIT P1, [R3+URZ+0x19c30], R0 ;  /* 0x019c3000030075a7 */ /* 0x000062000802017f */
[----:B------:R-:W-:Y:S05]  /*c170*/  @!P0 BRA `(.L_x_1218) ;  /* 0x0000000000048947 */ /* 0x000fea0003800000 */
[----:B------:R-:W-:Y:S01]  /*c180*/  BPT.TRAP 0x1 ;  /* 0x000000040000795c */ /* 0x000fe20000300000 */
.L_x_1218:
[----:B---3-5:R-:W2:Y:S02]  /*c190*/  S2R R4, SR_TID.X ;  /* 0x0000000000047919 */ /* 0x028ea40000002100 */
[----:B--2---:R-:W-:-:S04]  /*c1a0*/  LOP3.LUT R4, R4, 0x7f, RZ, 0xc0, !PT ;  /* 0x0000007f04047812 */ /* 0x004fc800078ec0ff */
[----:B------:R-:W-:Y:S01]  /*c1b0*/  ISETP.NE.AND P0, PT, R4, RZ, PT ;  /* 0x000000ff0400720c */ /* 0x000fe20003f05270 */
[----:B-1----:R-:W-:-:S12]  /*c1c0*/  @P1 BRA `(.L_x_1219) ;  /* 0x0000000000081947 */ /* 0x002fd80003800000 */
[----:B------:R-:W1:Y:S02]  /*c1d0*/  SYNCS.PHASECHK.TRANS64.TRYWAIT P1, [R3+URZ+0x19c30], R0 ;  /* 0x019c3000030075a7 */ /* 0x000e64000802017f */
[----:B-1----:R-:W-:Y:S05]  /*c1e0*/  @!P1 BRA `(.L_x_1220) ;  /* 0x00000174008c9947 */ /* 0x002fea0003800000 */
.L_x_1219:
[----:B------:R-:W-:Y:S05]  /*c1f0*/  WARPSYNC.ALL ;  /* 0x0000000000007948 */ /* 0x000fea0003800000 */
[----:B01----:R-:W-:Y:S01]  /*c200*/  VIADD R0, R16, 0x13800 ;  /* 0x0001380010007836 */ /* 0x003fe20000000000 */
[----:B------:R-:W4:Y:S01]  /*c210*/  LDL R10, [R1+0x34] ;  /* 0x00003400010a7983 */ /* 0x000f220000100800 */
[----:B------:R-:W-:-:S03]  /*c220*/  IMAD.MOV.U32 R9, RZ, RZ, -0x3ffffff0 ;  /* 0xc0000010ff097424 */ /* 0x000fc600078e00ff */
[----:B------:R-:W4:Y:S01]  /*c230*/  LDL R94, [R1+0xc] ;  /* 0x00000c00015e7983 */ /* 0x000f220000100800 */
[----:B------:R-:W-:Y:S01]  /*c240*/  SHF.R.U32.HI R0, RZ, 0x4, R0 ;  /* 0x00000004ff007819 */ /* 0x000fe20000011600 */
[----:B------:R-:W-:Y:S01]  /*c250*/  IMAD.MOV.U32 R5, RZ, RZ, -0x3ffffff0 ;  /* 0xc0000010ff057424 */ /* 0x000fe200078e00ff */
[----:B------:R-:W-:Y:S01]  /*c260*/  LOP3.LUT R8, R36, 0x10000, RZ, 0xfc, !PT ;  /* 0x0001000024087812 */ /* 0x000fe200078efcff */
[----:B------:R-:W-:Y:S01]  /*c270*/  IMAD.MOV.U32 R157, RZ, RZ, -0x3ffffff0 ;  /* 0xc0000010ff9d7424 */ /* 0x000fe200078e00ff */
[----:B------:R-:W-:Y:S01]  /*c280*/  LOP3.LUT R0, R0, 0x3fff, RZ, 0xc0, !PT ;  /* 0x00003fff00007812 */ /* 0x000fe200078ec0ff */
[----:B------:R-:W-:Y:S01]  /*c290*/  IMAD.MOV.U32 R7, RZ, RZ, -0x3ffffff0 ;  /* 0xc0000010ff077424 */ /* 0x000fe200078e00ff */
[----:B------:R-:W0:Y:S02]  /*c2a0*/  LDC R96, c[0x0][0x448] ;  /* 0x00011200ff607b82 */ /* 0x000e240000000800 */
[----:B------:R-:W-:-:S05]  /*c2b0*/  LOP3.LUT R4, R0, 0x10000, RZ, 0xfc, !PT ;  /* 0x0001000000047812 */ /* 0x000fca00078efcff */
[----:B------:R1:W-:Y:S01]  /*c2c0*/  STL [R1+0x18], R4 ;  /* 0x0000180401007387 */ /* 0x0003e20000100800 */
[----:B------:R-:W-:Y:S02]  /*c2d0*/  R2UR UR4, R8 ;  /* 0x00000000080472ca */ /* 0x000fe400000e0000 */
[----:B------:R-:W-:Y:S02]  /*c2e0*/  R2UR UR5, R9 ;  /* 0x00000000090572ca */ /* 0x000fe400000e0000 */
[----:B------:R-:W-:Y:S01]  /*c2f0*/  R2UR UR7, R5 ;  /* 0x00000000050772ca */ /* 0x000fe200000e0000 */
[----:B------:R-:W-:Y:S01]  /*c300*/  WARPGROUP.ARRIVE ;  /* 0x00000000000079c5 */ /* 0x000fe20000000000 */
[----:B------:R-:W2:Y:S01]  /*c310*/  LDL R100, [R1+0x4] ;  /* 0x0000040001647983 */ /* 0x000ea20000100800 */
[----:B-1----:R-:W-:-:S03]  /*c320*/  IMAD R4, R18, 0x300, R4 ;  /* 0x0000030012047824 */ /* 0x002fc600078e0204 */
[----:B------:R-:W3:Y:S02]  /*c330*/  LDL R98, [R1] ;  /* 0x0000000001627983 */ /* 0x000ee40000100800 */
[----:B------:R-:W-:-:S13]  /*c340*/  R2UR UR6, R4 ;  /* 0x00000000040672ca */ /* 0x000fda00000e0000 */
[----:B------:R-:W-:Y:S01]  /*c350*/  QGMMA.64x128x32.F32.E4M3.E4M3 R24, gdesc[UR4], RZ, !UPT, gsb0 ;  /* 0x01e00000041879f3 */ /* 0x000fe2000c0008ff */
[----:B------:R-:W-:Y:S02]  /*c360*/  VIADD R156, R8, 0x180 ;  /* 0x00000180089c7836 */ /* 0x000fe40000000000 */
[----:B------:R-:W-:Y:S01]  /*c370*/  VIADD R6, R4, 0x100 ;  /* 0x0000010004067836 */ /* 0x000fe20000000000 */
[----:B------:R-:W-:Y:S02]  /*c380*/  R2UR UR5, R157 ;  /* 0x000000009d0572ca */ /* 0x000fe400000e0000 */
[----:B------:R-:W-:Y:S02]  /*c390*/  R2UR UR4, R156 ;  /* 0x000000009c0472ca */ /* 0x000fe400000e0000 */
[----:B------:R-:W-:Y:S02]  /*c3a0*/  R2UR UR6, R6 ;  /* 0x00000000060672ca */ /* 0x000fe400000e0000 */
[----:B------:R-:W-:Y:S01]  /*c3b0*/  R2UR UR7, R7 ;  /* 0x00000000070772ca */ /* 0x000fe200000e0000 */
[----:B------:R-:W-:-:S02]  /*c3c0*/  VIADD R12, R8, 0x300 ;  /* 0x00000300080c7836 */ /* 0x000fc40000000000 */
[----:B------:R-:W-:Y:S02]  /*c3d0*/  VIADD R4, R4, 0x200 ;  /* 0x0000020004047836 */ /* 0x000fe40000000000 */
[----:B------:R-:W-:Y:S02]  /*c3e0*/  IMAD.MOV.U32 R13, RZ, RZ, -0x3ffffff0 ;  /* 0xc0000010ff0d7424 */ /* 0x000fe400078e00ff */
[----:B------:R-:W-:Y:S01]  /*c3f0*/  IMAD.MOV.U32 R5, RZ, RZ, -0x3ffffff0 ;  /* 0xc0000010ff057424 */ /* 0x000fe200078e00ff */
[----:B------:R-:W-:Y:S02]  /*c400*/  WARPGROUP.DEPBAR.LE gsb0, 0x0 ;  /* 0x00008000000079c5 */ /* 0x000fe40000010000 */
[----:B------:R-:W-:-:S06]  /*c410*/  WARPGROUP.ARRIVE ;  /* 0x00000000000079c5 */ /* 0x000fcc0000000000 */
[----:B------:R-:W-:Y:S01]  /*c420*/  QGMMA.64x128x32.F32.E4M3.E4M3 R24, gdesc[UR4], R24, gsb0 ;  /* 0x01e00000041879f3 */ /* 0x000fe20008000818 */
[----:B------:R-:W-:Y:S02]  /*c430*/  R2UR UR4, R12 ;  /* 0x000000000c0472ca */ /* 0x000fe400000e0000 */
[----:B------:R-:W-:Y:S02]  /*c440*/  R2UR UR5, R13 ;  /* 0x000000000d0572ca */ /* 0x000fe400000e0000 */
[----:B------:R-:W-:Y:S02]  /*c450*/  R2UR UR6, R4 ;  /* 0x00000000040672ca */ /* 0x000fe400000e0000 */
[----:B------:R-:W-:Y:S02]  /*c460*/  R2UR UR7, R5 ;  /* 0x00000000050772ca */ /* 0x000fe400000e0000 */
[----:B0-----:R-:W-:-:S13]  /*c470*/  ISETP.NE.AND P1, PT, R96, 0x1, PT ;  /* 0x000000016000780c */ /* 0x001fda0003f25270 */
[----:B------:R-:W0:Y:S08]  /*c480*/  @P1 LDC R0, c[0x0][0x44c] ;  /* 0x00011300ff001b82 */ /* 0x000e300000000800 */
[----:B------:R-:W1:Y:S01]  /*c490*/  @P1 LDC R5, c[0x0][0x450] ;  /* 0x00011400ff051b82 */ /* 0x000e620000000800 */
[----:B------:R-:W-:Y:S02]  /*c4a0*/  WARPGROUP.DEPBAR.LE gsb0, 0x0 ;  /* 0x00008000000079c5 */ /* 0x000fe40000010000 */
[----:B------:R-:W-:-:S06]  /*c4b0*/  WARPGROUP.ARRIVE ;  /* 0x00000000000079c5 */ /* 0x000fcc0000000000 */
[----:B------:R-:W-:Y:S01]  /*c4c0*/  QGMMA.64x128x32.F32.E4M3.E4M3 R24, gdesc[UR4], R24, gsb0 ;  /* 0x01e00000041879f3 */ /* 0x000fe20008000818 */
[----:B----4-:R-:W-:Y:S01]  /*c4d0*/  IMAD.IADD R21, R10, 0x1, R94 ;  /* 0x000000010a157824 */ /* 0x010fe200078e025e */
[----:B------:R-:W-:Y:S01]  /*c4e0*/  LOP3.LUT R17, R17, 0xffffffbf, RZ, 0xc0, !PT ;  /* 0xffffffbf11117812 */ /* 0x000fe200078ec0ff */
[----:B------:R-:W4:Y:S01]  /*c4f0*/  LDC.64 R10, c[0x0][0x9e0] ;  /* 0x00027800ff0a7b82 */ /* 0x000f220000000a00 */
[----:B------:R-:W-:Y:S01]  /*c500*/  ULDC UR4, c[0x0][0x9dc] ;  /* 0x0002770000047ab9 */ /* 0x000fe20000000800 */
[----:B0-----:R-:W-:-:S05]  /*c510*/  @P1 IMAD.HI.U32 R0, R21, R0, RZ ;  /* 0x0000000015001227 */ /* 0x001fca00078e00ff */
[----:B-1----:R-:W-:Y:S01]  /*c520*/  @P1 SHF.R.U32.HI R21, RZ, R5, R0 ;  /* 0x00000005ff151219 */ /* 0x002fe20000011600 */
[----:B------:R-:W-:Y:S02]  /*c530*/  @!P0 VIADD R0, R3, 0x19c40 ;  /* 0x00019c4003008836 */ /* 0x000fe40000000000 */
[----:B------:R-:W-:Y:S02]  /*c540*/  IMAD.MOV.U32 R3, RZ, RZ, -0x80 ;  /* 0xffffff80ff037424 */ /* 0x000fe400078e00ff */
[----:B------:R-:W0:Y:S01]  /*c550*/  SHFL.IDX PT, R92, R21, RZ, 0x1c1f ;  /* 0x001c1fff155c7589 */ /* 0x000e2200000e0000 */
[----:B------:R-:W-:Y:S01]  /*c560*/  @!P0 PRMT R0, RZ, 0x654, R0 ;  /* 0x00000654ff008816 */ /* 0x000fe20000000000 */
[----:B------:R-:W-:Y:S01]  /*c570*/  IMAD R90, R88, R3, 0x80 ;  /* 0x00000080585a7424 */ /* 0x000fe200078e0203 */
[----:B------:R-:W-:Y:S01]  /*c580*/  @P1 LOP3.LUT R17, R17, 0x40, RZ, 0xfc, !PT ;  /* 0x0000004011111812 */ /* 0x000fe200078efcff */
[----:B------:R-:W-:Y:S01]  /*c590*/  IMAD.U32 R14, RZ, RZ, UR4 ;  /* 0x00000004ff0e7e24 */ /* 0x000fe2000f8e00ff */
[----:B----4-:R-:W-:-:S04]  /*c5a0*/  ISETP.GE.AND P1, PT, R11, 0x1, PT ;  /* 0x000000010b00780c */ /* 0x010fc80003f26270 */
[----:B------:R-:W-:Y:S02]  /*c5b0*/  LOP3.LUT R4, RZ, R14, RZ, 0x33, !PT ;  /* 0x0000000eff047212 */ /* 0x000fe400078e33ff */
[----:B--2---:R-:W-:Y:S02]  /*c5c0*/  IADD3 R20, -R23, R100, R90 ;  /* 0x0000006417147210 */ /* 0x004fe40007ffe15a */
[----:B------:R-:W-:-:S05]  /*c5d0*/  LOP3.LUT R17, R17, 0xffffffdf, RZ, 0xc0, !PT ;  /* 0xffffffdf11117812 */ /* 0x000fca00078ec0ff */
[----:B------:R-:W-:Y:S01]  /*c5e0*/  @P1 LOP3.LUT R17, R17, 0x20, RZ, 0xfc, !PT ;  /* 0x0000002011111812 */ /* 0x000fe200078efcff */
[----:B------:R-:W-:Y:S02]  /*c5f0*/  WARPGROUP.DEPBAR.LE gsb0, 0x0 ;  /* 0x00008000000079c5 */ /* 0x000fe40000010000 */
[----:B------:R1:W-:Y:S02]  /*c600*/  @!P0 SYNCS.ARRIVE.TRANS64.RED.A1T0 RZ, [R0+URZ], RZ ;  /* 0x000000ff00ff89a7 */ /* 0x0003e4000810043f */
[----:B-1----:R-:W-:-:S04]  /*c610*/  IADD3 R0, -R23, 0x1, R90 ;  /* 0x0000000117007810 */ /* 0x002fc80007ffe15a */
[----:B---3--:R-:W-:-:S05]  /*c620*/  IADD3 R7, -R98, R0, R100 ;  /* 0x0000000062077210 */ /* 0x008fca0007ffe164 */
[C---:B------:R-:W-:Y:S02]  /*c630*/  IMAD.IADD R15, R7.reuse, 0x1, R4 ;  /* 0x00000001070f7824 */ /* 0x040fe400078e0204 */
[----:B------:R-:W-:Y:S01]  /*c640*/  IMAD.IADD R7, R7, 0x1, R10 ;  /* 0x0000000107077824 */ /* 0x000fe200078e020a */
[----:B------:R-:W-:Y:S01]  /*c650*/  LEA R0, R88, 0xffffff80, 0x7 ;  /* 0xffffff8058007811 */ /* 0x000fe200078e38ff */
[----:B0-----:R-:W-:-:S03]  /*c660*/  IMAD.IADD R3, R15, 0x1, R92 ;  /* 0x000000010f037824 */ /* 0x001fc600078e025c */
[----:B------:R-:W-:Y:S01]  /*c670*/  VIADDMNMX R6, R92, R7, R20, PT ;  /* 0x000000075c067246 */ /* 0x000fe20003800114 */
[----:B------:R-:W-:Y:S06]  /*c680*/  @!P1 BRA `(.L_x_1221) ;  /* 0x0000000000509947 */ /* 0x000fec0003800000 */
[----:B------:R-:W-:Y:S01]  /*c690*/  IADD3 R91, -R98, R100, R92 ;  /* 0x00000064625b7210 */ /* 0x000fe20007ffe15c */
[----:B------:R-:W-:Y:S03]  /*c6a0*/  BSSY B0, `(.L_x_1222) ;  /* 0x000000e000007945 */ /* 0x000fe60003800000 */
[----:B------:R-:W-:-:S13]  /*c6b0*/  ISETP.GT.AND P1, PT, R91, -0x1, PT ;  /* 0xffffffff5b00780c */ /* 0x000fda0003f24270 */
        /* <DEDUP_REMOVED lines=8> */
.L_x_1223:
[----:B------:R-:W-:-:S13]  /*c740*/  ISETP.NE.AND P1, PT, R11, 0x1, PT ;  /* 0x000000010b00780c */ /* 0x000fda0003f25270 */
[----:B------:R-:W0:Y:S02]  /*c750*/  @P1 LDC.64 R4, c[0x0][0x9e8] ;  /* 0x00027a00ff041b82 */ /* 0x000e240000000a00 */
[----:B0-----:R-:W-:-:S05]  /*c760*/  @P1 IMAD.HI.U32 R4, R91, R4, RZ ;  /* 0x000000045b041227 */ /* 0x001fca00078e00ff */
[----:B------:R-:W-:-:S07]  /*c770*/  @P1 SHF.R.U32.HI R91, RZ, R5, R4 ;  /* 0x00000005ff5b1219 */ /* 0x000fce0000011604 */
.L_x_1224:
[----:B------:R-:W-:Y:S05]  /*c780*/  BSYNC B0 ;  /* 0x0000000000007941 */ /* 0x000fea0003800000 */
.L_x_1222:
[----:B------:R-:W-:-:S04]  /*c790*/  IMAD R4, R91, R11, -R0 ;  /* 0x0000000b5b047224 */ /* 0x000fc800078e0a00 */
[----:B------:R-:W-:-:S05]  /*c7a0*/  IMAD.IADD R4, R4, 0x1, -R23 ;  /* 0x0000000104047824 */ /* 0x000fca00078e0a17 */
[----:B------:R-:W-:Y:S02]  /*c7b0*/  VIMNMX R3, R3, R4, !PT ;  /* 0x0000000403037248 */ /* 0x000fe40007fe0100 */
[----:B------:R-:W-:-:S07]  /*c7c0*/  VIADDMNMX R6, R4, R11, R6, PT ;  /* 0x0000000b04067246 */ /* 0x000fce0003800106 */
.L_x_1221:
[C---:B------:R-:W-:Y:S01]  /*c7d0*/  ISETP.GE.AND P1, PT, R90.reuse, 0x2, PT ;  /* 0x000000025a00780c */ /* 0x040fe20003f26270 */
[----:B------:R-:W0:Y:S01]  /*c7e0*/  SHFL.IDX PT, R4, R21, 0x1, 0x1c1f ;  /* 0x003c1f0015047f89 */ /* 0x000e2200000e0000 */
[C---:B------:R-:W-:Y:S02]  /*c7f0*/  ISETP.GE.AND P5, PT, R90.reuse, 0x9, PT ;  /* 0x000000095a00780c */ /* 0x040fe40003fa6270 */
[----:B------:R-:W-:Y:S02]  /*c800*/  ISETP.GT.AND P2, PT, R3, 0x1, !P1 ;  /* 0x000000010300780c */ /* 0x000fe40004f44270 */
[----:B------:R-:W-:Y:S02]  /*c810*/  ISETP.GE.AND P3, PT, R90, 0xa, PT ;  /* 0x0000000a5a00780c */ /* 0x000fe40003f66270 */
[----:B------:R-:W-:Y:S02]  /*c820*/  ISETP.LT.OR P2, PT, R6, 0x2, P2 ;  /* 0x000000020600780c */ /* 0x000fe40001741670 */
[----:B------:R-:W-:-:S02]  /*c830*/  LOP3.LUT R17, R17, 0xf7ffffff, RZ, 0xc0, !PT ;  /* 0xf7ffffff11117812 */ /* 0x000fc400078ec0ff */
[----:B------:R-:W-:Y:S02]  /*c840*/  FSEL R25, R25, -INF , !P2 ;  /* 0xff80000019197808 */ /* 0x000fe40005000000 */
[----:B------:R-:W-:Y:S02]  /*c850*/  ISETP.GT.AND P2, PT, R3, 0x8, !P5 ;  /* 0x000000080300780c */ /* 0x000fe40006f44270 */
[----:B------:R-:W-:Y:S02]  /*c860*/  ISETP.GE.AND P6, PT, R90, 0x71, PT ;  /* 0x000000715a00780c */ /* 0x000fe40003fc6270 */
[----:B------:R-:W-:Y:S02]  /*c870*/  ISETP.LT.OR P2, PT, R6, 0x9, P2 ;  /* 0x000000090600780c */ /* 0x000fe40001741670 */
[----:B------:R-:W-:Y:S02]  /*c880*/  @P3 LOP3.LUT R17, R17, 0x8000000, RZ, 0xfc, !PT ;  /* 0x0800000011113812 */ /* 0x000fe400078efcff */
[----:B------:R-:W-:-:S02]  /*c890*/  FSEL R91, R28, -INF , !P2 ;  /* 0xff8000001c5b7808 */ /* 0x000fc40005000000 */
[----:B------:R-:W-:Y:S01]  /*c8a0*/  ISETP.GT.AND P2, PT, R3, 0x9, !P3 ;  /* 0x000000090300780c */ /* 0x000fe20005f44270 */
[----:B0-----:R-:W-:Y:S01]  /*c8b0*/  IMAD.IADD R15, R15, 0x1, R4 ;  /* 0x000000010f0f7824 */ /* 0x001fe200078e0204 */
[----:B------:R-:W-:Y:S02]  /*c8c0*/  ISETP.GE.AND P3, PT, R90, 0x11, PT ;  /* 0x000000115a00780c */ /* 0x000fe40003f66270 */
[----:B------:R-:W-:Y:S02]  /*c8d0*/  ISETP.LT.OR P2, PT, R6, 0xa, P2 ;  /* 0x0000000a0600780c */ /* 0x000fe40001741670 */
[----:B------:R-:W-:Y:S02]  /*c8e0*/  LOP3.LUT R17, R17, 0xfbffffff, RZ, 0xc0, !PT ;  /* 0xfbffffff11117812 */ /* 0x000fe400078ec0ff */
[----:B------:R-:W-:Y:S02]  /*c8f0*/  FSEL R29, R29, -INF , !P2 ;  /* 0xff8000001d1d7808 */ /* 0x000fe40005000000 */
[----:B------:R-:W-:-:S02]  /*c900*/  ISETP.GT.AND P2, PT, R3, 0x10, !P3 ;  /* 0x000000100300780c */ /* 0x000fc40005f44270 */
[----:B------:R-:W-:Y:S02]  /*c910*/  ISETP.GE.AND P4, PT, R90, 0x1, PT ;  /* 0x000000015a00780c */ /* 0x000fe40003f86270 */
[----:B------:R-:W-:Y:S02]  /*c920*/  ISETP.LT.OR P2, PT, R6, 0x11, P2 ;  /* 0x000000110600780c */ /* 0x000fe40001741670 */
[----:B------:R-:W-:Y:S02]  /*c930*/  @P3 LOP3.LUT R17, R17, 0x4000000, RZ, 0xfc, !PT ;  /* 0x0400000011113812 */ /* 0x000fe400078efcff */
[----:B------:R-:W-:Y:S02]  /*c940*/  ISETP.GE.AND P3, PT, R90, 0x12, PT ;  /* 0x000000125a00780c */ /* 0x000fe40003f66270 */
[----:B------:R-:W-:Y:S02]  /*c950*/  LOP3.LUT R17, R17, 0xfdffffff, RZ, 0xc0, !PT ;  /* 0xfdffffff11117812 */ /* 0x000fe400078ec0ff */
[----:B------:R-:W-:-:S02]  /*c960*/  FSEL R93, R32, -INF , !P2 ;  /* 0xff800000205d7808 */ /* 0x000fc40005000000 */
[----:B------:R-:W-:Y:S02]  /*c970*/  ISETP.GT.AND P2, PT, R3, 0x11, !P3 ;  /* 0x000000110300780c */ /* 0x000fe40005f44270 */
[----:B------:R-:W-:Y:S02]  /*c980*/  VIADDMNMX R20, R4, R7, R20, PT ;  /* 0x0000000704147246 */ /* 0x000fe40003800114 */
        /* <DEDUP_REMOVED lines=134> */
[----:B------:R-:W-:Y:S02]  /*d1f0*/  ISETP.GT.AND P2, PT, R3, 0x70, !P6 ;  /* 0x000000700300780c */ /* 0x000fe40007744270 */
[----:B------:R-:W-:Y:S02]  /*d200*/  @P3 LOP3.LUT R17, R17, 0x2, RZ, 0xfc, !PT ;  /* 0x0000000211113812 */ /* 0x000fe400078efcff */
[----:B------:R-:W-:Y:S02]  /*d210*/  ISETP.LT.OR P2, PT, R6, 0x71, P2 ;  /* 0x000000710600780c */ /* 0x000fe40001741670 */
[----:B------:R-:W-:Y:S02]  /*d220*/  ISETP.GE.AND P3, PT, R90, 0x72, PT ;  /* 0x000000725a00780c */ /* 0x000fe40003f66270 */
[----:B------:R-:W-:-:S02]  /*d230*/  FSEL R117, R80, -INF , !P2 ;  /* 0xff80000050757808 */ /* 0x000fc40005000000 */
        /* <DEDUP_REMOVED lines=10> */
[----:B------:R-:W-:-:S04]  /*d2e0*/  ISETP.GT.AND P3, PT, R3, RZ, !P4 ;  /* 0x000000ff0300720c */ /* 0x000fc80006764270 */
[----:B------:R-:W-:-:S04]  /*d2f0*/  ISETP.LT.OR P3, PT, R6, 0x1, P3 ;  /* 0x000000010600780c */ /* 0x000fc80001f61670 */
[----:B------:R-:W-:Y:S02]  /*d300*/  FSEL R24, R24, -INF , !P3 ;  /* 0xff80000018187808 */ /* 0x000fe40005800000 */
[----:B------:R-:W-:-:S13]  /*d310*/  ISETP.GE.AND P3, PT, R90, 0x7a, PT ;  /* 0x0000007a5a00780c */ /* 0x000fda0003f66270 */
[----:B------:R-:W-:Y:S02]  /*d320*/  @P3 LOP3.LUT R17, R17, 0x20000000, RZ, 0xfc, !PT ;  /* 0x2000000011113812 */ /* 0x000fe400078efcff */
[----:B------:R-:W-:-:S04]  /*d330*/  ISETP.GT.AND P3, PT, R3, 0x79, !P3 ;  /* 0x000000790300780c */ /* 0x000fc80005f64270 */
[----:B------:R-:W-:-:S04]  /*d340*/  ISETP.LT.OR P3, PT, R6, 0x7a, P3 ;  /* 0x0000007a0600780c */ /* 0x000fc80001f61670 */
[----:B------:R-:W-:Y:S02]  /*d350*/  FSEL R85, R85, -INF , !P3 ;  /* 0xff80000055557808 */ /* 0x000fe40005800000 */
[----:B------:R-:W-:-:S13]  /*d360*/  ISETP.GE.AND P3, PT, R11, 0x1, PT ;  /* 0x000000010b00780c */ /* 0x000fda0003f66270 */
[----:B------:R-:W-:Y:S05]  /*d370*/  @!P3 BRA `(.L_x_1225) ;  /* 0x000000000050b947 */ /* 0x000fea0003800000 */
        /* <DEDUP_REMOVED lines=11> */
.L_x_1227:
[----:B------:R-:W-:-:S13]  /*d430*/  ISETP.NE.AND P3, PT, R11, 0x1, PT ;  /* 0x000000010b00780c */ /* 0x000fda0003f65270 */
[----:B------:R-:W0:Y:S02]  /*d440*/  @P3 LDC.64 R4, c[0x0][0x9e8] ;  /* 0x00027a00ff043b82 */ /* 0x000e240000000a00 */
[----:B0-----:R-:W-:-:S05]  /*d450*/  @P3 IMAD.HI.U32 R4, R3, R4, RZ ;  /* 0x0000000403043227 */ /* 0x001fca00078e00ff */
[----:B------:R-:W-:-:S07]  /*d460*/  @P3 SHF.R.U32.HI R3, RZ, R5, R4 ;  /* 0x00000005ff033219 */ /* 0x000fce0000011604 */
.L_x_1228:
[----:B------:R-:W-:Y:S05]  /*d470*/  BSYNC B0 ;  /* 0x0000000000007941 */ /* 0x000fea0003800000 */
.L_x_1226:
[----:B------:R-:W-:-:S04]  /*d480*/  IMAD R0, R3, R11, -R0 ;  /* 0x0000000b03007224 */ /* 0x000fc800078e0a00 */
[----:B------:R-:W-:-:S05]  /*d490*/  IMAD.IADD R0, R0, 0x1, -R23 ;  /* 0x0000000100007824 */ /* 0x000fca00078e0a17 */
[----:B------:R-:W-:Y:S02]  /*d4a0*/  VIMNMX R15, R15, R0, !PT ;  /* 0x000000000f0f7248 */ /* 0x000fe40007fe0100 */
[----:B------:R-:W-:-:S07]  /*d4b0*/  VIADDMNMX R20, R0, R11, R20, PT ;  /* 0x0000000b00147246 */ /* 0x000fce0003800114 */
.L_x_1225:
[C---:B------:R-:W-:Y:S02]  /*d4c0*/  ISETP.GT.AND P1, PT, R15.reuse, 0x1, !P1 ;  /* 0x000000010f00780c */ /* 0x040fe40004f24270 */
[----:B------:R-:W-:Y:S02]  /*d4d0*/  ISETP.GT.AND P5, PT, R15, 0x8, !P5 ;  /* 0x000000080f00780c */ /* 0x000fe40006fa4270 */
[C---:B------:R-:W-:Y:S02]  /*d4e0*/  ISETP.LT.OR P1, PT, R20.reuse, 0x2, P1 ;  /* 0x000000021400780c */ /* 0x040fe40000f21670 */
[----:B------:R-:W-:Y:S02]  /*d4f0*/  ISETP.LT.OR P5, PT, R20, 0x9, P5 ;  /* 0x000000091400780c */ /* 0x000fe40002fa1670 */
[----:B------:R-:W-:Y:S02]  /*d500*/  FSEL R27, R27, -INF , !P1 ;  /* 0xff8000001b1b7808 */ /* 0x000fe40004800000 */
[----:B------:R-:W-:-:S02]  /*d510*/  LOP3.LUT P1, RZ, R17, 0x8000000, RZ, 0xc0, !PT ;  /* 0x0800000011ff7812 */ /* 0x000fc4000782c0ff */
[----:B------:R-:W-:Y:S02]  /*d520*/  FSEL R5, R30, -INF , !P5 ;  /* 0xff8000001e057808 */ /* 0x000fe40006800000 */
[----:B------:R-:W-:Y:S02]  /*d530*/  ISETP.GT.AND P1, PT, R15, 0x9, !P1 ;  /* 0x000000090f00780c */ /* 0x000fe40004f24270 */
[C---:B------:R-:W-:Y:S02]  /*d540*/  LOP3.LUT P5, RZ, R17.reuse, 0x4000000, RZ, 0xc0, !PT ;  /* 0x0400000011ff7812 */ /* 0x040fe400078ac0ff */
[----:B------:R-:W-:Y:S02]  /*d550*/  ISETP.LT.OR P1, PT, R20, 0xa, P1 ;  /* 0x0000000a1400780c */ /* 0x000fe40000f21670 */
[----:B------:R-:W-:Y:S02]  /*d560*/  LOP3.LUT P3, RZ, R17, 0x2000000, RZ, 0xc0, !PT ;  /* 0x0200000011ff7812 */ /* 0x000fe4000786c0ff */
[----:B------:R-:W-:-:S02]  /*d570*/  FSEL R31, R31, -INF , !P1 ;  /* 0xff8000001f1f7808 */ /* 0x000fc40004800000 */
[----:B------:R-:W-:Y:S02]  /*d580*/  ISETP.GT.AND P1, PT, R15, 0x10, !P5 ;  /* 0x000000100f00780c */ /* 0x000fe40006f24270 */
[----:B------:R-:W-:Y:S02]  /*d590*/  FMNMX.FTZ R0, R24, R25, !PT ;  /* 0x0000001918007209 */ /* 0x000fe40007810000 */
[----:B------:R-:W-:Y:S02]  /*d5a0*/  ISETP.LT.OR P1, PT, R20, 0x11, P1 ;  /* 0x000000111400780c */ /* 0x000fe40000f21670 */
[----:B------:R-:W-:Y:S02]  /*d5b0*/  FMNMX.FTZ R0, R91, R0, !PT ;  /* 0x000000005b007209 */ /* 0x000fe40007810000 */
[----:B------:R-:W-:Y:S02]  /*d5c0*/  FSEL R7, R34, -INF , !P1 ;  /* 0xff80000022077808 */ /* 0x000fe40004800000 */
        /* <DEDUP_REMOVED lines=47> */
[C---:B------:R-:W-:Y:S02]  /*d8c0*/  LOP3.LUT P1, RZ, R17.reuse, 0x40000, RZ, 0xc0, !PT ;  /* 0x0004000011ff7812 */ /* 0x040fe4000782c0ff */
[----:B------:R-:W-:-:S02]  /*d8d0*/  LOP3.LUT P5, RZ, R17, 0x8000, RZ, 0xc0, !PT ;  /* 0x0000800011ff7812 */ /* 0x000fc400078ac0ff */
        /* <DEDUP_REMOVED lines=8> */
[----:B------:R-:W-:Y:S02]  /*d960*/  LOP3.LUT P3, RZ, R17, 0x4000, RZ, 0xc0, !PT ;  /* 0x0000400011ff7812 */ /* 0x000fe4000786c0ff */
        /* <DEDUP_REMOVED lines=13> */
[----:B------:R-:W-:Y:S02]  /*da40*/  FMNMX.FTZ R0, R85, R0, !PT ;  /* 0x0000000055007209 */ /* 0x000fe40007810000 */
[----:B------:R-:W-:-:S02]  /*da50*/  FSEL R55, R55, -INF , !P1 ;  /* 0xff80000037377808 */ /* 0x000fc40004800000 */
[C---:B------:R-:W-:Y:S01]  /*da60*/  ISETP.GT.AND P1, PT, R15.reuse, 0x40, !P3 ;  /* 0x000000400f00780c */ /* 0x040fe20005f24270 */
[----:B------:R-:W0:Y:S01]  /*da70*/  SHFL.BFLY PT, R3, R0, 0x2, 0x1f ;  /* 0x0c401f0000037f89 */ /* 0x000e2200000e0000 */
[----:B------:R-:W-:Y:S02]  /*da80*/  ISETP.GT.AND P4, PT, R15, RZ, !P4 ;  /* 0x000000ff0f00720c */ /* 0x000fe40006784270 */
        /* <DEDUP_REMOVED lines=10> */
[----:B------:R-:W-:Y:S02]  /*db30*/  LOP3.LUT P1, RZ, R17, 0x1000, RZ, 0xc0, !PT ;  /* 0x0000100011ff7812 */ /* 0x000fe4000782c0ff */
[----:B0-----:R-:W-:Y:S02]  /*db40*/  FMNMX.FTZ R6, R0, R3, !PT ;  /* 0x0000000300067209 */ /* 0x001fe40007810000 */
[----:B------:R-:W-:Y:S02]  /*db50*/  ISETP.GT.AND P1, PT, R15, 0x48, !P1 ;  /* 0x000000480f00780c */ /* 0x000fe40004f24270 */
[----:B------:R-:W-:Y:S01]  /*db60*/  FMNMX.FTZ R0, R26, R27, !PT ;  /* 0x0000001b1a007209 */ /* 0x000fe20007810000 */
[----:B------:R-:W0:Y:S01]  /*db70*/  SHFL.BFLY PT, R3, R6, 0x1, 0x1f ;  /* 0x0c201f0006037f89 */ /* 0x000e2200000e0000 */
        /* <DEDUP_REMOVED lines=52> */
[----:B------:R-:W-:Y:S02]  /*dec0*/  ISETP.GT.AND P1, PT, R15, 0x68, !P5 ;  /* 0x000000680f00780c */ /* 0x000fe40006f24270 */
[----:B0-----:R-:W-:Y:S02]  /*ded0*/  FMNMX.FTZ R3, R6, R3, !PT ;  /* 0x0000000306037209 */ /* 0x001fe40007810000 */
[----:B------:R-:W-:Y:S02]  /*dee0*/  ISETP.LT.OR P1, PT, R20, 0x69, P1 ;  /* 0x000000691400780c */ /* 0x000fe40000f21670 */
[----:B------:R-:W-:Y:S01]  /*def0*/  FMNMX.FTZ R0, R137, R0, !PT ;  /* 0x0000000089007209 */ /* 0x000fe20007810000 */
[----:B------:R-:W-:-:S01]  /*df00*/  FFMA.FTZ R141, R2, R3, -8 ;  /* 0xc1000000028d7423 */ /* 0x000fc20000010003 */
[----:B------:R-:W-:-:S02]  /*df10*/  FSEL R139, R78, -INF , !P1 ;  /* 0xff8000004e8b7808 */ /* 0x000fc40004800000 */
[----:B------:R-:W-:Y:S02]  /*df20*/  ISETP.GT.AND P1, PT, R15, 0x69, !P3 ;  /* 0x000000690f00780c */ /* 0x000fe40005f24270 */
[----:B------:R-:W-:Y:S02]  /*df30*/  LOP3.LUT P5, RZ, R17, 0x10000000, RZ, 0xc0, !PT ;  /* 0x1000000011ff7812 */ /* 0x000fe400078ac0ff */
[----:B------:R-:W-:Y:S02]  /*df40*/  ISETP.LT.OR P1, PT, R20, 0x6a, P1 ;  /* 0x0000006a1400780c */ /* 0x000fe40000f21670 */
[----:B------:R-:W-:Y:S02]  /*df50*/  ISETP.GT.AND P6, PT, R15, 0x70, !P6 ;  /* 0x000000700f00780c */ /* 0x000fe400077c4270 */
[----:B------:R-:W-:Y:S02]  /*df60*/  FSEL R79, R79, -INF , !P1 ;  /* 0xff8000004f4f7808 */ /* 0x000fe40004800000 */
[----:B------:R-:W-:-:S02]  /*df70*/  FSETP.NEU.FTZ.AND P1, PT, R3, -INF , PT ;  /* 0xff8000000300780b */ /* 0x000fc40003f3d000 */
[----:B------:R-:W-:Y:S02]  /*df80*/  FMNMX.FTZ R0, R75, R0, !PT ;  /* 0x000000004b007209 */ /* 0x000fe40007810000 */
[----:B------:R-:W-:Y:S02]  /*df90*/  FSEL R141, R141, RZ, P1 ;  /* 0x000000ff8d8d7208 */ /* 0x000fe40000800000 */
[----:B------:R-:W-:Y:S02]  /*dfa0*/  ISETP.LT.OR P6, PT, R20, 0x71, P6 ;  /* 0x000000711400780c */ /* 0x000fe400037c1670 */
[----:B------:R-:W-:Y:S01]  /*dfb0*/  ISETP.GT.AND P1, PT, R15, 0x71, !P5 ;  /* 0x000000710f00780c */ /* 0x000fe20006f24270 */
[----:B------:R-:W-:-:S01]  /*dfc0*/  FFMA.FTZ R40, R2, R57, -R141 ;  /* 0x0000003902287223 */ /* 0x000fc2000001088d */
[----:B------:R-:W-:Y:S01]  /*dfd0*/  FMNMX.FTZ R0, R139, R0, !PT ;  /* 0x000000008b007209 */ /* 0x000fe20007810000 */
[----:B------:R-:W-:-:S01]  /*dfe0*/  FFMA.FTZ R6, R2, R91, -R141 ;  /* 0x0000005b02067223 */ /* 0x000fc2000001088d */
[----:B------:R-:W-:Y:S01]  /*dff0*/  LOP3.LUT P3, RZ, R17, 0x20000000, RZ, 0xc0, !PT ;  /* 0x2000000011ff7812 */ /* 0x000fe2000786c0ff */
[----:B------:R-:W-:-:S01]  /*e000*/  FFMA.FTZ R4, R2, R24, -R141 ;  /* 0x0000001802047223 */ /* 0x000fc2000001088d */
[----:B------:R-:W-:Y:S01]  /*e010*/  FSEL R143, R82, -INF , !P6 ;  /* 0xff800000528f7808 */ /* 0x000fe20007000000 */
[----:B------:R-:W-:-:S01]  /*e020*/  FFMA.FTZ R24, R2, R93, -R141 ;  /* 0x0000005d02187223 */ /* 0x000fc2000001088d */
[----:B------:R-:W-:Y:S01]  /*e030*/  ISETP.GT.AND P2, PT, R15, 0x78, !P2 ;  /* 0x000000780f00780c */ /* 0x000fe20005744270 */
[----:B------:R-:W-:-:S01]  /*e040*/  FFMA.FTZ R25, R2, R25, -R141 ;  /* 0x0000001902197223 */ /* 0x000fc2000001088d */
[----:B------:R-:W-:Y:S01]  /*e050*/  ISETP.LT.OR P1, PT, R20, 0x72, P1 ;  /* 0x000000721400780c */ /* 0x000fe20000f21670 */
[----:B------:R-:W-:Y:S01]  /*e060*/  MUFU.EX2 R4, R4 ;  /* 0x0000000400047308 */ /* 0x000fe20000000800 */
[----:B------:R-:W-:Y:S01]  /*e070*/  FMNMX.FTZ R0, R79, R0, !PT ;  /* 0x000000004f007209 */ /* 0x000fe20007810000 */
[C-C-:B------:R-:W-:Y:S01]  /*e080*/  FFMA.FTZ R29, R2.reuse, R29, -R141.reuse ;  /* 0x0000001d021d7223 */ /* 0x140fe2000001088d */
[----:B------:R-:W-:Y:S01]  /*e090*/  ISETP.GT.AND P3, PT, R15, 0x79, !P3 ;  /* 0x000000790f00780c */ /* 0x000fe20005f64270 */
[--C-:B------:R-:W-:Y:S01]  /*e0a0*/  FFMA.FTZ R33, R2, R33, -R141.reuse ;  /* 0x0000002102217223 */ /* 0x100fe2000001088d */
[----:B------:R-:W-:Y:S01]  /*e0b0*/  ISETP.LT.OR P2, PT, R20, 0x79, P2 ;  /* 0x000000791400780c */ /* 0x000fe20001741670 */
[C-C-:B------:R-:W-:Y:S01]  /*e0c0*/  FFMA.FTZ R28, R2.reuse, R95, -R141.reuse ;  /* 0x0000005f021c7223 */ /* 0x140fe2000001088d */
[----:B------:R-:W-:Y:S01]  /*e0d0*/  FSEL R83, R83, -INF , !P1 ;  /* 0xff80000053537808 */ /* 0x000fe20004800000 */
[----:B------:R-:W-:Y:S01]  /*e0e0*/  MUFU.EX2 R25, R25 ;  /* 0x0000001900197308 */ /* 0x000fe20000000800 */
[----:B------:R-:W-:Y:S01]  /*e0f0*/  FMNMX.FTZ R0, R143, R0, !PT ;  /* 0x000000008f007209 */ /* 0x000fe20007810000 */
[--C-:B------:R-:W-:Y:S01]  /*e100*/  FFMA.FTZ R37, R2, R37, -R141.reuse ;  /* 0x0000002502257223 */ /* 0x100fe2000001088d */
[----:B------:R-:W-:Y:S01]  /*e110*/  ISETP.LT.OR P3, PT, R20, 0x7a, P3 ;  /* 0x0000007a1400780c */ /* 0x000fe20001f61670 */
[--C-:B------:R-:W-:Y:S01]  /*e120*/  FFMA.FTZ R30, R2, R97, -R141.reuse ;  /* 0x00000061021e7223 */ /* 0x100fe2000001088d */
[----:B------:R-:W-:Y:S01]  /*e130*/  FSEL R57, R86, -INF , !P2 ;  /* 0xff80000056397808 */ /* 0x000fe20005000000 */
[C-C-:B------:R-:W-:Y:S01]  /*e140*/  FFMA.FTZ R41, R2.reuse, R41, -R141.reuse ;  /* 0x0000002902297223 */ /* 0x140fe2000001088d */
[----:B------:R-:W-:Y:S01]  /*e150*/  FMNMX.FTZ R0, R83, R0, !PT ;  /* 0x0000000053007209 */ /* 0x000fe20007810000 */
[----:B------:R-:W-:Y:S01]  /*e160*/  MUFU.EX2 R6, R6 ;  /* 0x0000000600067308 */ /* 0x000fe20000000800 */
[----:B------:R-:W-:Y:S01]  /*e170*/  FSEL R87, R87, -INF , !P3 ;  /* 0xff80000057577808 */ /* 0x000fe20005800000 */
[C-C-:B------:R-:W-:Y:S01]  /*e180*/  FFMA.FTZ R32, R2.reuse, R99, -R141.reuse ;  /* 0x0000006302207223 */ /* 0x140fe2000001088d */
[----:B------:R-:W-:Y:S01]  /*e190*/  FMNMX.FTZ R0, R57, R0, !PT ;  /* 0x0000000039007209 */ /* 0x000fe20007810000 */
[C-C-:B------:R-:W-:Y:S01]  /*e1a0*/  FFMA.FTZ R45, R2.reuse, R45, -R141.reuse ;  /* 0x0000002d022d7223 */ /* 0x140fe2000001088d */
[----:B------:R-:W-:-:S01]  /*e1b0*/  FFMA.FTZ R34, R2, R101, -R141 ;  /* 0x0000006502227223 */ /* 0x000fc2000001088d */
[C-C-:B------:R-:W-:Y:S01]  /*e1c0*/  FFMA.FTZ R49, R2.reuse, R49, -R141.reuse ;  /* 0x0000003102317223 */ /* 0x140fe2000001088d */
[----:B------:R-:W-:Y:S01]  /*e1d0*/  FMNMX.FTZ R0, R87, R0, !PT ;  /* 0x0000000057007209 */ /* 0x000fe20007810000 */
[----:B------:R-:W0:Y:S01]  /*e1e0*/  MUFU.EX2 R29, R29 ;  /* 0x0000001d001d7308 */ /* 0x000e220000000800 */
[----:B------:R-:W-:-:S01]  /*e1f0*/  FFMA.FTZ R36, R2, R103, -R141 ;  /* 0x0000006702247223 */ /* 0x000fc2000001088d */
[C-C-:B------:R-:W-:Y:S01]  /*e200*/  FFMA.FTZ R53, R2.reuse, R53, -R141.reuse ;  /* 0x0000003502357223 */ /* 0x140fe2000001088d */
[----:B------:R-:W-:-:S01]  /*e210*/  FFMA.FTZ R38, R2, R107, -R141 ;  /* 0x0000006b02267223 */ /* 0x000fc2000001088d */
[----:B------:R-:W1:Y:S01]  /*e220*/  SHFL.BFLY PT, R91, R0, 0x2, 0x1f ;  /* 0x0c401f00005b7f89 */ /* 0x000e6200000e0000 */
[----:B------:R-:W-:-:S01]  /*e230*/  FFMA.FTZ R61, R2, R61, -R141 ;  /* 0x0000003d023d7223 */ /* 0x000fc2000001088d */
[C-C-:B------:R-:W-:Y:S01]  /*e240*/  FFMA.FTZ R105, R2.reuse, R105, -R141.reuse ;  /* 0x0000006902697223 */ /* 0x140fe2000001088d */
[----:B------:R-:W-:-:S01]  /*e250*/  FFMA.FTZ R42, R2, R111, -R141 ;  /* 0x0000006f022a7223 */ /* 0x000fc2000001088d */
[----:B------:R-:W-:Y:S01]  /*e260*/  MUFU.EX2 R24, R24 ;  /* 0x0000001800187308 */ /* 0x000fe20000000800 */
[----:B------:R-:W-:-:S01]  /*e270*/  FFMA.FTZ R69, R2, R69, -R141 ;  /* 0x0000004502457223 */ /* 0x000fc2000001088d */
[C-C-:B------:R-:W-:Y:S01]  /*e280*/  FFMA.FTZ R65, R2.reuse, R65, -R141.reuse ;  /* 0x0000004102417223 */ /* 0x140fe2000001088d */
[----:B------:R-:W-:-:S01]  /*e290*/  FFMA.FTZ R109, R2, R109, -R141 ;  /* 0x0000006d026d7223 */ /* 0x000fc2000001088d */
[----:B------:R-:W-:Y:S01]  /*e2a0*/  ISETP.NE.AND P5, PT, R96, 0x1, PT ;  /* 0x000000016000780c */ /* 0x000fe20003fa5270 */
[----:B------:R-:W-:-:S01]  /*e2b0*/  FFMA.FTZ R46, R2, R115, -R141 ;  /* 0x00000073022e7223 */ /* 0x000fc2000001088d */
[C-C-:B------:R-:W-:Y:S01]  /*e2c0*/  FFMA.FTZ R77, R2.reuse, R77, -R141.reuse ;  /* 0x0000004d024d7223 */ /* 0x140fe2000001088d */
[----:B------:R-:W-:-:S01]  /*e2d0*/  FFMA.FTZ R44, R2, R113, -R141 ;  /* 0x00000071022c7223 */ /* 0x000fc2000001088d */
[----:B------:R-:W-:Y:S01]  /*e2e0*/  MUFU.EX2 R33, R33 ;  /* 0x0000002100217308 */ /* 0x000fe20000000800 */
[----:B0-----:R-:W-:Y:S01]  /*e2f0*/  F2FP.SATFINITE.E4M3.F32.PACK_AB_MERGE_C R148, R29, R6, RZ ;  /* 0x000000061d94723e */ /* 0x001fe200048070ff */
[C-C-:B------:R-:W-:Y:S01]  /*e300*/  FFMA.FTZ R73, R2.reuse, R73, -R141.reuse ;  /* 0x0000004902497223 */ /* 0x140fe2000001088d */
[----:B------:R-:W-:-:S02]  /*e310*/  FFMA.FTZ R48, R2, R117, -R141 ;  /* 0x0000007502307223 */ /* 0x000fc4000001088d */
[----:B------:R-:W-:-:S03]  /*e320*/  F2FP.SATFINITE.E4M3.F32.PACK_AB_MERGE_C R148, R25, R4, R148 ;  /* 0x000000041994723e */ /* 0x000fc60004807094 */
[----:B------:R-:W-:Y:S01]  /*e330*/  MUFU.EX2 R28, R28 ;  /* 0x0000001c001c7308 */ /* 0x000fe20000000800 */
[----:B-1----:R-:W-:Y:S01]  /*e340*/  FMNMX.FTZ R50, R0, R91, !PT ;  /* 0x0000005b00327209 */ /* 0x002fe20007810000 */
[----:B------:R-:W-:-:S06]  /*e350*/  FFMA.FTZ R91, R2, R119, -R141 ;  /* 0x00000077025b7223 */ /* 0x000fcc000001088d */
[----:B------:R-:W0:Y:S01]  /*e360*/  MUFU.EX2 R37, R37 ;  /* 0x0000002500257308 */ /* 0x000e220000000800 */
[----:B------:R-:W1:Y:S07]  /*e370*/  SHFL.BFLY PT, R93, R50, 0x1, 0x1f ;  /* 0x0c201f00325d7f89 */ /* 0x000e6e00000e0000 */
[----:B------:R-:W-:Y:S08]  /*e380*/  MUFU.EX2 R30, R30 ;  /* 0x0000001e001e7308 */ /* 0x000ff00000000800 */
[----:B------:R-:W-:Y:S01]  /*e390*/  MUFU.EX2 R41, R41 ;  /* 0x0000002900297308 */ /* 0x000fe20000000800 */
[----:B0-----:R-:W-:-:S04]  /*e3a0*/  F2FP.SATFINITE.E4M3.F32.PACK_AB_MERGE_C R150, R37, R28, RZ ;  /* 0x0000001c2596723e */ /* 0x001fc800048070ff */
[----:B------:R-:W-:-:S03]  /*e3b0*/  F2FP.SATFINITE.E4M3.F32.PACK_AB_MERGE_C R150, R33, R24, R150 ;  /* 0x000000182196723e */ /* 0x000fc60004807096 */
[----:B------:R-:W-:Y:S01]  /*e3c0*/  MUFU.EX2 R32, R32 ;  /* 0x0000002000207308 */ /* 0x000fe20000000800 */
[----:B-1----:R-:W-:Y:S01]  /*e3d0*/  FMNMX.FTZ R0, R50, R93, !PT ;  /* 0x0000005d32007209 */ /* 0x002fe20007810000 */
[C-C-:B------:R-:W-:Y:S01]  /*e3e0*/  FFMA.FTZ R50, R2.reuse, R81, -R141.reuse ;  /* 0x0000005102327223 */ /* 0x140fe2000001088d */
[----:B------:R-:W-:-:S02]  /*e3f0*/  FFMA.FTZ R81, R2, R85, -R141 ;  /* 0x0000005502517223 */ /* 0x000fc4000001088d */
[----:B------:R-:W-:Y:S01]  /*e400*/  FSETP.NEU.FTZ.AND P1, PT, R0, -INF , PT ;  /* 0xff8000000000780b */ /* 0x000fe20003f3d000 */
[----:B------:R-:W-:-:S02]  /*e410*/  FFMA.FTZ R52, R2, R0, -8 ;  /* 0xc100000002347423 */ /* 0x000fc40000010000 */
[----:B------:R-:W0:Y:S03]  /*e420*/  MUFU.EX2 R45, R45 ;  /* 0x0000002d002d7308 */ /* 0x000e260000000800 */
[----:B------:R-:W-:-:S05]  /*e430*/  FSEL R52, R52, RZ, P1 ;  /* 0x000000ff34347208 */ /* 0x000fca0000800000 */
[C-C-:B------:R-:W-:Y:S01]  /*e440*/  FFMA.FTZ R26, R2.reuse, R26, -R52.reuse ;  /* 0x0000001a021a7223 */ /* 0x140fe20000010834 */
[----:B------:R-:W-:-:S01]  /*e450*/  FFMA.FTZ R27, R2, R27, -R52 ;  /* 0x0000001b021b7223 */ /* 0x000fc20000010834 */
[C-C-:B------:R-:W-:Y:S01]  /*e460*/  FFMA.FTZ R5, R2.reuse, R5, -R52.reuse ;  /* 0x0000000502057223 */ /* 0x140fe20000010834 */
[----:B------:R-:W-:-:S01]  /*e470*/  FFMA.FTZ R54, R2, R31, -R52 ;  /* 0x0000001f02367223 */ /* 0x000fc20000010834 */
[C-C-:B------:R-:W-:Y:S01]  /*e480*/  FFMA.FTZ R7, R2.reuse, R7, -R52.reuse ;  /* 0x0000000702077223 */ /* 0x140fe20000010834 */
[----:B------:R-:W-:-:S01]  /*e490*/  FFMA.FTZ R66, R2, R55, -R52 ;  /* 0x0000003702427223 */ /* 0x000fc20000010834 */
[----:B------:R-:W-:Y:S01]  /*e4a0*/  MUFU.EX2 R26, R26 ;  /* 0x0000001a001a7308 */ /* 0x000fe20000000800 */
[----:B------:R-:W-:-:S01]  /*e4b0*/  FADD.FTZ R55, R4, R25 ;  /* 0x0000001904377221 */ /* 0x000fc20000010000 */
[C-C-:B------:R-:W-:Y:S01]  /*e4c0*/  FFMA.FTZ R56, R2.reuse, R35, -R52.reuse ;  /* 0x0000002302387223 */ /* 0x140fe20000010834 */
[----:B------:R-:W-:-:S01]  /*e4d0*/  FFMA.FTZ R21, R2, R21, -R52 ;  /* 0x0000001502157223 */ /* 0x000fc20000010834 */
[----:B------:R-:W-:Y:S01]  /*e4e0*/  FFMA.FTZ R58, R2, R39, -R52 ;  /* 0x00000027023a7223 */ /* 0x000fe20000010834 */
[----:B------:R-:W-:-:S01]  /*e4f0*/  FADD.FTZ R70, R6, R55 ;  /* 0x0000003706467221 */ /* 0x000fc20000010000 */
[C-C-:B------:R-:W-:Y:S01]  /*e500*/  FFMA.FTZ R68, R2.reuse, R59, -R52.reuse ;  /* 0x0000003b02447223 */ /* 0x140fe20000010834 */
[----:B------:R-:W-:-:S01]  /*e510*/  FFMA.FTZ R31, R2, R121, -R52 ;  /* 0x00000079021f7223 */ /* 0x000fc20000010834 */
[----:B------:R-:W1:Y:S01]  /*e520*/  MUFU.EX2 R27, R27 ;  /* 0x0000001b001b7308 */ /* 0x000e620000000800 */
[----:B------:R-:W-:-:S01]  /*e530*/  FADD.FTZ R55, R29, R70 ;  /* 0x000000461d377221 */ /* 0x000fc20000010000 */
[C-C-:B------:R-:W-:Y:S01]  /*e540*/  FFMA.FTZ R70, R2.reuse, R63, -R52.reuse ;  /* 0x0000003f02467223 */ /* 0x140fe20000010834 */
[----:B------:R-:W-:-:S01]  /*e550*/  FFMA.FTZ R60, R2, R43, -R52 ;  /* 0x0000002b023c7223 */ /* 0x000fc20000010834 */
[----:B------:R-:W-:Y:S01]  /*e560*/  FFMA.FTZ R35, R2, R123, -R52 ;  /* 0x0000007b02237223 */ /* 0x000fe20000010834 */
[----:B------:R-:W-:-:S01]  /*e570*/  FADD.FTZ R74, R24, R55 ;  /* 0x00000037184a7221 */ /* 0x000fc20000010000 */
[C-C-:B------:R-:W-:Y:S01]  /*e580*/  FFMA.FTZ R64, R2.reuse, R47, -R52.reuse ;  /* 0x0000002f02407223 */ /* 0x140fe20000010834 */
[----:B------:R-:W-:-:S01]  /*e590*/  FFMA.FTZ R39, R2, R125, -R52 ;  /* 0x0000007d02277223 */ /* 0x000fc20000010834 */
[----:B------:R-:W2:Y:S01]  /*e5a0*/  MUFU.EX2 R5, R5 ;  /* 0x0000000500057308 */ /* 0x000ea20000000800 */
[----:B------:R-:W-:-:S01]  /*e5b0*/  FADD.FTZ R63, R33, R74 ;  /* 0x0000004a213f7221 */ /* 0x000fc20000010000 */
[C-C-:B------:R-:W-:Y:S01]  /*e5c0*/  FFMA.FTZ R62, R2.reuse, R51, -R52.reuse ;  /* 0x00000033023e7223 */ /* 0x140fe20000010834 */
[----:B------:R-:W-:-:S01]  /*e5d0*/  FFMA.FTZ R43, R2, R127, -R52 ;  /* 0x0000007f022b7223 */ /* 0x000fc20000010834 */
[----:B0-----:R-:W-:Y:S01]  /*e5e0*/  F2FP.SATFINITE.E4M3.F32.PACK_AB_MERGE_C R144, R45, R32, RZ ;  /* 0x000000202d90723e */ /* 0x001fe200048070ff */
[----:B------:R-:W-:-:S01]  /*e5f0*/  FADD.FTZ R74, R28, R63 ;  /* 0x0000003f1c4a7221 */ /* 0x000fc20000010000 */
[C-C-:B------:R-:W-:Y:S01]  /*e600*/  FFMA.FTZ R47, R2.reuse, R129, -R52.reuse ;  /* 0x00000081022f7223 */ /* 0x140fe20000010834 */
[----:B------:R-:W-:-:S01]  /*e610*/  FFMA.FTZ R51, R2, R131, -R52 ;  /* 0x0000008302337223 */ /* 0x000fc20000010834 */
[----:B------:R-:W0:Y:S01]  /*e620*/  MUFU.EX2 R54, R54 ;  /* 0x0000003600367308 */ /* 0x000e220000000800 */
[----:B-1----:R-:W-:-:S01]  /*e630*/  FADD.FTZ R72, R26, R27 ;  /* 0x0000001b1a487221 */ /* 0x002fc20000010000 */
[----:B------:R-:W-:Y:S01]  /*e640*/  F2FP.SATFINITE.E4M3.F32.PACK_AB_MERGE_C R144, R41, R30, R144 ;  /* 0x0000001e2990723e */ /* 0x000fe20004807090 */
[----:B------:R-:W-:-:S01]  /*e650*/  FFMA.FTZ R55, R2, R133, -R52 ;  /* 0x0000008502377223 */ /* 0x000fc20000010834 */
[C-C-:B------:R-:W-:Y:S01]  /*e660*/  FFMA.FTZ R6, R2.reuse, R67, -R52.reuse ;  /* 0x0000004302067223 */ /* 0x140fe20000010834 */
[----:B------:R-:W-:-:S01]  /*e670*/  FFMA.FTZ R4, R2, R135, -R52 ;  /* 0x0000008702047223 */ /* 0x000fc20000010834 */
[C-C-:B------:R-:W-:Y:S01]  /*e680*/  FFMA.FTZ R75, R2.reuse, R75, -R52.reuse ;  /* 0x0000004b024b7223 */ /* 0x140fe20000010834 */
[----:B------:R-:W-:-:S01]  /*e690*/  FFMA.FTZ R79, R2, R79, -R52 ;  /* 0x0000004f024f7223 */ /* 0x000fc20000010834 */
[----:B------:R-:W1:Y:S01]  /*e6a0*/  MUFU.EX2 R7, R7 ;  /* 0x0000000700077308 */ /* 0x000e620000000800 */
[----:B--2---:R-:W-:-:S01]  /*e6b0*/  FADD.FTZ R59, R5, R72 ;  /* 0x00000048053b7221 */ /* 0x004fc20000010000 */
[C-C-:B------:R-:W-:Y:S01]  /*e6c0*/  FFMA.FTZ R143, R2.reuse, R143, -R52.reuse ;  /* 0x0000008f028f7223 */ /* 0x140fe20000010834 */
[----:B------:R-:W-:-:S01]  /*e6d0*/  FFMA.FTZ R83, R2, R83, -R52 ;  /* 0x0000005302537223 */ /* 0x000fc20000010834 */
[----:B------:R-:W-:-:S04]  /*e6e0*/  FFMA.FTZ R57, R2, R57, -R52 ;  /* 0x0000003902397223 */ /* 0x000fc80000010834 */
[----:B------:R-:W2:Y:S01]  /*e6f0*/  MUFU.EX2 R56, R56 ;  /* 0x0000003800387308 */ /* 0x000ea20000000800 */
[----:B0-----:R-:W-:-:S01]  /*e700*/  FADD.FTZ R72, R54, R59 ;  /* 0x0000003b36487221 */ /* 0x001fc20000010000 */
[----:B------:R-:W-:Y:S01]  /*e710*/  FADD.FTZ R59, R37, R74 ;  /* 0x0000004a253b7221 */ /* 0x000fe20000010000 */
[----:B------:R-:W-:-:S04]  /*e720*/  F2FP.SATFINITE.E4M3.F32.PACK_AB_MERGE_C R149, R54, R5, RZ ;  /* 0x000000053695723e */ /* 0x000fc800048070ff */
[----:B------:R-:W-:Y:S01]  /*e730*/  F2FP.SATFINITE.E4M3.F32.PACK_AB_MERGE_C R149, R27, R26, R149 ;  /* 0x0000001a1b95723e */ /* 0x000fe20004807095 */
[----:B------:R-:W0:Y:S01]  /*e740*/  MUFU.EX2 R21, R21 ;  /* 0x0000001500157308 */ /* 0x000e220000000800 */
[----:B-1----:R-:W-:-:S01]  /*e750*/  FADD.FTZ R29, R7, R72 ;  /* 0x00000048071d7221 */ /* 0x002fc20000010000 */
[----:B------:R-:W-:Y:S01]  /*e760*/  FADD.FTZ R72, R30, R59 ;  /* 0x0000003b1e487221 */ /* 0x000fe20000010000 */
[----:B------:R-:W1:Y:S05]  /*e770*/  @P5 LDC R27, c[0x0][0x44c] ;  /* 0x00011300ff1b5b82 */ /* 0x000e6a0000000800 */
[----:B------:R-:W3:Y:S01]  /*e780*/  MUFU.EX2 R58, R58 ;  /* 0x0000003a003a7308 */ /* 0x000ee20000000800 */
[----:B--2---:R-:W-:-:S01]  /*e790*/  FADD.FTZ R28, R56, R29 ;  /* 0x0000001d381c7221 */ /* 0x004fc20000010000 */
[----:B------:R-:W-:-:S06]  /*e7a0*/  FADD.FTZ R29, R41, R72 ;  /* 0x00000048291d7221 */ /* 0x000fcc0000010000 */
[----:B------:R-:W2:Y:S01]  /*e7b0*/  MUFU.EX2 R31, R31 ;  /* 0x0000001f001f7308 */ /* 0x000ea20000000800 */
[----:B0-----:R-:W-:-:S01]  /*e7c0*/  FADD.FTZ R25, R21, R28 ;  /* 0x0000001c15197221 */ /* 0x001fc20000010000 */
[----:B------:R-:W-:-:S04]  /*e7d0*/  FADD.FTZ R28, R32, R29 ;  /* 0x0000001d201c7221 */ /* 0x000fc80000010000 */
[----:B------:R-:W-:Y:S02]  /*e7e0*/  FADD.FTZ R45, R45, R28 ;  /* 0x0000001c2d2d7221 */ /* 0x000fe40000010000 */
[----:B------:R-:W0:Y:S01]  /*e7f0*/  MUFU.EX2 R60, R60 ;  /* 0x0000003c003c7308 */ /* 0x000e220000000800 */
[----:B---3--:R-:W-:-:S01]  /*e800*/  FADD.FTZ R24, R58, R25 ;  /* 0x000000193a187221 */ /* 0x008fc20000010000 */
[----:B------:R-:W-:Y:S01]  /*e810*/  FFMA.FTZ R25, R2, R71, -R52 ;  /* 0x0000004702197223 */ /* 0x000fe20000010834 */
[----:B------:R-:W-:Y:S01]  /*e820*/  F2FP.SATFINITE.E4M3.F32.PACK_AB_MERGE_C R151, R58, R21, RZ ;  /* 0x000000153a97723e */ /* 0x000fe200048070ff */
[----:B-1----:R-:W-:-:S03]  /*e830*/  @P5 IMAD.HI.U32 R27, R94, R27, RZ ;  /* 0x0000001b5e1b5227 */ /* 0x002fc600078e00ff */
[----:B------:R-:W-:Y:S01]  /*e840*/  F2FP.SATFINITE.E4M3.F32.PACK_AB_MERGE_C R151, R56, R7, R151 ;  /* 0x000000073897723e */ /* 0x000fe20004807097 */
        /* <DEDUP_REMOVED lines=8> */
[----:B------:R-:W-:-:S06]  /*e8d0*/  FFMA.FTZ R24, R2, R137, -R52 ;  /* 0x0000008902187223 */ /* 0x000fcc0000010834 */
[----:B------:R-:W2:Y:S01]  /*e8e0*/  MUFU.EX2 R39, R39 ;  /* 0x0000002700277308 */ /* 0x000ea20000000800 */
[----:B0-----:R-:W-:-:S07]  /*e8f0*/  FADD.FTZ R33, R49, R28 ;  /* 0x0000001c31217221 */ /* 0x001fce0000010000 */
[----:B------:R-:W0:Y:S01]  /*e900*/  MUFU.EX2 R62, R62 ;  /* 0x0000003e003e7308 */ /* 0x000e220000000800 */
[----:B-1----:R-:W-:-:S01]  /*e910*/  FADD.FTZ R28, R64, R29 ;  /* 0x0000001d401c7221 */ /* 0x002fc20000010000 */
[----:B------:R-:W-:-:S04]  /*e920*/  F2FP.SATFINITE.E4M3.F32.PACK_AB_MERGE_C R35, R64, R35, RZ ;  /* 0x000000234023723e */ /* 0x000fc800048070ff */
[----:B------:R-:W-:Y:S02]  /*e930*/  F2FP.SATFINITE.E4M3.F32.PACK_AB_MERGE_C R145, R60, R31, R35 ;  /* 0x0000001f3c91723e */ /* 0x000fe40004807023 */
[----:B------:R-:W-:Y:S01]  /*e940*/  MUFU.EX2 R36, R36 ;  /* 0x0000002400247308 */ /* 0x000fe20000000800 */
[----:B--2---:R-:W-:-:S01]  /*e950*/  FADD.FTZ R29, R39, R28 ;  /* 0x0000001c271d7221 */ /* 0x004fc20000010000 */
[C-C-:B------:R-:W-:Y:S01]  /*e960*/  FFMA.FTZ R28, R2.reuse, R139, -R52.reuse ;  /* 0x0000008b021c7223 */ /* 0x140fe20000010834 */
[----:B------:R-:W-:-:S05]  /*e970*/  FFMA.FTZ R52, R2, R87, -R52 ;  /* 0x0000005702347223 */ /* 0x000fca0000010834 */
[----:B------:R-:W1:Y:S01]  /*e980*/  MUFU.EX2 R53, R53 ;  /* 0x0000003500357308 */ /* 0x000e620000000800 */
[----:B0-----:R-:W-:-:S07]  /*e990*/  FADD.FTZ R30, R62, R29 ;  /* 0x0000001d3e1e7221 */ /* 0x001fce0000010000 */
[----:B------:R-:W0:Y:S08]  /*e9a0*/  MUFU.EX2 R43, R43 ;  /* 0x0000002b002b7308 */ /* 0x000e300000000800 */
[----:B------:R-:W2:Y:S01]  /*e9b0*/  MUFU.EX2 R66, R66 ;  /* 0x0000004200427308 */ /* 0x000ea20000000800 */
[----:B-1----:R-:W-:Y:S01]  /*e9c0*/  F2FP.SATFINITE.E4M3.F32.PACK_AB_MERGE_C R146, R53, R36, RZ ;  /* 0x000000243592723e */ /* 0x002fe200048070ff */
[----:B------:R-:W-:-:S03]  /*e9d0*/  FADD.FTZ R36, R36, R33 ;  /* 0x0000002124247221 */ /* 0x000fc60000010000 */
[----:B------:R-:W-:Y:S01]  /*e9e0*/  F2FP.SATFINITE.E4M3.F32.PACK_AB_MERGE_C R146, R49, R34, R146 ;  /* 0x000000223192723e */ /* 0x000fe20004807092 */
[----:B------:R-:W-:-:S02]  /*e9f0*/  FADD.FTZ R36, R53, R36 ;  /* 0x0000002435247221 */ /* 0x000fc40000010000 */
[----:B------:R-:W1:Y:S01]  /*ea00*/  MUFU.EX2 R15, R105 ;  /* 0x00000069000f7308 */ /* 0x000e620000000800 */
[----:B0-----:R-:W-:-:S07]  /*ea10*/  FADD.FTZ R29, R43, R30 ;  /* 0x0000001e2b1d7221 */ /* 0x001fce0000010000 */
[----:B------:R-:W-:Y:S01]  /*ea20*/  MUFU.EX2 R38, R38 ;  /* 0x0000002600267308 */ /* 0x000fe20000000800 */
[----:B--2---:R-:W-:-:S01]  /*ea30*/  FADD.FTZ R30, R66, R29 ;  /* 0x0000001d421e7221 */ /* 0x004fc20000010000 */
[----:B------:R-:W-:-:S04]  /*ea40*/  F2FP.SATFINITE.E4M3.F32.PACK_AB_MERGE_C R43, R66, R43, RZ ;  /* 0x0000002b422b723e */ /* 0x000fc800048070ff */
[----:B------:R-:W-:Y:S02]  /*ea50*/  F2FP.SATFINITE.E4M3.F32.PACK_AB_MERGE_C R147, R62, R39, R43 ;  /* 0x000000273e93723e */ /* 0x000fe4000480702b */
[----:B------:R-:W0:Y:S01]  /*ea60*/  MUFU.EX2 R61, R61 ;  /* 0x0000003d003d7308 */ /* 0x000e220000000800 */
[----:B-1----:R-:W-:-:S07]  /*ea70*/  FADD.FTZ R33, R15, R36 ;  /* 0x000000240f217221 */ /* 0x002fce0000010000 */
[----:B------:R-:W1:Y:S08]  /*ea80*/  MUFU.EX2 R47, R47 ;  /* 0x0000002f002f7308 */ /* 0x000e700000000800 */
[----:B------:R-:W2:Y:S01]  /*ea90*/  MUFU.EX2 R20, R40 ;  /* 0x0000002800147308 */ /* 0x000ea20000000800 */
[----:B0-----:R-:W-:-:S07]  /*eaa0*/  F2FP.SATFINITE.E4M3.F32.PACK_AB_MERGE_C R140, R61, R38, RZ ;  /* 0x000000263d8c723e */ /* 0x001fce00048070ff */
[----:B------:R-:W0:Y:S01]  /*eab0*/  MUFU.EX2 R68, R68 ;  /* 0x0000004400447308 */ /* 0x000e220000000800 */
[----:B-1----:R-:W-:-:S07]  /*eac0*/  FADD.FTZ R29, R47, R30 ;  /* 0x0000001e2f1d7221 */ /* 0x002fce0000010000 */
[----:B------:R-:W1:Y:S01]  /*ead0*/  MUFU.EX2 R51, R51 ;  /* 0x0000003300337308 */ /* 0x000e620000000800 */
[C---:B--2---:R-:W-:Y:S01]  /*eae0*/  F2FP.SATFINITE.E4M3.F32.PACK_AB_MERGE_C R140, R20.reuse, R15, R140 ;  /* 0x0000000f148c723e */ /* 0x044fe2000480708c */
[----:B------:R-:W-:-:S04]  /*eaf0*/  FADD.FTZ R33, R20, R33 ;  /* 0x0000002114217221 */ /* 0x000fc80000010000 */
[----:B------:R-:W-:Y:S02]  /*eb00*/  FADD.FTZ R38, R38, R33 ;  /* 0x0000002126267221 */ /* 0x000fe40000010000 */
[----:B------:R-:W2:Y:S01]  /*eb10*/  MUFU.EX2 R70, R70 ;  /* 0x0000004600467308 */ /* 0x000ea20000000800 */
[----:B0-----:R-:W-:-:S01]  /*eb20*/  FADD.FTZ R20, R68, R29 ;  /* 0x0000001d44147221 */ /* 0x001fc20000010000 */
[----:B------:R-:W-:-:S06]  /*eb30*/  FADD.FTZ R61, R61, R38 ;  /* 0x000000263d3d7221 */ /* 0x000fcc0000010000 */
[----:B------:R-:W0:Y:S01]  /*eb40*/  MUFU.EX2 R55, R55 ;  /* 0x0000003700377308 */ /* 0x000e220000000800 */
[----:B-1----:R-:W-:-:S07]  /*eb50*/  FADD.FTZ R21, R51, R20 ;  /* 0x0000001433157221 */ /* 0x002fce0000010000 */
[----:B------:R-:W1:Y:S01]  /*eb60*/  MUFU.EX2 R6, R6 ;  /* 0x0000000600067308 */ /* 0x000e620000000800 */
[----:B--2---:R-:W-:-:S01]  /*eb70*/  FADD.FTZ R30, R70, R21 ;  /* 0x00000015461e7221 */ /* 0x004fc20000010000 */
[----:B------:R-:W-:-:S04]  /*eb80*/  F2FP.SATFINITE.E4M3.F32.PACK_AB_MERGE_C R51, R70, R51, RZ ;  /* 0x000000334633723e */ /* 0x000fc800048070ff */
[----:B------:R-:W-:Y:S02]  /*eb90*/  F2FP.SATFINITE.E4M3.F32.PACK_AB_MERGE_C R141, R68, R47, R51 ;  /* 0x0000002f448d723e */ /* 0x000fe40004807033 */
[----:B------:R-:W-:Y:S01]  /*eba0*/  MUFU.EX2 R42, R42 ;  /* 0x0000002a002a7308 */ /* 0x000fe20000000800 */
[----:B0-----:R-:W-:-:S07]  /*ebb0*/  FADD.FTZ R21, R55, R30 ;  /* 0x0000001e37157221 */ /* 0x001fce0000010000 */
        /* <DEDUP_REMOVED lines=8> */
[----:B------:R-:W-:Y:S01]  /*ec40*/  MUFU.EX2 R46, R46 ;  /* 0x0000002e002e7308 */ /* 0x000fe20000000800 */
[----:B0-----:R-:W-:Y:S01]  /*ec50*/  F2FP.SATFINITE.E4M3.F32.PACK_AB_MERGE_C R142, R65, R40, R142 ;  /* 0x00000028418e723e */ /* 0x001fe2000480708e */
[----:B------:R-:W-:-:S04]  /*ec60*/  FADD.FTZ R40, R40, R61 ;  /* 0x0000003d28287221 */ /* 0x000fc80000010000 */
[----:B------:R-:W-:Y:S02]  /*ec70*/  FADD.FTZ R65, R65, R40 ;  /* 0x0000002841417221 */ /* 0x000fe40000010000 */
[----:B------:R-:W0:Y:S01]  /*ec80*/  MUFU.EX2 R77, R77 ;  /* 0x0000004d004d7308 */ /* 0x000e220000000800 */
[C---:B-1----:R-:W-:Y:S01]  /*ec90*/  F2FP.SATFINITE.E4M3.F32.PACK_AB_MERGE_C R21, R25.reuse, R4, RZ ;  /* 0x000000041915723e */ /* 0x042fe200048070ff */
[----:B------:R-:W-:Y:S01]  /*eca0*/  FADD.FTZ R25, R25, R26 ;  /* 0x0000001a19197221 */ /* 0x000fe20000010000 */
[----:B------:R-:W-:-:S01]  /*ecb0*/  FADD.FTZ R42, R42, R65 ;  /* 0x000000412a2a7221 */ /* 0x000fc20000010000 */
[----:B------:R-:W1:Y:S03]  /*ecc0*/  @P5 LDC R26, c[0x0][0x450] ;  /* 0x00011400ff1a5b82 */ /* 0x000e660000000800 */
[----:B------:R-:W-:-:S01]  /*ecd0*/  FADD.FTZ R69, R69, R42 ;  /* 0x0000002a45457221 */ /* 0x000fc20000010000 */
[----:B------:R-:W2:Y:S08]  /*ece0*/  MUFU.EX2 R24, R24 ;  /* 0x0000001800187308 */ /* 0x000eb00000000800 */
[----:B------:R-:W-:Y:S01]  /*ecf0*/  MUFU.EX2 R44, R44 ;  /* 0x0000002c002c7308 */ /* 0x000fe20000000800 */
[----:B0-----:R-:W-:-:S07]  /*ed00*/  F2FP.SATFINITE.E4M3.F32.PACK_AB_MERGE_C R7, R77, R46, RZ ;  /* 0x0000002e4d07723e */ /* 0x001fce00048070ff */
[----:B------:R-:W0:Y:S01]  /*ed10*/  MUFU.EX2 R73, R73 ;  /* 0x0000004900497308 */ /* 0x000e220000000800 */
[----:B--2---:R-:W-:-:S07]  /*ed20*/  FADD.FTZ R4, R24, R25 ;  /* 0x0000001918047221 */ /* 0x004fce0000010000 */
[----:B------:R-:W2:Y:S08]  /*ed30*/  MUFU.EX2 R15, R75 ;  /* 0x0000004b000f7308 */ /* 0x000eb00000000800 */
[----:B------:R-:W3:Y:S01]  /*ed40*/  MUFU.EX2 R28, R28 ;  /* 0x0000001c001c7308 */ /* 0x000ee20000000800 */
[----:B0-----:R-:W-:Y:S01]  /*ed50*/  F2FP.SATFINITE.E4M3.F32.PACK_AB_MERGE_C R136, R73, R44, R7 ;  /* 0x0000002c4988723e */ /* 0x001fe20004807007 */
[----:B------:R-:W-:-:S04]  /*ed60*/  FADD.FTZ R44, R44, R69 ;  /* 0x000000452c2c7221 */ /* 0x000fc80000010000 */
[----:B------:R-:W-:Y:S02]  /*ed70*/  FADD.FTZ R73, R73, R44 ;  /* 0x0000002c49497221 */ /* 0x000fe40000010000 */
[----:B------:R-:W0:Y:S01]  /*ed80*/  MUFU.EX2 R5, R79 ;  /* 0x0000004f00057308 */ /* 0x000e220000000800 */
[----:B--2---:R-:W-:-:S01]  /*ed90*/  FADD.FTZ R7, R15, R4 ;  /* 0x000000040f077221 */ /* 0x004fc20000010000 */
[----:B------:R-:W-:-:S04]  /*eda0*/  FADD.FTZ R46, R46, R73 ;  /* 0x000000492e2e7221 */ /* 0x000fc80000010000 */
[----:B------:R-:W-:Y:S02]  /*edb0*/  FADD.FTZ R77, R77, R46 ;  /* 0x0000002e4d4d7221 */ /* 0x000fe40000010000 */
[----:B------:R-:W-:Y:S01]  /*edc0*/  MUFU.EX2 R50, R50 ;  /* 0x0000003200327308 */ /* 0x000fe20000000800 */
[----:B---3--:R-:W-:-:S07]  /*edd0*/  FADD.FTZ R4, R28, R7 ;  /* 0x000000071c047221 */ /* 0x008fce0000010000 */
[----:B------:R-:W2:Y:S01]  /*ede0*/  MUFU.EX2 R81, R81 ;  /* 0x0000005100517308 */ /* 0x000ea20000000800 */
[C---:B0-----:R-:W-:Y:S01]  /*edf0*/  F2FP.SATFINITE.E4M3.F32.PACK_AB_MERGE_C R28, R5.reuse, R28, RZ ;  /* 0x0000001c051c723e */ /* 0x041fe200048070ff */
[----:B------:R-:W-:-:S03]  /*ee00*/  FADD.FTZ R5, R5, R4 ;  /* 0x0000000405057221 */ /* 0x000fc60000010000 */
[----:B------:R-:W-:Y:S01]  /*ee10*/  F2FP.SATFINITE.E4M3.F32.PACK_AB_MERGE_C R137, R15, R24, R28 ;  /* 0x000000180f89723e */ /* 0x000fe2000480701c */
[----:B------:R-:W-:Y:S01]  /*ee20*/  IMAD.MOV.U32 R24, RZ, RZ, R94 ;  /* 0x000000ffff187224 */ /* 0x000fe200078e005e */
[----:B-1----:R-:W-:Y:S01]  /*ee30*/  @P5 SHF.R.U32.HI R24, RZ, R26, R27 ;  /* 0x0000001aff185219 */ /* 0x002fe2000001161b */
[----:B------:R-:W-:Y:S01]  /*ee40*/  MUFU.EX2 R48, R48 ;  /* 0x0000003000307308 */ /* 0x000fe20000000800 */
[----:B------:R-:W-:-:S03]  /*ee50*/  ISETP.GE.AND P5, PT, R11, 0x1, PT ;  /* 0x000000010b00780c */ /* 0x000fc60003fa6270 */
[----:B------:R-:W-:-:S04]  /*ee60*/  IMAD.IADD R89, R89, 0x1, R24 ;  /* 0x0000000159597824 */ /* 0x000fc800078e0218 */
[----:B------:R-:W0:Y:S01]  /*ee70*/  MUFU.EX2 R91, R91 ;  /* 0x0000005b005b7308 */ /* 0x000e220000000800 */
[----:B------:R-:W-:-:S07]  /*ee80*/  IMAD.IADD R10, R89, 0x1, R10 ;  /* 0x00000001590a7824 */ /* 0x000fce00078e020a */
[----:B------:R1:W3:Y:S08]  /*ee90*/  MUFU.EX2 R20, R143 ;  /* 0x0000008f00147308 */ /* 0x0002f00000000800 */
[----:B------:R-:W4:Y:S01]  /*eea0*/  MUFU.EX2 R83, R83 ;  /* 0x0000005300537308 */ /* 0x000f220000000800 */
[----:B-1----:R-:W-:Y:S02]  /*eeb0*/  F2FP.SATFINITE.E4M3.F32.PACK_AB_MERGE_C R143, R6, R55, R21 ;  /* 0x00000037068f723e */ /* 0x002fe40004807015 */
[----:B--2---:R-:W-:-:S04]  /*eec0*/  F2FP.SATFINITE.E4M3.F32.PACK_AB_MERGE_C R6, R81, R50, RZ ;  /* 0x000000325106723e */ /* 0x004fc800048070ff */
[----:B0-----:R-:W-:Y:S01]  /*eed0*/  F2FP.SATFINITE.E4M3.F32.PACK_AB_MERGE_C R138, R91, R48, R6 ;  /* 0x000000305b8a723e */ /* 0x001fe20004807006 */
[----:B------:R-:W0:Y:S01]  /*eee0*/  MUFU.EX2 R57, R57 ;  /* 0x0000003900397308 */ /* 0x000e220000000800 */
[----:B------:R-:W-:-:S01]  /*eef0*/  FADD.FTZ R48, R48, R77 ;  /* 0x0000004d30307221 */ /* 0x000fc20000010000 */
[----:B---3--:R-:W-:-:S03]  /*ef00*/  FADD.FTZ R4, R20, R5 ;  /* 0x0000000514047221 */ /* 0x008fc60000010000 */
[----:B------:R-:W-:-:S03]  /*ef10*/  FADD.FTZ R91, R91, R48 ;  /* 0x000000305b5b7221 */ /* 0x000fc60000010000 */
[----:B------:R-:W1:Y:S01]  /*ef20*/  MUFU.EX2 R52, R52 ;  /* 0x0000003400347308 */ /* 0x000e620000000800 */
[----:B----4-:R-:W-:-:S01]  /*ef30*/  FADD.FTZ R4, R83, R4 ;  /* 0x0000000453047221 */ /* 0x010fc20000010000 */
[----:B------:R-:W-:-:S04]  /*ef40*/  FADD.FTZ R6, R50, R91 ;  /* 0x0000005b32067221 */ /* 0x000fc80000010000 */
[----:B------:R-:W-:Y:S01]  /*ef50*/  FADD.FTZ R6, R81, R6 ;  /* 0x0000000651067221 */ /* 0x000fe20000010000 */
[----:B0-----:R-:W-:-:S01]  /*ef60*/  FADD.FTZ R5, R57, R4 ;  /* 0x0000000439057221 */ /* 0x001fc20000010000 */
[----:B------:R-:W-:Y:S01]  /*ef70*/  VIADD R4, R88, 0xfffffffe ;  /* 0xfffffffe58047836 */ /* 0x000fe20000000000 */
[C---:B-1----:R-:W-:Y:S02]  /*ef80*/  F2FP.SATFINITE.E4M3.F32.PACK_AB_MERGE_C R7, R52.reuse, R57, RZ ;  /* 0x000000393407723e */ /* 0x042fe400048070ff */
[----:B------:R-:W-:Y:S02]  /*ef90*/  FADD.FTZ R5, R52, R5 ;  /* 0x0000000534057221 */ /* 0x000fe40000010000 */
[----:B------:R-:W-:Y:S01]  /*efa0*/  F2FP.SATFINITE.E4M3.F32.PACK_AB_MERGE_C R139, R83, R20, R7 ;  /* 0x00000014538b723e */ /* 0x000fe20004807007 */
        /* <DEDUP_REMOVED lines=12> */
.L_x_1231:
[----:B------:R-:W-:-:S13]  /*f070*/  ISETP.NE.AND P1, PT, R11, 0x1, PT ;  /* 0x000000010b00780c */ /* 0x000fda0003f25270 */
[----:B------:R-:W0:Y:S02]  /*f080*/  @P1 LDC.64 R20, c[0x0][0x9e8] ;  /* 0x00027a00ff141b82 */ /* 0x000e240000000a00 */
[----:B0-----:R-:W-:-:S05]  /*f090*/  @P1 IMAD.HI.U32 R20, R7, R20, RZ ;  /* 0x0000001407141227 */ /* 0x001fca00078e00ff */
[----:B------:R-:W-:-:S07]  /*f0a0*/  @P1 SHF.R.U32.HI R7, RZ, R21, R20 ;  /* 0x00000015ff071219 */ /* 0x000fce0000011614 */
.L_x_1232:
[----:B------:R-:W-:Y:S05]  /*f0b0*/  BSYNC B0 ;  /* 0x0000000000007941 */ /* 0x000fea0003800000 */
.L_x_1230:
[----:B------:R-:W-:-:S05]  /*f0c0*/  IMAD R7, R7, R11, R11 ;  /* 0x0000000b07077224 */ /* 0x000fca00078e020b */
[----:B------:R-:W-:-:S07]  /*f0d0*/  VIMNMX R10, R10, R7, PT ;  /* 0x000000070a0a7248 */ /* 0x000fce0003fe0100 */
.L_x_1229:
[----:B------:R-:W2:Y:S01]  /*f0e0*/  LDL R11, [R1+0x38] ;  /* 0x00003800010b7983 */ /* 0x000ea20000100800 */
[----:B------:R-:W-:Y:S01]  /*f0f0*/  SHF.R.S32.HI R7, RZ, 0x1f, R10 ;  /* 0x0000001fff077819 */ /* 0x000fe2000001140a */
[----:B------:R-:W-:Y:S01]  /*f100*/  ULDC UR39, c[0x0][0x9e4] ;  /* 0x0002790000277ab9 */ /* 0x000fe20000000800 */
[----:B------:R-:W-:Y:S01]  /*f110*/  ULDC UR38, c[0x0][0x9e4] ;  /* 0x0002790000267ab9 */ /* 0x000fe20000000800 */
[----:B------:R-:W-:Y:S01]  /*f120*/  ULDC UR40, c[0x0][0x9dc] ;  /* 0x0002770000287ab9 */ /* 0x000fe20000000800 */
[----:B------:R-:W-:Y:S01]  /*f130*/  LEA.HI R7, R7, R10, RZ, 0x7 ;  /* 0x0000000a07077211 */ /* 0x000fe200078f38ff */
[----:B------:R-:W-:Y:S01]  /*f140*/  ULDC UR44, c[0x0][0x9dc] ;  /* 0x00027700002c7ab9 */ /* 0x000fe20000000800 */
[----:B------:R-:W-:Y:S01]  /*f150*/  ULDC UR45, c[0x0][0x9e0] ;  /* 0x00027800002d7ab9 */ /* 0x000fe20000000800 */
[----:B------:R-:W-:Y:S01]  /*f160*/  ULDC UR41, c[0x0][0x9e0] ;  /* 0x0002780000297ab9 */ /* 0x000fe20000000800 */
[----:B------:R-:W-:Y:S01]  /*f170*/  SHF.R.S32.HI R7, RZ, 0x7, R7 ;  /* 0x00000007ff077819 */ /* 0x000fe20000011407 */
[----:B------:R-:W-:Y:S01]  /*f180*/  BSSY B1, `(.L_x_1233) ;  /* 0x0000330000017945 */ /* 0x000fe20003800000 */
        /* <DEDUP_REMOVED lines=24> */
[----:B--2---:R-:W-:-:S04]  /*f310*/  VIMNMX R155, R11, R7, !PT ;  /* 0x000000070b9b7248 */ /* 0x004fc80007fe0100 */
[----:B------:R-:W-:-:S13]  /*f320*/  ISETP.GE.AND P1, PT, R4, R155, PT ;  /* 0x0000009b0400720c */ /* 0x000fda0003f26270 */
[----:B------:R-:W-:Y:S05]  /*f330*/  @!P1 BRA `(.L_x_1234) ;  /* 0x0000003000509947 */ /* 0x000fea0003800000 */
[----:B------:R-:W-:Y:S01]  /*f340*/  BSSY B0, `(.L_x_1235) ;  /* 0x000030f000007945 */ /* 0x000fe20003800000 */
        /* <DEDUP_REMOVED lines=24> */
.L_x_1255:
[----:B------:R-:W-:Y:S02]  /*f4d0*/  IMAD.U32 R10, RZ, RZ, UR36 ;  /* 0x00000024ff0a7e24 */ /* 0x000fe4000f8e00ff */
[----:B------:R-:W-:-:S03]  /*f4e0*/  VIADD R7, R18, 0x1 ;  /* 0x0000000112077836 */ /* 0x000fc60000000000 */
[----:B------:R-:W-:Y:S02]  /*f4f0*/  ISETP.NE.AND P2, PT, R10, 0x3, PT ;  /* 0x000000030a00780c */ /* 0x000fe40003f45270 */
[----:B------:R-:W-:-:S04]  /*f500*/  ISETP.NE.AND P1, PT, R7, 0x2, PT ;  /* 0x000000020700780c */ /* 0x000fc80003f25270 */
[----:B------:R-:W-:Y:S02]  /*f510*/  SEL R11, RZ, 0x1, P1 ;  /* 0x00000001ff0b7807 */ /* 0x000fe40000800000 */
[----:B------:R-:W-:Y:S02]  /*f520*/  SEL R7, R7, RZ, P1 ;  /* 0x000000ff07077207 */ /* 0x000fe40000800000 */
[----:B------:R-:W-:-:S03]  /*f530*/  LOP3.LUT R20, R22, R11, RZ, 0x3c, !PT ;  /* 0x0000000b16147212 */ /* 0x000fc600078e3cff */
[----:B------:R-:W-:Y:S05]  /*f540*/  @!P2 BRA `(.L_x_1236) ;  /* 0x000000000004a947 */ /* 0x000fea0003800000 */
[----:B------:R-:W-:Y:S01]  /*f550*/  BPT.TRAP 0x1 ;  /* 0x000000040000795c */ /* 0x000fe20000300000 */
.L_x_1236:
[----:B------:R-:W-:Y:S01]  /*f560*/  IMAD R21, R7, 0x8, R16 ;  /* 0x0000000807157824 */ /* 0x000fe200078e0210 */
[----:B------:R-:W-:-:S04]  /*f570*/  SHF.L.U32 R10, R20, 0x1f, RZ ;  /* 0x0000001f140a7819 */ /* 0x000fc800000006ff */
[----:B------:R0:W1:Y:S01]  /*f580*/  SYNCS.PHASECHK.TRANS64.TRYWAIT P1, [R21+URZ+0x19c30], R10 ;  /* 0x019c300a150075a7 */ /* 0x000062000802017f */
[----:B------:R-:W-:Y:S05]  /*f590*/  @!P2 BRA `(.L_x_1237) ;  /* 0x000000000004a947 */ /* 0x000fea0003800000 */
[----:B------:R-:W-:Y:S01]  /*f5a0*/  BPT.TRAP 0x1 ;  /* 0x000000040000795c */ /* 0x000fe20000300000 */
.L_x_1237:
[----:B------:R-:W2:Y:S01]  /*f5b0*/  LDL R11, [R1+0x18] ;  /* 0x00001800010b7983 */ /* 0x000ea20000100800 */
[----:B------:R-:W-:Y:S01]  /*f5c0*/  BSSY B2, `(.L_x_1238) ;  /* 0x0000006000027945 */ /* 0x000fe20003800000 */
[----:B------:R-:W-:Y:S02]  /*f5d0*/  IMAD.MOV.U32 R15, RZ, RZ, -0x3ffffff0 ;  /* 0xc0000010ff0f7424 */ /* 0x000fe400078e00ff */
[----:B--2---:R-:W-:Y:S01]  /*f5e0*/  IMAD R14, R7, 0x300, R11 ;  /* 0x00000300070e7824 */ /* 0x004fe200078e020b */
[----:B-1----:R-:W-:Y:S06]  /*f5f0*/  @P1 BRA `(.L_x_1239) ;  /* 0x0000000000081947 */ /* 0x002fec0003800000 */
[----:B------:R-:W1:Y:S02]  /*f600*/  SYNCS.PHASECHK.TRANS64.TRYWAIT P1, [R21+URZ+0x19c30], R10 ;  /* 0x019c300a150075a7 */ /* 0x000e64000802017f */
[----:B-1----:R-:W-:Y:S05]  /*f610*/  @!P1 BRA `(.L_x_1240) ;  /* 0x0000014000949947 */ /* 0x002fea0003800000 */
.L_x_1239:
[----:B------:R-:W-:Y:S05]  /*f620*/  BSYNC B2 ;  /* 0x0000000000027941 */ /* 0x000fea0003800000 */
.L_x_1238:
[C---:B------:R-:W-:Y:S01]  /*f630*/  R2UR UR6, R14.reuse ;  /* 0x000000000e0672ca */ /* 0x040fe200000e0000 */
[----:B------:R-:W-:Y:S01]  /*f640*/  WARPGROUP.ARRIVE ;  /* 0x00000000000079c5 */ /* 0x000fe20000000000 */
[----:B------:R-:W-:Y:S01]  /*f650*/  R2UR UR7, R15 ;  /* 0x000000000f0772ca */ /* 0x000fe200000e0000 */
[----:B01----:R-:W-:Y:S01]  /*f660*/  VIADD R10, R14, 0x100 ;  /* 0x000001000e0a7836 */ /* 0x003fe20000000000 */
[----:B------:R-:W-:Y:S01]  /*f670*/  R2UR UR4, R8 ;  /* 0x00000000080472ca */ /* 0x000fe200000e0000 */
[----:B------:R-:W-:Y:S01]  /*f680*/  IMAD.MOV.U32 R11, RZ, RZ, -0x3ffffff0 ;  /* 0xc0000010ff0b7424 */ /* 0x000fe200078e00ff */
[----:B------:R-:W-:Y:S01]  /*f690*/  R2UR UR5, R9 ;  /* 0x00000000090572ca */ /* 0x000fe200000e0000 */
[----:B------:R-:W-:Y:S01]  /*f6a0*/  VIADD R14, R14, 0x200 ;  /* 0x000002000e0e7836 */ /* 0x000fe20000000000 */
[----:B------:R-:W-:Y:S01]  /*f6b0*/  R2UR UR10, R10 ;  /* 0x000000000a0a72ca */ /* 0x000fe200000e0000 */
[----:B------:R-:W-:Y:S01]  /*f6c0*/  IMAD.MOV.U32 R15, RZ, RZ, -0x3ffffff0 ;  /* 0xc0000010ff0f7424 */ /* 0x000fe200078e00ff */
[----:B------:R-:W-:Y:S01]  /*f6d0*/  R2UR UR11, R11 ;  /* 0x000000000b0b72ca */ /* 0x000fe200000e0000 */
[----:B------:R-:W-:Y:S01]  /*f6e0*/  IMAD.U32 R11, RZ, RZ, UR36 ;  /* 0x00000024ff0b7e24 */ /* 0x000fe2000f8e00ff */
[----:B------:R-:W-:-:S02]  /*f6f0*/  R2UR UR8, R156 ;  /* 0x000000009c0872ca */ /* 0x000fc400000e0000 */
[----:B------:R-:W-:Y:S02]  /*f700*/  R2UR UR9, R157 ;  /* 0x000000009d0972ca */ /* 0x000fe400000e0000 */
[----:B------:R-:W-:Y:S02]  /*f710*/  R2UR UR14, R14 ;  /* 0x000000000e0e72ca */ /* 0x000fe400000e0000 */
[----:B------:R-:W-:Y:S01]  /*f720*/  R2UR UR15, R15 ;  /* 0x000000000f0f72ca */ /* 0x000fe200000e0000 */
[----:B------:R-:W-:Y:S01]  /*f730*/  QGMMA.64x128x32.F32.E4M3.E4M3 R24, gdesc[UR4], RZ, !UPT, gsb0 ;  /* 0x01e00000041879f3 */ /* 0x000fe2000c0008ff */
[----:B------:R-:W-:Y:S02]  /*f740*/  R2UR UR12, R12 ;  /* 0x000000000c0c72ca */ /* 0x000fe400000e0000 */
[----:B------:R-:W-:Y:S02]  /*f750*/  R2UR UR13, R13 ;  /* 0x000000000d0d72ca */ /* 0x000fe400000e0000 */
[----:B------:R-:W-:Y:S01]  /*f760*/  ISETP.NE.AND P2, PT, R11, 0x3, PT ;  /* 0x000000030b00780c */ /* 0x000fe20003f45270 */
[----:B------:R-:W-:-:S02]  /*f770*/  WARPGROUP.DEPBAR.LE gsb0, 0x0 ;  /* 0x00008000000079c5 */ /* 0x000fc40000010000 */
[----:B------:R-:W-:-:S06]  /*f780*/  WARPGROUP.ARRIVE ;  /* 0x00000000000079c5 */ /* 0x000fcc0000000000 */
[----:B------:R-:W-:Y:S03]  /*f790*/  QGMMA.64x128x32.F32.E4M3.E4M3 R24, gdesc[UR8], R24, gsb0 ;  /* 0x01e00000081879f3 */ /* 0x000fe60008000818 */
[----:B------:R-:W-:Y:S02]  /*f7a0*/  WARPGROUP.DEPBAR.LE gsb0, 0x0 ;  /* 0x00008000000079c5 */ /* 0x000fe40000010000 */
[----:B------:R-:W-:-:S07]  /*f7b0*/  WARPGROUP.ARRIVE ;  /* 0x00000000000079c5 */ /* 0x000fce0000000000 */
[----:B------:R-:W-:Y:S03]  /*f7c0*/  QGMMA.64x128x32.F32.E4M3.E4M3 R24, gdesc[UR12], R24, gsb0 ;  /* 0x01e000000c1879f3 */ /* 0x000fe60008000818 */
[----:B------:R-:W-:Y:S02]  /*f7d0*/  WARPGROUP.DEPBAR.LE gsb0, 0x0 ;  /* 0x00008000000079c5 */ /* 0x000fe40000010000 */
[----:B------:R-:W-:Y:S05]  /*f7e0*/  @!P2 BRA `(.L_x_1241) ;  /* 0x000000000004a947 */ /* 0x000fea0003800000 */
[----:B------:R-:W-:Y:S01]  /*f7f0*/  BPT.TRAP 0x1 ;  /* 0x000000040000795c */ /* 0x000fe20000300000 */
.L_x_1241:
[----:B------:R-:W-:Y:S01]  /*f800*/  SHF.L.U32 R10, R22, 0x1f, RZ ;  /* 0x0000001f160a7819 */ /* 0x000fe200000006ff */
[----:B------:R-:W-:-:S04]  /*f810*/  IMAD R22, R18, 0x8, R16 ;  /* 0x0000000812167824 */ /* 0x000fc800078e0210 */
[----:B------:R0:W1:Y:S01]  /*f820*/  SYNCS.PHASECHK.TRANS64.TRYWAIT P1, [R22+URZ+0x19c50], R10 ;  /* 0x019c500a160075a7 */ /* 0x000062000802017f */
[----:B------:R-:W-:Y:S05]  /*f830*/  @!P2 BRA `(.L_x_1242) ;  /* 0x000000000004a947 */ /* 0x000fea0003800000 */
[----:B------:R-:W-:Y:S01]  /*f840*/  BPT.TRAP 0x1 ;  /* 0x000000040000795c */ /* 0x000fe20000300000 */
.L_x_1242:
[----:B------:R-:W-:Y:S04]  /*f850*/  BSSY B2, `(.L_x_1243) ;  /* 0x0000004000027945 */ /* 0x000fe80003800000 */
[----:B-1----:R-:W-:Y:S05]  /*f860*/  @P1 BRA `(.L_x_1244) ;  /* 0x0000000000081947 */ /* 0x002fea0003800000 */
[----:B------:R-:W1:Y:S02]  /*f870*/  SYNCS.PHASECHK.TRANS64.TRYWAIT P1, [R22+URZ+0x19c50], R10 ;  /* 0x019c500a160075a7 */ /* 0x000e64000802017f */
[----:B-1----:R-:W-:Y:S05]  /*f880*/  @!P1 BRA `(.L_x_1245) ;  /* 0x00000140000c9947 */ /* 0x002fea0003800000 */
.L_x_1244:
[----:B------:R-:W-:Y:S05]  /*f890*/  BSYNC B2 ;  /* 0x0000000000027941 */ /* 0x000fea0003800000 */
.L_x_1243:
[----:B01----:R-:W-:Y:S01]  /*f8a0*/  VIADD R10, R16, 0x3000 ;  /* 0x00003000100a7836 */ /* 0x003fe20000000000 */
[----:B------:R-:W-:-:S04]  /*f8b0*/  LOP3.LUT P4, RZ, R17, 0x20, RZ, 0xc0, !PT ;  /* 0x0000002011ff7812 */ /* 0x000fc8000788c0ff */
[----:B------:R-:W-:-:S04]  /*f8c0*/  SHF.R.U32.HI R10, RZ, 0x4, R10 ;  /* 0x00000004ff0a7819 */ /* 0x000fc8000001160a */
[----:B------:R-:W-:-:S04]  /*f8d0*/  LOP3.LUT R10, R10, 0x3fff, RZ, 0xc0, !PT ;  /* 0x00003fff0a0a7812 */ /* 0x000fc800078ec0ff */
[----:B------:R-:W-:Y:S01]  /*f8e0*/  LOP3.LUT R10, R10, 0x10000, RZ, 0xfc, !PT ;  /* 0x000100000a0a7812 */ /* 0x000fe200078efcff */
[----:B------:R-:W-:-:S04]  /*f8f0*/  IMAD.MOV.U32 R11, RZ, RZ, 0x40000040 ;  /* 0x40000040ff0b7424 */ /* 0x000fc800078e00ff */
[----:B------:R-:W-:Y:S01]  /*f900*/  IMAD R10, R18, 0x300, R10 ;  /* 0x00000300120a7824 */ /* 0x000fe200078e020a */
[----:B------:R-:W-:Y:S01]  /*f910*/  R2UR UR7, R11 ;  /* 0x000000000b0772ca */ /* 0x000fe200000e0000 */
[----:B------:R-:W-:Y:S01]  /*f920*/  WARPGROUP.ARRIVE ;  /* 0x00000000000079c5 */ /* 0x000fe20000000000 */
[----:B------:R-:W2:Y:S02]  /*f930*/  LDL R18, [R1+0x34] ;  /* 0x0000340001127983 */ /* 0x000ea40000100800 */
[----:B------:R-:W-:-:S13]  /*f940*/  R2UR UR6, R10 ;  /* 0x000000000a0672ca */ /* 0x000fda00000e0000 */
[----:B------:R-:W-:Y:S01]  /*f950*/  QGMMA.64x96x32.F32.E4M3.E4M3 R88, R148, gdesc[UR4], R88, gsb0 ;  /* 0x0160000494587df3 */ /* 0x000fe20008000858 */
[----:B------:R-:W-:Y:S02]  /*f960*/  VIADD R14, R10, 0x2 ;  /* 0x000000020a0e7836 */ /* 0x000fe40000000000 */
[----:B------:R-:W-:-:S03]  /*f970*/  IMAD.MOV.U32 R15, RZ, RZ, 0x40000040 ;  /* 0x40000040ff0f7424 */ /* 0x000fc600078e00ff */
[----:B------:R-:W-:Y:S02]  /*f980*/  R2UR UR6, R14 ;  /* 0x000000000e0672ca */ /* 0x000fe400000e0000 */
[----:B------:R-:W-:Y:S01]  /*f990*/  R2UR UR7, R15 ;  /* 0x000000000f0772ca */ /* 0x000fe200000e0000 */
[----:B------:R-:W-:Y:S02]  /*f9a0*/  WARPGROUP.DEPBAR.LE gsb0, 0x0 ;  /* 0x00008000000079c5 */ /* 0x000fe40000010000 */
[----:B------:R-:W2:Y:S01]  /*f9b0*/  LDL R149, [R1+0xc] ;  /* 0x00000c0001957983 */ /* 0x000ea20000100800 */
[----:B------:R-:W-:Y:S01]  /*f9c0*/  VIADD R14, R10, 0x4 ;  /* 0x000000040a0e7836 */ /* 0x000fe20000000000 */
[----:B------:R-:W0:Y:S02]  /*f9d0*/  LDC R148, c[0x0][0x448] ;  /* 0x00011200ff947b82 */ /* 0x000e240000000800 */
[----:B------:R-:W3:Y:S04]  /*f9e0*/  LDL R150, [R1+0x4] ;  /* 0x0000040001967983 */ /* 0x000ee80000100800 */
[----:B------:R-:W3:Y:S01]  /*f9f0*/  LDL R151, [R1] ;  /* 0x0000000001977983 */ /* 0x000ee20000100800 */
[----:B------:R-:W-:Y:S01]  /*fa00*/  WARPGROUP.ARRIVE ;  /* 0x00000000000079c5 */ /* 0x000fe20000000000 */
[----:B------:R-:W-:-:S02]  /*fa10*/  IMAD.MOV.U32 R15, RZ, RZ, 0x40000040 ;  /* 0x40000040ff0f7424 */ /* 0x000fc400078e00ff */
[----:B------:R-:W-:Y:S02]  /*fa20*/  VIADD R10, R10, 0x6 ;  /* 0x000000060a0a7836 */ /* 0x000fe40000000000 */
[----:B------:R-:W-:Y:S01]  /*fa30*/  IMAD.MOV.U32 R11, RZ, RZ, 0x40000040 ;  /* 0x40000040ff0b7424 */ /* 0x000fe200078e00ff */
[----:B------:R-:W-:Y:S01]  /*fa40*/  QGMMA.64x96x32.F32.E4M3.E4M3 R88, R144, gdesc[UR4], R88, gsb0 ;  /* 0x0160000490587df3 */ /* 0x000fe20008000858 */
[----:B------:R-:W-:Y:S01]  /*fa50*/  R2UR UR6, R14 ;  /* 0x000000000e0672ca */ /* 0x000fe200000e0000 */
[----:B------:R-:W-:Y:S01]  /*fa60*/  IMAD.U32 R14, RZ, RZ, UR40 ;  /* 0x00000028ff0e7e24 */ /* 0x000fe2000f8e00ff */
[----:B------:R-:W-:Y:S02]  /*fa70*/  R2UR UR7, R15 ;  /* 0x000000000f0772ca */ /* 0x000fe400000e0000 */
[----:B0-----:R-:W-:Y:S01]  /*fa80*/  ISETP.NE.AND P1, PT, R148, 0x1, PT ;  /* 0x000000019400780c */ /* 0x001fe20003f25270 */
[----:B------:R-:W-:Y:S02]  /*fa90*/  WARPGROUP.DEPBAR.LE gsb0, 0x0 ;  /* 0x00008000000079c5 */ /* 0x000fe40000010000 */
[----:B------:R-:W-:-:S08]  /*faa0*/  WARPGROUP.ARRIVE ;  /* 0x00000000000079c5 */ /* 0x000fd00000000000 */
[----:B------:R-:W-:Y:S01]  /*fab0*/  QGMMA.64x96x32.F32.E4M3.E4M3 R88, R140, gdesc[UR4], R88, gsb0 ;  /* 0x016000048c587df3 */ /* 0x000fe20008000858 */
[----:B------:R-:W-:Y:S02]  /*fac0*/  R2UR UR6, R10 ;  /* 0x000000000a0672ca */ /* 0x000fe400000e0000 */
[----:B------:R-:W-:Y:S01]  /*fad0*/  R2UR UR7, R11 ;  /* 0x000000000b0772ca */ /* 0x000fe200000e0000 */
[----:B------:R-:W0:Y:S08]  /*fae0*/  @P1 LDC R10, c[0x0][0x450] ;  /* 0x00011400ff0a1b82 */ /* 0x000e300000000800 */
[----:B------:R-:W1:Y:S01]  /*faf0*/  @P1 LDC R11, c[0x0][0x44c] ;  /* 0x00011300ff0b1b82 */ /* 0x000e620000000800 */
[----:B------:R-:W-:-:S02]  /*fb00*/  WARPGROUP.DEPBAR.LE gsb0, 0x0 ;  /* 0x00008000000079c5 */ /* 0x000fc40000010000 */
[----:B------:R-:W-:-:S06]  /*fb10*/  WARPGROUP.ARRIVE ;  /* 0x00000000000079c5 */ /* 0x000fcc0000000000 */
[----:B------:R-:W-:Y:S01]  /*fb20*/  QGMMA.64x96x32.F32.E4M3.E4M3 R88, R136, gdesc[UR4], R88, gsb0 ;  /* 0x0160000488587df3 */ /* 0x000fe20008000858 */
[----:B--2---:R-:W-:Y:S02]  /*fb30*/  IMAD.IADD R15, R18, 0x1, R149 ;  /* 0x00000001120f7824 */ /* 0x004fe400078e0295 */
[----:B------:R-:W-:Y:S02]  /*fb40*/  IMAD.SHL.U32 R18, R4, 0x80, RZ ;  /* 0x0000008004127824 */ /* 0x000fe400078e00ff */
[----:B-1----:R-:W-:-:S05]  /*fb50*/  @P1 IMAD.HI.U32 R11, R15, R11, RZ ;  /* 0x0000000b0f0b1227 */ /* 0x002fca00078e00ff */
[----:B0-----:R-:W-:Y:S01]  /*fb60*/  @P1 SHF.R.U32.HI R15, RZ, R10, R11 ;  /* 0x0000000aff0f1219 */ /* 0x001fe2000001160b */
[----:B------:R-:W-:Y:S01]  /*fb70*/  @!P0 VIADD R10, R21, 0x19c40 ;  /* 0x00019c40150a8836 */ /* 0x000fe20000000000 */
[----:B------:R-:W-:-:S04]  /*fb80*/  LOP3.LUT R21, RZ, R14, RZ, 0x33, !PT ;  /* 0x0000000eff157212 */ /* 0x000fc800078e33ff */
[----:B------:R-:W-:Y:S01]  /*fb90*/  @!P0 PRMT R10, RZ, 0x654, R10 ;  /* 0x00000654ff0a8816 */ /* 0x000fe2000000000a */
[----:B------:R-:W-:Y:S02]  /*fba0*/  WARPGROUP.DEPBAR.LE gsb0, 0x0 ;  /* 0x00008000000079c5 */ /* 0x000fe40000010000 */
[----:B------:R-:W0:Y:S01]  /*fbb0*/  SHFL.IDX PT, R139, R15, RZ, 0x1c1f ;  /* 0x001c1fff0f8b7589 */ /* 0x000e2200000e0000 */
[----:B------:R-:W-:Y:S01]  /*fbc0*/  IADD3 R136, -R23, 0x1, -R18 ;  /* 0x0000000117887810 */ /* 0x000fe20007ffe912 */
[----:B------:R1:W-:Y:S03]  /*fbd0*/  @!P0 SYNCS.ARRIVE.TRANS64.RED.A1T0 RZ, [R10+URZ], RZ ;  /* 0x000000ff0aff89a7 */ /* 0x0003e6000810043f */
[----:B---3--:R-:W-:-:S05]  /*fbe0*/  IADD3 R136, -R151, R136, R150 ;  /* 0x0000008897887210 */ /* 0x008fca0007ffe196 */
[----:B------:R-:W-:Y:S02]  /*fbf0*/  IMAD.IADD R21, R21, 0x1, R136 ;  /* 0x0000000115157824 */ /* 0x000fe400078e0288 */
[----:B------:R-:W-:-:S04]  /*fc00*/  VIADD R136, R136, UR45 ;  /* 0x0000002d88887c36 */ /* 0x000fc80008000000 */
[--C-:B0-----:R-:W-:Y:S02]  /*fc10*/  IMAD.IADD R137, R136, 0x1, R139.reuse ;  /* 0x0000000188897824 */ /* 0x101fe400078e028b */
[----:B------:R-:W-:Y:S01]  /*fc20*/  IMAD.IADD R138, R21, 0x1, R139 ;  /* 0x00000001158a7824 */ /* 0x000fe200078e028b */
[----:B-1----:R-:W-:Y:S06]  /*fc30*/  @!P4 BRA `(.L_x_1246) ;  /* 0x000000000058c947 */ /* 0x002fec0003800000 */
[----:B------:R-:W-:Y:S01]  /*fc40*/  IADD3 R139, -R151, R150, R139 ;  /* 0x00000096978b7210 */ /* 0x000fe20007ffe18b */
[----:B------:R-:W-:Y:S03]  /*fc50*/  BSSY B2, `(.L_x_1247) ;  /* 0x0000010000027945 */ /* 0x000fe60003800000 */
        /* <DEDUP_REMOVED lines=10> */
.L_x_1248:
[----:B------:R-:W-:-:S05]  /*fd00*/  IMAD.U32 R140, RZ, RZ, UR39 ;  /* 0x00000027ff8c7e24 */ /* 0x000fca000f8e00ff */
[----:B------:R-:W-:-:S13]  /*fd10*/  ISETP.NE.AND P1, PT, R140, 0x1, PT ;  /* 0x000000018c00780c */ /* 0x000fda0003f25270 */
[----:B------:R-:W0:Y:S02]  /*fd20*/  @P1 LDC.64 R10, c[0x0][0x9e8] ;  /* 0x00027a00ff0a1b82 */ /* 0x000e240000000a00 */
[----:B0-----:R-:W-:-:S05]  /*fd30*/  @P1 IMAD.HI.U32 R10, R139, R10, RZ ;  /* 0x0000000a8b0a1227 */ /* 0x001fca00078e00ff */
[----:B------:R-:W-:-:S07]  /*fd40*/  @P1 SHF.R.U32.HI R139, RZ, R11, R10 ;  /* 0x0000000bff8b1219 */ /* 0x000fce000001160a */
.L_x_1249:
[----:B------:R-:W-:Y:S05]  /*fd50*/  BSYNC B2 ;  /* 0x0000000000027941 */ /* 0x000fea0003800000 */
.L_x_1247:
[----:B------:R-:W-:-:S04]  /*fd60*/  IMAD R139, R139, R140, -R18 ;  /* 0x0000008c8b8b7224 */ /* 0x000fc800078e0a12 */
[----:B------:R-:W-:-:S05]  /*fd70*/  IMAD.IADD R139, R139, 0x1, -R23 ;  /* 0x000000018b8b7824 */ /* 0x000fca00078e0a17 */
[----:B------:R-:W-:Y:S02]  /*fd80*/  VIMNMX R138, R138, R139, !PT ;  /* 0x0000008b8a8a7248 */ /* 0x000fe40007fe0100 */
[----:B------:R-:W-:-:S07]  /*fd90*/  VIADDMNMX R137, R139, R140, R137, PT ;  /* 0x0000008c8b897246 */ /* 0x000fce0003800189 */
.L_x_1246:
        /* <DEDUP_REMOVED lines=9> */
[----:B------:R-:W-:Y:S02]  /*fe30*/  ISETP.GT.AND P1, PT, R138, 0x9, P3 ;  /* 0x000000098a00780c */ /* 0x000fe40001f24270 */
[C---:B------:R-:W-:Y:S02]  /*fe40*/  ISETP.LT.OR P2, PT, R137.reuse, 0x9, P2 ;  /* 0x000000098900780c */ /* 0x040fe40001741670 */
[----:B------:R-:W-:-:S02]  /*fe50*/  ISETP.LT.OR P1, PT, R137, 0xa, P1 ;  /* 0x0000000a8900780c */ /* 0x000fc40000f21670 */
[----:B------:R-:W-:Y:S01]  /*fe60*/  FSEL R28, R28, -INF , !P2 ;  /* 0xff8000001c1c7808 */ /* 0x000fe20005000000 */
[--C-:B0-----:R-:W-:Y:S01]  /*fe70*/  IMAD.IADD R136, R136, 0x1, R15.reuse ;  /* 0x0000000188887824 */ /* 0x101fe200078e020f */
[----:B------:R-:W-:Y:S01]  /*fe80*/  FSEL R29, R29, -INF , !P1 ;  /* 0xff8000001d1d7808 */ /* 0x000fe20004800000 */
[----:B------:R-:W-:Y:S01]  /*fe90*/  IMAD.IADD R21, R21, 0x1, R15 ;  /* 0x0000000115157824 */ /* 0x000fe200078e020f */
[C---:B------:R-:W-:Y:S02]  /*fea0*/  ISETP.GT.AND P2, PT, R138.reuse, 0x10, P3 ;  /* 0x000000108a00780c */ /* 0x040fe40001f44270 */
        /* <DEDUP_REMOVED lines=82> */
[----:B------:R-:W-:Y:S01]  /*103d0*/  FSEL R85, R85, -INF , !P1 ;  /* 0xff80000055557808 */ /* 0x000fe20004800000 */
[----:B------:R-:W-:Y:S08]  /*103e0*/  @!P4 BRA `(.L_x_1250) ;  /* 0x000000000058c947 */ /* 0x000ff00003800000 */
        /* <DEDUP_REMOVED lines=12> */
.L_x_1252:
[----:B------:R-:W-:-:S05]  /*104b0*/  IMAD.U32 R137, RZ, RZ, UR39 ;  /* 0x00000027ff897e24 */ /* 0x000fca000f8e00ff */
[----:B------:R-:W-:-:S13]  /*104c0*/  ISETP.NE.AND P1, PT, R137, 0x1, PT ;  /* 0x000000018900780c */ /* 0x000fda0003f25270 */
[----:B------:R-:W0:Y:S02]  /*104d0*/  @P1 LDC.64 R10, c[0x0][0x9e8] ;  /* 0x00027a00ff0a1b82 */ /* 0x000e240000000a00 */
[----:B0-----:R-:W-:-:S05]  /*104e0*/  @P1 IMAD.HI.U32 R10, R15, R10, RZ ;  /* 0x0000000a0f0a1227 */ /* 0x001fca00078e00ff */
[----:B------:R-:W-:-:S07]  /*104f0*/  @P1 SHF.R.U32.HI R15, RZ, R11, R10 ;  /* 0x0000000bff0f1219 */ /* 0x000fce000001160a */
.L_x_1253:
[----:B------:R-:W-:Y:S05]  /*10500*/  BSYNC B2 ;  /* 0x0000000000027941 */ /* 0x000fea0003800000 */
.L_x_1251:
[----:B------:R-:W-:-:S04]  /*10510*/  IMAD R15, R15, R137, -R18 ;  /* 0x000000890f0f7224 */ /* 0x000fc800078e0a12 */
[----:B------:R-:W-:-:S05]  /*10520*/  IMAD.IADD R15, R15, 0x1, -R23 ;  /* 0x000000010f0f7824 */ /* 0x000fca00078e0a17 */
[----:B------:R-:W-:Y:S02]  /*10530*/  VIMNMX R21, R21, R15, !PT ;  /* 0x0000000f15157248 */ /* 0x000fe40007fe0100 */
[----:B------:R-:W-:-:S07]  /*10540*/  VIADDMNMX R136, R15, R137, R136, PT ;  /* 0x000000890f887246 */ /* 0x000fce0003800188 */
.L_x_1250:
[C---:B------:R-:W-:Y:S01]  /*10550*/  ISETP.GT.AND P1, PT, R21.reuse, 0x1, P3 ;  /* 0x000000011500780c */ /* 0x040fe20001f24270 */
[----:B------:R-:W-:Y:S01]  /*10560*/  IMAD.U32 R137, RZ, RZ, UR36 ;  /* 0x00000024ff897e24 */ /* 0x000fe2000f8e00ff */
[----:B------:R-:W-:Y:S02]  /*10570*/  ISETP.GT.AND P2, PT, R21, 0x8, P3 ;  /* 0x000000081500780c */ /* 0x000fe40001f44270 */
[C---:B------:R-:W-:Y:S02]  /*10580*/  ISETP.LT.OR P1, PT, R136.reuse, 0x2, P1 ;  /* 0x000000028800780c */ /* 0x040fe40000f21670 */
[----:B------:R-:W-:Y:S02]  /*10590*/  ISETP.LT.OR P2, PT, R136, 0x9, P2 ;  /* 0x000000098800780c */ /* 0x000fe40001741670 */
[----:B------:R-:W-:Y:S02]  /*105a0*/  FSEL R27, R27, -INF , !P1 ;  /* 0xff8000001b1b7808 */ /* 0x000fe40004800000 */
[----:B------:R-:W-:-:S02]  /*105b0*/  ISETP.GT.AND P1, PT, R21, 0x9, P3 ;  /* 0x000000091500780c */ /* 0x000fc40001f24270 */
[----:B------:R-:W-:Y:S02]  /*105c0*/  FSEL R30, R30, -INF , !P2 ;  /* 0xff8000001e1e7808 */ /* 0x000fe40005000000 */
[C---:B------:R-:W-:Y:S02]  /*105d0*/  ISETP.LT.OR P1, PT, R136.reuse, 0xa, P1 ;  /* 0x0000000a8800780c */ /* 0x040fe40000f21670 */
[----:B------:R-:W-:Y:S02]  /*105e0*/  ISETP.GT.AND P2, PT, R21, 0x10, P3 ;  /* 0x000000101500780c */ /* 0x000fe40001f44270 */
[----:B------:R-:W-:Y:S02]  /*105f0*/  FSEL R31, R31, -INF , !P1 ;  /* 0xff8000001f1f7808 */ /* 0x000fe40004800000 */
[----:B------:R-:W-:Y:S02]  /*10600*/  ISETP.GT.AND P1, PT, R21, 0x11, P3 ;  /* 0x000000111500780c */ /* 0x000fe40001f24270 */
[----:B------:R-:W-:-:S02]  /*10610*/  ISETP.LT.OR P2, PT, R136, 0x11, P2 ;  /* 0x000000118800780c */ /* 0x000fc40001741670 */
[----:B------:R-:W-:Y:S02]  /*10620*/  ISETP.LT.OR P1, PT, R136, 0x12, P1 ;  /* 0x000000128800780c */ /* 0x000fe40000f21670 */
[----:B------:R-:W-:Y:S02]  /*10630*/  FMNMX.FTZ R10, R24, R3, !PT ;  /* 0x00000003180a7209 */ /* 0x000fe40007810000 */
[----:B------:R-:W-:Y:S02]  /*10640*/  FSEL R34, R34, -INF , !P2 ;  /* 0xff80000022227808 */ /* 0x000fe40005000000 */
[----:B------:R-:W-:Y:S02]  /*10650*/  FSEL R35, R35, -INF , !P1 ;  /* 0xff80000023237808 */ /* 0x000fe40004800000 */
[C---:B------:R-:W-:Y:S02]  /*10660*/  ISETP.GT.AND P2, PT, R21.reuse, 0x18, P3 ;  /* 0x000000181500780c */ /* 0x040fe40001f44270 */
[----:B------:R-:W-:-:S02]  /*10670*/  ISETP.GT.AND P1, PT, R21, 0x19, P3 ;  /* 0x000000191500780c */ /* 0x000fc40001f24270 */
[----:B------:R-:W-:Y:S02]  /*10680*/  FMNMX.FTZ R10, R25, R10, !PT ;  /* 0x0000000a190a7209 */ /* 0x000fe40007810000 */
[C---:B------:R-:W-:Y:S02]  /*10690*/  ISETP.LT.OR P2, PT, R136.reuse, 0x19, P2 ;  /* 0x000000198800780c */ /* 0x040fe40001741670 */
[----:B------:R-:W-:Y:S02]  /*106a0*/  ISETP.LT.OR P1, PT, R136, 0x1a, P1 ;  /* 0x0000001a8800780c */ /* 0x000fe40000f21670 */
[----:B------:R-:W-:Y:S02]  /*106b0*/  FMNMX.FTZ R10, R28, R10, !PT ;  /* 0x0000000a1c0a7209 */ /* 0x000fe40007810000 */
[----:B------:R-:W-:Y:S02]  /*106c0*/  FSEL R38, R38, -INF , !P2 ;  /* 0xff80000026267808 */ /* 0x000fe40005000000 */
[----:B------:R-:W-:-:S02]  /*106d0*/  FSEL R39, R39, -INF , !P1 ;  /* 0xff80000027277808 */ /* 0x000fc40004800000 */
[C---:B------:R-:W-:Y:S02]  /*106e0*/  ISETP.GT.AND P2, PT, R21.reuse, 0x20, P3 ;  /* 0x000000201500780c */ /* 0x040fe40001f44270 */
[----:B------:R-:W-:Y:S02]  /*106f0*/  ISETP.GT.AND P1, PT, R21, 0x21, P3 ;  /* 0x000000211500780c */ /* 0x000fe40001f24270 */
[----:B------:R-:W-:Y:S02]  /*10700*/  FMNMX.FTZ R10, R29, R10, !PT ;  /* 0x0000000a1d0a7209 */ /* 0x000fe40007810000 */
[C---:B------:R-:W-:Y:S02]  /*10710*/  ISETP.LT.OR P2, PT, R136.reuse, 0x21, P2 ;  /* 0x000000218800780c */ /* 0x040fe40001741670 */
[----:B------:R-:W-:Y:S02]  /*10720*/  ISETP.LT.OR P1, PT, R136, 0x22, P1 ;  /* 0x000000228800780c */ /* 0x000fe40000f21670 */
[----:B------:R-:W-:-:S02]  /*10730*/  FMNMX.FTZ R10, R32, R10, !PT ;  /* 0x0000000a200a7209 */ /* 0x000fc40007810000 */
[----:B------:R-:W-:Y:S02]  /*10740*/  FSEL R42, R42, -INF , !P2 ;  /* 0xff8000002a2a7808 */ /* 0x000fe40005000000 */
[----:B------:R-:W-:Y:S02]  /*10750*/  FSEL R43, R43, -INF , !P1 ;  /* 0xff8000002b2b7808 */ /* 0x000fe40004800000 */
[----:B------:R-:W-:Y:S02]  /*10760*/  FMNMX.FTZ R10, R33, R10, !PT ;  /* 0x0000000a210a7209 */ /* 0x000fe40007810000 */
[C---:B------:R-:W-:Y:S02]  /*10770*/  ISETP.GT.AND P2, PT, R21.reuse, 0x28, P3 ;  /* 0x000000281500780c */ /* 0x040fe40001f44270 */
[----:B------:R-:W-:Y:S02]  /*10780*/  ISETP.GT.AND P1, PT, R21, 0x29, P3 ;  /* 0x000000291500780c */ /* 0x000fe40001f24270 */
[----:B------:R-:W-:-:S02]  /*10790*/  FMNMX.FTZ R10, R36, R10, !PT ;  /* 0x0000000a240a7209 */ /* 0x000fc40007810000 */
[C---:B------:R-:W-:Y:S02]  /*107a0*/  ISETP.LT.OR P2, PT, R136.reuse, 0x29, P2 ;  /* 0x000000298800780c */ /* 0x040fe40001741670 */
[----:B------:R-:W-:Y:S02]  /*107b0*/  ISETP.LT.OR P1, PT, R136, 0x2a, P1 ;  /* 0x0000002a8800780c */ /* 0x000fe40000f21670 */
[----:B------:R-:W-:Y:S02]  /*107c0*/  FMNMX.FTZ R10, R37, R10, !PT ;  /* 0x0000000a250a7209 */ /* 0x000fe40007810000 */
[----:B------:R-:W-:Y:S02]  /*107d0*/  FSEL R46, R46, -INF , !P2 ;  /* 0xff8000002e2e7808 */ /* 0x000fe40005000000 */
[----:B------:R-:W-:Y:S02]  /*107e0*/  FSEL R47, R47, -INF , !P1 ;  /* 0xff8000002f2f7808 */ /* 0x000fe40004800000 */
[----:B------:R-:W-:-:S02]  /*107f0*/  ISETP.GT.AND P2, PT, R21, 0x30, P3 ;  /* 0x000000301500780c */ /* 0x000fc40001f44270 */
[----:B------:R-:W-:Y:S02]  /*10800*/  ISETP.GT.AND P1, PT, R21, 0x31, P3 ;  /* 0x000000311500780c */ /* 0x000fe40001f24270 */
[----:B------:R-:W-:Y:S02]  /*10810*/  FMNMX.FTZ R10, R40, R10, !PT ;  /* 0x0000000a280a7209 */ /* 0x000fe40007810000 */
[C---:B------:R-:W-:Y:S02]  /*10820*/  ISETP.LT.OR P2, PT, R136.reuse, 0x31, P2 ;  /* 0x000000318800780c */ /* 0x040fe40001741670 */
[----:B------:R-:W-:Y:S02]  /*10830*/  ISETP.LT.OR P1, PT, R136, 0x32, P1 ;  /* 0x000000328800780c */ /* 0x000fe40000f21670 */
[----:B------:R-:W-:Y:S02]  /*10840*/  FMNMX.FTZ R10, R41, R10, !PT ;  /* 0x0000000a290a7209 */ /* 0x000fe40007810000 */
[----:B------:R-:W-:-:S02]  /*10850*/  FSEL R50, R50, -INF , !P2 ;  /* 0xff80000032327808 */ /* 0x000fc40005000000 */
[----:B------:R-:W-:Y:S02]  /*10860*/  FSEL R51, R51, -INF , !P1 ;  /* 0xff80000033337808 */ /* 0x000fe40004800000 */
[C---:B------:R-:W-:Y:S02]  /*10870*/  ISETP.GT.AND P2, PT, R21.reuse, 0x38, P3 ;  /* 0x000000381500780c */ /* 0x040fe40001f44270 */
[----:B------:R-:W-:Y:S02]  /*10880*/  ISETP.GT.AND P1, PT, R21, 0x39, P3 ;  /* 0x000000391500780c */ /* 0x000fe40001f24270 */
[----:B------:R-:W-:Y:S02]  /*10890*/  FMNMX.FTZ R10, R44, R10, !PT ;  /* 0x0000000a2c0a7209 */ /* 0x000fe40007810000 */
[C---:B------:R-:W-:Y:S02]  /*108a0*/  ISETP.LT.OR P2, PT, R136.reuse, 0x39, P2 ;  /* 0x000000398800780c */ /* 0x040fe40001741670 */
[----:B------:R-:W-:-:S02]  /*108b0*/  ISETP.LT.OR P1, PT, R136, 0x3a, P1 ;  /* 0x0000003a8800780c */ /* 0x000fc40000f21670 */
[----:B------:R-:W-:Y:S02]  /*108c0*/  FMNMX.FTZ R10, R45, R10, !PT ;  /* 0x0000000a2d0a7209 */ /* 0x000fe40007810000 */
[----:B------:R-:W-:Y:S02]  /*108d0*/  FSEL R54, R54, -INF , !P2 ;  /* 0xff80000036367808 */ /* 0x000fe40005000000 */
[----:B------:R-:W-:Y:S02]  /*108e0*/  FSEL R55, R55, -INF , !P1 ;  /* 0xff80000037377808 */ /* 0x000fe40004800000 */
        /* <DEDUP_REMOVED lines=8> */
[----:B------:R-:W-:-:S02]  /*10970*/  FMNMX.FTZ R10, R52, R10, !PT ;  /* 0x0000000a340a7209 */ /* 0x000fc40007810000 */
        /* <DEDUP_REMOVED lines=8> */
[C---:B------:R-:W-:Y:S02]  /*10a00*/  ISETP.GT.AND P2, PT, R21.reuse, 0x50, P3 ;  /* 0x000000501500780c */ /* 0x040fe40001f44270 */
[----:B------:R-:W-:Y:S02]  /*10a10*/  ISETP.GT.AND P1, PT, R21, 0x51, P3 ;  /* 0x000000511500780c */ /* 0x000fe40001f24270 */
[----:B------:R-:W-:Y:S02]  /*10a20*/  FMNMX.FTZ R10, R57, R10, !PT ;  /* 0x0000000a390a7209 */ /* 0x000fe40007810000 */
[----:B------:R-:W-:-:S02]  /*10a30*/  ISETP.LT.OR P2, PT, R136, 0x51, P2 ;  /* 0x000000518800780c */ /* 0x000fc40001741670 */
[----:B------:R-:W-:Y:S02]  /*10a40*/  ISETP.LT.OR P1, PT, R136, 0x52, P1 ;  /* 0x000000528800780c */ /* 0x000fe40000f21670 */
[----:B------:R-:W-:Y:S02]  /*10a50*/  LOP3.LUT R17, R17, 0xbfffffff, RZ, 0xc0, !PT ;  /* 0xbfffffff11117812 */ /* 0x000fe400078ec0ff */
[----:B------:R-:W-:Y:S02]  /*10a60*/  FMNMX.FTZ R10, R60, R10, !PT ;  /* 0x0000000a3c0a7209 */ /* 0x000fe40007810000 */
[----:B------:R-:W-:Y:S02]  /*10a70*/  FSEL R66, R66, -INF , !P2 ;  /* 0xff80000042427808 */ /* 0x000fe40005000000 */
[----:B------:R-:W-:Y:S02]  /*10a80*/  FSEL R67, R67, -INF , !P1 ;  /* 0xff80000043437808 */ /* 0x000fe40004800000 */
[----:B------:R-:W-:-:S02]  /*10a90*/  ISETP.GT.AND P2, PT, R21, 0x58, P3 ;  /* 0x000000581500780c */ /* 0x000fc40001f44270 */
[----:B------:R-:W-:Y:S02]  /*10aa0*/  ISETP.GT.AND P1, PT, R21, 0x59, P3 ;  /* 0x000000591500780c */ /* 0x000fe40001f24270 */
[----:B------:R-:W-:Y:S02]  /*10ab0*/  @P0 LOP3.LUT R17, R17, 0x40000000, RZ, 0xfc, !PT ;  /* 0x4000000011110812 */ /* 0x000fe400078efcff */
[----:B------:R-:W-:Y:S02]  /*10ac0*/  FMNMX.FTZ R10, R61, R10, !PT ;  /* 0x0000000a3d0a7209 */ /* 0x000fe40007810000 */
[----:B------:R-:W-:Y:S02]  /*10ad0*/  ISETP.GT.AND P0, PT, R21, RZ, P3 ;  /* 0x000000ff1500720c */ /* 0x000fe40001f04270 */
        /* <DEDUP_REMOVED lines=8> */
[----:B------:R-:W-:Y:S02]  /*10b60*/  LOP3.LUT R17, R17, 0xfffffff7, RZ, 0xc0, !PT ;  /* 0xfffffff711117812 */ /* 0x000fe400078ec0ff */
[C---:B------:R-:W-:Y:S02]  /*10b70*/  ISETP.LT.OR P2, PT, R136.reuse, 0x61, P2 ;  /* 0x000000618800780c */ /* 0x040fe40001741670 */
[----:B------:R-:W-:Y:S02]  /*10b80*/  ISETP.LT.OR P1, PT, R136, 0x62, P1 ;  /* 0x000000628800780c */ /* 0x000fe40000f21670 */
[----:B------:R-:W-:Y:S02]  /*10b90*/  FMNMX.FTZ R10, R68, R10, !PT ;  /* 0x0000000a440a7209 */ /* 0x000fe40007810000 */
[----:B------:R-:W-:Y:S02]  /*10ba0*/  @P0 LOP3.LUT R17, R17, 0x8, RZ, 0xfc, !PT ;  /* 0x0000000811110812 */ /* 0x000fe400078efcff */
[----:B------:R-:W-:-:S02]  /*10bb0*/  FSEL R74, R74, -INF , !P2 ;  /* 0xff8000004a4a7808 */ /* 0x000fc40005000000 */
[----:B------:R-:W-:Y:S02]  /*10bc0*/  FSEL R75, R75, -INF , !P1 ;  /* 0xff8000004b4b7808 */ /* 0x000fe40004800000 */
[----:B------:R-:W-:Y:S02]  /*10bd0*/  FMNMX.FTZ R10, R69, R10, !PT ;  /* 0x0000000a450a7209 */ /* 0x000fe40007810000 */
[C---:B------:R-:W-:Y:S02]  /*10be0*/  ISETP.GT.AND P4, PT, R21.reuse, 0x68, P3 ;  /* 0x000000681500780c */ /* 0x040fe40001f84270 */
[C---:B------:R-:W-:Y:S02]  /*10bf0*/  ISETP.GT.AND P5, PT, R21.reuse, 0x69, P3 ;  /* 0x000000691500780c */ /* 0x040fe40001fa4270 */
[C---:B------:R-:W-:Y:S02]  /*10c00*/  ISETP.GT.AND P6, PT, R21.reuse, 0x70, P3 ;  /* 0x000000701500780c */ /* 0x040fe40001fc4270 */
[----:B------:R-:W-:-:S02]  /*10c10*/  ISETP.GT.AND P2, PT, R21, 0x71, P3 ;  /* 0x000000711500780c */ /* 0x000fc40001f44270 */
[C---:B------:R-:W-:Y:S02]  /*10c20*/  ISETP.GT.AND P1, PT, R21.reuse, 0x78, P3 ;  /* 0x000000781500780c */ /* 0x040fe40001f24270 */
[----:B------:R-:W-:Y:S02]  /*10c30*/  ISETP.GT.AND P0, PT, R21, 0x79, P3 ;  /* 0x000000791500780c */ /* 0x000fe40001f04270 */
[----:B------:R-:W-:Y:S02]  /*10c40*/  LOP3.LUT P3, RZ, R17, 0x8, RZ, 0xc0, !PT ;  /* 0x0000000811ff7812 */ /* 0x000fe4000786c0ff */
[----:B------:R-:W-:Y:S02]  /*10c50*/  FMNMX.FTZ R10, R72, R10, !PT ;  /* 0x0000000a480a7209 */ /* 0x000fe40007810000 */
[----:B------:R-:W-:Y:S02]  /*10c60*/  ISETP.LT.OR P3, PT, R136, 0x1, P3 ;  /* 0x000000018800780c */ /* 0x000fe40001f61670 */
[----:B------:R-:W-:-:S02]  /*10c70*/  FMNMX.FTZ R10, R73, R10, !PT ;  /* 0x0000000a490a7209 */ /* 0x000fc40007810000 */
[----:B------:R-:W-:Y:S02]  /*10c80*/  FSEL R26, R26, -INF , !P3 ;  /* 0xff8000001a1a7808 */ /* 0x000fe40005800000 */
        /* <DEDUP_REMOVED lines=12> */
[----:B------:R-:W-:Y:S01]  /*10d50*/  LOP3.LUT R17, R17, 0xfffffffd, RZ, 0xc0, !PT ;  /* 0xfffffffd11117812 */ /* 0x000fe200078ec0ff */
[----:B------:R-:W0:Y:S01]  /*10d60*/  SHFL.BFLY PT, R11, R10, 0x2, 0x1f ;  /* 0x0c401f000a0b7f89 */ /* 0x000e2200000e0000 */
[----:B------:R-:W-:Y:S02]  /*10d70*/  FMNMX.FTZ R15, R38, R15, !PT ;  /* 0x0000000f260f7209 */ /* 0x000fe40007810000 */
[----:B------:R-:W-:Y:S02]  /*10d80*/  @P0 LOP3.LUT R17, R17, 0x2, RZ, 0xfc, !PT ;  /* 0x0000000211110812 */ /* 0x000fe400078efcff */
[----:B------:R-:W-:Y:S02]  /*10d90*/  FMNMX.FTZ R15, R39, R15, !PT ;  /* 0x0000000f270f7209 */ /* 0x000fe40007810000 */
[----:B------:R-:W-:-:S02]  /*10da0*/  ISETP.LT.OR P0, PT, R136, 0x69, P4 ;  /* 0x000000698800780c */ /* 0x000fc40002701670 */
[----:B------:R-:W-:Y:S02]  /*10db0*/  FMNMX.FTZ R15, R42, R15, !PT ;  /* 0x0000000f2a0f7209 */ /* 0x000fe40007810000 */
[----:B------:R-:W-:Y:S02]  /*10dc0*/  LOP3.LUT P4, RZ, R17, 0x2, RZ, 0xc0, !PT ;  /* 0x0000000211ff7812 */ /* 0x000fe4000788c0ff */
[----:B------:R-:W-:Y:S02]  /*10dd0*/  FMNMX.FTZ R15, R43, R15, !PT ;  /* 0x0000000f2b0f7209 */ /* 0x000fe40007810000 */
[----:B------:R-:W-:Y:S02]  /*10de0*/  LOP3.LUT R17, R17, 0xffffffef, RZ, 0xc0, !PT ;  /* 0xffffffef11117812 */ /* 0x000fe400078ec0ff */
[----:B------:R-:W-:Y:S02]  /*10df0*/  FMNMX.FTZ R15, R46, R15, !PT ;  /* 0x0000000f2e0f7209 */ /* 0x000fe40007810000 */
[----:B------:R-:W-:-:S02]  /*10e00*/  ISETP.LT.OR P6, PT, R136, 0x71, P6 ;  /* 0x000000718800780c */ /* 0x000fc400037c1670 */
[----:B------:R-:W-:Y:S02]  /*10e10*/  FMNMX.FTZ R15, R47, R15, !PT ;  /* 0x0000000f2f0f7209 */ /* 0x000fe40007810000 */
[----:B------:R-:W-:Y:S02]  /*10e20*/  @P0 LOP3.LUT R17, R17, 0x10, RZ, 0xfc, !PT ;  /* 0x0000001011110812 */ /* 0x000fe400078efcff */
[----:B0-----:R-:W-:Y:S02]  /*10e30*/  FMNMX.FTZ R10, R10, R11, !PT ;  /* 0x0000000b0a0a7209 */ /* 0x001fe40007810000 */
[----:B------:R-:W-:Y:S02]  /*10e40*/  FMNMX.FTZ R15, R50, R15, !PT ;  /* 0x0000000f320f7209 */ /* 0x000fe40007810000 */
[----:B------:R-:W-:Y:S01]  /*10e50*/  ISETP.LT.OR P0, PT, R136, 0x6a, P5 ;  /* 0x0000006a8800780c */ /* 0x000fe20002f01670 */
[----:B------:R-:W0:Y:S01]  /*10e60*/  SHFL.BFLY PT, R11, R10, 0x1, 0x1f ;  /* 0x0c201f000a0b7f89 */ /* 0x000e2200000e0000 */
[----:B------:R-:W-:-:S02]  /*10e70*/  FMNMX.FTZ R15, R51, R15, !PT ;  /* 0x0000000f330f7209 */ /* 0x000fc40007810000 */
[----:B------:R-:W-:Y:S02]  /*10e80*/  FSEL R79, R79, -INF , !P0 ;  /* 0xff8000004f4f7808 */ /* 0x000fe40004000000 */
[----:B------:R-:W-:Y:S02]  /*10e90*/  FMNMX.FTZ R15, R54, R15, !PT ;  /* 0x0000000f360f7209 */ /* 0x000fe40007810000 */
[----:B------:R-:W-:Y:S02]  /*10ea0*/  ISETP.LT.OR P2, PT, R136, 0x72, P2 ;  /* 0x000000728800780c */ /* 0x000fe40001741670 */
[----:B------:R-:W-:Y:S02]  /*10eb0*/  FMNMX.FTZ R15, R55, R15, !PT ;  /* 0x0000000f370f7209 */ /* 0x000fe40007810000 */
[----:B------:R-:W-:Y:S02]  /*10ec0*/  FSEL R82, R82, -INF , !P6 ;  /* 0xff80000052527808 */ /* 0x000fe40007000000 */
[----:B------:R-:W-:-:S02]  /*10ed0*/  FMNMX.FTZ R15, R58, R15, !PT ;  /* 0x0000000f3a0f7209 */ /* 0x000fc40007810000 */
[----:B------:R-:W-:Y:S02]  /*10ee0*/  ISETP.LT.OR P1, PT, R136, 0x79, P1 ;  /* 0x000000798800780c */ /* 0x000fe40000f21670 */
[----:B------:R-:W-:Y:S02]  /*10ef0*/  FMNMX.FTZ R15, R59, R15, !PT ;  /* 0x0000000f3b0f7209 */ /* 0x000fe40007810000 */
[----:B------:R-:W-:Y:S02]  /*10f00*/  FSEL R83, R83, -INF , !P2 ;  /* 0xff80000053537808 */ /* 0x000fe40005000000 */
[----:B------:R-:W-:Y:S02]  /*10f10*/  FMNMX.FTZ R15, R62, R15, !PT ;  /* 0x0000000f3e0f7209 */ /* 0x000fe40007810000 */
[----:B------:R-:W-:Y:S02]  /*10f20*/  ISETP.LT.OR P4, PT, R136, 0x7a, P4 ;  /* 0x0000007a8800780c */ /* 0x000fe40002781670 */
[----:B0-----:R-:W-:-:S02]  /*10f30*/  FMNMX.FTZ R10, R10, R11, !PT ;  /* 0x0000000b0a0a7209 */ /* 0x001fc40007810000 */
[----:B------:R-:W-:Y:S02]  /*10f40*/  FMNMX.FTZ R15, R63, R15, !PT ;  /* 0x0000000f3f0f7209 */ /* 0x000fe40007810000 */
[----:B------:R-:W-:Y:S02]  /*10f50*/  FSETP.NEU.FTZ.AND P5, PT, R10, -INF , PT ;  /* 0xff8000000a00780b */ /* 0x000fe40003fbd000 */
[----:B------:R-:W-:Y:S02]  /*10f60*/  FMNMX.FTZ R15, R66, R15, !PT ;  /* 0x0000000f420f7209 */ /* 0x000fe40007810000 */
[----:B------:R-:W-:Y:S02]  /*10f70*/  FSEL R11, R10, RZ, P5 ;  /* 0x000000ff0a0b7208 */ /* 0x000fe40002800000 */
[----:B------:R-:W-:Y:S02]  /*10f80*/  FMNMX.FTZ R15, R67, R15, !PT ;  /* 0x0000000f430f7209 */ /* 0x000fe40007810000 */
[----:B------:R-:W-:Y:S01]  /*10f90*/  FSEL R86, R86, -INF , !P1 ;  /* 0xff80000056567808 */ /* 0x000fe20004800000 */
[----:B------:R-:W-:-:S01]  /*10fa0*/  FADD.FTZ R3, -R11, R3 ;  /* 0x000000030b037221 */ /* 0x000fc20000010100 */
[----:B------:R-:W-:Y:S01]  /*10fb0*/  FMNMX.FTZ R15, R70, R15, !PT ;  /* 0x0000000f460f7209 */ /* 0x000fe20007810000 */
[----:B------:R-:W-:-:S01]  /*10fc0*/  FFMA.FTZ R11, R2, R10, -8 ;  /* 0xc1000000020b7423 */ /* 0x000fc2000001000a */
[----:B------:R-:W-:Y:S01]  /*10fd0*/  FSEL R87, R87, -INF , !P4 ;  /* 0xff80000057577808 */ /* 0x000fe20006000000 */
[----:B------:R-:W-:Y:S01]  /*10fe0*/  FMUL.FTZ R3, R2, R3 ;  /* 0x0000000302037220 */ /* 0x000fe20000410000 */
[----:B------:R-:W-:-:S02]  /*10ff0*/  FMNMX.FTZ R15, R71, R15, !PT ;  /* 0x0000000f470f7209 */ /* 0x000fc40007810000 */
[----:B------:R-:W-:Y:S02]  /*11000*/  FSEL R11, R11, RZ, P5 ;  /* 0x000000ff0b0b7208 */ /* 0x000fe40002800000 */
[----:B------:R-:W-:Y:S01]  /*11010*/  LOP3.LUT P5, RZ, R17, 0x10, RZ, 0xc0, !PT ;  /* 0x0000001011ff7812 */ /* 0x000fe200078ac0ff */
[----:B------:R-:W-:Y:S01]  /*11020*/  MUFU.EX2 R3, R3 ;  /* 0x0000000300037308 */ /* 0x000fe20000000800 */
[----:B------:R-:W-:Y:S01]  /*11030*/  FMNMX.FTZ R15, R74, R15, !PT ;  /* 0x0000000f4a0f7209 */ /* 0x000fe20007810000 */
[--C-:B------:R-:W-:Y:S01]  /*11040*/  FFMA.FTZ R24, R2, R24, -R11.reuse ;  /* 0x0000001802187223 */ /* 0x100fe2000001080b */
[----:B------:R-:W-:Y:S01]  /*11050*/  FSEL R78, R78, -INF , !P5 ;  /* 0xff8000004e4e7808 */ /* 0x000fe20006800000 */
[C-C-:B------:R-:W-:Y:S01]  /*11060*/  FFMA.FTZ R25, R2.reuse, R25, -R11.reuse ;  /* 0x0000001902197223 */ /* 0x140fe2000001080b */
[----:B------:R-:W-:Y:S01]  /*11070*/  FMNMX.FTZ R15, R75, R15, !PT ;  /* 0x0000000f4b0f7209 */ /* 0x000fe20007810000 */
[C-C-:B------:R-:W-:Y:S01]  /*11080*/  FFMA.FTZ R28, R2.reuse, R28, -R11.reuse ;  /* 0x0000001c021c7223 */ /* 0x140fe2000001080b */
[----:B------:R-:W-:-:S01]  /*11090*/  FFMA.FTZ R29, R2, R29, -R11 ;  /* 0x0000001d021d7223 */ /* 0x000fc2000001080b */
[----:B------:R-:W0:Y:S01]  /*110a0*/  MUFU.EX2 R24, R24 ;  /* 0x0000001800187308 */ /* 0x000e220000000800 */
[----:B------:R-:W-:Y:S01]  /*110b0*/  FMNMX.FTZ R15, R78, R15, !PT ;  /* 0x0000000f4e0f7209 */ /* 0x000fe20007810000 */
[C-C-:B------:R-:W-:Y:S01]  /*110c0*/  FFMA.FTZ R32, R2.reuse, R32, -R11.reuse ;  /* 0x0000002002207223 */ /* 0x140fe2000001080b */
[----:B------:R-:W-:-:S01]  /*110d0*/  FFMA.FTZ R33, R2, R33, -R11 ;  /* 0x0000002102217223 */ /* 0x000fc2000001080b */
[C-C-:B------:R-:W-:Y:S01]  /*110e0*/  FFMA.FTZ R36, R2.reuse, R36, -R11.reuse ;  /* 0x0000002402247223 */ /* 0x140fe2000001080b */
[----:B------:R-:W-:Y:S01]  /*110f0*/  FMNMX.FTZ R15, R79, R15, !PT ;  /* 0x0000000f4f0f7209 */ /* 0x000fe20007810000 */
[C-C-:B------:R-:W-:Y:S01]  /*11100*/  FFMA.FTZ R37, R2.reuse, R37, -R11.reuse ;  /* 0x0000002502257223 */ /* 0x140fe2000001080b */
[----:B------:R-:W-:-:S01]  /*11110*/  FFMA.FTZ R40, R2, R40, -R11 ;  /* 0x0000002802287223 */ /* 0x000fc2000001080b */
[----:B------:R-:W1:Y:S01]  /*11120*/  MUFU.EX2 R25, R25 ;  /* 0x0000001900197308 */ /* 0x000e620000000800 */
[----:B------:R-:W-:Y:S01]  /*11130*/  FMNMX.FTZ R15, R82, R15, !PT ;  /* 0x0000000f520f7209 */ /* 0x000fe20007810000 */
[C-C-:B------:R-:W-:Y:S01]  /*11140*/  FFMA.FTZ R41, R2.reuse, R41, -R11.reuse ;  /* 0x0000002902297223 */ /* 0x140fe2000001080b */
[----:B------:R-:W-:-:S01]  /*11150*/  FFMA.FTZ R44, R2, R44, -R11 ;  /* 0x0000002c022c7223 */ /* 0x000fc2000001080b */
[C-C-:B------:R-:W-:Y:S01]  /*11160*/  FFMA.FTZ R45, R2.reuse, R45, -R11.reuse ;  /* 0x0000002d022d7223 */ /* 0x140fe2000001080b */
[----:B------:R-:W-:Y:S01]  /*11170*/  FMNMX.FTZ R15, R83, R15, !PT ;  /* 0x0000000f530f7209 */ /* 0x000fe20007810000 */
[C-C-:B------:R-:W-:Y:S01]  /*11180*/  FFMA.FTZ R48, R2.reuse, R48, -R11.reuse ;  /* 0x0000003002307223 */ /* 0x140fe2000001080b */
[----:B------:R-:W-:-:S01]  /*11190*/  FFMA.FTZ R49, R2, R49, -R11 ;  /* 0x0000003102317223 */ /* 0x000fc2000001080b */
[----:B------:R-:W-:Y:S01]  /*111a0*/  MUFU.EX2 R28, R28 ;  /* 0x0000001c001c7308 */ /* 0x000fe20000000800 */
[----:B------:R-:W-:Y:S01]  /*111b0*/  FMNMX.FTZ R15, R86, R15, !PT ;  /* 0x0000000f560f7209 */ /* 0x000fe20007810000 */
[----:B0-----:R-:W-:Y:S01]  /*111c0*/  FFMA.FTZ R6, R3, R6, R24 ;  /* 0x0000000603067223 */ /* 0x001fe20000010018 */
[----:B------:R-:W-:-:S01]  /*111d0*/  FFMA.FTZ R52, R2, R52, -R11 ;  /* 0x0000003402347223 */ /* 0x000fc2000001080b */
[C-C-:B------:R-:W-:Y:S01]  /*111e0*/  FFMA.FTZ R53, R2.reuse, R53, -R11.reuse ;  /* 0x0000003502357223 */ /* 0x140fe2000001080b */
[----:B------:R-:W-:Y:S01]  /*111f0*/  FMNMX.FTZ R15, R87, R15, !PT ;  /* 0x0000000f570f7209 */ /* 0x000fe20007810000 */
[C-C-:B------:R-:W-:Y:S01]  /*11200*/  FFMA.FTZ R56, R2.reuse, R56, -R11.reuse ;  /* 0x0000003802387223 */ /* 0x140fe2000001080b */
[----:B------:R-:W-:-:S01]  /*11210*/  FFMA.FTZ R57, R2, R57, -R11 ;  /* 0x0000003902397223 */ /* 0x000fc2000001080b */
[----:B------:R-:W-:Y:S01]  /*11220*/  MUFU.EX2 R29, R29 ;  /* 0x0000001d001d7308 */ /* 0x000fe20000000800 */
[----:B-1----:R-:W-:-:S01]  /*11230*/  FADD.FTZ R6, R25, R6 ;  /* 0x0000000619067221 */ /* 0x002fc20000010000 */
[----:B------:R-:W0:Y:S01]  /*11240*/  SHFL.BFLY PT, R18, R15, 0x2, 0x1f ;  /* 0x0c401f000f127f89 */ /* 0x000e2200000e0000 */
        /* <DEDUP_REMOVED lines=15> */
[----:B------:R-:W-:Y:S01]  /*11340*/  FFMA.FTZ R11, R2, R85, -R11 ;  /* 0x00000055020b7223 */ /* 0x000fe2000001080b */
[----:B------:R-:W-:-:S02]  /*11350*/  ISETP.NE.AND P5, PT, R137, 0x3, PT ;  /* 0x000000038900780c */ /* 0x000fc40003fa5270 */
[----:B------:R-:W-:-:S03]  /*11360*/  LOP3.LUT P0, RZ, R17, 0x40000000, RZ, 0xc0, !PT ;  /* 0x4000000011ff7812 */ /* 0x000fc6000780c0ff */
[----:B------:R-:W-:Y:S01]  /*11370*/  MUFU.EX2 R36, R36 ;  /* 0x0000002400247308 */ /* 0x000fe20000000800 */
[----:B0-----:R-:W-:-:S05]  /*11380*/  FMNMX.FTZ R15, R15, R18, !PT ;  /* 0x000000120f0f7209 */ /* 0x001fca0007810000 */
[----:B------:R-:W0:Y:S02]  /*11390*/  SHFL.BFLY PT, R18, R15, 0x1, 0x1f ;  /* 0x0c201f000f127f89 */ /* 0x000e2400000e0000 */
[----:B------:R-:W-:Y:S08]  /*113a0*/  MUFU.EX2 R37, R37 ;  /* 0x0000002500257308 */ /* 0x000ff00000000800 */
[----:B------:R-:W-:Y:S08]  /*113b0*/  MUFU.EX2 R40, R40 ;  /* 0x0000002800287308 */ /* 0x000ff00000000800 */
[----:B------:R-:W-:Y:S01]  /*113c0*/  MUFU.EX2 R41, R41 ;  /* 0x0000002900297308 */ /* 0x000fe20000000800 */
[----:B0-----:R-:W-:-:S07]  /*113d0*/  FMNMX.FTZ R15, R15, R18, !PT ;  /* 0x000000120f0f7209 */ /* 0x001fce0007810000 */
[----:B------:R-:W-:Y:S01]  /*113e0*/  MUFU.EX2 R44, R44 ;  /* 0x0000002c002c7308 */ /* 0x000fe20000000800 */
[----:B------:R-:W-:-:S04]  /*113f0*/  FSETP.NEU.FTZ.AND P1, PT, R15, -INF , PT ;  /* 0xff8000000f00780b */ /* 0x000fc80003f3d000 */
[----:B------:R-:W-:-:S03]  /*11400*/  FSEL R18, R15, RZ, P1 ;  /* 0x000000ff0f127208 */ /* 0x000fc60000800000 */
[----:B------:R-:W-:Y:S02]  /*11410*/  MUFU.EX2 R45, R45 ;  /* 0x0000002d002d7308 */ /* 0x000fe40000000800 */
[----:B------:R-:W-:-:S01]  /*11420*/  FADD.FTZ R0, -R18, R0 ;  /* 0x0000000012007221 */ /* 0x000fc20000010100 */
[----:B------:R-:W-:-:S03]  /*11430*/  FFMA.FTZ R18, R2, R15, -8 ;  /* 0xc100000002127423 */ /* 0x000fc6000001000f */
[----:B------:R-:W-:Y:S02]  /*11440*/  FMUL.FTZ R0, R2, R0 ;  /* 0x0000000002007220 */ /* 0x000fe40000410000 */
[----:B------:R-:W-:Y:S01]  /*11450*/  MUFU.EX2 R48, R48 ;  /* 0x0000003000307308 */ /* 0x000fe20000000800 */
[----:B------:R-:W-:-:S05]  /*11460*/  FSEL R21, R18, RZ, P1 ;  /* 0x000000ff12157208 */ /* 0x000fca0000800000 */
        /* <DEDUP_REMOVED lines=11> */
[----:B------:R-:W-:-:S01]  /*11520*/  FFMA.FTZ R43, R2, R43, -R21 ;  /* 0x0000002b022b7223 */ /* 0x000fc20000010815 */
[C-C-:B------:R-:W-:Y:S01]  /*11530*/  FFMA.FTZ R46, R2.reuse, R46, -R21.reuse ;  /* 0x0000002e022e7223 */ /* 0x140fe20000010815 */
[----:B------:R-:W-:-:S01]  /*11540*/  FFMA.FTZ R47, R2, R47, -R21 ;  /* 0x0000002f022f7223 */ /* 0x000fc20000010815 */
[C-C-:B------:R-:W-:Y:S01]  /*11550*/  FFMA.FTZ R50, R2.reuse, R50, -R21.reuse ;  /* 0x0000003202327223 */ /* 0x140fe20000010815 */
[----:B------:R-:W-:-:S01]  /*11560*/  FFMA.FTZ R51, R2, R51, -R21 ;  /* 0x0000003302337223 */ /* 0x000fc20000010815 */
[C-C-:B------:R-:W-:Y:S01]  /*11570*/  FFMA.FTZ R54, R2.reuse, R54, -R21.reuse ;  /* 0x0000003602367223 */ /* 0x140fe20000010815 */
[----:B------:R-:W-:-:S01]  /*11580*/  FFMA.FTZ R55, R2, R55, -R21 ;  /* 0x0000003702377223 */ /* 0x000fc20000010815 */
[----:B------:R-:W1:Y:S01]  /*11590*/  MUFU.EX2 R27, R27 ;  /* 0x0000001b001b7308 */ /* 0x000e620000000800 */
[----:B------:R-:W-:-:S01]  /*115a0*/  FFMA.FTZ R58, R2, R58, -R21 ;  /* 0x0000003a023a7223 */ /* 0x000fc20000010815 */
[C-C-:B------:R-:W-:Y:S01]  /*115b0*/  FFMA.FTZ R59, R2.reuse, R59, -R21.reuse ;  /* 0x0000003b023b7223 */ /* 0x140fe20000010815 */
[----:B------:R-:W-:-:S01]  /*115c0*/  FFMA.FTZ R62, R2, R62, -R21 ;  /* 0x0000003e023e7223 */ /* 0x000fc20000010815 */
[C-C-:B------:R-:W-:Y:S01]  /*115d0*/  FFMA.FTZ R63, R2.reuse, R63, -R21.reuse ;  /* 0x0000003f023f7223 */ /* 0x140fe20000010815 */
[----:B------:R-:W-:-:S01]  /*115e0*/  FFMA.FTZ R66, R2, R66, -R21 ;  /* 0x0000004202427223 */ /* 0x000fc20000010815 */
[C-C-:B------:R-:W-:Y:S01]  /*115f0*/  FFMA.FTZ R67, R2.reuse, R67, -R21.reuse ;  /* 0x0000004302437223 */ /* 0x140fe20000010815 */
[----:B------:R-:W-:-:S01]  /*11600*/  FFMA.FTZ R70, R2, R70, -R21 ;  /* 0x0000004602467223 */ /* 0x000fc20000010815 */
[----:B------:R-:W2:Y:S01]  /*11610*/  MUFU.EX2 R30, R30 ;  /* 0x0000001e001e7308 */ /* 0x000ea20000000800 */
[----:B0-----:R-:W-:-:S01]  /*11620*/  FFMA.FTZ R5, R0, R5, R26 ;  /* 0x0000000500057223 */ /* 0x001fc2000001001a */
[C-C-:B------:R-:W-:Y:S01]  /*11630*/  FFMA.FTZ R71, R2.reuse, R71, -R21.reuse ;  /* 0x0000004702477223 */ /* 0x140fe20000010815 */
[----:B------:R-:W-:-:S01]  /*11640*/  FFMA.FTZ R74, R2, R74, -R21 ;  /* 0x0000004a024a7223 */ /* 0x000fc20000010815 */
[C-C-:B------:R-:W-:Y:S01]  /*11650*/  FFMA.FTZ R75, R2.reuse, R75, -R21.reuse ;  /* 0x0000004b024b7223 */ /* 0x140fe20000010815 */
[----:B------:R-:W-:-:S01]  /*11660*/  FFMA.FTZ R78, R2, R78, -R21 ;  /* 0x0000004e024e7223 */ /* 0x000fc20000010815 */
[C-C-:B------:R-:W-:Y:S01]  /*11670*/  FFMA.FTZ R79, R2.reuse, R79, -R21.reuse ;  /* 0x0000004f024f7223 */ /* 0x140fe20000010815 */
[----:B------:R-:W-:-:S01]  /*11680*/  FFMA.FTZ R82, R2, R82, -R21 ;  /* 0x0000005202527223 */ /* 0x000fc20000010815 */
[----:B------:R-:W0:Y:S01]  /*11690*/  MUFU.EX2 R31, R31 ;  /* 0x0000001f001f7308 */ /* 0x000e220000000800 */
[----:B-1----:R-:W-:-:S01]  /*116a0*/  FADD.FTZ R18, R27, R5 ;  /* 0x000000051b127221 */ /* 0x002fc20000010000 */
[----:B------:R-:W-:Y:S01]  /*116b0*/  FADD.FTZ R5, R28, R6 ;  /* 0x000000061c057221 */ /* 0x000fe20000010000 */
[----:B------:R-:W-:-:S01]  /*116c0*/  FFMA.FTZ R83, R2, R83, -R21 ;  /* 0x0000005302537223 */ /* 0x000fc20000010815 */
[C-C-:B------:R-:W-:Y:S01]  /*116d0*/  FFMA.FTZ R86, R2.reuse, R86, -R21.reuse ;  /* 0x0000005602567223 */ /* 0x140fe20000010815 */
[----:B------:R-:W-:-:S01]  /*116e0*/  FFMA.FTZ R21, R2, R87, -R21 ;  /* 0x0000005702157223 */ /* 0x000fc20000010815 */
[----:B------:R-:W-:-:S02]  /*116f0*/  FADD.FTZ R5, R29, R5 ;  /* 0x000000051d057221 */ /* 0x000fc40000010000 */
        /* <DEDUP_REMOVED lines=107> */
.L_x_1254:
[----:B------:R-:W2:Y:S01]  /*11db0*/  LDL R18, [R1+0x1c] ;  /* 0x00001c0001127983 */ /* 0x000ea20000100800 */
[----:B------:R-:W-:Y:S01]  /*11dc0*/  ISETP.GT.AND P1, PT, R4, R155, PT ;  /* 0x0000009b0400720c */ /* 0x000fe20003f24270 */
[----:B------:R-:W-:Y:S01]  /*11dd0*/  VIADD R22, R22, 0x19c60 ;  /* 0x00019c6016167836 */ /* 0x000fe20000000000 */
        /* <DEDUP_REMOVED lines=95> */
[----:B------:R-:W-:Y:S01]  /*123d0*/  IMAD.MOV.U32 R136, RZ, RZ, R76 ;  /* 0x000000ffff887224 */ /* 0x000fe200078e004c */
[----:B--2---:R-:W-:Y:S01]  /*123e0*/  PRMT R22, R18, 0x654, R22 ;  /* 0x0000065412167816 */ /* 0x004fe20000000016 */
[----:B------:R-:W-:-:S03]  /*123f0*/  IMAD.MOV.U32 R18, RZ, RZ, R7 ;  /* 0x000000ffff127224 */ /* 0x000fc600078e0007 */
[----:B------:R0:W-:Y:S02]  /*12400*/  SYNCS.ARRIVE.TRANS64.RED.A1T0 RZ, [R22+URZ], RZ ;  /* 0x000000ff16ff79a7 */ /* 0x0001e4000810043f */
[----:B0-----:R-:W-:Y:S01]  /*12410*/  IMAD.MOV.U32 R22, RZ, RZ, R20 ;  /* 0x000000ffff167224 */ /* 0x001fe200078e0014 */
[----:B------:R-:W-:Y:S06]  /*12420*/  @P1 BRA `(.L_x_1255) ;  /* 0xffffffd000281947 */ /* 0x000fec000383ffff */
[----:B------:R-:W-:Y:S05]  /*12430*/  BSYNC B0 ;  /* 0x0000000000007941 */ /* 0x000fea0003800000 */
.L_x_1235:
[----:B------:R-:W-:Y:S02]  /*12440*/  IMAD.MOV.U32 R0, RZ, RZ, R15 ;  /* 0x000000ffff007224 */ /* 0x000fe400078e000f */
[----:B------:R-:W-:Y:S02]  /*12450*/  IMAD.MOV.U32 R3, RZ, RZ, R10 ;  /* 0x000000ffff037224 */ /* 0x000fe400078e000a */
[----:B------:R-:W-:Y:S02]  /*12460*/  IMAD.MOV.U32 R18, RZ, RZ, R7 ;  /* 0x000000ffff127224 */ /* 0x000fe400078e0007 */
[----:B------:R-:W-:-:S07]  /*12470*/  IMAD.MOV.U32 R22, RZ, RZ, R20 ;  /* 0x000000ffff167224 */ /* 0x000fce00078e0014 */
.L_x_1234:
[----:B------:R-:W-:Y:S05]  /*12480*/  BSYNC B1 ;  /* 0x0000000000017941 */ /* 0x000fea0003800000 */
.L_x_1233:
[----:B------:R-:W2:Y:S01]  /*12490*/  LDL R7, [R1+0xc] ;  /* 0x00000c0001077983 */ /* 0x000ea20000100800 */
[----:B------:R-:W0:Y:S03]  /*124a0*/  LDC R10, c[0x0][0x448] ;  /* 0x00011200ff0a7b82 */ /* 0x000e260000000800 */
[----:B------:R-:W3:Y:S04]  /*124b0*/  LDL R21, [R1] ;  /* 0x0000000001157983 */ /* 0x000ee80000100800 */
[----:B------:R-:W3:Y:S01]  /*124c0*/  LDL R20, [R1+0x4] ;  /* 0x0000040001147983 */ /* 0x000ee20000100800 */
[----:B------:R-:W1:Y:S01]  /*124d0*/  LDC R15, c[0x0][0x9e4] ;  /* 0x00027900ff0f7b82 */ /* 0x000e620000000800 */
[----:B------:R-:W-:-:S02]  /*124e0*/  LOP3.LUT R17, R17, 0xffffffdf, RZ, 0xc0, !PT ;  /* 0xffffffdf11117812 */ /* 0x000fc400078ec0ff */
[----:B0-----:R-:W-:-:S13]  /*124f0*/  ISETP.NE.AND P1, PT, R10, 0x1, PT ;  /* 0x000000010a00780c */ /* 0x001fda0003f25270 */
[----:B------:R-:W0:Y:S01]  /*12500*/  @P1 LDC R10, c[0x0][0x44c] ;  /* 0x00011300ff0a1b82 */ /* 0x000e220000000800 */
[----:B------:R-:W-:-:S04]  /*12510*/  @P1 LOP3.LUT R17, R17, 0x20, RZ, 0xfc, !PT ;  /* 0x0000002011111812 */ /* 0x000fc800078efcff */
[----:B------:R-:W-:-:S03]  /*12520*/  LOP3.LUT R17, R17, 0xffffffbf, RZ, 0xc0, !PT ;  /* 0xffffffbf11117812 */ /* 0x000fc600078ec0ff */
[----:B------:R-:W4:Y:S01]  /*12530*/  @P1 LDC R11, c[0x0][0x450] ;  /* 0x00011400ff0b1b82 */ /* 0x000f220000000800 */
[----:B--2---:R-:W-:-:S04]  /*12540*/  VIADD R7, R7, 0xbf ;  /* 0x000000bf07077836 */ /* 0x004fc80000000000 */
[----:B0-----:R-:W-:Y:S01]  /*12550*/  @P1 IMAD.HI.U32 R10, R7, R10, RZ ;  /* 0x0000000a070a1227 */ /* 0x001fe200078e00ff */
[----:B---3--:R-:W-:-:S04]  /*12560*/  IADD3 R20, R20, 0x1, -R21 ;  /* 0x0000000114147810 */ /* 0x008fc80007ffe815 */
[----:B----4-:R-:W-:Y:S02]  /*12570*/  @P1 SHF.R.U32.HI R7, RZ, R11, R10 ;  /* 0x0000000bff071219 */ /* 0x010fe4000001160a */
[----:B-1----:R-:W-:-:S03]  /*12580*/  ISETP.GE.AND P1, PT, R15, 0x1, PT ;  /* 0x000000010f00780c */ /* 0x002fc60003f26270 */
[----:B------:R-:W-:-:S04]  /*12590*/  IMAD.IADD R7, R7, 0x1, R20 ;  /* 0x0000000107077824 */ /* 0x000fc800078e0214 */
[----:B------:R-:W-:-:S06]  /*125a0*/  IMAD.IADD R14, R7, 0x1, -R14 ;  /* 0x00000001070e7824 */ /* 0x000fcc00078e0a0e */
[----:B------:R-:W-:Y:S01]  /*125b0*/  @P1 LOP3.LUT R17, R17, 0x40, RZ, 0xfc, !PT ;  /* 0x0000004011111812 */ /* 0x000fe200078efcff */
        /* <DEDUP_REMOVED lines=11> */
.L_x_1258:
[----:B------:R-:W-:-:S13]  /*12670*/  ISETP.NE.AND P1, PT, R15, 0x1, PT ;  /* 0x000000010f00780c */ /* 0x000fda0003f25270 */
[----:B------:R-:W0:Y:S02]  /*12680*/  @P1 LDC.64 R10, c[0x0][0x9e8] ;  /* 0x00027a00ff0a1b82 */ /* 0x000e240000000a00 */
[----:B0-----:R-:W-:-:S05]  /*12690*/  @P1 IMAD.HI.U32 R10, R7, R10, RZ ;  /* 0x0000000a070a1227 */ /* 0x001fca00078e00ff */
[----:B------:R-:W-:-:S07]  /*126a0*/  @P1 SHF.R.U32.HI R7, RZ, R11, R10 ;  /* 0x0000000bff071219 */ /* 0x000fce000001160a */
.L_x_1259:
[----:B------:R-:W-:Y:S05]  /*126b0*/  BSYNC B0 ;  /* 0x0000000000007941 */ /* 0x000fea0003800000 */
.L_x_1257:
[----:B------:R-:W-:-:S05]  /*126c0*/  IMAD R7, R7, R15, RZ ;  /* 0x0000000f07077224 */ /* 0x000fca00078e02ff */
[----:B------:R-:W-:-:S07]  /*126d0*/  VIMNMX R14, R14, R7, !PT ;  /* 0x000000070e0e7248 */ /* 0x000fce0007fe0100 */
.L_x_1256:
[----:B------:R-:W2:Y:S01]  /*126e0*/  LDL R10, [R1+0x38] ;  /* 0x00003800010a7983 */ /* 0x000ea20000100800 */
[----:B------:R-:W-:Y:S01]  /*126f0*/  VIADD R14, R14, 0x7f ;  /* 0x0000007f0e0e7836 */ /* 0x000fe20000000000 */
[----:B------:R-:W-:Y:S04]  /*12700*/  BSSY B0, `(.L_x_1260) ;  /* 0x00001ec000007945 */ /* 0x000fe80003800000 */
[----:B------:R-:W-:-:S04]  /*12710*/  SHF.R.S32.HI R7, RZ, 0x1f, R14 ;  /* 0x0000001fff077819 */ /* 0x000fc8000001140e */
[----:B------:R-:W-:-:S04]  /*12720*/  LEA.HI R7, R7, R14, RZ, 0x7 ;  /* 0x0000000e07077211 */ /* 0x000fc800078f38ff */
[----:B------:R-:W-:-:S04]  /*12730*/  SHF.R.S32.HI R7, RZ, 0x7, R7 ;  /* 0x00000007ff077819 */ /* 0x000fc80000011407 */
[----:B--2---:R-:W-:-:S04]  /*12740*/  VIMNMX R10, R10, R7, !PT ;  /* 0x000000070a0a7248 */ /* 0x004fc80007fe0100 */
[----:B------:R-:W-:Y:S01]  /*12750*/  ISETP.GE.AND P1, PT, R4, R10, PT ;  /* 0x0000000a0400720c */ /* 0x000fe20003f26270 */
[----:B------:R0:W-:-:S12]  /*12760*/  STL [R1+0x24], R10 ;  /* 0x0000240a01007387 */ /* 0x0001d80000100800 */
[----:B0-----:R-:W-:Y:S05]  /*12770*/  @!P1 BRA `(.L_x_1261) ;  /* 0x0000001c00909947 */ /* 0x001fea0003800000 */
[----:B------:R-:W-:Y:S01]  /*12780*/  BSSY B1, `(.L_x_1261) ;  /* 0x00001e3000017945 */ /* 0x000fe20003800000 */
[----:B------:R-:W-:Y:S02]  /*12790*/  IMAD.MOV.U32 R20, RZ, RZ, R0 ;  /* 0x000000ffff147224 */ /* 0x000fe400078e0000 */
[----:B------:R-:W-:Y:S02]  /*127a0*/  IMAD.MOV.U32 R7, RZ, RZ, R3 ;  /* 0x000000ffff077224 */ /* 0x000fe400078e0003 */
[----:B------:R-:W-:Y:S02]  /*127b0*/  IMAD.MOV.U32 R11, RZ, RZ, R22 ;  /* 0x000000ffff0b7224 */ /* 0x000fe400078e0016 */
[----:B------:R-:W-:-:S07]  /*127c0*/  IMAD.MOV.U32 R10, RZ, RZ, R18 ;  /* 0x000000ffff0a7224 */ /* 0x000fce00078e0012 */
.L_x_1273:
[----:B------:R-:W-:Y:S01]  /*127d0*/  IMAD.U32 R0, RZ, RZ, UR36 ;  /* 0x00000024ff007e24 */ /* 0x000fe2000f8e00ff */
[----:B------:R-:W-:-:S04]  /*127e0*/  ISETP.NE.AND P1, PT, R10, 0x1, PT ;  /* 0x000000010a00780c */ /* 0x000fc80003f25270 */
[----:B------:R-:W-:Y:S02]  /*127f0*/  ISETP.NE.AND P2, PT, R0, 0x3, PT ;  /* 0x000000030000780c */ /* 0x000fe40003f45270 */
[----:B------:R-:W-:-:S04]  /*12800*/  SEL R22, RZ, 0x1, P1 ;  /* 0x00000001ff167807 */ /* 0x000fc80000800000 */
[----:B------:R-:W-:-:S07]  /*12810*/  LOP3.LUT R22, R11, R22, RZ, 0x3c, !PT ;  /* 0x000000160b167212 */ /* 0x000fce00078e3cff */
[----:B------:R-:W-:Y:S05]  /*12820*/  @!P2 BRA `(.L_x_1262) ;  /* 0x000000000004a947 */ /* 0x000fea0003800000 */
[----:B------:R-:W-:Y:S01]  /*12830*/  BPT.TRAP 0x1 ;  /* 0x000000040000795c */ /* 0x000fe20000300000 */
.L_x_1262:
        /* <DEDUP_REMOVED lines=8> */
.L_x_1263:
[----:B------:R-:W2:Y:S01]  /*128c0*/  LDL R3, [R1+0x18] ;  /* 0x0000180001037983 */ /* 0x000ea20000100800 */
[----:B------:R-:W-:Y:S01]  /*128d0*/  BSSY B2, `(.L_x_1264) ;  /* 0x0000006000027945 */ /* 0x000fe20003800000 */
[----:B------:R-:W-:Y:S02]  /*128e0*/  IMAD.MOV.U32 R25, RZ, RZ, -0x3ffffff0 ;  /* 0xc0000010ff197424 */ /* 0x000fe400078e00ff */
[----:B--2---:R-:W-:Y:S01]  /*128f0*/  IMAD R24, R18, 0x300, R3 ;  /* 0x0000030012187824 */ /* 0x004fe200078e0203 */
[----:B-1----:R-:W-:Y:S06]  /*12900*/  @P1 BRA `(.L_x_1265) ;  /* 0x0000000000081947 */ /* 0x002fec0003800000 */
[----:B------:R-:W1:Y:S02]  /*12910*/  SYNCS.PHASECHK.TRANS64.TRYWAIT P1, [R21+URZ+0x19c30], R0 ;  /* 0x019c3000150075a7 */ /* 0x000e64000802017f */
[----:B-1----:R-:W-:Y:S05]  /*12920*/  @!P1 BRA `(.L_x_1266) ;  /* 0x0000010c00f89947 */ /* 0x002fea0003800000 */
.L_x_1265:
[----:B------:R-:W-:Y:S05]  /*12930*/  BSYNC B2 ;  /* 0x0000000000027941 */ /* 0x000fea0003800000 */
.L_x_1264:
        /* <DEDUP_REMOVED lines=8> */
[----:B------:R-:W-:Y:S01]  /*129c0*/  R2UR UR14, R24 ;  /* 0x00000000180e72ca */ /* 0x000fe200000e0000 */
[----:B------:R-:W-:Y:S01]  /*129d0*/  IMAD.U32 R3, RZ, RZ, UR36 ;  /* 0x00000024ff037e24 */ /* 0x000fe2000f8e00ff */
[----:B------:R-:W-:-:S02]  /*129e0*/  R2UR UR15, R25 ;  /* 0x00000000190f72ca */ /* 0x000fc400000e0000 */
[----:B------:R-:W-:Y:S01]  /*129f0*/  WARPGROUP.ARRIVE ;  /* 0x00000000000079c5 */ /* 0x000fe20000000000 */
[----:B------:R-:W-:Y:S02]  /*12a00*/  R2UR UR10, R14 ;  /* 0x000000000e0a72ca */ /* 0x000fe400000e0000 */
[----:B------:R-:W-:Y:S02]  /*12a10*/  R2UR UR11, R15 ;  /* 0x000000000f0b72ca */ /* 0x000fe400000e0000 */
[----:B------:R-:W-:Y:S02]  /*12a20*/  R2UR UR8, R156 ;  /* 0x000000009c0872ca */ /* 0x000fe400000e0000 */
[----:B------:R-:W-:Y:S01]  /*12a30*/  QGMMA.64x128x32.F32.E4M3.E4M3 R24, gdesc[UR4], RZ, !UPT, gsb0 ;  /* 0x01e00000041879f3 */ /* 0x000fe2000c0008ff */
[----:B------:R-:W-:Y:S02]  /*12a40*/  R2UR UR9, R157 ;  /* 0x000000009d0972ca */ /* 0x000fe400000e0000 */
[----:B------:R-:W-:-:S02]  /*12a50*/  R2UR UR12, R12 ;  /* 0x000000000c0c72ca */ /* 0x000fc400000e0000 */
[----:B------:R-:W-:Y:S02]  /*12a60*/  R2UR UR13, R13 ;  /* 0x000000000d0d72ca */ /* 0x000fe400000e0000 */
[----:B------:R-:W-:Y:S01]  /*12a70*/  ISETP.NE.AND P2, PT, R3, 0x3, PT ;  /* 0x000000030300780c */ /* 0x000fe20003f45270 */
[----:B------:R-:W-:Y:S02]  /*12a80*/  WARPGROUP.DEPBAR.LE gsb0, 0x0 ;  /* 0x00008000000079c5 */ /* 0x000fe40000010000 */
        /* <DEDUP_REMOVED lines=8> */
.L_x_1267:
[----:B01----:R-:W-:Y:S01]  /*12b10*/  SHF.L.U32 R0, R11, 0x1f, RZ ;  /* 0x0000001f0b007819 */ /* 0x003fe200000006ff */
[----:B------:R-:W-:-:S04]  /*12b20*/  IMAD R155, R10, 0x8, R16 ;  /* 0x000000080a9b7824 */ /* 0x000fc800078e0210 */
[----:B------:R0:W1:Y:S01]  /*12b30*/  SYNCS.PHASECHK.TRANS64.TRYWAIT P1, [R155+URZ+0x19c50], R0 ;  /* 0x019c50009b0075a7 */ /* 0x000062000802017f */
[----:B------:R-:W-:Y:S05]  /*12b40*/  @!P2 BRA `(.L_x_1268) ;  /* 0x000000000004a947 */ /* 0x000fea0003800000 */
[----:B------:R-:W-:Y:S01]  /*12b50*/  BPT.TRAP 0x1 ;  /* 0x000000040000795c */ /* 0x000fe20000300000 */
.L_x_1268:
[----:B------:R-:W-:Y:S04]  /*12b60*/  BSSY B2, `(.L_x_1269) ;  /* 0x0000004000027945 */ /* 0x000fe80003800000 */
[----:B-1----:R-:W-:Y:S05]  /*12b70*/  @P1 BRA `(.L_x_1270) ;  /* 0x0000000000081947 */ /* 0x002fea0003800000 */
[----:B------:R-:W1:Y:S02]  /*12b80*/  SYNCS.PHASECHK.TRANS64.TRYWAIT P1, [R155+URZ+0x19c50], R0 ;  /* 0x019c50009b0075a7 */ /* 0x000e64000802017f */
[----:B-1----:R-:W-:Y:S05]  /*12b90*/  @!P1 BRA `(.L_x_1271) ;  /* 0x0000010c00709947 */ /* 0x002fea0003800000 */
.L_x_1270:
[----:B------:R-:W-:Y:S05]  /*12ba0*/  BSYNC B2 ;  /* 0x0000000000027941 */ /* 0x000fea0003800000 */
.L_x_1269:
[----:B01----:R-:W-:Y:S01]  /*12bb0*/  VIADD R0, R16, 0x3000 ;  /* 0x0000300010007836 */ /* 0x003fe20000000000 */
[----:B------:R-:W-:Y:S01]  /*12bc0*/  WARPGROUP.ARRIVE ;  /* 0x00000000000079c5 */ /* 0x000fe20000000000 */
[----:B------:R-:W-:Y:S01]  /*12bd0*/  IMAD.MOV.U32 R11, RZ, RZ, 0x40000040 ;  /* 0x40000040ff0b7424 */ /* 0x000fe200078e00ff */
[----:B------:R-:W-:Y:S01]  /*12be0*/  FMNMX.FTZ R3, R26, R20, !PT ;  /* 0x000000141a037209 */ /* 0x000fe20007810000 */
[----:B------:R-:W-:Y:S01]  /*12bf0*/  IMAD.MOV.U32 R15, RZ, RZ, 0x40000040 ;  /* 0x40000040ff0f7424 */ /* 0x000fe200078e00ff */
[----:B------:R-:W-:Y:S01]  /*12c00*/  SHF.R.U32.HI R0, RZ, 0x4, R0 ;  /* 0x00000004ff007819 */ /* 0x000fe20000011600 */
[----:B------:R-:W-:Y:S01]  /*12c10*/  @!P0 VIADD R21, R21, 0x19c40 ;  /* 0x00019c4015158836 */ /* 0x000fe20000000000 */
[----:B------:R-:W-:Y:S02]  /*12c20*/  R2UR UR7, R11 ;  /* 0x000000000b0772ca */ /* 0x000fe400000e0000 */
[----:B------:R-:W-:Y:S02]  /*12c30*/  LOP3.LUT R0, R0, 0x3fff, RZ, 0xc0, !PT ;  /* 0x00003fff00007812 */ /* 0x000fe400078ec0ff */
[----:B------:R-:W-:-:S02]  /*12c40*/  FMNMX.FTZ R3, R27, R3, !PT ;  /* 0x000000031b037209 */ /* 0x000fc40007810000 */
[----:B------:R-:W-:Y:S02]  /*12c50*/  LOP3.LUT R0, R0, 0x10000, RZ, 0xfc, !PT ;  /* 0x0001000000007812 */ /* 0x000fe400078efcff */
[----:B------:R-:W-:Y:S02]  /*12c60*/  FMNMX.FTZ R3, R30, R3, !PT ;  /* 0x000000031e037209 */ /* 0x000fe40007810000 */
[----:B------:R-:W-:Y:S01]  /*12c70*/  @!P0 PRMT R21, RZ, 0x654, R21 ;  /* 0x00000654ff158816 */ /* 0x000fe20000000015 */
[----:B------:R-:W-:Y:S01]  /*12c80*/  IMAD R10, R10, 0x300, R0 ;  /* 0x000003000a0a7824 */ /* 0x000fe200078e0200 */
[----:B------:R-:W-:Y:S02]  /*12c90*/  FMNMX.FTZ R0, R24, R7, !PT ;  /* 0x0000000718007209 */ /* 0x000fe40007810000 */
[----:B------:R-:W-:Y:S01]  /*12ca0*/  FMNMX.FTZ R3, R31, R3, !PT ;  /* 0x000000031f037209 */ /* 0x000fe20007810000 */
[C---:B------:R-:W-:Y:S01]  /*12cb0*/  VIADD R14, R10.reuse, 0x2 ;  /* 0x000000020a0e7836 */ /* 0x040fe20000000000 */
[----:B------:R-:W-:-:S02]  /*12cc0*/  R2UR UR6, R10 ;  /* 0x000000000a0672ca */ /* 0x000fc400000e0000 */
[----:B------:R-:W-:Y:S02]  /*12cd0*/  FMNMX.FTZ R0, R25, R0, !PT ;  /* 0x0000000019007209 */ /* 0x000fe40007810000 */
[----:B------:R-:W-:Y:S02]  /*12ce0*/  FMNMX.FTZ R3, R34, R3, !PT ;  /* 0x0000000322037209 */ /* 0x000fe40007810000 */
[----:B------:R-:W-:Y:S02]  /*12cf0*/  FMNMX.FTZ R0, R28, R0, !PT ;  /* 0x000000001c007209 */ /* 0x000fe40007810000 */
[----:B------:R-:W-:Y:S02]  /*12d00*/  FMNMX.FTZ R3, R35, R3, !PT ;  /* 0x0000000323037209 */ /* 0x000fe40007810000 */
[----:B------:R-:W-:Y:S02]  /*12d10*/  FMNMX.FTZ R0, R29, R0, !PT ;  /* 0x000000001d007209 */ /* 0x000fe40007810000 */
[----:B------:R-:W-:Y:S01]  /*12d20*/  FMNMX.FTZ R3, R38, R3, !PT ;  /* 0x0000000326037209 */ /* 0x000fe20007810000 */
[----:B------:R-:W-:Y:S01]  /*12d30*/  QGMMA.64x96x32.F32.E4M3.E4M3 R88, R148, gdesc[UR4], R88, gsb0 ;  /* 0x0160000494587df3 */ /* 0x000fe20008000858 */
        /* <DEDUP_REMOVED lines=15> */
[----:B------:R-:W-:Y:S01]  /*12e30*/  R2UR UR6, R14 ;  /* 0x000000000e0672ca */ /* 0x000fe200000e0000 */
[----:B------:R-:W-:Y:S01]  /*12e40*/  VIADD R14, R10, 0x4 ;  /* 0x000000040a0e7836 */ /* 0x000fe20000000000 */
[----:B------:R-:W-:Y:S01]  /*12e50*/  FMNMX.FTZ R0, R48, R0, !PT ;  /* 0x0000000030007209 */ /* 0x000fe20007810000 */
[----:B------:R-:W-:Y:S01]  /*12e60*/  VIADD R10, R10, 0x6 ;  /* 0x000000060a0a7836 */ /* 0x000fe20000000000 */
[----:B------:R-:W-:Y:S01]  /*12e70*/  R2UR UR7, R15 ;  /* 0x000000000f0772ca */ /* 0x000fe200000e0000 */
[----:B------:R-:W-:Y:S01]  /*12e80*/  IMAD.MOV.U32 R15, RZ, RZ, 0x40000040 ;  /* 0x40000040ff0f7424 */ /* 0x000fe200078e00ff */
        /* <DEDUP_REMOVED lines=36> */
[----:B------:R-:W-:Y:S01]  /*130d0*/  FMNMX.FTZ R0, R85, R0, !PT ;  /* 0x0000000055007209 */ /* 0x000fe20007810000 */
[----:B------:R-:W-:-:S02]  /*130e0*/  WARPGROUP.DEPBAR.LE gsb0, 0x0 ;  /* 0x00008000000079c5 */ /* 0x000fc40000010000 */
[----:B------:R-:W-:Y:S01]  /*130f0*/  WARPGROUP.ARRIVE ;  /* 0x00000000000079c5 */ /* 0x000fe20000000000 */
[----:B------:R-:W-:Y:S01]  /*13100*/  IMAD.U32 R151, RZ, RZ, UR36 ;  /* 0x00000024ff977e24 */ /* 0x000fe2000f8e00ff */
[----:B------:R-:W0:Y:S04]  /*13110*/  SHFL.BFLY PT, R11, R0, 0x2, 0x1f ;  /* 0x0c401f00000b7f89 */ /* 0x000e2800000e0000 */
[----:B------:R-:W-:Y:S01]  /*13120*/  QGMMA.64x96x32.F32.E4M3.E4M3 R88, R144, gdesc[UR4], R88, gsb0 ;  /* 0x0160000490587df3 */ /* 0x000fe20008000858 */
[----:B------:R-:W-:Y:S02]  /*13130*/  R2UR UR6, R14 ;  /* 0x000000000e0672ca */ /* 0x000fe400000e0000 */
[----:B------:R-:W1:Y:S01]  /*13140*/  SHFL.BFLY PT, R14, R3, 0x2, 0x1f ;  /* 0x0c401f00030e7f89 */ /* 0x000e6200000e0000 */
[----:B------:R-:W-:-:S02]  /*13150*/  R2UR UR7, R15 ;  /* 0x000000000f0772ca */ /* 0x000fc400000e0000 */
[----:B------:R-:W-:Y:S02]  /*13160*/  ISETP.NE.AND P1, PT, R151, 0x3, PT ;  /* 0x000000039700780c */ /* 0x000fe40003f25270 */
[----:B0-----:R-:W-:Y:S01]  /*13170*/  FMNMX.FTZ R0, R0, R11, !PT ;  /* 0x0000000b00007209 */ /* 0x001fe20007810000 */
[----:B------:R-:W-:Y:S01]  /*13180*/  IMAD.MOV.U32 R11, RZ, RZ, 0x40000040 ;  /* 0x40000040ff0b7424 */ /* 0x000fe200078e00ff */
[----:B-1----:R-:W-:-:S03]  /*13190*/  FMNMX.FTZ R14, R3, R14, !PT ;  /* 0x0000000e030e7209 */ /* 0x002fc60007810000 */
[----:B------:R-:W0:Y:S02]  /*131a0*/  SHFL.BFLY PT, R3, R0, 0x1, 0x1f ;  /* 0x0c201f0000037f89 */ /* 0x000e2400000e0000 */
[----:B0-----:R-:W-:Y:S01]  /*131b0*/  FMNMX.FTZ R3, R0, R3, !PT ;  /* 0x0000000300037209 */ /* 0x001fe20007810000 */
[----:B------:R-:W-:Y:S02]  /*131c0*/  WARPGROUP.DEPBAR.LE gsb0, 0x0 ;  /* 0x00008000000079c5 */ /* 0x000fe40000010000 */
[----:B------:R-:W-:-:S06]  /*131d0*/  WARPGROUP.ARRIVE ;  /* 0x00000000000079c5 */ /* 0x000fcc0000000000 */
[----:B------:R-:W-:Y:S01]  /*131e0*/  QGMMA.64x96x32.F32.E4M3.E4M3 R88, R140, gdesc[UR4], R88, gsb0 ;  /* 0x016000048c587df3 */ /* 0x000fe20008000858 */
[----:B------:R-:W-:Y:S02]  /*131f0*/  R2UR UR6, R10 ;  /* 0x000000000a0672ca */ /* 0x000fe400000e0000 */
[----:B------:R-:W0:Y:S01]  /*13200*/  SHFL.BFLY PT, R10, R14, 0x1, 0x1f ;  /* 0x0c201f000e0a7f89 */ /* 0x000e2200000e0000 */
[----:B------:R-:W-:Y:S01]  /*13210*/  R2UR UR7, R11 ;  /* 0x000000000b0772ca */ /* 0x000fe200000e0000 */
[----:B------:R-:W-:-:S04]  /*13220*/  FFMA.FTZ R11, R2, R3, -8 ;  /* 0xc1000000020b7423 */ /* 0x000fc80000010003 */
        /* <DEDUP_REMOVED lines=10> */
[----:B------:R-:W-:-:S04]  /*132d0*/  FFMA.FTZ R73, R2, R80, -R11 ;  /* 0x0000005002497223 */ /* 0x000fc8000001080b */
[----:B------:R-:W-:Y:S01]  /*132e0*/  MUFU.EX2 R25, R25 ;  /* 0x0000001900197308 */ /* 0x000fe20000000800 */
[----:B0-----:R-:W-:Y:S01]  /*132f0*/  FMNMX.FTZ R0, R14, R10, !PT ;  /* 0x0000000a0e007209 */ /* 0x001fe20007810000 */
[----:B------:R-:W-:Y:S01]  /*13300*/  FADD.FTZ R10, -R3, R7 ;  /* 0x00000007030a7221 */ /* 0x000fe20000010100 */
[----:B------:R-:W-:-:S01]  /*13310*/  FFMA.FTZ R14, R2, R24, -R11 ;  /* 0x00000018020e7223 */ /* 0x000fc2000001080b */
[C-C-:B------:R-:W-:Y:S01]  /*13320*/  FFMA.FTZ R24, R2.reuse, R29, -R11.reuse ;  /* 0x0000001d02187223 */ /* 0x140fe2000001080b */
[----:B------:R-:W-:-:S01]  /*13330*/  FFMA.FTZ R29, R2, R36, -R11 ;  /* 0x00000024021d7223 */ /* 0x000fc2000001080b */
[----:B------:R-:W-:Y:S01]  /*13340*/  FADD.FTZ R7, -R0, R20 ;  /* 0x0000001400077221 */ /* 0x000fe20000010100 */
        /* <DEDUP_REMOVED lines=9> */
[C---:B------:R-:W-:Y:S01]  /*133e0*/  FFMA.FTZ R76, R2.reuse, R81, -R11 ;  /* 0x00000051024c7223 */ /* 0x040fe2000001080b */
[----:B------:R-:W-:-:S01]  /*133f0*/  FFMA.FTZ R81, R2, R0, -8 ;  /* 0xc100000002517423 */ /* 0x000fc20000010000 */
[C---:B------:R-:W-:Y:S01]  /*13400*/  FMUL.FTZ R10, R2.reuse, R10 ;  /* 0x0000000a020a7220 */ /* 0x040fe20000410000 */
[C---:B------:R-:W-:Y:S01]  /*13410*/  FMUL.FTZ R7, R2.reuse, R7 ;  /* 0x0000000702077220 */ /* 0x040fe20000410000 */
        /* <DEDUP_REMOVED lines=10> */
[C---:B------:R-:W-:Y:S01]  /*134c0*/  FFMA.FTZ R42, R2.reuse, R42, -R81 ;  /* 0x0000002a022a7223 */ /* 0x040fe20000010851 */
[----:B------:R-:W-:-:S01]  /*134d0*/  FFMA.FTZ R36, R2, R41, -R11 ;  /* 0x0000002902247223 */ /* 0x000fc2000001080b */
[C-C-:B------:R-:W-:Y:S01]  /*134e0*/  FFMA.FTZ R43, R2.reuse, R43, -R81.reuse ;  /* 0x0000002b022b7223 */ /* 0x140fe20000010851 */
[----:B------:R-:W-:-:S01]  /*134f0*/  FFMA.FTZ R46, R2, R46, -R81 ;  /* 0x0000002e022e7223 */ /* 0x000fc20000010851 */
[C---:B------:R-:W-:Y:S01]  /*13500*/  FFMA.FTZ R47, R2.reuse, R47, -R81 ;  /* 0x0000002f022f7223 */ /* 0x040fe20000010851 */
[----:B------:R-:W-:-:S01]  /*13510*/  FFMA.FTZ R41, R2, R48, -R11 ;  /* 0x0000003002297223 */ /* 0x000fc2000001080b */
[----:B------:R-:W-:Y:S01]  /*13520*/  MUFU.EX2 R7, R7 ;  /* 0x0000000700077308 */ /* 0x000fe20000000800 */
[----:B------:R-:W-:-:S01]  /*13530*/  FFMA.FTZ R50, R2, R50, -R81 ;  /* 0x0000003202327223 */ /* 0x000fc20000010851 */
[C-C-:B------:R-:W-:Y:S01]  /*13540*/  FFMA.FTZ R51, R2.reuse, R51, -R81.reuse ;  /* 0x0000003302337223 */ /* 0x140fe20000010851 */
[----:B------:R-:W-:-:S01]  /*13550*/  FFMA.FTZ R54, R2, R54, -R81 ;  /* 0x0000003602367223 */ /* 0x000fc20000010851 */
[C---:B------:R-:W-:Y:S01]  /*13560*/  FFMA.FTZ R48, R2.reuse, R53, -R11 ;  /* 0x0000003502307223 */ /* 0x040fe2000001080b */
[----:B------:R-:W-:-:S01]  /*13570*/  FFMA.FTZ R55, R2, R55, -R81 ;  /* 0x0000003702377223 */ /* 0x000fc20000010851 */
[C-C-:B------:R-:W-:Y:S01]  /*13580*/  FFMA.FTZ R58, R2.reuse, R58, -R81.reuse ;  /* 0x0000003a023a7223 */ /* 0x140fe20000010851 */
[----:B------:R-:W-:-:S01]  /*13590*/  FFMA.FTZ R59, R2, R59, -R81 ;  /* 0x0000003b023b7223 */ /* 0x000fc20000010851 */
[----:B------:R-:W1:Y:S01]  /*135a0*/  MUFU.EX2 R26, R26 ;  /* 0x0000001a001a7308 */ /* 0x000e620000000800 */
[----:B0-----:R-:W-:-:S01]  /*135b0*/  FFMA.FTZ R6, R10, R6, R14 ;  /* 0x000000060a067223 */ /* 0x001fc2000001000e */
[C---:B------:R-:W-:Y:S01]  /*135c0*/  FFMA.FTZ R53, R2.reuse, R60, -R11 ;  /* 0x0000003c02357223 */ /* 0x040fe2000001080b */
[----:B------:R-:W-:-:S01]  /*135d0*/  FFMA.FTZ R62, R2, R62, -R81 ;  /* 0x0000003e023e7223 */ /* 0x000fc20000010851 */
[----:B------:R-:W-:Y:S01]  /*135e0*/  FFMA.FTZ R63, R2, R63, -R81 ;  /* 0x0000003f023f7223 */ /* 0x000fe20000010851 */
[----:B------:R-:W-:-:S01]  /*135f0*/  FADD.FTZ R6, R15, R6 ;  /* 0x000000060f067221 */ /* 0x000fc20000010000 */
[C---:B------:R-:W-:Y:S01]  /*13600*/  FFMA.FTZ R66, R2.reuse, R66, -R81 ;  /* 0x0000004202427223 */ /* 0x040fe20000010851 */
[----:B------:R-:W-:-:S01]  /*13610*/  FFMA.FTZ R60, R2, R65, -R11 ;  /* 0x00000041023c7223 */ /* 0x000fc2000001080b */
[----:B------:R-:W0:Y:S01]  /*13620*/  MUFU.EX2 R27, R27 ;  /* 0x0000001b001b7308 */ /* 0x000e220000000800 */
[----:B------:R-:W-:-:S01]  /*13630*/  FFMA.FTZ R67, R2, R67, -R81 ;  /* 0x0000004302437223 */ /* 0x000fc20000010851 */
[C-C-:B------:R-:W-:Y:S01]  /*13640*/  FFMA.FTZ R70, R2.reuse, R70, -R81.reuse ;  /* 0x0000004602467223 */ /* 0x140fe20000010851 */
[----:B------:R-:W-:-:S01]  /*13650*/  FFMA.FTZ R71, R2, R71, -R81 ;  /* 0x0000004702477223 */ /* 0x000fc20000010851 */
[C---:B------:R-:W-:Y:S01]  /*13660*/  FFMA.FTZ R65, R2.reuse, R72, -R11 ;  /* 0x0000004802417223 */ /* 0x040fe2000001080b */
[----:B------:R-:W-:-:S01]  /*13670*/  FFMA.FTZ R74, R2, R74, -R81 ;  /* 0x0000004a024a7223 */ /* 0x000fc20000010851 */
[C-C-:B------:R-:W-:Y:S01]  /*13680*/  FFMA.FTZ R75, R2.reuse, R75, -R81.reuse ;  /* 0x0000004b024b7223 */ /* 0x140fe20000010851 */
[----:B------:R-:W-:-:S01]  /*13690*/  FFMA.FTZ R78, R2, R78, -R81 ;  /* 0x0000004e024e7223 */ /* 0x000fc20000010851 */
[----:B------:R-:W2:Y:S01]  /*136a0*/  MUFU.EX2 R20, R20 ;  /* 0x0000001400147308 */ /* 0x000ea20000000800 */
[----:B-1----:R-:W-:-:S01]  /*136b0*/  FFMA.FTZ R5, R7, R5, R26 ;  /* 0x0000000507057223 */ /* 0x002fc2000001001a */
[C---:B------:R-:W-:Y:S01]  /*136c0*/  FFMA.FTZ R72, R2.reuse, R77, -R11 ;  /* 0x0000004d02487223 */ /* 0x040fe2000001080b */
[----:B------:R-:W-:-:S01]  /*136d0*/  FFMA.FTZ R79, R2, R79, -R81 ;  /* 0x0000004f024f7223 */ /* 0x000fc20000010851 */
[C-C-:B------:R-:W-:Y:S01]  /*136e0*/  FFMA.FTZ R80, R2.reuse, R82, -R81.reuse ;  /* 0x0000005202507223 */ /* 0x140fe20000010851 */
[----:B------:R-:W-:-:S01]  /*136f0*/  FFMA.FTZ R82, R2, R83, -R81 ;  /* 0x0000005302527223 */ /* 0x000fc20000010851 */
[C---:B------:R-:W-:Y:S01]  /*13700*/  FFMA.FTZ R77, R2.reuse, R84, -R11 ;  /* 0x00000054024d7223 */ /* 0x040fe2000001080b */
[----:B------:R-:W-:-:S01]  /*13710*/  FFMA.FTZ R86, R2, R86, -R81 ;  /* 0x0000005602567223 */ /* 0x000fc20000010851 */
[----:B------:R-:W1:Y:S01]  /*13720*/  MUFU.EX2 R30, R30 ;  /* 0x0000001e001e7308 */ /* 0x000e620000000800 */
[----:B0-----:R-:W-:-:S01]  /*13730*/  FADD.FTZ R5, R27, R5 ;  /* 0x000000051b057221 */ /* 0x001fc20000010000 */
[C---:B------:R-:W-:Y:S01]  /*13740*/  FFMA.FTZ R11, R2.reuse, R85, -R11 ;  /* 0x00000055020b7223 */ /* 0x040fe2000001080b */
[----:B------:R-:W-:-:S05]  /*13750*/  FFMA.FTZ R81, R2, R87, -R81 ;  /* 0x0000005702517223 */ /* 0x000fca0000010851 */
[----:B------:R-:W0:Y:S01]  /*13760*/  MUFU.EX2 R24, R24 ;  /* 0x0000001800187308 */ /* 0x000e220000000800 */
[----:B--2---:R-:W-:-:S07]  /*13770*/  FADD.FTZ R6, R20, R6 ;  /* 0x0000000614067221 */ /* 0x004fce0000010000 */
[----:B------:R-:W2:Y:S01]  /*13780*/  MUFU.EX2 R31, R31 ;  /* 0x0000001f001f7308 */ /* 0x000ea20000000800 */
[----:B-1----:R-:W-:-:S01]  /*13790*/  FADD.FTZ R5, R30, R5 ;  /* 0x000000051e057221 */ /* 0x002fc20000010000 */
[----:B------:R-:W-:Y:S02]  /*137a0*/  WARPGROUP.DEPBAR.LE gsb0, 0x0 ;  /* 0x00008000000079c5 */ /* 0x000fe40000010000 */
[----:B------:R-:W-:-:S04]  /*137b0*/  WARPGROUP.ARRIVE ;  /* 0x00000000000079c5 */ /* 0x000fc80000000000 */
[----:B------:R-:W1:Y:S01]  /*137c0*/  MUFU.EX2 R34, R34 ;  /* 0x0000002200227308 */ /* 0x000e620000000800 */
[----:B0-----:R-:W-:-:S01]  /*137d0*/  FADD.FTZ R6, R24, R6 ;  /* 0x0000000618067221 */ /* 0x001fc20000010000 */
[----:B------:R-:W-:Y:S03]  /*137e0*/  QGMMA.64x96x32.F32.E4M3.E4M3 R88, R136, gdesc[UR4], R88, gsb0 ;  /* 0x0160000488587df3 */ /* 0x000fe60008000858 */
[----:B------:R-:W-:-:S03]  /*137f0*/  FADD.FTZ R6, R25, R6 ;  /* 0x0000000619067221 */ /* 0x000fc60000010000 */
        /* <DEDUP_REMOVED lines=28> */
[----:B------:R-:W-:Y:S02]  /*139c0*/  WARPGROUP.DEPBAR.LE gsb0, 0x0 ;  /* 0x00008000000079c5 */ /* 0x000fe40000010000 */
[----:B------:R1:W-:Y:S04]  /*139d0*/  @!P0 SYNCS.ARRIVE.TRANS64.RED.A1T0 RZ, [R21+URZ], RZ ;  /* 0x000000ff15ff89a7 */ /* 0x0003e8000810043f */
[----:B------:R-:W3:Y:S01]  /*139e0*/  MUFU.EX2 R41, R41 ;  /* 0x0000002900297308 */ /* 0x000ee20000000800 */
[----:B0-----:R-:W-:-:S07]  /*139f0*/  FADD.FTZ R6, R40, R6 ;  /* 0x0000000628067221 */ /* 0x001fce0000010000 */
[----:B------:R-:W0:Y:S01]  /*13a00*/  MUFU.EX2 R50, R50 ;  /* 0x0000003200327308 */ /* 0x000e220000000800 */
[----:B--2---:R-:W-:-:S07]  /*13a10*/  FADD.FTZ R5, R47, R5 ;  /* 0x000000052f057221 */ /* 0x004fce0000010000 */
[----:B------:R-:W2:Y:S01]  /*13a20*/  MUFU.EX2 R44, R44 ;  /* 0x0000002c002c7308 */ /* 0x000ea20000000800 */
[----:B---3--:R-:W-:-:S07]  /*13a30*/  FADD.FTZ R6, R41, R6 ;  /* 0x0000000629067221 */ /* 0x008fce0000010000 */
        /* <DEDUP_REMOVED lines=73> */
[----:B0-----:R-:W-:-:S01]  /*13ed0*/  FADD.FTZ R5, R86, R5 ;  /* 0x0000000556057221 */ /* 0x001fc20000010000 */
[----:B--2---:R-:W-:-:S03]  /*13ee0*/  FADD.FTZ R6, R11, R6 ;  /* 0x000000060b067221 */ /* 0x004fc60000010000 */
[----:B---3--:R-:W-:Y:S01]  /*13ef0*/  FADD.FTZ R5, R81, R5 ;  /* 0x0000000551057221 */ /* 0x008fe20000010000 */
[----:B-1----:R-:W-:Y:S06]  /*13f00*/  @!P1 BRA `(.L_x_1272) ;  /* 0x0000000000049947 */ /* 0x002fec0003800000 */
[----:B------:R-:W-:Y:S01]  /*13f10*/  BPT.TRAP 0x1 ;  /* 0x000000040000795c */ /* 0x000fe20000300000 */
.L_x_1272:
        /* <DEDUP_REMOVED lines=58> */
[----:B------:R-:W-:Y:S01]  /*142c0*/  F2FP.SATFINITE.E4M3.F32.PACK_AB_MERGE_C R78, R79, R78, RZ ;  /* 0x0000004e4f4e723e */ /* 0x000fe200048070ff */
[-C--:B------:R-:W-:Y:S01]  /*142d0*/  FMUL.FTZ R94, R94, R7.reuse ;  /* 0x000000075e5e7220 */ /* 0x080fe20000410000 */
[----:B------:R-:W-:Y:S01]  /*142e0*/  F2FP.SATFINITE.E4M3.F32.PACK_AB_MERGE_C R81, R81, R86, RZ ;  /* 0x000000565151723e */ /* 0x000fe200048070ff */
        /* <DEDUP_REMOVED lines=44> */
[----:B------:R-:W-:Y:S05]  /*145b0*/  BSYNC B1 ;  /* 0x0000000000017941 */ /* 0x000fea0003800000 */
.L_x_1261:
[----:B------:R-:W-:Y:S05]  /*145c0*/  BSYNC B0 ;  /* 0x0000000000007941 */ /* 0x000fea0003800000 */
.L_x_1260:
[----:B------:R-:W2:Y:S01]  /*145d0*/  LDL R7, [R1+0x38] ;  /* 0x0000380001077983 */ /* 0x000ea20000100800 */
[----:B------:R-:W-:Y:S01]  /*145e0*/  BSSY B0, `(.L_x_1274) ;  /* 0x00002fe000007945 */ /* 0x000fe20003800000 */
[----:B--2---:R-:W-:-:S13]  /*145f0*/  ISETP.GE.AND P1, PT, R4, R7, PT ;  /* 0x000000070400720c */ /* 0x004fda0003f26270 */
[----:B------:R-:W-:Y:S05]  /*14600*/  @!P1 BRA `(.L_x_1275) ;  /* 0x0000002c00ec9947 */ /* 0x000fea0003800000 */
[----:B------:R-:W-:Y:S02]  /*14610*/  IMAD.MOV.U32 R7, RZ, RZ, R0 ;  /* 0x000000ffff077224 */ /* 0x000fe400078e0000 */
[----:B------:R-:W-:Y:S02]  /*14620*/  IMAD.MOV.U32 R20, RZ, RZ, R3 ;  /* 0x000000ffff147224 */ /* 0x000fe400078e0003 */
[----:B------:R-:W-:Y:S02]  /*14630*/  IMAD.MOV.U32 R11, RZ, RZ, R22 ;  /* 0x000000ffff0b7224 */ /* 0x000fe400078e0016 */
[----:B------:R-:W-:-:S07]  /*14640*/  IMAD.MOV.U32 R10, RZ, RZ, R18 ;  /* 0x000000ffff0a7224 */ /* 0x000fce00078e0012 */
.L_x_1295:
[----:B------:R-:W-:Y:S01]  /*14650*/  IMAD.U32 R0, RZ, RZ, UR36 ;  /* 0x00000024ff007e24 */ /* 0x000fe2000f8e00ff */
[----:B------:R-:W-:-:S04]  /*14660*/  ISETP.NE.AND P1, PT, R10, 0x1, PT ;  /* 0x000000010a00780c */ /* 0x000fc80003f25270 */
[----:B------:R-:W-:Y:S02]  /*14670*/  ISETP.NE.AND P2, PT, R0, 0x3, PT ;  /* 0x000000030000780c */ /* 0x000fe40003f45270 */
[----:B------:R-:W-:-:S04]  /*14680*/  SEL R22, RZ, 0x1, P1 ;  /* 0x00000001ff167807 */ /* 0x000fc80000800000 */
[----:B------:R-:W-:-:S07]  /*14690*/  LOP3.LUT R22, R11, R22, RZ, 0x3c, !PT ;  /* 0x000000160b167212 */ /* 0x000fce00078e3cff */
[----:B------:R-:W-:Y:S05]  /*146a0*/  @!P2 BRA `(.L_x_1276) ;  /* 0x000000000004a947 */ /* 0x000fea0003800000 */
[----:B------:R-:W-:Y:S01]  /*146b0*/  BPT.TRAP 0x1 ;  /* 0x000000040000795c */ /* 0x000fe20000300000 */
.L_x_1276:
        /* <DEDUP_REMOVED lines=8> */
.L_x_1277:
[----:B------:R-:W2:Y:S01]  /*14740*/  LDL R14, [R1+0x18] ;  /* 0x00001800010e7983 */ /* 0x000ea20000100800 */
[----:B------:R-:W-:Y:S01]  /*14750*/  BSSY B1, `(.L_x_1278) ;  /* 0x0000006000017945 */ /* 0x000fe20003800000 */
[----:B------:R-:W-:Y:S02]  /*14760*/  IMAD.MOV.U32 R25, RZ, RZ, -0x3ffffff0 ;  /* 0xc0000010ff197424 */ /* 0x000fe400078e00ff */
[----:B--2---:R-:W-:Y:S01]  /*14770*/  IMAD R24, R18, 0x300, R14 ;  /* 0x0000030012187824 */ /* 0x004fe200078e020e */
[----:B-1----:R-:W-:Y:S06]  /*14780*/  @P1 BRA `(.L_x_1279) ;  /* 0x0000000000081947 */ /* 0x002fec0003800000 */
[----:B------:R-:W1:Y:S02]  /*14790*/  SYNCS.PHASECHK.TRANS64.TRYWAIT P1, [R0+URZ+0x19c30], R3 ;  /* 0x019c3003000075a7 */ /* 0x000e64000802017f */
[----:B-1----:R-:W-:Y:S05]  /*147a0*/  @!P1 BRA `(.L_x_1280) ;  /* 0x000000f000809947 */ /* 0x002fea0003800000 */
.L_x_1279:
[----:B------:R-:W-:Y:S05]  /*147b0*/  BSYNC B1 ;  /* 0x0000000000017941 */ /* 0x000fea0003800000 */
.L_x_1278:
        /* <DEDUP_REMOVED lines=29> */
.L_x_1281:
[----:B01----:R-:W-:Y:S01]  /*14990*/  SHF.L.U32 R3, R11, 0x1f, RZ ;  /* 0x0000001f0b037819 */ /* 0x003fe200000006ff */
[----:B------:R-:W-:-:S04]  /*149a0*/  IMAD R21, R10, 0x8, R16 ;  /* 0x000000080a157824 */ /* 0x000fc800078e0210 */
[----:B------:R0:W1:Y:S01]  /*149b0*/  SYNCS.PHASECHK.TRANS64.TRYWAIT P1, [R21+URZ+0x19c50], R3 ;  /* 0x019c5003150075a7 */ /* 0x000062000802017f */
[----:B------:R-:W-:Y:S05]  /*149c0*/  @!P2 BRA `(.L_x_1282) ;  /* 0x000000000004a947 */ /* 0x000fea0003800000 */
[----:B------:R-:W-:Y:S01]  /*149d0*/  BPT.TRAP 0x1 ;  /* 0x000000040000795c */ /* 0x000fe20000300000 */
.L_x_1282:
[----:B------:R-:W-:Y:S04]  /*149e0*/  BSSY B1, `(.L_x_1283) ;  /* 0x0000004000017945 */ /* 0x000fe80003800000 */
[----:B-1----:R-:W-:Y:S05]  /*149f0*/  @P1 BRA `(.L_x_1284) ;  /* 0x0000000000081947 */ /* 0x002fea0003800000 */
[----:B------:R-:W1:Y:S02]  /*14a00*/  SYNCS.PHASECHK.TRANS64.TRYWAIT P1, [R21+URZ+0x19c50], R3 ;  /* 0x019c5003150075a7 */ /* 0x000e64000802017f */
[----:B-1----:R-:W-:Y:S05]  /*14a10*/  @!P1 BRA `(.L_x_1285) ;  /* 0x000000ec00f89947 */ /* 0x002fea0003800000 */
.L_x_1284:
[----:B------:R-:W-:Y:S05]  /*14a20*/  BSYNC B1 ;  /* 0x0000000000017941 */ /* 0x000fea0003800000 */
.L_x_1283:
[----:B01----:R-:W-:Y:S01]  /*14a30*/  VIADD R3, R16, 0x3000 ;  /* 0x0000300010037836 */ /* 0x003fe20000000000 */
[----:B------:R-:W2:Y:S04]  /*14a40*/  LDL R155, [R1] ;  /* 0x00000000019b7983 */ /* 0x000ea80000100800 */
[----:B------:R-:W-:-:S04]  /*14a50*/  SHF.R.U32.HI R3, RZ, 0x4, R3 ;  /* 0x00000004ff037819 */ /* 0x000fc80000011603 */
[----:B------:R-:W-:-:S04]  /*14a60*/  LOP3.LUT R3, R3, 0x3fff, RZ, 0xc0, !PT ;  /* 0x00003fff03037812 */ /* 0x000fc800078ec0ff */
[----:B------:R-:W-:Y:S01]  /*14a70*/  LOP3.LUT R3, R3, 0x10000, RZ, 0xfc, !PT ;  /* 0x0001000003037812 */ /* 0x000fe200078efcff */
[----:B------:R-:W-:-:S04]  /*14a80*/  IMAD.MOV.U32 R11, RZ, RZ, 0x40000040 ;  /* 0x40000040ff0b7424 */ /* 0x000fc800078e00ff */
[----:B------:R-:W-:Y:S01]  /*14a90*/  IMAD R10, R10, 0x300, R3 ;  /* 0x000003000a0a7824 */ /* 0x000fe200078e0203 */
[----:B------:R-:W-:Y:S01]  /*14aa0*/  R2UR UR7, R11 ;  /* 0x000000000b0772ca */ /* 0x000fe200000e0000 */
[----:B------:R-:W-:Y:S01]  /*14ab0*/  WARPGROUP.ARRIVE ;  /* 0x00000000000079c5 */ /* 0x000fe20000000000 */
[----:B------:R-:W3:Y:S02]  /*14ac0*/  LDL R3, [R1+0x34] ;  /* 0x0000340001037983 */ /* 0x000ee40000100800 */
[----:B------:R-:W-:-:S13]  /*14ad0*/  R2UR UR6, R10 ;  /* 0x000000000a0672ca */ /* 0x000fda00000e0000 */
[----:B------:R-:W-:Y:S01]  /*14ae0*/  QGMMA.64x96x32.F32.E4M3.E4M3 R88, R148, gdesc[UR4], R88, gsb0 ;  /* 0x0160000494587df3 */ /* 0x000fe20008000858 */
[----:B------:R-:W-:Y:S02]  /*14af0*/  VIADD R14, R10, 0x2 ;  /* 0x000000020a0e7836 */ /* 0x000fe40000000000 */
[----:B------:R-:W-:-:S03]  /*14b00*/  IMAD.MOV.U32 R15, RZ, RZ, 0x40000040 ;  /* 0x40000040ff0f7424 */ /* 0x000fc600078e00ff */
[----:B------:R-:W-:Y:S02]  /*14b10*/  R2UR UR6, R14 ;  /* 0x000000000e0672ca */ /* 0x000fe400000e0000 */
[----:B------:R-:W-:Y:S01]  /*14b20*/  R2UR UR7, R15 ;  /* 0x000000000f0772ca */ /* 0x000fe200000e0000 */
[----:B------:R-:W-:Y:S02]  /*14b30*/  WARPGROUP.DEPBAR.LE gsb0, 0x0 ;  /* 0x00008000000079c5 */ /* 0x000fe40000010000 */
[----:B------:R-:W3:Y:S01]  /*14b40*/  LDL R150, [R1+0xc] ;  /* 0x00000c0001967983 */ /* 0x000ee20000100800 */
[C---:B------:R-:W-:Y:S01]  /*14b50*/  VIADD R14, R10.reuse, 0x4 ;  /* 0x000000040a0e7836 */ /* 0x040fe20000000000 */
[----:B------:R-:W0:Y:S02]  /*14b60*/  LDC R149, c[0x0][0x448] ;  /* 0x00011200ff957b82 */ /* 0x000e240000000800 */
[----:B------:R-:W2:Y:S01]  /*14b70*/  LDL R151, [R1+0x4] ;  /* 0x0000040001977983 */ /* 0x000ea20000100800 */
[----:B------:R-:W-:Y:S01]  /*14b80*/  WARPGROUP.ARRIVE ;  /* 0x00000000000079c5 */ /* 0x000fe20000000000 */
[----:B------:R-:W-:Y:S01]  /*14b90*/  IMAD.MOV.U32 R15, RZ, RZ, 0x40000040 ;  /* 0x40000040ff0f7424 */ /* 0x000fe200078e00ff */
[----:B------:R-:W-:Y:S01]  /*14ba0*/  ULOP3.LUT UR4, URZ, UR44, URZ, 0x33, !UPT ;  /* 0x0000002c3f047292 */ /* 0x000fe2000f8e333f */
[----:B------:R-:W-:-:S02]  /*14bb0*/  VIADD R10, R10, 0x6 ;  /* 0x000000060a0a7836 */ /* 0x000fc40000000000 */
[----:B------:R-:W-:-:S06]  /*14bc0*/  IMAD.MOV.U32 R11, RZ, RZ, 0x40000040 ;  /* 0x40000040ff0b7424 */ /* 0x000fcc00078e00ff */
[----:B------:R-:W-:Y:S01]  /*14bd0*/  QGMMA.64x96x32.F32.E4M3.E4M3 R88, R144, gdesc[UR4], R88, gsb0 ;  /* 0x0160000490587df3 */ /* 0x000fe20008000858 */
[----:B------:R-:W-:Y:S02]  /*14be0*/  R2UR UR6, R14 ;  /* 0x000000000e0672ca */ /* 0x000fe400000e0000 */
        /* <DEDUP_REMOVED lines=12> */
[----:B---3--:R-:W-:Y:S02]  /*14cb0*/  IMAD.IADD R3, R3, 0x1, R150 ;  /* 0x0000000103037824 */ /* 0x008fe400078e0296 */
[----:B------:R-:W3:Y:S02]  /*14cc0*/  LDC R150, c[0x0][0x9e4] ;  /* 0x00027900ff967b82 */ /* 0x000ee40000000800 */
[----:B-1----:R-:W-:-:S05]  /*14cd0*/  @P1 IMAD.HI.U32 R11, R3, R11, RZ ;  /* 0x0000000b030b1227 */ /* 0x002fca00078e00ff */
[----:B0-----:R-:W-:Y:S01]  /*14ce0*/  @P1 SHF.R.U32.HI R3, RZ, R10, R11 ;  /* 0x0000000aff031219 */ /* 0x001fe2000001160b */
[----:B------:R-:W-:Y:S02]  /*14cf0*/  @!P0 VIADD R10, R0, 0x19c40 ;  /* 0x00019c40000a8836 */ /* 0x000fe40000000000 */
[----:B------:R-:W-:-:S03]  /*14d00*/  IMAD.SHL.U32 R0, R4, 0x80, RZ ;  /* 0x0000008004007824 */ /* 0x000fc600078e00ff */
[----:B------:R-:W-:Y:S02]  /*14d10*/  @!P0 PRMT R10, RZ, 0x654, R10 ;  /* 0x00000654ff0a8816 */ /* 0x000fe4000000000a */
[----:B------:R-:W-:-:S04]  /*14d20*/  IADD3 R15, -R23, 0x1, -R0 ;  /* 0x00000001170f7810 */ /* 0x000fc80007ffe900 */
[----:B--2---:R-:W-:Y:S02]  /*14d30*/  IADD3 R15, -R155, R15, R151 ;  /* 0x0000000f9b0f7210 */ /* 0x004fe40007ffe197 */
[----:B---3--:R-:W-:-:S03]  /*14d40*/  ISETP.GE.AND P4, PT, R150, 0x1, PT ;  /* 0x000000019600780c */ /* 0x008fc60003f86270 */
[C---:B------:R-:W-:Y:S02]  /*14d50*/  VIADD R14, R15.reuse, UR41 ;  /* 0x000000290f0e7c36 */ /* 0x040fe40008000000 */
[----:B------:R-:W-:Y:S01]  /*14d60*/  VIADD R15, R15, UR4 ;  /* 0x000000040f0f7c36 */ /* 0x000fe20008000000 */
[----:B------:R-:W-:Y:S02]  /*14d70*/  WARPGROUP.DEPBAR.LE gsb0, 0x0 ;  /* 0x00008000000079c5 */ /* 0x000fe40000010000 */
[----:B------:R-:W0:Y:S01]  /*14d80*/  SHFL.IDX PT, R138, R3, RZ, 0x1c1f ;  /* 0x001c1fff038a7589 */ /* 0x000e2200000e0000 */
[----:B------:R1:W-:Y:S01]  /*14d90*/  @!P0 SYNCS.ARRIVE.TRANS64.RED.A1T0 RZ, [R10+URZ], RZ ;  /* 0x000000ff0aff89a7 */ /* 0x0003e2000810043f */
        /* <DEDUP_REMOVED lines=15> */
.L_x_1288:
[----:B------:R-:W-:-:S05]  /*14e90*/  IMAD.U32 R139, RZ, RZ, UR38 ;  /* 0x00000026ff8b7e24 */ /* 0x000fca000f8e00ff */
[----:B------:R-:W-:-:S13]  /*14ea0*/  ISETP.NE.AND P1, PT, R139, 0x1, PT ;  /* 0x000000018b00780c */ /* 0x000fda0003f25270 */
[----:B------:R-:W0:Y:S02]  /*14eb0*/  @P1 LDC.64 R10, c[0x0][0x9e8] ;  /* 0x00027a00ff0a1b82 */ /* 0x000e240000000a00 */
[----:B0-----:R-:W-:-:S05]  /*14ec0*/  @P1 IMAD.HI.U32 R10, R138, R10, RZ ;  /* 0x0000000a8a0a1227 */ /* 0x001fca00078e00ff */
[----:B------:R-:W-:-:S07]  /*14ed0*/  @P1 SHF.R.U32.HI R138, RZ, R11, R10 ;  /* 0x0000000bff8a1219 */ /* 0x000fce000001160a */
.L_x_1289:
[----:B------:R-:W-:Y:S05]  /*14ee0*/  BSYNC B1 ;  /* 0x0000000000017941 */ /* 0x000fea0003800000 */
.L_x_1287:
[----:B------:R-:W-:-:S04]  /*14ef0*/  IMAD R138, R138, R139, -R0 ;  /* 0x0000008b8a8a7224 */ /* 0x000fc800078e0a00 */
[----:B------:R-:W-:-:S05]  /*14f00*/  IMAD.IADD R138, R138, 0x1, -R23 ;  /* 0x000000018a8a7824 */ /* 0x000fca00078e0a17 */
[----:B------:R-:W-:Y:S02]  /*14f10*/  VIMNMX R137, R137, R138, !PT ;  /* 0x0000008a89897248 */ /* 0x000fe40007fe0100 */
[----:B------:R-:W-:-:S07]  /*14f20*/  VIADDMNMX R136, R138, R139, R136, PT ;  /* 0x0000008b8a887246 */ /* 0x000fce0003800188 */
.L_x_1286:
        /* <DEDUP_REMOVED lines=113> */
.L_x_1292:
[----:B------:R-:W-:-:S05]  /*15640*/  IMAD.U32 R136, RZ, RZ, UR38 ;  /* 0x00000026ff887e24 */ /* 0x000fca000f8e00ff */
[----:B------:R-:W-:-:S13]  /*15650*/  ISETP.NE.AND P1, PT, R136, 0x1, PT ;  /* 0x000000018800780c */ /* 0x000fda0003f25270 */
[----:B------:R-:W0:Y:S02]  /*15660*/  @P1 LDC.64 R10, c[0x0][0x9e8] ;  /* 0x00027a00ff0a1b82 */ /* 0x000e240000000a00 */
[----:B0-----:R-:W-:-:S05]  /*15670*/  @P1 IMAD.HI.U32 R10, R3, R10, RZ ;  /* 0x0000000a030a1227 */ /* 0x001fca00078e00ff */
[----:B------:R-:W-:-:S07]  /*15680*/  @P1 SHF.R.U32.HI R3, RZ, R11, R10 ;  /* 0x0000000bff031219 */ /* 0x000fce000001160a */
.L_x_1293:
[----:B------:R-:W-:Y:S05]  /*15690*/  BSYNC B1 ;  /* 0x0000000000017941 */ /* 0x000fea0003800000 */
.L_x_1291:
[----:B------:R-:W-:-:S04]  /*156a0*/  IMAD R0, R3, R136, -R0 ;  /* 0x0000008803007224 */ /* 0x000fc800078e0a00 */
[----:B------:R-:W-:-:S05]  /*156b0*/  IMAD.IADD R0, R0, 0x1, -R23 ;  /* 0x0000000100007824 */ /* 0x000fca00078e0a17 */
[----:B------:R-:W-:Y:S02]  /*156c0*/  VIMNMX R15, R15, R0, !PT ;  /* 0x000000000f0f7248 */ /* 0x000fe40007fe0100 */
[----:B------:R-:W-:-:S07]  /*156d0*/  VIADDMNMX R14, R0, R136, R14, PT ;  /* 0x00000088000e7246 */ /* 0x000fce000380010e */
.L_x_1290:
        /* <DEDUP_REMOVED lines=74> */
[----:B------:R-:W-:Y:S02]  /*15b80*/  FMNMX.FTZ R0, R84, R0, !PT ;  /* 0x0000000054007209 */ /* 0x000fe40007810000 */
[----:B------:R-:W-:Y:S02]  /*15b90*/  FSEL R54, R54, -INF , !P2 ;  /* 0xff80000036367808 */ /* 0x000fe40005000000 */
[----:B------:R-:W-:Y:S02]  /*15ba0*/  FSEL R55, R55, -INF , !P1 ;  /* 0xff80000037377808 */ /* 0x000fe40004800000 */
[----:B------:R-:W-:Y:S02]  /*15bb0*/  FMNMX.FTZ R0, R85, R0, !PT ;  /* 0x0000000055007209 */ /* 0x000fe40007810000 */
[----:B------:R-:W-:-:S02]  /*15bc0*/  ISETP.GT.AND P2, PT, R15, 0x40, P3 ;  /* 0x000000400f00780c */ /* 0x000fc40001f44270 */
[----:B------:R-:W-:Y:S01]  /*15bd0*/  ISETP.GT.AND P1, PT, R15, 0x41, P3 ;  /* 0x000000410f00780c */ /* 0x000fe20001f24270 */
[----:B------:R-:W0:Y:S01]  /*15be0*/  SHFL.BFLY PT, R3, R0, 0x2, 0x1f ;  /* 0x0c401f0000037f89 */ /* 0x000e2200000e0000 */
[C---:B------:R-:W-:Y:S02]  /*15bf0*/  ISETP.LT.OR P2, PT, R14.reuse, 0x41, P2 ;  /* 0x000000410e00780c */ /* 0x040fe40001741670 */
[----:B------:R-:W-:Y:S02]  /*15c00*/  ISETP.LT.OR P1, PT, R14, 0x42, P1 ;  /* 0x000000420e00780c */ /* 0x000fe40000f21670 */
[----:B------:R-:W-:Y:S02]  /*15c10*/  FSEL R58, R58, -INF , !P2 ;  /* 0xff8000003a3a7808 */ /* 0x000fe40005000000 */
[----:B------:R-:W-:Y:S02]  /*15c20*/  FSEL R59, R59, -INF , !P1 ;  /* 0xff8000003b3b7808 */ /* 0x000fe40004800000 */
[----:B------:R-:W-:-:S02]  /*15c30*/  ISETP.GT.AND P2, PT, R15, 0x48, P3 ;  /* 0x000000480f00780c */ /* 0x000fc40001f44270 */
[----:B------:R-:W-:Y:S02]  /*15c40*/  ISETP.GT.AND P1, PT, R15, 0x49, P3 ;  /* 0x000000490f00780c */ /* 0x000fe40001f24270 */
        /* <DEDUP_REMOVED lines=8> */
[----:B------:R-:W-:Y:S02]  /*15cd0*/  LOP3.LUT R17, R17, 0xbfffffff, RZ, 0xc0, !PT ;  /* 0xbfffffff11117812 */ /* 0x000fe400078ec0ff */
[----:B------:R-:W-:Y:S02]  /*15ce0*/  FSEL R66, R66, -INF , !P2 ;  /* 0xff80000042427808 */ /* 0x000fe40005000000 */
[----:B------:R-:W-:-:S02]  /*15cf0*/  FSEL R67, R67, -INF , !P1 ;  /* 0xff80000043437808 */ /* 0x000fc40004800000 */
[C---:B------:R-:W-:Y:S02]  /*15d00*/  ISETP.GT.AND P2, PT, R15.reuse, 0x58, P3 ;  /* 0x000000580f00780c */ /* 0x040fe40001f44270 */
[----:B------:R-:W-:Y:S02]  /*15d10*/  ISETP.GT.AND P1, PT, R15, 0x59, P3 ;  /* 0x000000590f00780c */ /* 0x000fe40001f24270 */
[----:B------:R-:W-:Y:S02]  /*15d20*/  @P0 LOP3.LUT R17, R17, 0x40000000, RZ, 0xfc, !PT ;  /* 0x4000000011110812 */ /* 0x000fe400078efcff */
[----:B0-----:R-:W-:Y:S02]  /*15d30*/  FMNMX.FTZ R3, R0, R3, !PT ;  /* 0x0000000300037209 */ /* 0x001fe40007810000 */
[----:B------:R-:W-:Y:S02]  /*15d40*/  ISETP.GT.AND P0, PT, R15, RZ, P3 ;  /* 0x000000ff0f00720c */ /* 0x000fe40001f04270 */
[C---:B------:R-:W-:Y:S01]  /*15d50*/  ISETP.LT.OR P2, PT, R14.reuse, 0x59, P2 ;  /* 0x000000590e00780c */ /* 0x040fe20001741670 */
[----:B------:R-:W0:Y:S01]  /*15d60*/  SHFL.BFLY PT, R0, R3, 0x1, 0x1f ;  /* 0x0c201f0003007f89 */ /* 0x000e2200000e0000 */
[----:B------:R-:W-:-:S02]  /*15d70*/  ISETP.LT.OR P1, PT, R14, 0x5a, P1 ;  /* 0x0000005a0e00780c */ /* 0x000fc40000f21670 */
[----:B------:R-:W-:Y:S02]  /*15d80*/  FSEL R70, R70, -INF , !P2 ;  /* 0xff80000046467808 */ /* 0x000fe40005000000 */
[----:B------:R-:W-:Y:S02]  /*15d90*/  FSEL R71, R71, -INF , !P1 ;  /* 0xff80000047477808 */ /* 0x000fe40004800000 */
[C---:B------:R-:W-:Y:S02]  /*15da0*/  ISETP.GT.AND P2, PT, R15.reuse, 0x60, P3 ;  /* 0x000000600f00780c */ /* 0x040fe40001f44270 */
[----:B------:R-:W-:Y:S02]  /*15db0*/  ISETP.GT.AND P1, PT, R15, 0x61, P3 ;  /* 0x000000610f00780c */ /* 0x000fe40001f24270 */
[----:B------:R-:W-:Y:S02]  /*15dc0*/  LOP3.LUT R17, R17, 0xfffffff7, RZ, 0xc0, !PT ;  /* 0xfffffff711117812 */ /* 0x000fe400078ec0ff */
[----:B------:R-:W-:-:S02]  /*15dd0*/  ISETP.LT.OR P2, PT, R14, 0x61, P2 ;  /* 0x000000610e00780c */ /* 0x000fc40001741670 */
[----:B------:R-:W-:Y:S02]  /*15de0*/  ISETP.LT.OR P1, PT, R14, 0x62, P1 ;  /* 0x000000620e00780c */ /* 0x000fe40000f21670 */
[----:B------:R-:W-:Y:S02]  /*15df0*/  @P0 LOP3.LUT R17, R17, 0x8, RZ, 0xfc, !PT ;  /* 0x0000000811110812 */ /* 0x000fe400078efcff */
[----:B------:R-:W-:Y:S02]  /*15e00*/  FSEL R74, R74, -INF , !P2 ;  /* 0xff8000004a4a7808 */ /* 0x000fe40005000000 */
[----:B------:R-:W-:Y:S02]  /*15e10*/  FSEL R75, R75, -INF , !P1 ;  /* 0xff8000004b4b7808 */ /* 0x000fe40004800000 */
[C---:B------:R-:W-:Y:S02]  /*15e20*/  ISETP.GT.AND P4, PT, R15.reuse, 0x68, P3 ;  /* 0x000000680f00780c */ /* 0x040fe40001f84270 */
[----:B------:R-:W-:-:S02]  /*15e30*/  ISETP.GT.AND P5, PT, R15, 0x69, P3 ;  /* 0x000000690f00780c */ /* 0x000fc40001fa4270 */
[C---:B------:R-:W-:Y:S02]  /*15e40*/  ISETP.GT.AND P6, PT, R15.reuse, 0x70, P3 ;  /* 0x000000700f00780c */ /* 0x040fe40001fc4270 */
[C---:B------:R-:W-:Y:S02]  /*15e50*/  ISETP.GT.AND P2, PT, R15.reuse, 0x71, P3 ;  /* 0x000000710f00780c */ /* 0x040fe40001f44270 */
[C---:B------:R-:W-:Y:S02]  /*15e60*/  ISETP.GT.AND P1, PT, R15.reuse, 0x78, P3 ;  /* 0x000000780f00780c */ /* 0x040fe40001f24270 */
[----:B------:R-:W-:Y:S02]  /*15e70*/  ISETP.GT.AND P0, PT, R15, 0x79, P3 ;  /* 0x000000790f00780c */ /* 0x000fe40001f04270 */
[----:B------:R-:W-:Y:S02]  /*15e80*/  LOP3.LUT P3, RZ, R17, 0x8, RZ, 0xc0, !PT ;  /* 0x0000000811ff7812 */ /* 0x000fe4000786c0ff */
[----:B0-----:R-:W-:-:S02]  /*15e90*/  FMNMX.FTZ R3, R3, R0, !PT ;  /* 0x0000000003037209 */ /* 0x001fc40007810000 */
[----:B------:R-:W-:Y:S02]  /*15ea0*/  ISETP.LT.OR P3, PT, R14, 0x1, P3 ;  /* 0x000000010e00780c */ /* 0x000fe40001f61670 */
[----:B------:R-:W-:Y:S01]  /*15eb0*/  LOP3.LUT R17, R17, 0xfffffffd, RZ, 0xc0, !PT ;  /* 0xfffffffd11117812 */ /* 0x000fe200078ec0ff */
[----:B------:R-:W-:-:S01]  /*15ec0*/  FFMA.FTZ R11, R2, R3, -8 ;  /* 0xc1000000020b7423 */ /* 0x000fc20000010003 */
[----:B------:R-:W-:Y:S02]  /*15ed0*/  FSEL R26, R26, -INF , !P3 ;  /* 0xff8000001a1a7808 */ /* 0x000fe40005800000 */
[----:B------:R-:W-:Y:S02]  /*15ee0*/  ISETP.LT.OR P6, PT, R14, 0x71, P6 ;  /* 0x000000710e00780c */ /* 0x000fe400037c1670 */
[----:B------:R-:W-:Y:S02]  /*15ef0*/  FMNMX.FTZ R0, R26, R7, !PT ;  /* 0x000000071a007209 */ /* 0x000fe40007810000 */
[----:B------:R-:W-:-:S02]  /*15f00*/  @P0 LOP3.LUT R17, R17, 0x2, RZ, 0xfc, !PT ;  /* 0x0000000211110812 */ /* 0x000fc400078efcff */
[----:B------:R-:W-:Y:S02]  /*15f10*/  FMNMX.FTZ R0, R27, R0, !PT ;  /* 0x000000001b007209 */ /* 0x000fe40007810000 */
[----:B------:R-:W-:Y:S02]  /*15f20*/  ISETP.LT.OR P0, PT, R14, 0x69, P4 ;  /* 0x000000690e00780c */ /* 0x000fe40002701670 */
[----:B------:R-:W-:Y:S02]  /*15f30*/  FMNMX.FTZ R0, R30, R0, !PT ;  /* 0x000000001e007209 */ /* 0x000fe40007810000 */
[----:B------:R-:W-:Y:S02]  /*15f40*/  LOP3.LUT P4, RZ, R17, 0x2, RZ, 0xc0, !PT ;  /* 0x0000000211ff7812 */ /* 0x000fe4000788c0ff */
[----:B------:R-:W-:Y:S02]  /*15f50*/  FMNMX.FTZ R0, R31, R0, !PT ;  /* 0x000000001f007209 */ /* 0x000fe40007810000 */
[----:B------:R-:W-:-:S02]  /*15f60*/  LOP3.LUT R17, R17, 0xffffffef, RZ, 0xc0, !PT ;  /* 0xffffffef11117812 */ /* 0x000fc400078ec0ff */
[----:B------:R-:W-:Y:S02]  /*15f70*/  FMNMX.FTZ R0, R34, R0, !PT ;  /* 0x0000000022007209 */ /* 0x000fe40007810000 */
[----:B------:R-:W-:Y:S02]  /*15f80*/  ISETP.LT.OR P2, PT, R14, 0x72, P2 ;  /* 0x000000720e00780c */ /* 0x000fe40001741670 */
[----:B------:R-:W-:Y:S02]  /*15f90*/  FMNMX.FTZ R0, R35, R0, !PT ;  /* 0x0000000023007209 */ /* 0x000fe40007810000 */
[----:B------:R-:W-:Y:S02]  /*15fa0*/  @P0 LOP3.LUT R17, R17, 0x10, RZ, 0xfc, !PT ;  /* 0x0000001011110812 */ /* 0x000fe400078efcff */
[----:B------:R-:W-:Y:S02]  /*15fb0*/  FMNMX.FTZ R0, R38, R0, !PT ;  /* 0x0000000026007209 */ /* 0x000fe40007810000 */
[----:B------:R-:W-:-:S02]  /*15fc0*/  ISETP.LT.OR P0, PT, R14, 0x6a, P5 ;  /* 0x0000006a0e00780c */ /* 0x000fc40002f01670 */
[----:B------:R-:W-:Y:S02]  /*15fd0*/  FMNMX.FTZ R0, R39, R0, !PT ;  /* 0x0000000027007209 */ /* 0x000fe40007810000 */
[C---:B------:R-:W-:Y:S02]  /*15fe0*/  FSETP.NEU.FTZ.AND P5, PT, R3.reuse, -INF , PT ;  /* 0xff8000000300780b */ /* 0x040fe40003fbd000 */
[----:B------:R-:W-:Y:S02]  /*15ff0*/  FMNMX.FTZ R0, R42, R0, !PT ;  /* 0x000000002a007209 */ /* 0x000fe40007810000 */
[----:B------:R-:W-:Y:S02]  /*16000*/  FSEL R10, R3, RZ, P5 ;  /* 0x000000ff030a7208 */ /* 0x000fe40002800000 */
[----:B------:R-:W-:Y:S02]  /*16010*/  FMNMX.FTZ R0, R43, R0, !PT ;  /* 0x000000002b007209 */ /* 0x000fe40007810000 */
[----:B------:R-:W-:Y:S01]  /*16020*/  FSEL R11, R11, RZ, P5 ;  /* 0x000000ff0b0b7208 */ /* 0x000fe20002800000 */
[----:B------:R-:W-:Y:S01]  /*16030*/  FADD.FTZ R10, -R10, R20 ;  /* 0x000000140a0a7221 */ /* 0x000fe20000010100 */
[----:B------:R-:W-:-:S02]  /*16040*/  FMNMX.FTZ R0, R46, R0, !PT ;  /* 0x000000002e007209 */ /* 0x000fc40007810000 */
[----:B------:R-:W-:Y:S01]  /*16050*/  LOP3.LUT P5, RZ, R17, 0x10, RZ, 0xc0, !PT ;  /* 0x0000001011ff7812 */ /* 0x000fe200078ac0ff */
[----:B------:R-:W-:-:S01]  /*16060*/  FFMA.FTZ R24, R2, R24, -R11 ;  /* 0x0000001802187223 */ /* 0x000fc2000001080b */
[----:B------:R-:W-:Y:S01]  /*16070*/  FMNMX.FTZ R0, R47, R0, !PT ;  /* 0x000000002f007209 */ /* 0x000fe20007810000 */
[----:B------:R-:W-:Y:S01]  /*16080*/  FMUL.FTZ R10, R2, R10 ;  /* 0x0000000a020a7220 */ /* 0x000fe20000410000 */
[----:B------:R-:W-:Y:S01]  /*16090*/  FSEL R78, R78, -INF , !P5 ;  /* 0xff8000004e4e7808 */ /* 0x000fe20006800000 */
[----:B------:R-:W-:-:S01]  /*160a0*/  FFMA.FTZ R25, R2, R25, -R11 ;  /* 0x0000001902197223 */ /* 0x000fc2000001080b */
[----:B------:R-:W-:Y:S01]  /*160b0*/  FMNMX.FTZ R0, R50, R0, !PT ;  /* 0x0000000032007209 */ /* 0x000fe20007810000 */
[----:B------:R-:W-:Y:S01]  /*160c0*/  MUFU.EX2 R24, R24 ;  /* 0x0000001800187308 */ /* 0x000fe20000000800 */
[----:B------:R-:W-:Y:S01]  /*160d0*/  FSEL R79, R79, -INF , !P0 ;  /* 0xff8000004f4f7808 */ /* 0x000fe20004000000 */
[C-C-:B------:R-:W-:Y:S01]  /*160e0*/  FFMA.FTZ R28, R2.reuse, R28, -R11.reuse ;  /* 0x0000001c021c7223 */ /* 0x140fe2000001080b */
[----:B------:R-:W-:Y:S01]  /*160f0*/  FMNMX.FTZ R0, R51, R0, !PT ;  /* 0x0000000033007209 */ /* 0x000fe20007810000 */
[--C-:B------:R-:W-:Y:S01]  /*16100*/  FFMA.FTZ R29, R2, R29, -R11.reuse ;  /* 0x0000001d021d7223 */ /* 0x100fe2000001080b */
[----:B------:R-:W-:Y:S01]  /*16110*/  FSEL R82, R82, -INF , !P6 ;  /* 0xff80000052527808 */ /* 0x000fe20007000000 */
[--C-:B------:R-:W-:Y:S01]  /*16120*/  FFMA.FTZ R32, R2, R32, -R11.reuse ;  /* 0x0000002002207223 */ /* 0x100fe2000001080b */
[----:B------:R-:W-:Y:S01]  /*16130*/  FMNMX.FTZ R0, R54, R0, !PT ;  /* 0x0000000036007209 */ /* 0x000fe20007810000 */
[----:B------:R-:W0:Y:S01]  /*16140*/  MUFU.EX2 R10, R10 ;  /* 0x0000000a000a7308 */ /* 0x000e220000000800 */
[----:B------:R-:W-:Y:S01]  /*16150*/  ISETP.LT.OR P1, PT, R14, 0x79, P1 ;  /* 0x000000790e00780c */ /* 0x000fe20000f21670 */
[C-C-:B------:R-:W-:Y:S01]  /*16160*/  FFMA.FTZ R33, R2.reuse, R33, -R11.reuse ;  /* 0x0000002102217223 */ /* 0x140fe2000001080b */
[----:B------:R-:W-:Y:S01]  /*16170*/  FMNMX.FTZ R0, R55, R0, !PT ;  /* 0x0000000037007209 */ /* 0x000fe20007810000 */
[C-C-:B------:R-:W-:Y:S01]  /*16180*/  FFMA.FTZ R36, R2.reuse, R36, -R11.reuse ;  /* 0x0000002402247223 */ /* 0x140fe2000001080b */
[----:B------:R-:W-:Y:S01]  /*16190*/  FSEL R83, R83, -INF , !P2 ;  /* 0xff80000053537808 */ /* 0x000fe20005000000 */
[--C-:B------:R-:W-:Y:S01]  /*161a0*/  FFMA.FTZ R37, R2, R37, -R11.reuse ;  /* 0x0000002502257223 */ /* 0x100fe2000001080b */
[----:B------:R-:W-:Y:S01]  /*161b0*/  FMNMX.FTZ R0, R58, R0, !PT ;  /* 0x000000003a007209 */ /* 0x000fe20007810000 */
[----:B------:R-:W1:Y:S01]  /*161c0*/  MUFU.EX2 R25, R25 ;  /* 0x0000001900197308 */ /* 0x000e620000000800 */
[----:B------:R-:W-:Y:S01]  /*161d0*/  ISETP.LT.OR P4, PT, R14, 0x7a, P4 ;  /* 0x0000007a0e00780c */ /* 0x000fe20002781670 */
[C-C-:B------:R-:W-:Y:S01]  /*161e0*/  FFMA.FTZ R40, R2.reuse, R40, -R11.reuse ;  /* 0x0000002802287223 */ /* 0x140fe2000001080b */
[----:B------:R-:W-:Y:S01]  /*161f0*/  FMNMX.FTZ R0, R59, R0, !PT ;  /* 0x000000003b007209 */ /* 0x000fe20007810000 */
[--C-:B------:R-:W-:Y:S01]  /*16200*/  FFMA.FTZ R41, R2, R41, -R11.reuse ;  /* 0x0000002902297223 */ /* 0x100fe2000001080b */
[----:B------:R-:W-:Y:S01]  /*16210*/  FSEL R86, R86, -INF , !P1 ;  /* 0xff80000056567808 */ /* 0x000fe20004800000 */
[--C-:B------:R-:W-:Y:S01]  /*16220*/  FFMA.FTZ R44, R2, R44, -R11.reuse ;  /* 0x0000002c022c7223 */ /* 0x100fe2000001080b */
[----:B------:R-:W-:Y:S01]  /*16230*/  FMNMX.FTZ R0, R62, R0, !PT ;  /* 0x000000003e007209 */ /* 0x000fe20007810000 */
[----:B------:R-:W-:Y:S01]  /*16240*/  MUFU.EX2 R28, R28 ;  /* 0x0000001c001c7308 */ /* 0x000fe20000000800 */
[----:B------:R-:W-:Y:S01]  /*16250*/  FSEL R87, R87, -INF , !P4 ;  /* 0xff80000057577808 */ /* 0x000fe20006000000 */
[----:B0-----:R-:W-:Y:S01]  /*16260*/  FFMA.FTZ R6, R10, R6, R24 ;  /* 0x000000060a067223 */ /* 0x001fe20000010018 */
[----:B------:R-:W-:Y:S01]  /*16270*/  FMNMX.FTZ R0, R63, R0, !PT ;  /* 0x000000003f007209 */ /* 0x000fe20007810000 */
[C-C-:B------:R-:W-:Y:S01]  /*16280*/  FFMA.FTZ R45, R2.reuse, R45, -R11.reuse ;  /* 0x0000002d022d7223 */ /* 0x140fe2000001080b */
[----:B------:R-:W-:-:S01]  /*16290*/  FFMA.FTZ R48, R2, R48, -R11 ;  /* 0x0000003002307223 */ /* 0x000fc2000001080b */
[----:B------:R-:W-:Y:S01]  /*162a0*/  FFMA.FTZ R49, R2, R49, -R11 ;  /* 0x0000003102317223 */ /* 0x000fe2000001080b */
[----:B------:R-:W-:Y:S01]  /*162b0*/  FMNMX.FTZ R0, R66, R0, !PT ;  /* 0x0000000042007209 */ /* 0x000fe20007810000 */
[----:B------:R-:W-:Y:S01]  /*162c0*/  MUFU.EX2 R29, R29 ;  /* 0x0000001d001d7308 */ /* 0x000fe20000000800 */
[----:B-1----:R-:W-:-:S01]  /*162d0*/  FADD.FTZ R6, R25, R6 ;  /* 0x0000000619067221 */ /* 0x002fc20000010000 */
[C-C-:B------:R-:W-:Y:S01]  /*162e0*/  FFMA.FTZ R52, R2.reuse, R52, -R11.reuse ;  /* 0x0000003402347223 */ /* 0x140fe2000001080b */
[----:B------:R-:W-:Y:S01]  /*162f0*/  FMNMX.FTZ R0, R67, R0, !PT ;  /* 0x0000000043007209 */ /* 0x000fe20007810000 */
[C-C-:B------:R-:W-:Y:S01]  /*16300*/  FFMA.FTZ R53, R2.reuse, R53, -R11.reuse ;  /* 0x0000003502357223 */ /* 0x140fe2000001080b */
[----:B------:R-:W-:-:S01]  /*16310*/  FFMA.FTZ R56, R2, R56, -R11 ;  /* 0x0000003802387223 */ /* 0x000fc2000001080b */
[--C-:B------:R-:W-:Y:S01]  /*16320*/  FFMA.FTZ R57, R2, R57, -R11.reuse ;  /* 0x0000003902397223 */ /* 0x100fe2000001080b */
[----:B------:R-:W-:Y:S01]  /*16330*/  FMNMX.FTZ R0, R70, R0, !PT ;  /* 0x0000000046007209 */ /* 0x000fe20007810000 */
[----:B------:R-:W-:Y:S01]  /*16340*/  MUFU.EX2 R32, R32 ;  /* 0x0000002000207308 */ /* 0x000fe20000000800 */
[----:B------:R-:W-:-:S01]  /*16350*/  FFMA.FTZ R60, R2, R60, -R11 ;  /* 0x0000003c023c7223 */ /* 0x000fc2000001080b */
        /* <DEDUP_REMOVED lines=20> */
[----:B------:R-:W-:-:S02]  /*164a0*/  ISETP.NE.AND P5, PT, R136, 0x3, PT ;  /* 0x000000038800780c */ /* 0x000fc40003fa5270 */
[----:B------:R-:W-:Y:S01]  /*164b0*/  FMNMX.FTZ R0, R82, R0, !PT ;  /* 0x0000000052007209 */ /* 0x000fe20007810000 */
[----:B------:R-:W-:Y:S01]  /*164c0*/  MUFU.EX2 R37, R37 ;  /* 0x0000002500257308 */ /* 0x000fe20000000800 */
[----:B------:R-:W-:Y:S02]  /*164d0*/  LOP3.LUT P0, RZ, R17, 0x40000000, RZ, 0xc0, !PT ;  /* 0x4000000011ff7812 */ /* 0x000fe4000780c0ff */
[----:B------:R-:W-:-:S04]  /*164e0*/  FMNMX.FTZ R0, R83, R0, !PT ;  /* 0x0000000053007209 */ /* 0x000fc80007810000 */
[----:B------:R-:W-:Y:S01]  /*164f0*/  FMNMX.FTZ R0, R86, R0, !PT ;  /* 0x0000000056007209 */ /* 0x000fe20007810000 */
[----:B------:R-:W-:Y:S03]  /*16500*/  MUFU.EX2 R40, R40 ;  /* 0x0000002800287308 */ /* 0x000fe60000000800 */
[----:B------:R-:W-:-:S05]  /*16510*/  FMNMX.FTZ R0, R87, R0, !PT ;  /* 0x0000000057007209 */ /* 0x000fca0007810000 */
[----:B------:R-:W0:Y:S01]  /*16520*/  SHFL.BFLY PT, R14, R0, 0x2, 0x1f ;  /* 0x0c401f00000e7f89 */ /* 0x000e2200000e0000 */
[----:B------:R-:W-:Y:S08]  /*16530*/  MUFU.EX2 R41, R41 ;  /* 0x0000002900297308 */ /* 0x000ff00000000800 */
[----:B------:R-:W-:Y:S08]  /*16540*/  MUFU.EX2 R44, R44 ;  /* 0x0000002c002c7308 */ /* 0x000ff00000000800 */
[----:B------:R-:W-:Y:S01]  /*16550*/  MUFU.EX2 R45, R45 ;  /* 0x0000002d002d7308 */ /* 0x000fe20000000800 */
[----:B0-----:R-:W-:-:S07]  /*16560*/  FMNMX.FTZ R0, R0, R14, !PT ;  /* 0x0000000e00007209 */ /* 0x001fce0007810000 */
[----:B------:R-:W-:Y:S01]  /*16570*/  MUFU.EX2 R48, R48 ;  /* 0x0000003000307308 */ /* 0x000fe20000000800 */
[----:B------:R-:W0:Y:S07]  /*16580*/  SHFL.BFLY PT, R14, R0, 0x1, 0x1f ;  /* 0x0c201f00000e7f89 */ /* 0x000e2e00000e0000 */
[----:B------:R-:W-:Y:S08]  /*16590*/  MUFU.EX2 R49, R49 ;  /* 0x0000003100317308 */ /* 0x000ff00000000800 */
[----:B------:R-:W-:Y:S08]  /*165a0*/  MUFU.EX2 R52, R52 ;  /* 0x0000003400347308 */ /* 0x000ff00000000800 */
[----:B------:R-:W-:Y:S01]  /*165b0*/  MUFU.EX2 R53, R53 ;  /* 0x0000003500357308 */ /* 0x000fe20000000800 */
[----:B0-----:R-:W-:-:S04]  /*165c0*/  FMNMX.FTZ R0, R0, R14, !PT ;  /* 0x0000000e00007209 */ /* 0x001fc80007810000 */
[----:B------:R-:W-:-:S03]  /*165d0*/  FSETP.NEU.FTZ.AND P1, PT, R0, -INF , PT ;  /* 0xff8000000000780b */ /* 0x000fc60003f3d000 */
[----:B------:R-:W-:Y:S01]  /*165e0*/  MUFU.EX2 R56, R56 ;  /* 0x0000003800387308 */ /* 0x000fe20000000800 */
[----:B------:R-:W-:-:S05]  /*165f0*/  FSEL R14, R0, RZ, P1 ;  /* 0x000000ff000e7208 */ /* 0x000fca0000800000 */
[----:B------:R-:W-:Y:S01]  /*16600*/  FADD.FTZ R7, -R14, R7 ;  /* 0x000000070e077221 */ /* 0x000fe20000010100 */
[----:B------:R-:W-:-:S01]  /*16610*/  FFMA.FTZ R14, R2, R0, -8 ;  /* 0xc1000000020e7423 */ /* 0x000fc20000010000 */
[----:B------:R-:W-:Y:S02]  /*16620*/  MUFU.EX2 R57, R57 ;  /* 0x0000003900397308 */ /* 0x000fe40000000800 */
[----:B------:R-:W-:Y:S02]  /*16630*/  FMUL.FTZ R7, R2, R7 ;  /* 0x0000000702077220 */ /* 0x000fe40000410000 */
[----:B------:R-:W-:-:S04]  /*16640*/  FSEL R15, R14, RZ, P1 ;  /* 0x000000ff0e0f7208 */ /* 0x000fc80000800000 */
        /* <DEDUP_REMOVED lines=38> */
[----:B------:R-:W-:Y:S01]  /*168b0*/  FADD.FTZ R5, R29, R5 ;  /* 0x000000051d057221 */ /* 0x000fe20000010000 */
[----:B------:R-:W-:-:S01]  /*168c0*/  FFMA.FTZ R86, R2, R86, -R15 ;  /* 0x0000005602567223 */ /* 0x000fc2000001080f */
[----:B------:R-:W1:Y:S01]  /*168d0*/  MUFU.EX2 R34, R34 ;  /* 0x0000002200227308 */ /* 0x000e620000000800 */
[----:B--2---:R-:W-:-:S01]  /*168e0*/  FADD.FTZ R6, R30, R14 ;  /* 0x0000000e1e067221 */ /* 0x004fc20000010000 */
[----:B------:R-:W-:Y:S01]  /*168f0*/  FADD.FTZ R5, R32, R5 ;  /* 0x0000000520057221 */ /* 0x000fe20000010000 */
[----:B------:R-:W-:-:S03]  /*16900*/  FFMA.FTZ R15, R2, R87, -R15 ;  /* 0x00000057020f7223 */ /* 0x000fc6000001080f */
        /* <DEDUP_REMOVED lines=95> */
[----:B--2---:R-:W-:-:S03]  /*16f00*/  FADD.FTZ R6, R11, R5 ;  /* 0x000000050b067221 */ /* 0x004fc60000010000 */
[----:B0-----:R-:W-:Y:S01]  /*16f10*/  FADD.FTZ R5, R15, R14 ;  /* 0x0000000e0f057221 */ /* 0x001fe20000010000 */
[----:B------:R-:W-:Y:S06]  /*16f20*/  @!P5 BRA `(.L_x_1294) ;  /* 0x000000000004d947 */ /* 0x000fec0003800000 */
[----:B------:R-:W-:Y:S01]  /*16f30*/  BPT.TRAP 0x1 ;  /* 0x000000040000795c */ /* 0x000fe20000300000 */
.L_x_1294:
[----:B------:R-:W2:Y:S01]  /*16f40*/  LDL R14, [R1+0x1c] ;  /* 0x00001c00010e7983 */ /* 0x000ea20000100800 */
[----:B------:R-:W-:-:S05]  /*16f50*/  VIADD R21, R21, 0x19c60 ;  /* 0x00019c6015157836 */ /* 0x000fca0000000000 */
[----:B--2---:R-:W-:Y:S02]  /*16f60*/  PRMT R21, R14, 0x654, R21 ;  /* 0x000006540e157816 */ /* 0x004fe40000000015 */
[----:B------:R-:W2:Y:S01]  /*16f70*/  LDL R14, [R1+0x38] ;  /* 0x00003800010e7983 */ /* 0x000ea20000100800 */
        /* <DEDUP_REMOVED lines=97> */
[C---:B--2---:R-:W-:Y:S01]  /*17590*/  ISETP.GT.AND P1, PT, R4.reuse, R14, PT ;  /* 0x0000000e0400720c */ /* 0x044fe20003f24270 */
[----:B------:R-:W-:-:S12]  /*175a0*/  VIADD R4, R4, 0xffffffff ;  /* 0xffffffff04047836 */ /* 0x000fd80000000000 */
[----:B0-----:R-:W-:Y:S05]  /*175b0*/  @P1 BRA `(.L_x_1295) ;  /* 0xffffffd000241947 */ /* 0x001fea000383ffff */
.L_x_1275:
[----:B------:R-:W-:Y:S05]  /*175c0*/  BSYNC B0 ;  /* 0x0000000000007941 */ /* 0x000fea0003800000 */
.L_x_1274:
[----:B------:R-:W-:Y:S01]  /*175d0*/  IMAD.U32 R14, RZ, RZ, UR36 ;  /* 0x00000024ff0e7e24 */ /* 0x000fe2000f8e00ff */
[----:B------:R-:W-:Y:S06]  /*175e0*/  BAR.ARV 0x8, 0x200 ;  /* 0x0208000000007b1d */ /* 0x000fec0000002000 */
[----:B------:R-:W-:-:S13]  /*175f0*/  ISETP.NE.AND P1, PT, R14, 0x3, PT ;  /* 0x000000030e00780c */ /* 0x000fda0003f25270 */
[----:B------:R-:W-:Y:S05]  /*17600*/  @!P1 BRA `(.L_x_1296) ;  /* 0x0000000000049947 */ /* 0x000fea0003800000 */
[----:B------:R-:W-:Y:S01]  /*17610*/  BPT.TRAP 0x1 ;  /* 0x000000040000795c */ /* 0x000fe20000300000 */
.L_x_1296:
[----:B------:R-:W-:Y:S01]  /*17620*/  IMAD R4, R18, 0x8, R16 ;  /* 0x0000000812047824 */ /* 0x000fe200078e0210 */
[----:B------:R-:W-:-:S04]  /*17630*/  SHF.L.U32 R7, R22, 0x1f, RZ ;  /* 0x0000001f16077819 */ /* 0x000fc800000006ff */
[----:B------:R0:W1:Y:S01]  /*17640*/  SYNCS.PHASECHK.TRANS64.TRYWAIT P0, [R4+URZ+0x19c50], R7 ;  /* 0x019c5007040075a7 */ /* 0x000062000800017f */
[----:B------:R-:W-:Y:S05]  /*17650*/  @!P1 BRA `(.L_x_1297) ;  /* 0x0000000000049947 */ /* 0x000fea0003800000 */
[----:B------:R-:W-:Y:S01]  /*17660*/  BPT.TRAP 0x1 ;  /* 0x000000040000795c */ /* 0x000fe20000300000 */
.L_x_1297:
[----:B------:R-:W-:Y:S04]  /*17670*/  BSSY B0, `(.L_x_1298) ;  /* 0x0000004000007945 */ /* 0x000fe80003800000 */
[----:B-1----:R-:W-:Y:S05]  /*17680*/  @P0 BRA `(.L_x_1299) ;  /* 0x0000000000080947 */ /* 0x002fea0003800000 */
[----:B------:R-:W1:Y:S02]  /*17690*/  SYNCS.PHASECHK.TRANS64.TRYWAIT P0, [R4+URZ+0x19c50], R7 ;  /* 0x019c5007040075a7 */ /* 0x000e64000800017f */
[----:B-1----:R-:W-:Y:S05]  /*176a0*/  @!P0 BRA `(.L_x_1300) ;  /* 0x000000c000e88947 */ /* 0x002fea0003800000 */
.L_x_1299:
[----:B------:R-:W-:Y:S05]  /*176b0*/  BSYNC B0 ;  /* 0x0000000000007941 */ /* 0x000fea0003800000 */
.L_x_1298:
[----:B------:R-:W0:Y:S01]  /*176c0*/  LDL.LU R20, [R1+0x4c] ;  /* 0x00004c0001147983 */ /* 0x000e220000300800 */
[----:B------:R-:W-:-:S03]  /*176d0*/  ULDC.64 UR4, c[0x0][0x9a0] ;  /* 0x0002680000047ab9 */ /* 0x000fc60000000a00 */
[----:B------:R-:W2:Y:S01]  /*176e0*/  LDL R15, [R1+0x3c] ;  /* 0x00003c00010f7983 */ /* 0x000ea20000100800 */
[----:B------:R-:W-:Y:S01]  /*176f0*/  VIADD R16, R16, 0x3000 ;  /* 0x0000300010107836 */ /* 0x000fe20000000000 */
[----:B------:R-:W-:Y:S01]  /*17700*/  ISETP.NE.U32.AND P0, PT, RZ, UR4, PT ;  /* 0x00000004ff007c0c */ /* 0x000fe2000bf05070 */
[----:B------:R-:W-:-:S03]  /*17710*/  WARPGROUP.ARRIVE ;  /* 0x00000000000079c5 */ /* 0x000fc60000000000 */
[----:B------:R-:W-:Y:S02]  /*17720*/  SHF.R.U32.HI R16, RZ, 0x4, R16 ;  /* 0x00000004ff107819 */ /* 0x000fe40000011610 */
[----:B------:R-:W-:Y:S02]  /*17730*/  ISETP.NE.AND.EX P0, PT, RZ, UR5, PT, P0 ;  /* 0x00000005ff007c0c */ /* 0x000fe4000bf05300 */
[----:B------:R-:W-:-:S04]  /*17740*/  LOP3.LUT R16, R16, 0x3fff, RZ, 0xc0, !PT ;  /* 0x00003fff10107812 */ /* 0x000fc800078ec0ff */
[----:B------:R-:W-:-:S05]  /*17750*/  LOP3.LUT R11, R16, 0x10000, RZ, 0xfc, !PT ;  /* 0x00010000100b7812 */ /* 0x000fca00078efcff */
[----:B------:R-:W-:Y:S02]  /*17760*/  IMAD R10, R18, 0x300, R11 ;  /* 0x00000300120a7824 */ /* 0x000fe400078e020b */
[----:B------:R-:W-:Y:S01]  /*17770*/  IMAD.MOV.U32 R11, RZ, RZ, 0x40000040 ;  /* 0x40000040ff0b7424 */ /* 0x000fe200078e00ff */
[----:B------:R-:W3:Y:S02]  /*17780*/  @P0 LDC.64 R8, c[0x0][0x9c8] ;  /* 0x00027200ff080b82 */ /* 0x000ee40000000a00 */
[----:B------:R-:W-:Y:S02]  /*17790*/  R2UR UR6, R10 ;  /* 0x000000000a0672ca */ /* 0x000fe400000e0000 */
[----:B------:R-:W-:-:S04]  /*177a0*/  R2UR UR7, R11 ;  /* 0x000000000b0772ca */ /* 0x000fc800000e0000 */
[----:B------:R-:W2:Y:S09]  /*177b0*/  @P0 LDC.64 R12, c[0x0][0x9d0] ;  /* 0x00027400ff0c0b82 */ /* 0x000eb20000000a00 */
[----:B------:R-:W-:Y:S03]  /*177c0*/  QGMMA.64x96x32.F32.E4M3.E4M3 R88, R148, gdesc[UR4], R88, gsb0 ;  /* 0x0160000494587df3 */ /* 0x000fe60008000858 */
[----:B------:R-:W-:-:S02]  /*177d0*/  WARPGROUP.DEPBAR.LE gsb0, 0x0 ;  /* 0x00008000000079c5 */ /* 0x000fc40000010000 */
[----:B------:R-:W-:Y:S01]  /*177e0*/  WARPGROUP.ARRIVE ;  /* 0x00000000000079c5 */ /* 0x000fe20000000000 */
[----:B01----:R-:W-:-:S05]  /*177f0*/  @P0 SHF.R.S32.HI R7, RZ, 0x1f, R20 ;  /* 0x0000001fff070819 */ /* 0x003fca0000011414 */
[----:B---3--:R-:W-:-:S04]  /*17800*/  @P0 IMAD R14, R7, R8, RZ ;  /* 0x00000008070e0224 */ /* 0x008fc800078e02ff */
[C---:B------:R-:W-:Y:S02]  /*17810*/  @P0 IMAD R7, R20.reuse, R9, R14 ;  /* 0x0000000914070224 */ /* 0x040fe400078e020e */
[----:B------:R-:W-:-:S04]  /*17820*/  @P0 IMAD.WIDE.U32 R8, R20, R8, RZ ;  /* 0x0000000814080225 */ /* 0x000fc800078e00ff */
[----:B------:R-:W-:Y:S02]  /*17830*/  @P0 IMAD.IADD R9, R9, 0x1, R7 ;  /* 0x0000000109090824 */ /* 0x000fe400078e0207 */
[----:B------:R-:W-:Y:S02]  /*17840*/  IMAD.MOV.U32 R7, RZ, RZ, 0x3f800000 ;  /* 0x3f800000ff077424 */ /* 0x000fe400078e00ff */
[----:B--2---:R-:W-:-:S04]  /*17850*/  @P0 IMAD.WIDE.U32 R8, R15, R12, R8 ;  /* 0x0000000c0f080225 */ /* 0x004fc800078e0008 */
[----:B------:R-:W-:Y:S01]  /*17860*/  @P0 IMAD R13, R15, R13, R9 ;  /* 0x0000000d0f0d0224 */ /* 0x000fe200078e0209 */
[----:B------:R-:W-:-:S04]  /*17870*/  @P0 LEA R12, P1, R8, UR4, 0x2 ;  /* 0x00000004080c0c11 */ /* 0x000fc8000f8210ff */
[----:B------:R-:W-:-:S05]  /*17880*/  @P0 LEA.HI.X R13, R8, UR5, R13, 0x2, P1 ;  /* 0x00000005080d0c11 */ /* 0x000fca00088f140d */
[----:B------:R0:W2:Y:S01]  /*17890*/  @P0 LDG.E R7, desc[UR42][R12.64] ;  /* 0x0000002a0c070981 */ /* 0x0000a2000c1e1900 */
[----:B------:R-:W-:Y:S02]  /*178a0*/  VIADD R8, R10, 0x2 ;  /* 0x000000020a087836 */ /* 0x000fe40000000000 */
[----:B------:R-:W-:Y:S01]  /*178b0*/  IMAD.MOV.U32 R9, RZ, RZ, 0x40000040 ;  /* 0x40000040ff097424 */ /* 0x000fe200078e00ff */
[----:B------:R-:W1:Y:S01]  /*178c0*/  SHFL.BFLY PT, R14, R5, 0x2, 0x1f ;  /* 0x0c401f00050e7f89 */ /* 0x000e6200000e0000 */
[----:B------:R-:W-:Y:S01]  /*178d0*/  IMAD.MOV.U32 R11, RZ, RZ, 0x40000040 ;  /* 0x40000040ff0b7424 */ /* 0x000fe200078e00ff */
[----:B------:R-:W-:Y:S01]  /*178e0*/  R2UR UR6, R8 ;  /* 0x00000000080672ca */ /* 0x000fe200000e0000 */
[C---:B------:R-:W-:Y:S01]  /*178f0*/  VIADD R8, R10.reuse, 0x4 ;  /* 0x000000040a087836 */ /* 0x040fe20000000000 */
[----:B------:R-:W-:Y:S01]  /*17900*/  R2UR UR7, R9 ;  /* 0x00000000090772ca */ /* 0x000fe200000e0000 */
[----:B------:R-:W-:Y:S02]  /*17910*/  IMAD.MOV.U32 R9, RZ, RZ, 0x40000040 ;  /* 0x40000040ff097424 */ /* 0x000fe400078e00ff */
[----:B------:R-:W-:-:S02]  /*17920*/  VIADD R10, R10, 0x6 ;  /* 0x000000060a0a7836 */ /* 0x000fc40000000000 */
[----:B------:R-:W-:Y:S02]  /*17930*/  IMAD.U32 R16, RZ, RZ, UR36 ;  /* 0x00000024ff107e24 */ /* 0x000fe4000f8e00ff */
[----:B------:R-:W-:Y:S02]  /*17940*/  IMAD.MOV.U32 R20, RZ, RZ, -0x800000 ;  /* 0xff800000ff147424 */ /* 0x000fe400078e00ff */
[----:B------:R-:W-:Y:S01]  /*17950*/  IMAD.MOV.U32 R21, RZ, RZ, -0x800000 ;  /* 0xff800000ff157424 */ /* 0x000fe200078e00ff */
[----:B------:R-:W-:-:S03]  /*17960*/  ISETP.NE.AND P3, PT, R16, 0x3, PT ;  /* 0x000000031000780c */ /* 0x000fc60003f65270 */
[----:B------:R-:W-:Y:S01]  /*17970*/  QGMMA.64x96x32.F32.E4M3.E4M3 R88, R144, gdesc[UR4], R88, gsb0 ;  /* 0x0160000490587df3 */ /* 0x000fe20008000858 */
[----:B------:R-:W-:Y:S02]  /*17980*/  R2UR UR6, R8 ;  /* 0x00000000080672ca */ /* 0x000fe400000e0000 */
[----:B------:R-:W-:Y:S02]  /*17990*/  R2UR UR7, R9 ;  /* 0x00000000090772ca */ /* 0x000fe400000e0000 */
[----:B------:R-:W3:Y:S01]  /*179a0*/  SHFL.BFLY PT, R9, R6, 0x2, 0x1f ;  /* 0x0c401f0006097f89 */ /* 0x000ee200000e0000 */
[----:B-1----:R-:W-:-:S01]  /*179b0*/  FADD.FTZ R14, R14, R5 ;  /* 0x000000050e0e7221 */ /* 0x002fc20000010000 */
[----:B---3--:R-:W-:Y:S01]  /*179c0*/  FADD.FTZ R9, R9, R6 ;  /* 0x0000000609097221 */ /* 0x008fe20000010000 */
[----:B------:R-:W-:-:S04]  /*179d0*/  IMAD.MOV.U32 R6, RZ, RZ, RZ ;  /* 0x000000ffff067224 */ /* 0x000fc800078e00ff */
[----:B------:R-:W0:Y:S02]  /*179e0*/  SHFL.BFLY PT, R8, R9, 0x1, 0x1f ;  /* 0x0c201f0009087f89 */ /* 0x000e2400000e0000 */
[----:B0-----:R-:W-:-:S04]  /*179f0*/  FADD.FTZ R12, R9, R8 ;  /* 0x00000008090c7221 */ /* 0x001fc80000010000 */
[C---:B------:R-:W-:Y:S01]  /*17a00*/  FMUL.FTZ R13, R12.reuse, 0.00390625 ;  /* 0x3b8000000c0d7820 */ /* 0x040fe20000410000 */
[----:B------:R-:W-:-:S04]  /*17a10*/  FSETP.NE.FTZ.AND P0, PT, R12, RZ, PT ;  /* 0x000000ff0c00720b */ /* 0x000fc80003f15000 */
[----:B------:R-:W-:-:S09]  /*17a20*/  FSETP.NE.FTZ.AND P1, PT, R13, RZ, PT ;  /* 0x000000ff0d00720b */ /* 0x000fd20003f35000 */
[----:B------:R-:W-:Y:S04]  /*17a30*/  @P0 MUFU.RCP R6, R12 ;  /* 0x0000000c00060308 */ /* 0x000fe80000001000 */
[----:B------:R-:W-:-:S04]  /*17a40*/  @P1 FMUL.FTZ R8, R2, 0.69314718246459960938 ;  /* 0x3f31721802081820 */ /* 0x000fc80000410000 */
[----:B------:R-:W0:Y:S02]  /*17a50*/  @P1 MUFU.LG2 R5, R13 ;  /* 0x0000000d00051308 */ /* 0x000e240000000c00 */
[----:B0-----:R-:W-:-:S04]  /*17a60*/  @P1 FMUL.FTZ R5, R5, 0.69314718246459960938 ;  /* 0x3f31721805051820 */ /* 0x001fc80000410000 */
[----:B------:R-:W-:Y:S01]  /*17a70*/  @P1 FFMA.FTZ R20, R8, R3, R5 ;  /* 0x0000000308141223 */ /* 0x000fe20000010005 */
[----:B------:R-:W-:Y:S02]  /*17a80*/  WARPGROUP.DEPBAR.LE gsb0, 0x0 ;  /* 0x00008000000079c5 */ /* 0x000fe40000010000 */
[----:B------:R-:W-:-:S06]  /*17a90*/  WARPGROUP.ARRIVE ;  /* 0x00000000000079c5 */ /* 0x000fcc0000000000 */
[----:B------:R-:W-:Y:S01]  /*17aa0*/  QGMMA.64x96x32.F32.E4M3.E4M3 R88, R140, gdesc[UR4], R88, gsb0 ;  /* 0x016000048c587df3 */ /* 0x000fe20008000858 */
[----:B------:R-:W-:Y:S01]  /*17ab0*/  R2UR UR6, R10 ;  /* 0x000000000a0672ca */ /* 0x000fe200000e0000 */
[----:B------:R-:W-:Y:S01]  /*17ac0*/  IMAD.MOV.U32 R10, RZ, RZ, RZ ;  /* 0x000000ffff0a7224 */ /* 0x000fe200078e00ff */
[----:B------:R-:W-:Y:S02]  /*17ad0*/  R2UR UR7, R11 ;  /* 0x000000000b0772ca */ /* 0x000fe400000e0000 */
        /* <DEDUP_REMOVED lines=13> */
[-C--:B--2---:R-:W-:Y:S01]  /*17bb0*/  FMUL.FTZ R6, R6, R7.reuse ;  /* 0x0000000706067220 */ /* 0x084fe20000410000 */
[----:B------:R-:W-:Y:S01]  /*17bc0*/  FMUL.FTZ R10, R10, R7 ;  /* 0x000000070a0a7220 */ /* 0x000fe20000410000 */
[----:B------:R-:W-:Y:S02]  /*17bd0*/  WARPGROUP.DEPBAR.LE gsb0, 0x0 ;  /* 0x00008000000079c5 */ /* 0x000fe40000010000 */
[----:B------:R-:W-:Y:S05]  /*17be0*/  @!P3 BRA `(.L_x_1301) ;  /* 0x000000000004b947 */ /* 0x000fea0003800000 */
[----:B------:R-:W-:Y:S01]  /*17bf0*/  BPT.TRAP 0x1 ;  /* 0x000000040000795c */ /* 0x000fe20000300000 */
.L_x_1301:
[----:B------:R-:W2:Y:S01]  /*17c00*/  LDL.LU R0, [R1+0x1c] ;  /* 0x00001c0001007983 */ /* 0x000ea20000300800 */
[----:B------:R-:W-:Y:S02]  /*17c10*/  VIADD R4, R4, 0x19c60 ;  /* 0x00019c6004047836 */ /* 0x000fe40000000000 */
[-C--:B------:R-:W-:Y:S01]  /*17c20*/  FMUL.FTZ R13, R88, R6.reuse ;  /* 0x00000006580d7220 */ /* 0x080fe20000410000 */
[----:B------:R-:W-:Y:S01]  /*17c30*/  FMUL.FTZ R14, R93, R6 ;  /* 0x000000065d0e7220 */ /* 0x000fe20000410000 */
[----:B------:R-:W3:Y:S01]  /*17c40*/  LDL.LU R12, [R1+0x60] ;  /* 0x00006000010c7983 */ /* 0x000ee20000300800 */
[----:B------:R-:W-:-:S05]  /*17c50*/  VIADD R18, R18, 0x1 ;  /* 0x0000000112127836 */ /* 0x000fca0000000000 */
[----:B------:R-:W-:Y:S01]  /*17c60*/  ISETP.NE.AND P1, PT, R18, 0x2, PT ;  /* 0x000000021200780c */ /* 0x000fe20003f25270 */
[----:B------:R-:W-:-:S03]  /*17c70*/  FMUL.FTZ R15, R96, R6 ;  /* 0x00000006600f7220 */ /* 0x000fc60000410000 */
[----:B------:R-:W-:Y:S01]  /*17c80*/  SEL R3, RZ, 0x1, P1 ;  /* 0x00000001ff037807 */ /* 0x000fe20000800000 */
        /* <DEDUP_REMOVED lines=43> */
[----:B------:R-:W-:-:S02]  /*17f40*/  LOP3.LUT R22, R22, R3, RZ, 0x3c, !PT ;  /* 0x0000000316167212 */ /* 0x000fc400078e3cff */
[----:B------:R-:W-:Y:S02]  /*17f50*/  SEL R18, R18, RZ, P1 ;  /* 0x000000ff12127207 */ /* 0x000fe40000800000 */
[----:B--2---:R-:W-:Y:S01]  /*17f60*/  PRMT R2, R0, 0x654, R4 ;  /* 0x0000065400027816 */ /* 0x004fe20000000004 */
[----:B---3--:R-:W-:-:S03]  /*17f70*/  VIADD R12, R12, 0x1 ;  /* 0x000000010c0c7836 */ /* 0x008fc60000000000 */
[----:B------:R0:W-:Y:S02]  /*17f80*/  SYNCS.ARRIVE.TRANS64.RED.A1T0 RZ, [R2+URZ], RZ ;  /* 0x000000ff02ff79a7 */ /* 0x0001e4000810043f */
[----:B------:R0:W-:Y:S01]  /*17f90*/  STL [R1+0x60], R12 ;  /* 0x0000600c01007387 */ /* 0x0001e20000100800 */
[-C--:B------:R-:W-:Y:S01]  /*17fa0*/  FMUL.FTZ R4, R97, R6.reuse ;  /* 0x0000000661047220 */ /* 0x080fe20000410000 */
[----:B------:R-:W-:Y:S01]  /*17fb0*/  FMUL.FTZ R0, R105, R6 ;  /* 0x0000000669007220 */ /* 0x000fe20000410000 */
[----:B------:R-:W-:-:S07]  /*17fc0*/  FMUL.FTZ R6, R99, R10 ;  /* 0x0000000a63067220 */ /* 0x000fce0000410000 */
.L_x_1188:
[----:B------:R-:W2:Y:S01]  /*17fd0*/  LDL R92, [R1+0x58] ;  /* 0x00005800015c7983 */ /* 0x000ea20000100800 */
[----:B------:R-:W0:Y:S01]  /*17fe0*/  S2UR UR4, SR_CgaCtaId ;  /* 0x00000000000479c3 */ /* 0x000e220000008800 */
[----:B------:R-:W-:Y:S01]  /*17ff0*/  MOV R16, 0x400 ;  /* 0x0000040000107802 */ /* 0x000fe20000000f00 */
[----:B------:R-:W-:Y:S01]  /*18000*/  BSSY B0, `(.L_x_1302) ;  /* 0x0000335000007945 */ /* 0x000fe20003800000 */
[----:B0-----:R-:W-:-:S05]  /*18010*/  IMAD.U32 R2, RZ, RZ, UR4 ;  /* 0x00000004ff027e24 */ /* 0x001fca000f8e00ff */
[----:B------:R-:W-:Y:S01]  /*18020*/  LEA R16, R2, R16, 0x18 ;  /* 0x0000001002107211 */ /* 0x000fe200078ec0ff */
[----:B------:R-:W-:Y:S06]  /*18030*/  BAR.SYNC.DEFER_BLOCKING 0x5, 0x200 ;  /* 0x0148000000007b1d */ /* 0x000fec0000010000 */
[----:B------:R-:W-:Y:S04]  /*18040*/  STL [R1+0x1c], R2 ;  /* 0x00001c0201007387 */ /* 0x000fe80000100800 */
[----:B------:R-:W0:Y:S04]  /*18050*/  LDS.128 R36, [R16+0x19cd0] ;  /* 0x019cd00010247984 */ /* 0x000e280000000c00 */
[----:B0-----:R0:W-:Y:S04]  /*18060*/  STL.64 [R1+0x40], R36 ;  /* 0x0000402401007387 */ /* 0x0011e80000100a00 */
[----:B------:R0:W-:Y:S01]  /*18070*/  STL.64 [R1+0x48], R38 ;  /* 0x0000482601007387 */ /* 0x0001e20000100a00 */
[----:B------:R-:W-:Y:S06]  /*18080*/  BAR.ARV 0x4, 0x200 ;  /* 0x0108000000007b1d */ /* 0x000fec0000002000 */
[----:B--2---:R-:W-:-:S13]  /*18090*/  ISETP.NE.AND P1, PT, R92, RZ, PT ;  /* 0x000000ff5c00720c */ /* 0x004fda0003f25270 */
[----:B------:R-:W1:Y:S02]  /*180a0*/  @!P1 LDC R92, c[0x0][0xad4] ;  /* 0x0002b500ff5c9b82 */ /* 0x000e640000000800 */
[----:B-1----:R0:W-:Y:S01]  /*180b0*/  @!P1 STL [R1+0x58], R92 ;  /* 0x0000585c01009387 */ /* 0x0021e20000100800 */
[----:B------:R-:W-:Y:S05]  /*180c0*/  @P0 BRA `(.L_x_1303) ;  /* 0x0000002400e80947 */ /* 0x000fea0003800000 */
[----:B------:R-:W2:Y:S01]  /*180d0*/  LDL R2, [R1+0x3c] ;  /* 0x00003c0001027983 */ /* 0x000ea20000100800 */
[----:B------:R-:W-:Y:S01]  /*180e0*/  ULDC.64 UR4, c[0x4][0x38] ;  /* 0x01000e0000047ab9 */ /* 0x000fe20000000a00 */
[----:B------:R-:W-:Y:S01]  /*180f0*/  ULDC.64 UR6, c[0x0][0xc08] ;  /* 0x0003020000067ab9 */ /* 0x000fe20000000a00 */
[----:B------:R-:W1:Y:S01]  /*18100*/  S2R R10, SR_TID.X ;  /* 0x00000000000a7919 */ /* 0x000e620000002100 */
[----:B0-----:R-:W3:Y:S04]  /*18110*/  LDL R36, [R1+0x80] ;  /* 0x0000800001247983 */ /* 0x001ee80000100800 */
[----:B------:R-:W4:Y:S04]  /*18120*/  LDL.LU R94, [R1+0x5c] ;  /* 0x00005c00015e7983 */ /* 0x000f280000300800 */
[----:B------:R-:W4:Y:S04]  /*18130*/  LDL R93, [R1+0x34] ;  /* 0x00003400015d7983 */ /* 0x000f280000100800 */
[----:B------:R-:W4:Y:S01]  /*18140*/  LDL R88, [R1+0x68] ;  /* 0x0000680001587983 */ /* 0x000f220000100800 */
[----:B------:R-:W-:Y:S01]  /*18150*/  BAR.SYNC.DEFER_BLOCKING 0x1, 0x180 ;  /* 0x0046000000007b1d */ /* 0x000fe20000010000 */
[----:B--2--5:R-:W-:-:S02]  /*18160*/  IMAD.MOV.U32 R24, RZ, RZ, R2 ;  /* 0x000000ffff187224 */ /* 0x024fc400078e0002 */
[----:B-1----:R-:W-:-:S05]  /*18170*/  IMAD.SHL.U32 R2, R10, 0x4, RZ ;  /* 0x000000040a027824 */ /* 0x002fca00078e00ff */
[----:B------:R-:W-:-:S04]  /*18180*/  LOP3.LUT R2, R2, 0xc, RZ, 0xc0, !PT ;  /* 0x0000000c02027812 */ /* 0x000fc800078ec0ff */
[----:B------:R-:W-:-:S05]  /*18190*/  IADD3 R2, P0, R2, UR4, RZ ;  /* 0x0000000402027c10 */ /* 0x000fca000ff1e0ff */
[----:B------:R-:W-:Y:S01]  /*181a0*/  IMAD.X R3, RZ, RZ, UR5, P0 ;  /* 0x00000005ff037e24 */ /* 0x000fe200080e06ff */
[----:B------:R-:W-:-:S04]  /*181b0*/  ULDC.64 UR4, c[0x0][0xc00] ;  /* 0x0003000000047ab9 */ /* 0x000fc80000000a00 */
[----:B------:R0:W2:Y:S01]  /*181c0*/  LDG.E.CONSTANT R12, desc[UR42][R2.64] ;  /* 0x0000002a020c7981 */ /* 0x0000a2000c1e9900 */
[----:B------:R-:W-:Y:S01]  /*181d0*/  LOP3.LUT P0, R10, R10, 0x3, RZ, 0xc0, !PT ;  /* 0x000000030a0a7812 */ /* 0x000fe2000780c0ff */
[----:B------:R-:W-:-:S03]  /*181e0*/  IMAD.MOV.U32 R34, RZ, RZ, R24 ;  /* 0x000000ffff227224 */ /* 0x000fc600078e0018 */
[----:B------:R-:W-:-:S04]  /*181f0*/  ISETP.EQ.OR P0, PT, R10, 0x3, !P0 ;  /* 0x000000030a00780c */ /* 0x000fc80004702670 */
[----:B------:R-:W-:Y:S02]  /*18200*/  SEL R29, R9, R14, P0 ;  /* 0x0000000e091d7207 */ /* 0x000fe40000000000 */
[----:B------:R-:W-:Y:S02]  /*18210*/  SEL R14, R14, R9, P0 ;  /* 0x000000090e0e7207 */ /* 0x000fe40000000000 */
[----:B------:R-:W1:Y:S01]  /*18220*/  S2R R9, SR_SWINHI ;  /* 0x0000000000097919 */ /* 0x000e620000002f00 */
[----:B------:R-:W-:Y:S02]  /*18230*/  SEL R35, R13, R8, P0 ;  /* 0x000000080d237207 */ /* 0x000fe40000000000 */
[----:B------:R-:W-:Y:S02]  /*18240*/  SEL R13, R8, R13, P0 ;  /* 0x0000000d080d7207 */ /* 0x000fe40000000000 */
[----:B------:R-:W-:Y:S02]  /*18250*/  SEL R37, R25, R0, P0 ;  /* 0x0000000019257207 */ /* 0x000fe40000000000 */
[----:B------:R-:W-:-:S02]  /*18260*/  SEL R25, R0, R25, P0 ;  /* 0x0000001900197207 */ /* 0x000fc40000000000 */
[----:B------:R-:W-:Y:S02]  /*18270*/  SEL R39, R5, R26, P0 ;  /* 0x0000001a05277207 */ /* 0x000fe40000000000 */
[----:B------:R-:W-:Y:S02]  /*18280*/  SEL R31, R15, R4, P0 ;  /* 0x000000040f1f7207 */ /* 0x000fe40000000000 */
[----:B------:R-:W-:Y:S02]  /*18290*/  SEL R26, R26, R5, P0 ;  /* 0x000000051a1a7207 */ /* 0x000fe40000000000 */
[----:B0-----:R-:W-:Y:S02]  /*182a0*/  MOV R2, R16 ;  /* 0x0000001000027202 */ /* 0x001fe40000000f00 */
[----:B-1----:R-:W-:-:S03]  /*182b0*/  MOV R3, R9 ;  /* 0x0000000900037202 */ /* 0x002fc60000000f00 */
[----:B---3--:R-:W-:-:S03]  /*182c0*/  IMAD.WIDE R8, R36, 0x2, R2 ;  /* 0x0000000224087825 */ /* 0x008fc600078e0202 */
[----:B------:R-:W-:-:S04]  /*182d0*/  IADD3 R77, P5, R8, 0x20, RZ ;  /* 0x00000020084d7810 */ /* 0x000fc80007fbe0ff */
[----:B------:R-:W-:Y:S02]  /*182e0*/  LOP3.LUT R0, R77, 0x180, RZ, 0xc0, !PT ;  /* 0x000001804d007812 */ /* 0x000fe400078ec0ff */
[C---:B------:R-:W-:Y:S02]  /*182f0*/  IADD3 R81, P3, R8.reuse, 0x3020, RZ ;  /* 0x0000302008517810 */ /* 0x040fe40007f7e0ff */
[----:B------:R-:W-:Y:S02]  /*18300*/  IADD3 R87, P2, R8, 0x6000, RZ ;  /* 0x0000600008577810 */ /* 0x000fe40007f5e0ff */
[----:B------:R-:W-:Y:S02]  /*18310*/  SHF.R.U64 R0, R0, 0x3, RZ ;  /* 0x0000000300007819 */ /* 0x000fe400000012ff */
[----:B------:R-:W-:Y:S01]  /*18320*/  IADD3 R79, P4, R8, 0x3000, RZ ;  /* 0x00003000084f7810 */ /* 0x000fe20007f9e0ff */
[----:B------:R-:W-:Y:S01]  /*18330*/  IMAD.MOV.U32 R90, RZ, RZ, R34 ;  /* 0x000000ffff5a7224 */ /* 0x000fe200078e0022 */
[----:B------:R-:W-:-:S02]  /*18340*/  SEL R15, R4, R15, P0 ;  /* 0x0000000f040f7207 */ /* 0x000fc40000000000 */
[----:B------:R-:W-:Y:S02]  /*18350*/  LOP3.LUT R5, R8, 0x180, RZ, 0xc0, !PT ;  /* 0x0000018008057812 */ /* 0x000fe400078ec0ff */
[----:B------:R-:W-:Y:S02]  /*18360*/  LOP3.LUT R4, R81, 0x180, RZ, 0xc0, !PT ;  /* 0x0000018051047812 */ /* 0x000fe400078ec0ff */
[----:B------:R-:W-:Y:S02]  /*18370*/  LOP3.LUT R10, R0, R77, RZ, 0x3c, !PT ;  /* 0x0000004d000a7212 */ /* 0x000fe400078e3cff */
[----:B------:R-:W-:Y:S02]  /*18380*/  LOP3.LUT R34, R87, 0x180, RZ, 0xc0, !PT ;  /* 0x0000018057227812 */ /* 0x000fe400078ec0ff */
[----:B------:R-:W-:Y:S02]  /*18390*/  SEL R45, R120, R121, P0 ;  /* 0x00000079782d7207 */ /* 0x000fe40000000000 */
[----:B------:R-:W-:-:S02]  /*183a0*/  LOP3.LUT R0, R79, 0x180, RZ, 0xc0, !PT ;  /* 0x000001804f007812 */ /* 0x000fc400078ec0ff */
[----:B------:R-:W-:Y:S02]  /*183b0*/  SHF.R.U64 R5, R5, 0x3, RZ ;  /* 0x0000000305057819 */ /* 0x000fe400000012ff */
[----:B------:R-:W-:Y:S02]  /*183c0*/  SHF.R.U64 R4, R4, 0x3, RZ ;  /* 0x0000000304047819 */ /* 0x000fe400000012ff */
[----:B------:R-:W-:Y:S01]  /*183d0*/  SHF.R.U64 R34, R34, 0x3, RZ ;  /* 0x0000000322227819 */ /* 0x000fe200000012ff */
[----:B------:R-:W-:Y:S01]  /*183e0*/  IMAD.X R83, RZ, RZ, R9, P3 ;  /* 0x000000ffff537224 */ /* 0x000fe200018e0609 */
[----:B------:R-:W-:Y:S02]  /*183f0*/  IADD3 R89, P1, R8, 0x6020, RZ ;  /* 0x0000602008597810 */ /* 0x000fe40007f3e0ff */
[----:B------:R-:W-:Y:S02]  /*18400*/  SHF.R.U64 R0, R0, 0x3, RZ ;  /* 0x0000000300007819 */ /* 0x000fe400000012ff */
[----:B------:R-:W-:-:S02]  /*18410*/  SEL R41, R112, R113, P0 ;  /* 0x0000007170297207 */ /* 0x000fc40000000000 */
[----:B------:R-:W-:Y:S02]  /*18420*/  SEL R53, R30, R91, P0 ;  /* 0x0000005b1e357207 */ /* 0x000fe40000000000 */
[----:B------:R-:W-:Y:S02]  /*18430*/  SEL R55, R11, R32, P0 ;  /* 0x000000200b377207 */ /* 0x000fe40000000000 */
[----:B------:R-:W-:Y:S02]  /*18440*/  SEL R59, R7, R28, P0 ;  /* 0x0000001c073b7207 */ /* 0x000fe40000000000 */
[----:B------:R-:W-:Y:S02]  /*18450*/  SEL R63, R110, R111, P0 ;  /* 0x0000006f6e3f7207 */ /* 0x000fe40000000000 */
[----:B------:R-:W-:Y:S01]  /*18460*/  LOP3.LUT R8, R5, R8, RZ, 0x3c, !PT ;  /* 0x0000000805087212 */ /* 0x000fe200078e3cff */
[----:B------:R-:W-:Y:S01]  /*18470*/  IMAD.X R5, RZ, RZ, R9, P2 ;  /* 0x000000ffff057224 */ /* 0x000fe200010e0609 */
[----:B------:R-:W-:-:S02]  /*18480*/  SEL R112, R113, R112, P0 ;  /* 0x0000007071707207 */ /* 0x000fc40000000000 */
[----:B------:R-:W-:Y:S02]  /*18490*/  SEL R30, R91, R30, P0 ;  /* 0x0000001e5b1e7207 */ /* 0x000fe40000000000 */
[----:B------:R-:W-:Y:S01]  /*184a0*/  SEL R32, R32, R11, P0 ;  /* 0x0000000b20207207 */ /* 0x000fe20000000000 */
[----:B------:R-:W-:Y:S01]  /*184b0*/  IMAD.X R11, RZ, RZ, R9, P5 ;  /* 0x000000ffff0b7224 */ /* 0x000fe200028e0609 */
[----:B------:R-:W-:Y:S02]  /*184c0*/  SEL R57, R27, R6, P0 ;  /* 0x000000061b397207 */ /* 0x000fe40000000000 */
[----:B------:R-:W-:Y:S02]  /*184d0*/  LOP3.LUT R82, R4, R81, RZ, 0x3c, !PT ;  /* 0x0000005104527212 */ /* 0x000fe400078e3cff */
[----:B------:R-:W-:Y:S02]  /*184e0*/  SEL R43, R116, R117, P0 ;  /* 0x00000075742b7207 */ /* 0x000fe40000000000 */
[----:B------:R-:W-:-:S02]  /*184f0*/  SEL R49, R128, R129, P0 ;  /* 0x0000008180317207 */ /* 0x000fc40000000000 */
[----:B------:R-:W-:Y:S01]  /*18500*/  SEL R71, R130, R131, P0 ;  /* 0x0000008382477207 */ /* 0x000fe20000000000 */
[--C-:B------:R-:W-:Y:S01]  /*18510*/  IMAD.X R85, RZ, RZ, R9.reuse, P1 ;  /* 0x000000ffff557224 */ /* 0x100fe200008e0609 */
[----:B------:R-:W-:Y:S01]  /*18520*/  SEL R28, R28, R7, P0 ;  /* 0x000000071c1c7207 */ /* 0x000fe20000000000 */
[----:B------:R-:W-:Y:S01]  /*18530*/  IMAD.X R7, RZ, RZ, R9, P4 ;  /* 0x000000ffff077224 */ /* 0x000fe200020e0609 */
[----:B------:R-:W-:Y:S01]  /*18540*/  SEL R27, R6, R27, P0 ;  /* 0x0000001b061b7207 */ /* 0x000fe20000000000 */
[----:B------:R-:W4:Y:S01]  /*18550*/  LDC.64 R80, c[0x0][0xc00] ;  /* 0x00030000ff507b82 */ /* 0x000f220000000a00 */
[----:B------:R-:W-:Y:S01]  /*18560*/  LOP3.LUT R4, R34, R87, RZ, 0x3c, !PT ;  /* 0x0000005722047212 */ /* 0x000fe200078e3cff */
[----:B------:R-:W3:Y:S01]  /*18570*/  LDL R91, [R1+0xc] ;  /* 0x00000c00015b7983 */ /* 0x000ee20000100800 */
        /* <DEDUP_REMOVED lines=11> */
[----:B------:R-:W-:Y:S02]  /*18630*/  LOP3.LUT R6, R0, R79, RZ, 0x3c, !PT ;  /* 0x0000004f00067212 */ /* 0x000fe400078e3cff */
        /* <DEDUP_REMOVED lines=9> */
[----:B------:R-:W-:Y:S02]  /*186d0*/  SEL R111, R111, R110, P0 ;  /* 0x0000006e6f6f7207 */ /* 0x000fe40000000000 */
[----:B------:R-:W-:Y:S02]  /*186e0*/  SEL R119, R119, R118, P0 ;  /* 0x0000007677777207 */ /* 0x000fe40000000000 */
[----:B------:R-:W-:Y:S02]  /*186f0*/  MOV R82, R82 ;  /* 0x0000005200527202 */ /* 0x000fe40000000f00 */
[----:B------:R-:W-:Y:S02]  /*18700*/  SEL R126, R127, R126, P0 ;  /* 0x0000007e7f7e7207 */ /* 0x000fe40000000000 */
[----:B------:R-:W-:-:S02]  /*18710*/  SEL R134, R135, R134, P0 ;  /* 0x0000008687867207 */ /* 0x000fc40000000000 */
[----:B------:R-:W-:Y:S02]  /*18720*/  MOV R83, R4 ;  /* 0x0000000400537202 */ /* 0x000fe40000000f00 */
[----:B------:R-:W-:Y:S02]  /*18730*/  MOV R86, R10 ;  /* 0x0000000a00567202 */ /* 0x000fe40000000f00 */
[----:B------:R-:W-:Y:S02]  /*18740*/  MOV R87, R6 ;  /* 0x0000000600577202 */ /* 0x000fe40000000f00 */
[----:B------:R-:W-:-:S04]  /*18750*/  LOP3.LUT R36, R89, 0x180, RZ, 0xc0, !PT ;  /* 0x0000018059247812 */ /* 0x000fc800078ec0ff */
[----:B------:R-:W-:-:S04]  /*18760*/  SHF.R.U64 R36, R36, 0x3, RZ ;  /* 0x0000000324247819 */ /* 0x000fc800000012ff */
[----:B------:R-:W-:-:S04]  /*18770*/  LOP3.LUT R84, R36, R89, RZ, 0x3c, !PT ;  /* 0x0000005924547212 */ /* 0x000fc800078e3cff */
[----:B------:R-:W-:Y:S01]  /*18780*/  MOV R84, R84 ;  /* 0x0000005400547202 */ /* 0x000fe20000000f00 */
[----:B----4-:R-:W-:Y:S01]  /*18790*/  IMAD.WIDE R80, R94, 0x4, R80 ;  /* 0x000000045e507825 */ /* 0x010fe200078e0250 */
[----:B--2---:R0:W-:Y:S04]  /*187a0*/  SHFL.IDX PT, R70, R45, R12, 0x1c1f ;  /* 0x001c1f0c2d467589 */ /* 0x0041e800000e0000 */
[----:B------:R-:W-:Y:S01]  /*187b0*/  SHFL.IDX PT, R34, R29, R12, 0x1c1f ;  /* 0x001c1f0c1d227589 */ /* 0x000fe200000e0000 */
[----:B0-----:R-:W-:-:S03]  /*187c0*/  LOP3.LUT R45, R12, 0x2, RZ, 0x3c, !PT ;  /* 0x000000020c2d7812 */ /* 0x001fc600078e3cff */
[----:B------:R-:W-:Y:S04]  /*187d0*/  SHFL.IDX PT, R9, R39, R12, 0x1c1f ;  /* 0x001c1f0c27097589 */ /* 0x000fe800000e0000 */
[----:B------:R-:W-:Y:S04]  /*187e0*/  SHFL.IDX PT, R29, R63, R12, 0x1c1f ;  /* 0x001c1f0c3f1d7589 */ /* 0x000fe800000e0000 */
[----:B------:R-:W-:Y:S04]  /*187f0*/  SHFL.IDX PT, R38, R35, R12, 0x1c1f ;  /* 0x001c1f0c23267589 */ /* 0x000fe800000e0000 */
[----:B------:R-:W-:Y:S04]  /*18800*/  SHFL.IDX PT, R62, R41, R12, 0x1c1f ;  /* 0x001c1f0c293e7589 */ /* 0x000fe800000e0000 */
[----:B------:R-:W-:Y:S04]  /*18810*/  SHFL.IDX PT, R39, R14, R45, 0x1c1f ;  /* 0x001c1f2d0e277589 */ /* 0x000fe800000e0000 */
[----:B------:R-:W0:Y:S04]  /*18820*/  SHFL.IDX PT, R13, R13, R45, 0x1c1f ;  /* 0x001c1f2d0d0d7589 */ /* 0x000e2800000e0000 */
[----:B------:R-:W1:Y:S04]  /*18830*/  SHFL.IDX PT, R63, R112, R45, 0x1c1f ;  /* 0x001c1f2d703f7589 */ /* 0x000e6800000e0000 */
[----:B------:R-:W-:Y:S04]  /*18840*/  SHFL.IDX PT, R53, R53, R12, 0x1c1f ;  /* 0x001c1f0c35357589 */ /* 0x000fe800000e0000 */
[----:B------:R-:W-:Y:S04]  /*18850*/  SHFL.IDX PT, R55, R55, R12, 0x1c1f ;  /* 0x001c1f0c37377589 */ /* 0x000fe800000e0000 */
[----:B------:R-:W-:Y:S04]  /*18860*/  SHFL.IDX PT, R5, R71, R12, 0x1c1f ;  /* 0x001c1f0c47057589 */ /* 0x000fe800000e0000 */
[----:B------:R-:W2:Y:S04]  /*18870*/  SHFL.IDX PT, R30, R30, R45, 0x1c1f ;  /* 0x001c1f2d1e1e7589 */ /* 0x000ea800000e0000 */
[----:B------:R-:W4:Y:S04]  /*18880*/  SHFL.IDX PT, R32, R32, R45, 0x1c1f ;  /* 0x001c1f2d20207589 */ /* 0x000f2800000e0000 */
[----:B------:R-:W-:Y:S04]  /*18890*/  SHFL.IDX PT, R31, R31, R12, 0x1c1f ;  /* 0x001c1f0c1f1f7589 */ /* 0x000fe800000e0000 */
[----:B------:R-:W-:Y:S04]  /*188a0*/  SHFL.IDX PT, R7, R43, R12, 0x1c1f ;  /* 0x001c1f0c2b077589 */ /* 0x000fe800000e0000 */
[----:B------:R-:W-:Y:S04]  /*188b0*/  SHFL.IDX PT, R78, R49, R12, 0x1c1f ;  /* 0x001c1f0c314e7589 */ /* 0x000fe800000e0000 */
[----:B------:R-:W-:Y:S04]  /*188c0*/  SHFL.IDX PT, R57, R57, R12, 0x1c1f ;  /* 0x001c1f0c39397589 */ /* 0x000fe800000e0000 */
[----:B------:R-:W-:Y:S04]  /*188d0*/  SHFL.IDX PT, R10, R67, R12, 0x1c1f ;  /* 0x001c1f0c430a7589 */ /* 0x000fe800000e0000 */
[----:B------:R-:W-:Y:S04]  /*188e0*/  SHFL.IDX PT, R8, R73, R12, 0x1c1f ;  /* 0x001c1f0c49087589 */ /* 0x000fe800000e0000 */
[----:B------:R-:W4:Y:S04]  /*188f0*/  SHFL.IDX PT, R46, R15, R45, 0x1c1f ;  /* 0x001c1f2d0f2e7589 */ /* 0x000f2800000e0000 */
[----:B------:R-:W-:Y:S04]  /*18900*/  SHFL.IDX PT, R64, R117, R45, 0x1c1f ;  /* 0x001c1f2d75407589 */ /* 0x000fe800000e0000 */
[----:B------:R-:W-:Y:S04]  /*18910*/  SHFL.IDX PT, R71, R120, R45, 0x1c1f ;  /* 0x001c1f2d78477589 */ /* 0x000fe800000e0000 */
[----:B------:R-:W3:Y:S04]  /*18920*/  SHFL.IDX PT, R50, R27, R45, 0x1c1f ;  /* 0x001c1f2d1b327589 */ /* 0x000ee800000e0000 */
[----:B------:R-:W3:Y:S04]  /*18930*/  SHFL.IDX PT, R79, R128, R45, 0x1c1f ;  /* 0x001c1f2d804f7589 */ /* 0x000ee800000e0000 */
[----:B------:R-:W-:Y:S04]  /*18940*/  SHFL.IDX PT, R11, R33, R12, 0x1c1f ;  /* 0x001c1f0c210b7589 */ /* 0x000fe800000e0000 */
[----:B------:R1:W-:Y:S04]  /*18950*/  SHFL.IDX PT, R54, R37, R12, 0x1c1f ;  /* 0x001c1f0c25367589 */ /* 0x0003e800000e0000 */
[----:B------:R-:W-:Y:S04]  /*18960*/  SHFL.IDX PT, R6, R47, R12, 0x1c1f ;  /* 0x001c1f0c2f067589 */ /* 0x000fe800000e0000 */
[----:B------:R-:W-:Y:S04]  /*18970*/  SHFL.IDX PT, R4, R51, R12, 0x1c1f ;  /* 0x001c1f0c33047589 */ /* 0x000fe800000e0000 */
[----:B------:R-:W-:Y:S04]  /*18980*/  SHFL.IDX PT, R59, R59, R12, 0x1c1f ;  /* 0x001c1f0c3b3b7589 */ /* 0x000fe800000e0000 */
[----:B------:R3:W-:Y:S04]  /*18990*/  SHFL.IDX PT, R58, R61, R12, 0x1c1f ;  /* 0x001c1f0c3d3a7589 */ /* 0x0007e800000e0000 */
[----:B------:R-:W-:Y:S04]  /*189a0*/  SHFL.IDX PT, R66, R65, R12, 0x1c1f ;  /* 0x001c1f0c41427589 */ /* 0x000fe800000e0000 */
[----:B------:R-:W-:Y:S04]  /*189b0*/  SHFL.IDX PT, R74, R69, R12, 0x1c1f ;  /* 0x001c1f0c454a7589 */ /* 0x000fe800000e0000 */
[----:B------:R-:W-:Y:S04]  /*189c0*/  SHFL.IDX PT, R35, R75, R12, 0x1c1f ;  /* 0x001c1f0c4b237589 */ /* 0x000fe800000e0000 */
[----:B------:R-:W3:Y:S04]  /*189d0*/  SHFL.IDX PT, R24, R24, R45, 0x1c1f ;  /* 0x001c1f2d18187589 */ /* 0x000ee800000e0000 */
[----:B------:R-:W-:Y:S04]  /*189e0*/  SHFL.IDX PT, R25, R25, R45, 0x1c1f ;  /* 0x001c1f2d19197589 */ /* 0x000fe800000e0000 */
[----:B------:R-:W3:Y:S04]  /*189f0*/  SHFL.IDX PT, R28, R28, R45, 0x1c1f ;  /* 0x001c1f2d1c1c7589 */ /* 0x000ee800000e0000 */
[----:B------:R-:W3:Y:S04]  /*18a00*/  SHFL.IDX PT, R15, R106, R45, 0x1c1f ;  /* 0x001c1f2d6a0f7589 */ /* 0x000ee800000e0000 */
[----:B------:R-:W3:Y:S04]  /*18a10*/  SHFL.IDX PT, R67, R114, R45, 0x1c1f ;  /* 0x001c1f2d72437589 */ /* 0x000ee800000e0000 */
[----:B------:R-:W3:Y:S04]  /*18a20*/  SHFL.IDX PT, R73, R122, R45, 0x1c1f ;  /* 0x001c1f2d7a497589 */ /* 0x000ee800000e0000 */
[----:B------:R-:W3:Y:S04]  /*18a30*/  SHFL.IDX PT, R26, R26, R45, 0x1c1f ;  /* 0x001c1f2d1a1a7589 */ /* 0x000ee800000e0000 */
[----:B------:R-:W-:Y:S04]  /*18a40*/  SHFL.IDX PT, R125, R125, R45, 0x1c1f ;  /* 0x001c1f2d7d7d7589 */ /* 0x000fe800000e0000 */
[----:B------:R-:W-:Y:S04]  /*18a50*/  SHFL.IDX PT, R133, R133, R45, 0x1c1f ;  /* 0x001c1f2d85857589 */ /* 0x000fe800000e0000 */
[----:B------:R-:W3:Y:S04]  /*18a60*/  SHFL.IDX PT, R12, R111, R45, 0x1c1f ;  /* 0x001c1f2d6f0c7589 */ /* 0x000ee800000e0000 */
[----:B------:R-:W3:Y:S04]  /*18a70*/  SHFL.IDX PT, R130, R130, R45, 0x1c1f ;  /* 0x001c1f2d82827589 */ /* 0x000ee800000e0000 */
[----:B------:R-:W3:Y:S04]  /*18a80*/  SHFL.IDX PT, R119, R119, R45, 0x1c1f ;  /* 0x001c1f2d77777589 */ /* 0x000ee800000e0000 */
[----:B------:R-:W3:Y:S04]  /*18a90*/  SHFL.IDX PT, R75, R126, R45, 0x1c1f ;  /* 0x001c1f2d7e4b7589 */ /* 0x000ee800000e0000 */
[----:B------:R3:W3:Y:S01]  /*18aa0*/  SHFL.IDX PT, R134, R134, R45, 0x1c1f ;  /* 0x001c1f2d86867589 */ /* 0x0006e200000e0000 */
[----:B0-----:R-:W-:-:S02]  /*18ab0*/  SEL R36, R38, R13, P0 ;  /* 0x0000000d26247207 */ /* 0x001fc40000000000 */
[----:B-1----:R-:W-:Y:S02]  /*18ac0*/  SEL R37, R34, R39, P0 ;  /* 0x0000002722257207 */ /* 0x002fe40000000000 */
[----:B------:R-:W-:Y:S02]  /*18ad0*/  SEL R60, R62, R63, P0 ;  /* 0x0000003f3e3c7207 */ /* 0x000fe40000000000 */
[----:B------:R-:W-:Y:S02]  /*18ae0*/  SEL R38, R13, R38, P0 ;  /* 0x000000260d267207 */ /* 0x000fe40000000000 */
[----:B------:R-:W-:Y:S02]  /*18af0*/  SEL R39, R39, R34, P0 ;  /* 0x0000002227277207 */ /* 0x000fe40000000000 */
[----:B--2---:R-:W-:Y:S02]  /*18b00*/  SEL R40, R53, R30, P0 ;  /* 0x0000001e35287207 */ /* 0x004fe40000000000 */
[----:B------:R-:W-:-:S02]  /*18b10*/  SEL R42, R30, R53, P0 ;  /* 0x000000351e2a7207 */ /* 0x000fc40000000000 */
[----:B----4-:R-:W-:Y:S02]  /*18b20*/  SEL R41, R55, R32, P0 ;  /* 0x0000002037297207 */ /* 0x010fe40000000000 */
[----:B------:R-:W-:Y:S02]  /*18b30*/  SEL R43, R32, R55, P0 ;  /* 0x00000037202b7207 */ /* 0x000fe40000000000 */
[----:B------:R-:W-:Y:S02]  /*18b40*/  SEL R62, R63, R62, P0 ;  /* 0x0000003e3f3e7207 */ /* 0x000fe40000000000 */
[----:B------:R-:W-:Y:S02]  /*18b50*/  SEL R44, R31, R46, P0 ;  /* 0x0000002e1f2c7207 */ /* 0x000fe40000000000 */
[----:B---3--:R-:W-:Y:S02]  /*18b60*/  SEL R48, R57, R50, P0 ;  /* 0x0000003239307207 */ /* 0x008fe40000000000 */
        /* <DEDUP_REMOVED lines=33> */
[----:B------:R-:W-:Y:S02]  /*18d80*/  F2FP.BF16.F32.PACK_AB R4, R37, R36 ;  /* 0x000000242504723e */ /* 0x000fe400000010ff */
[----:B------:R-:W-:Y:S02]  /*18d90*/  F2FP.BF16.F32.PACK_AB R5, R41, R40 ;  /* 0x000000282905723e */ /* 0x000fe400000010ff */
[----:B------:R-:W-:Y:S02]  /*18da0*/  F2FP.BF16.F32.PACK_AB R6, R39, R38 ;  /* 0x000000262706723e */ /* 0x000fe400000010ff */
[----:B------:R-:W-:-:S02]  /*18db0*/  F2FP.BF16.F32.PACK_AB R7, R43, R42 ;  /* 0x0000002a2b07723e */ /* 0x000fc400000010ff */
[----:B------:R-:W-:Y:S02]  /*18dc0*/  SEL R33, R35, R134, P0 ;  /* 0x0000008623217207 */ /* 0x000fe40000000000 */
[----:B------:R-:W-:Y:S02]  /*18dd0*/  SEL R75, R75, R8, P0 ;  /* 0x000000084b4b7207 */ /* 0x000fe40000000000 */
[----:B------:R-:W-:Y:S02]  /*18de0*/  SEL R35, R134, R35, P0 ;  /* 0x0000002386237207 */ /* 0x000fe40000000000 */
[----:B------:R-:W-:Y:S02]  /*18df0*/  F2FP.BF16.F32.PACK_AB R8, R45, R44 ;  /* 0x0000002c2d08723e */ /* 0x000fe400000010ff */
[----:B------:R-:W-:Y:S02]  /*18e00*/  F2FP.BF16.F32.PACK_AB R9, R49, R48 ;  /* 0x000000303109723e */ /* 0x000fe400000010ff */
[----:B------:R-:W-:-:S02]  /*18e10*/  F2FP.BF16.F32.PACK_AB R10, R47, R46 ;  /* 0x0000002e2f0a723e */ /* 0x000fc400000010ff */
[----:B------:R-:W-:Y:S02]  /*18e20*/  F2FP.BF16.F32.PACK_AB R11, R51, R50 ;  /* 0x00000032330b723e */ /* 0x000fe400000010ff */
[----:B------:R-:W-:Y:S02]  /*18e30*/  F2FP.BF16.F32.PACK_AB R12, R53, R52 ;  /* 0x00000034350c723e */ /* 0x000fe400000010ff */
[----:B------:R-:W-:Y:S02]  /*18e40*/  F2FP.BF16.F32.PACK_AB R13, R57, R56 ;  /* 0x00000038390d723e */ /* 0x000fe400000010ff */
[----:B------:R-:W-:Y:S02]  /*18e50*/  F2FP.BF16.F32.PACK_AB R14, R55, R54 ;  /* 0x00000036370e723e */ /* 0x000fe400000010ff */
[----:B------:R-:W-:Y:S01]  /*18e60*/  F2FP.BF16.F32.PACK_AB R15, R59, R58 ;  /* 0x0000003a3b0f723e */ /* 0x000fe200000010ff */
[----:B------:R0:W-:Y:S01]  /*18e70*/  STSM.16.M88.4 [R0], R4 ;  /* 0x0000000400007844 */ /* 0x0001e20000000200 */
[----:B------:R-:W-:-:S02]  /*18e80*/  F2FP.BF16.F32.PACK_AB R24, R61, R60 ;  /* 0x0000003c3d18723e */ /* 0x000fc400000010ff */
[----:B------:R-:W-:Y:S02]  /*18e90*/  F2FP.BF16.F32.PACK_AB R25, R65, R64 ;  /* 0x000000404119723e */ /* 0x000fe400000010ff */
[----:B------:R-:W-:Y:S02]  /*18ea0*/  F2FP.BF16.F32.PACK_AB R26, R63, R62 ;  /* 0x0000003e3f1a723e */ /* 0x000fe400000010ff */
[----:B------:R-:W-:Y:S02]  /*18eb0*/  F2FP.BF16.F32.PACK_AB R27, R67, R66 ;  /* 0x00000042431b723e */ /* 0x000fe400000010ff */
[----:B------:R-:W-:Y:S02]  /*18ec0*/  F2FP.BF16.F32.PACK_AB R28, R69, R68 ;  /* 0x00000044451c723e */ /* 0x000fe400000010ff */
[----:B------:R-:W-:Y:S02]  /*18ed0*/  F2FP.BF16.F32.PACK_AB R29, R73, R72 ;  /* 0x00000048491d723e */ /* 0x000fe400000010ff */
[----:B------:R-:W-:-:S02]  /*18ee0*/  F2FP.BF16.F32.PACK_AB R30, R71, R70 ;  /* 0x00000046471e723e */ /* 0x000fc400000010ff */
[----:B------:R-:W-:Y:S01]  /*18ef0*/  F2FP.BF16.F32.PACK_AB R31, R75, R74 ;  /* 0x0000004a4b1f723e */ /* 0x000fe200000010ff */
[----:B------:R-:W-:Y:S01]  /*18f00*/  STSM.16.M88.4 [R86], R8 ;  /* 0x0000000856007844 */ /* 0x000fe20000000200 */
[----:B0-----:R-:W-:Y:S02]  /*18f10*/  F2FP.BF16.F32.PACK_AB R4, R77, R76 ;  /* 0x0000004c4d04723e */ /* 0x001fe400000010ff */
[----:B------:R-:W-:Y:S02]  /*18f20*/  F2FP.BF16.F32.PACK_AB R5, R33, R32 ;  /* 0x000000202105723e */ /* 0x000fe400000010ff */
[----:B------:R-:W-:Y:S02]  /*18f30*/  F2FP.BF16.F32.PACK_AB R6, R79, R78 ;  /* 0x0000004e4f06723e */ /* 0x000fe400000010ff */
[----:B------:R-:W-:Y:S01]  /*18f40*/  F2FP.BF16.F32.PACK_AB R7, R35, R34 ;  /* 0x000000222307723e */ /* 0x000fe200000010ff */
[----:B------:R0:W-:Y:S04]  /*18f50*/  STSM.16.M88.4 [R87], R12 ;  /* 0x0000000c57007844 */ /* 0x0001e80000000200 */
[----:B------:R1:W-:Y:S04]  /*18f60*/  STSM.16.M88.4 [R82], R24 ;  /* 0x0000001852007844 */ /* 0x0003e80000000200 */
[----:B------:R-:W-:Y:S04]  /*18f70*/  STSM.16.M88.4 [R83], R28 ;  /* 0x0000001c53007844 */ /* 0x000fe80000000200 */
[----:B------:R2:W-:Y:S01]  /*18f80*/  STSM.16.M88.4 [R84], R4 ;  /* 0x0000000454007844 */ /* 0x0005e20000000200 */
[----:B------:R-:W-:Y:S01]  /*18f90*/  ISETP.NE.U32.AND P0, PT, RZ, UR4, PT ;  /* 0x00000004ff007c0c */ /* 0x000fe2000bf05070 */
[----:B------:R-:W-:Y:S01]  /*18fa0*/  IMAD.MOV.U32 R0, RZ, RZ, RZ ;  /* 0x000000ffff007224 */ /* 0x000fe200078e00ff */
[----:B------:R-:W-:Y:S01]  /*18fb0*/  ISETP.NE.U32.AND P1, PT, RZ, UR6, PT ;  /* 0x00000006ff007c0c */ /* 0x000fe2000bf25070 */
[----:B0-----:R-:W0:Y:S01]  /*18fc0*/  LDC.64 R12, c[0x0][0xba8] ;  /* 0x0002ea00ff0c7b82 */ /* 0x001e220000000a00 */
[----:B------:R-:W-:-:S07]  /*18fd0*/  ISETP.NE.AND.EX P0, PT, RZ, UR5, PT, P0 ;  /* 0x00000005ff007c0c */ /* 0x000fce000bf05300 */
[----:B------:R-:W-:Y:S01]  /*18fe0*/  BAR.SYNC.DEFER_BLOCKING 0x1, 0x180 ;  /* 0x0046000000007b1d */ /* 0x000fe20000010000 */
[----:B------:R-:W-:Y:S01]  /*18ff0*/  IMAD.MOV.U32 R14, RZ, RZ, 0x9b8 ;  /* 0x000009b8ff0e7424 */ /* 0x000fe200078e00ff */
[----:B------:R-:W-:-:S06]  /*19000*/  ISETP.GT.AND P3, PT, R92, 0x1, PT ;  /* 0x000000015c00780c */ /* 0x000fcc0003f64270 */
[----:B-1----:R-:W1:Y:S01]  /*19010*/  LDC R82, c[0x0][0xbe8] ;  /* 0x0002fa00ff527b82 */ /* 0x002e620000000800 */
[----:B------:R-:W3:Y:S01]  /*19020*/  @P0 LDG.E R0, desc[UR42][R80.64] ;  /* 0x0000002a50000981 */ /* 0x000ee2000c1e1900 */
[----:B------:R-:W-:Y:S01]  /*19030*/  ISETP.NE.AND.EX P1, PT, RZ, UR7, PT, P1 ;  /* 0x00000007ff007c0c */ /* 0x000fe2000bf25310 */
[----:B------:R-:W-:Y:S01]  /*19040*/  ULDC UR6, c[0x0][0xa88] ;  /* 0x0002a20000067ab9 */ /* 0x000fe20000000800 */
[----:B------:R-:W-:-:S04]  /*19050*/  SEL R14, R14, 0x978, P3 ;  /* 0x000009780e0e7807 */ /* 0x000fc80001800000 */
[----:B0-----:R-:W0:Y:S08]  /*19060*/  @!P3 LDC R12, c[0x0][0xb50] ;  /* 0x0002d400ff0cbb82 */ /* 0x001e300000000800 */
[----:B--2---:R-:W2:Y:S08]  /*19070*/  LDC.64 R6, c[0x0][R14+0x220] ;  /* 0x000088000e067b82 */ /* 0x004eb00000000a00 */
[----:B------:R-:W4:Y:S08]  /*19080*/  @P1 LDC.64 R4, c[0x0][0xc08] ;  /* 0x00030200ff041b82 */ /* 0x000f300000000a00 */
[----:B------:R-:W0:Y:S01]  /*19090*/  LDC.64 R8, c[0x0][R14+0x218] ;  /* 0x000086000e087b82 */ /* 0x000e220000000a00 */
[----:B-1----:R-:W-:Y:S01]  /*190a0*/  ISETP.NE.AND P4, PT, R82, 0x1, PT ;  /* 0x000000015200780c */ /* 0x002fe20003f85270 */
[----:B------:R-:W-:-:S06]  /*190b0*/  IMAD.U32 R85, RZ, RZ, UR6 ;  /* 0x00000006ff557e24 */ /* 0x000fcc000f8e00ff */
[----:B------:R-:W1:Y:S01]  /*190c0*/  LDC.64 R10, c[0x0][R14+0x228] ;  /* 0x00008a000e0a7b82 */ /* 0x000e620000000a00 */
[----:B----4-:R-:W-:Y:S01]  /*190d0*/  @P1 IMAD.WIDE R4, R94, 0x4, R4 ;  /* 0x000000045e041825 */ /* 0x010fe200078e0204 */
[----:B------:R-:W-:-:S06]  /*190e0*/  ISETP.NE.U32.AND P2, PT, RZ, UR4, PT ;  /* 0x00000004ff007c0c */ /* 0x000fcc000bf45070 */
[----:B------:R-:W4:Y:S01]  /*190f0*/  @P4 LDC R24, c[0x0][0xbec] ;  /* 0x0002fb00ff184b82 */ /* 0x000f220000000800 */
[----:B------:R2:W5:Y:S01]  /*19100*/  @P1 LDG.E R85, desc[UR42][R4.64] ;  /* 0x0000002a04551981 */ /* 0x000562000c1e1900 */
[----:B------:R-:W-:-:S06]  /*19110*/  ISETP.NE.AND.EX P2, PT, RZ, UR5, PT, P2 ;  /* 0x00000005ff007c0c */ /* 0x000fcc000bf45320 */
[----:B------:R-:W4:Y:S08]  /*19120*/  @P4 LDC R31, c[0x0][0xbf0] ;  /* 0x0002fc00ff1f4b82 */ /* 0x000f300000000800 */
[----:B--2---:R2:W2:Y:S01]  /*19130*/  LDC.64 R4, c[0x0][R14+0x210] ;  /* 0x000084000e047b82 */ /* 0x0044a20000000a00 */
[----:B------:R-:W-:Y:S02]  /*19140*/  SHF.R.S32.HI R15, RZ, 0x1f, R94 ;  /* 0x0000001fff0f7819 */ /* 0x000fe4000001145e */
[----:B------:R-:W-:-:S02]  /*19150*/  SEL R83, R94, RZ, !P2 ;  /* 0x000000ff5e537207 */ /* 0x000fc40005000000 */
[----:B------:R-:W-:-:S03]  /*19160*/  SEL R15, R15, RZ, !P2 ;  /* 0x000000ff0f0f7207 */ /* 0x000fc60005000000 */
[----:B------:R-:W-:Y:S01]  /*19170*/  IMAD R7, R7, R83, RZ ;  /* 0x0000005307077224 */ /* 0x000fe200078e02ff */
[----:B------:R-:W2:Y:S03]  /*19180*/  @!P3 LDC R13, c[0x0][0xb54] ;  /* 0x0002d500ff0dbb82 */ /* 0x000ea60000000800 */
[----:B------:R-:W-:Y:S02]  /*19190*/  IMAD R29, R6, R15, R7 ;  /* 0x0000000f061d7224 */ /* 0x000fe400078e0207 */
[-C--:B0-----:R-:W-:Y:S02]  /*191a0*/  IMAD R27, R9, R90.reuse, RZ ;  /* 0x0000005a091b7224 */ /* 0x081fe400078e02ff */
[----:B------:R-:W-:-:S04]  /*191b0*/  IMAD.WIDE.U32 R8, R8, R90, RZ ;  /* 0x0000005a08087225 */ /* 0x000fc800078e00ff */
[----:B------:R-:W-:-:S04]  /*191c0*/  IMAD.WIDE.U32 R6, R6, R83, RZ ;  /* 0x0000005306067225 */ /* 0x000fc800078e00ff */
[----:B------:R-:W-:Y:S01]  /*191d0*/  IMAD.IADD R15, R93, 0x1, R91 ;  /* 0x000000015d0f7824 */ /* 0x000fe200078e025b */
[----:B------:R-:W-:Y:S01]  /*191e0*/  SEL R25, R88, RZ, P3 ;  /* 0x000000ff58197207 */ /* 0x000fe20001800000 */
[----:B------:R-:W-:Y:S02]  /*191f0*/  IMAD.IADD R29, R7, 0x1, R29 ;  /* 0x00000001071d7824 */ /* 0x000fe400078e021d */
[----:B------:R-:W-:Y:S02]  /*19200*/  IMAD.MOV.U32 R7, RZ, RZ, R15 ;  /* 0x000000ffff077224 */ /* 0x000fe400078e000f */
[----:B------:R-:W-:Y:S02]  /*19210*/  IMAD.IADD R9, R9, 0x1, R27 ;  /* 0x0000000109097824 */ /* 0x000fe400078e021b */
[-C--:B-1----:R-:W-:Y:S02]  /*19220*/  IMAD R27, R11, R25.reuse, RZ ;  /* 0x000000190b1b7224 */ /* 0x082fe400078e02ff */
[----:B------:R-:W-:-:S04]  /*19230*/  IMAD.WIDE.U32 R10, R10, R25, RZ ;  /* 0x000000190a0a7225 */ /* 0x000fc800078e00ff */
[----:B------:R-:W-:Y:S01]  /*19240*/  IMAD.IADD R27, R11, 0x1, R27 ;  /* 0x000000010b1b7824 */ /* 0x000fe200078e021b */
[--C-:B---3--:R-:W-:Y:S01]  /*19250*/  IADD3 R8, P2, P5, R6, R8, R0.reuse ;  /* 0x0000000806087210 */ /* 0x108fe20007d5e000 */
[----:B----4-:R-:W-:Y:S01]  /*19260*/  @P4 IMAD.HI.U32 R6, R15, R24, RZ ;  /* 0x000000180f064227 */ /* 0x010fe200078e00ff */
        /* <DEDUP_REMOVED lines=14> */
[----:B------:R-:W-:Y:S01]  /*19350*/  LEA.HI.X R13, R10, R13, R4, 0x2, P2 ;  /* 0x0000000d0a0d7211 */ /* 0x000fe200010f1404 */
[----:B------:R-:W-:Y:S06]  /*19360*/  @P1 BRA `(.L_x_1304) ;  /* 0x0000000000101947 */ /* 0x000fec0003800000 */
[----:B------:R-:W-:Y:S05]  /*19370*/  @!P0 BRA `(.L_x_1304) ;  /* 0x00000000000c8947 */ /* 0x000fea0003800000 */
[----:B------:R-:W2:Y:S04]  /*19380*/  LDG.E R4, desc[UR42][R80.64] ;  /* 0x0000002a50047981 */ /* 0x000ea8000c1e1900 */
[----:B-----5:R-:W2:Y:S02]  /*19390*/  LDG.E R85, desc[UR42][R80.64+0x4] ;  /* 0x0000042a50557981 */ /* 0x020ea4000c1e1900 */
[----:B--2---:R-:W-:-:S07]  /*193a0*/  IMAD.IADD R85, R85, 0x1, -R4 ;  /* 0x0000000155557824 */ /* 0x004fce00078e0a04 */
.L_x_1304:
        /* <DEDUP_REMOVED lines=13> */
[----:B--2---:R-:W-:-:S04]  /*19480*/  IMAD.IADD R9, R9, 0x1, R91 ;  /* 0x0000000109097824 */ /* 0x004fc800078e025b */
        /* <DEDUP_REMOVED lines=9> */
[----:B------:R-:W5:Y:S04]  /*19520*/  LDL R46, [R1+0x88] ;  /* 0x00008800012e7983 */ /* 0x000f680000100800 */
[----:B------:R-:W5:Y:S01]  /*19530*/  LDL R45, [R1+0x64] ;  /* 0x00006400012d7983 */ /* 0x000f620000100800 */
[----:B------:R-:W3:Y:S03]  /*19540*/  @P4 LDC R39, c[0x0][0xbf0] ;  /* 0x0002fc00ff274b82 */ /* 0x000ee60000000800 */
[----:B------:R-:W5:Y:S04]  /*19550*/  LDL R44, [R1+0x84] ;  /* 0x00008400012c7983 */ /* 0x000f680000100800 */
[----:B------:R-:W5:Y:S01]  /*19560*/  LDL R42, [R1+0x6c] ;  /* 0x00006c00012a7983 */ /* 0x000f620000100800 */
[----:B------:R-:W4:Y:S02]  /*19570*/  S2R R8, SR_TID.X ;  /* 0x0000000000087919 */ /* 0x000f240000002100 */
[----:B----4-:R-:W-:-:S05]  /*19580*/  VIADD R87, R8, 0xffffff80 ;  /* 0xffffff8008577836 */ /* 0x010fca0000000000 */
[----:B------:R-:W-:-:S04]  /*19590*/  SHF.R.S32.HI R86, RZ, 0x1f, R87 ;  /* 0x0000001fff567819 */ /* 0x000fc80000011457 */
[----:B------:R-:W-:-:S04]  /*195a0*/  LEA.HI R86, R86, R87, RZ, 0x2 ;  /* 0x0000005756567211 */ /* 0x000fc800078f10ff */
[----:B------:R-:W-:Y:S02]  /*195b0*/  SHF.R.S32.HI R86, RZ, 0x2, R86 ;  /* 0x00000002ff567819 */ /* 0x000fe40000011456 */
[----:B0-----:R-:W-:-:S04]  /*195c0*/  SHF.R.S32.HI R20, RZ, 0x1f, R87 ;  /* 0x0000001fff147819 */ /* 0x001fc80000011457 */
[----:B------:R-:W-:Y:S01]  /*195d0*/  LEA.HI R20, R20, R87, RZ, 0x2 ;  /* 0x0000005714147211 */ /* 0x000fe200078f10ff */
[----:B------:R-:W-:-:S03]  /*195e0*/  IMAD R21, R84, UR4, RZ ;  /* 0x0000000454157c24 */ /* 0x000fc6000f8e02ff */
[----:B------:R-:W-:Y:S01]  /*195f0*/  LOP3.LUT R20, R20, 0xfffffffc, RZ, 0xc0, !PT ;  /* 0xfffffffc14147812 */ /* 0x000fe200078ec0ff */
[----:B------:R-:W-:-:S04]  /*19600*/  IMAD R21, R0, UR5, R21 ;  /* 0x0000000500157c24 */ /* 0x000fc8000f8e0215 */
[----:B------:R-:W-:Y:S02]  /*19610*/  IMAD.IADD R20, R87, 0x1, -R20 ;  /* 0x0000000157147824 */ /* 0x000fe400078e0a14 */
[C---:B------:R-:W-:Y:S01]  /*19620*/  IMAD.IADD R43, R86.reuse, 0x1, R91 ;  /* 0x00000001562b7824 */ /* 0x040fe200078e025b */
[----:B------:R-:W-:Y:S01]  /*19630*/  BSSY B1, `(.L_x_1306) ;  /* 0x000005f000017945 */ /* 0x000fe20003800000 */
[----:B--2---:R-:W-:-:S04]  /*19640*/  IMAD R5, R86, 0x20, R81 ;  /* 0x0000002056057824 */ /* 0x004fc800078e0251 */
[----:B------:R-:W-:-:S03]  /*19650*/  IMAD.WIDE R2, R5, 0x2, R2 ;  /* 0x0000000205027825 */ /* 0x000fc600078e0202 */
[C---:B------:R-:W-:Y:S02]  /*19660*/  IADD3 R5, P5, R2.reuse, 0x7800, RZ ;  /* 0x0000780002057810 */ /* 0x040fe40007fbe0ff */
[C---:B------:R-:W-:Y:S02]  /*19670*/  IADD3 R9, P0, R2.reuse, 0x1800, RZ ;  /* 0x0000180002097810 */ /* 0x040fe40007f1e0ff */
[C---:B------:R-:W-:Y:S02]  /*19680*/  IADD3 R13, P1, R2.reuse, 0x3000, RZ ;  /* 0x00003000020d7810 */ /* 0x040fe40007f3e0ff */
[C---:B------:R-:W-:Y:S02]  /*19690*/  IADD3 R25, P2, R2.reuse, 0x4800, RZ ;  /* 0x0000480002197810 */ /* 0x040fe40007f5e0ff */
[C---:B------:R-:W-:Y:S02]  /*196a0*/  IADD3 R29, P3, R2.reuse, 0x6000, RZ ;  /* 0x00006000021d7810 */ /* 0x040fe40007f7e0ff */
[----:B------:R-:W-:-:S02]  /*196b0*/  LOP3.LUT R7, R2, 0x180, RZ, 0xc0, !PT ;  /* 0x0000018002077812 */ /* 0x000fc400078ec0ff */
[----:B------:R-:W-:Y:S02]  /*196c0*/  LOP3.LUT R4, R5, 0x180, RZ, 0xc0, !PT ;  /* 0x0000018005047812 */ /* 0x000fe400078ec0ff */
[----:B------:R-:W-:Y:S02]  /*196d0*/  LOP3.LUT R8, R9, 0x180, RZ, 0xc0, !PT ;  /* 0x0000018009087812 */ /* 0x000fe400078ec0ff */
[----:B------:R-:W-:Y:S02]  /*196e0*/  LOP3.LUT R12, R13, 0x180, RZ, 0xc0, !PT ;  /* 0x000001800d0c7812 */ /* 0x000fe400078ec0ff */
[----:B------:R-:W-:Y:S02]  /*196f0*/  LOP3.LUT R24, R25, 0x180, RZ, 0xc0, !PT ;  /* 0x0000018019187812 */ /* 0x000fe400078ec0ff */
[----:B------:R-:W-:Y:S02]  /*19700*/  LOP3.LUT R28, R29, 0x180, RZ, 0xc0, !PT ;  /* 0x000001801d1c7812 */ /* 0x000fe400078ec0ff */
[----:B------:R-:W-:-:S02]  /*19710*/  SHF.R.U64 R7, R7, 0x3, RZ ;  /* 0x0000000307077819 */ /* 0x000fc400000012ff */
[----:B------:R-:W-:Y:S02]  /*19720*/  SHF.R.U64 R4, R4, 0x3, RZ ;  /* 0x0000000304047819 */ /* 0x000fe400000012ff */
[----:B------:R-:W-:Y:S02]  /*19730*/  SHF.R.U64 R8, R8, 0x3, RZ ;  /* 0x0000000308087819 */ /* 0x000fe400000012ff */
[----:B------:R-:W-:Y:S02]  /*19740*/  SHF.R.U64 R12, R12, 0x3, RZ ;  /* 0x000000030c0c7819 */ /* 0x000fe400000012ff */
[----:B------:R-:W-:Y:S02]  /*19750*/  SHF.R.U64 R24, R24, 0x3, RZ ;  /* 0x0000000318187819 */ /* 0x000fe400000012ff */
[----:B------:R-:W-:Y:S02]  /*19760*/  SHF.R.U64 R28, R28, 0x3, RZ ;  /* 0x000000031c1c7819 */ /* 0x000fe400000012ff */
        /* <DEDUP_REMOVED lines=11> */
[----:B------:R-:W5:Y:S04]  /*19820*/  LD.E.128 R8, desc[UR42][R8.64] ;  /* 0x0000002a08087980 */ /* 0x000f68000c101d00 */
[----:B------:R0:W5:Y:S04]  /*19830*/  LD.E.128 R4, desc[UR42][R2.64] ;  /* 0x0000002a02047980 */ /* 0x000168000c101d00 */
[----:B------:R-:W5:Y:S04]  /*19840*/  LD.E.128 R12, desc[UR42][R12.64] ;  /* 0x0000002a0c0c7980 */ /* 0x000f68000c101d00 */
[----:B------:R-:W5:Y:S01]  /*19850*/  LD.E.128 R24, desc[UR42][R24.64] ;  /* 0x0000002a18187980 */ /* 0x000f62000c101d00 */
[----:B0-----:R-:W-:Y:S01]  /*19860*/  IMAD.WIDE.U32 R2, R0, UR4, RZ ;  /* 0x0000000400027c25 */ /* 0x001fe2000f8e00ff */
[----:B------:R-:W-:-:S02]  /*19870*/  ULDC.64 UR4, c[0x0][0xae8] ;  /* 0x0002ba0000047ab9 */ /* 0x000fc40000000a00 */
[----:B------:R-:W5:Y:S01]  /*19880*/  LD.E.128 R28, desc[UR42][R28.64] ;  /* 0x0000002a1c1c7980 */ /* 0x000f62000c101d00 */
[----:B------:R-:W-:Y:S02]  /*19890*/  IMAD R0, R20, 0x60, R86 ;  /* 0x0000006014007824 */ /* 0x000fe400078e0256 */
[----:B------:R-:W-:Y:S01]  /*198a0*/  IMAD.IADD R3, R3, 0x1, R21 ;  /* 0x0000000103037824 */ /* 0x000fe200078e0215 */
[----:B------:R-:W5:Y:S01]  /*198b0*/  LD.E.128 R32, desc[UR42][R32.64] ;  /* 0x0000002a20207980 */ /* 0x000f62000c101d00 */
[----:B------:R-:W-:Y:S02]  /*198c0*/  IMAD.IADD R36, R91, 0x1, R0 ;  /* 0x000000015b247824 */ /* 0x000fe400078e0200 */
[----:B------:R-:W-:Y:S01]  /*198d0*/  IMAD.WIDE.U32 R2, R90, UR4, R2 ;  /* 0x000000045a027c25 */ /* 0x000fe2000f8e0002 */
[----:B------:R-:W-:Y:S01]  /*198e0*/  SHF.R.S32.HI R20, RZ, 0x1f, R83 ;  /* 0x0000001fff147819 */ /* 0x000fe20000011453 */
[----:B------:R-:W-:Y:S01]  /*198f0*/  @!PT LDS RZ, [RZ] ;  /* 0x00000000fffff984 */ /* 0x000fe20000000800 */
[----:B------:R-:W-:Y:S01]  /*19900*/  @!PT LDS RZ, [RZ] ;  /* 0x00000000fffff984 */ /* 0x000fe20000000800 */
[----:B------:R-:W-:Y:S01]  /*19910*/  @!PT LDS RZ, [RZ] ;  /* 0x00000000fffff984 */ /* 0x000fe20000000800 */
[----:B------:R-:W-:Y:S01]  /*19920*/  @!PT LDS RZ, [RZ] ;  /* 0x00000000fffff984 */ /* 0x000fe20000000800 */
[----:B------:R0:W-:Y:S06]  /*19930*/  MEMBAR.ALL.CTA ;  /* 0x0000000000007992 */ /* 0x0001ec0000008000 */
[----:B0-----:R-:W0:Y:S01]  /*19940*/  FENCE.VIEW.ASYNC.S ;  /* 0x00000000000073c6 */ /* 0x001e220000000000 */
[----:B-1----:R-:W-:-:S04]  /*19950*/  @P4 IMAD.HI.U32 R0, R36, R37, RZ ;  /* 0x0000002524004227 */ /* 0x002fc800078e00ff */
[----:B------:R-:W-:Y:S01]  /*19960*/  IMAD R3, R90, UR5, R3 ;  /* 0x000000055a037c24 */ /* 0x000fe2000f8e0203 */
[----:B------:R-:W-:Y:S01]  /*19970*/  ULDC.64 UR4, c[0x0][0xaf0] ;  /* 0x0002bc0000047ab9 */ /* 0x000fe20000000a00 */
[----:B------:R-:W-:Y:S01]  /*19980*/  IMAD.MOV.U32 R21, RZ, RZ, R36 ;  /* 0x000000ffff157224 */ /* 0x000fe200078e0024 */
[----:B---3--:R-:W-:Y:S01]  /*19990*/  @P4 SHF.R.U32.HI R21, RZ, R39, R0 ;  /* 0x00000027ff154219 */ /* 0x008fe20000011600 */
[----:B------:R-:W-:Y:S02]  /*199a0*/  IMAD R20, R20, UR4, RZ ;  /* 0x0000000414147c24 */ /* 0x000fe4000f8e02ff */
[----:B------:R-:W-:Y:S01]  /*199b0*/  IMAD.WIDE.U32 R2, R83, UR4, R2 ;  /* 0x0000000453027c25 */ /* 0x000fe2000f8e0002 */
[----:B------:R-:W-:-:S03]  /*199c0*/  SHF.R.S32.HI R0, RZ, 0x1f, R21 ;  /* 0x0000001fff007819 */ /* 0x000fc60000011415 */
[----:B------:R-:W-:Y:S01]  /*199d0*/  IMAD R37, R83, UR5, R20 ;  /* 0x0000000553257c24 */ /* 0x000fe2000f8e0214 */
[----:B------:R-:W-:Y:S01]  /*199e0*/  ULDC.64 UR4, c[0x0][0xae0] ;  /* 0x0002b80000047ab9 */ /* 0x000fe20000000a00 */
[----:B------:R-:W-:Y:S02]  /*199f0*/  IMAD.MOV R39, RZ, RZ, -R21 ;  /* 0x000000ffff277224 */ /* 0x000fe400078e0a15 */
[----:B------:R-:W-:Y:S02]  /*19a00*/  IMAD.IADD R3, R3, 0x1, R37 ;  /* 0x0000000103037824 */ /* 0x000fe400078e0225 */
[----:B------:R-:W-:Y:S02]  /*19a10*/  IMAD R0, R0, UR4, RZ ;  /* 0x0000000400007c24 */ /* 0x000fe4000f8e02ff */
[----:B------:R-:W-:Y:S02]  /*19a20*/  IMAD R37, R82, R39, R36 ;  /* 0x0000002752257224 */ /* 0x000fe400078e0224 */
[----:B------:R-:W-:-:S02]  /*19a30*/  IMAD R39, R21, UR5, R0 ;  /* 0x0000000515277c24 */ /* 0x000fc4000f8e0200 */
[----:B------:R-:W-:Y:S01]  /*19a40*/  IMAD.WIDE.U32 R2, R21, UR4, R2 ;  /* 0x0000000415027c25 */ /* 0x000fe2000f8e0002 */
[----:B------:R-:W-:Y:S01]  /*19a50*/  SHF.R.S32.HI R0, RZ, 0x1f, R37 ;  /* 0x0000001fff007819 */ /* 0x000fe20000011425 */
[----:B------:R-:W-:Y:S02]  /*19a60*/  ULDC.64 UR4, c[0x0][0xad8] ;  /* 0x0002b60000047ab9 */ /* 0x000fe40000000a00 */
[----:B------:R-:W-:Y:S02]  /*19a70*/  IMAD.IADD R3, R3, 0x1, R39 ;  /* 0x0000000103037824 */ /* 0x000fe400078e0227 */
        /* <DEDUP_REMOVED lines=10> */
[----:B0-----:R0:W1:Y:S01]  /*19b20*/  SHFL.IDX PT, R20, R40, RZ, 0x1c1f ;  /* 0x001c1fff28147589 */ /* 0x00106200000e0000 */
[----:B------:R0:W-:Y:S03]  /*19b30*/  SYNCS.ARRIVE.TRANS64.RED.A1T0 RZ, [R0+URZ], RZ ;  /* 0x000000ff00ff79a7 */ /* 0x0001e6000810043f */
[----:B------:R0:W2:Y:S01]  /*19b40*/  SHFL.IDX PT, R21, R41, RZ, 0x1c1f ;  /* 0x001c1fff29157589 */ /* 0x0000a200000e0000 */
[----:B------:R-:W-:Y:S05]  /*19b50*/  @P0 BRA `(.L_x_1307) ;  /* 0x0000000000300947 */ /* 0x000fea0003800000 */
[----:B------:R-:W-:Y:S02]  /*19b60*/  ULDC UR4, c[0x0][0xac8] ;  /* 0x0002b20000047ab9 */ /* 0x000fe40000000800 */
[----:B-----5:R-:W-:Y:S02]  /*19b70*/  ISETP.GE.AND P1, PT, R45, UR4, PT ;  /* 0x000000042d007c0c */ /* 0x020fe4000bf26270 */
[----:B------:R-:W-:Y:S02]  /*19b80*/  ISETP.GE.AND P2, PT, R42, UR4, PT ;  /* 0x000000042a007c0c */ /* 0x000fe4000bf46270 */
[----:B------:R-:W-:-:S09]  /*19b90*/  ISETP.GE.AND P0, PT, R81, UR4, PT ;  /* 0x0000000451007c0c */ /* 0x000fd2000bf06270 */
[-C--:B-1----:R-:W-:Y:S02]  /*19ba0*/  @!P1 LEA R36, P3, R45, R20.reuse, 0x1 ;  /* 0x000000142d249211 */ /* 0x082fe400078608ff */
[C---:B------:R-:W-:Y:S02]  /*19bb0*/  @!P2 LEA R38, P4, R42.reuse, R20, 0x1 ;  /* 0x000000142a26a211 */ /* 0x040fe400078808ff */
[----:B--2---:R-:W-:Y:S01]  /*19bc0*/  @!P0 IMAD.WIDE R2, R81, 0x2, R20 ;  /* 0x0000000251028825 */ /* 0x004fe200078e0214 */
[-C--:B------:R-:W-:Y:S02]  /*19bd0*/  @!P1 LEA.HI.X R37, R45, R21.reuse, R46, 0x1, P3 ;  /* 0x000000152d259211 */ /* 0x080fe400018f0c2e */
[----:B------:R-:W-:Y:S02]  /*19be0*/  @!P2 LEA.HI.X R39, R42, R21, R44, 0x1, P4 ;  /* 0x000000152a27a211 */ /* 0x000fe400020f0c2c */
[----:B------:R3:W-:Y:S04]  /*19bf0*/  @!P0 ST.E.128 desc[UR42][R2.64], R4 ;  /* 0x0000000402008985 */ /* 0x0007e8000c101d2a */
[----:B------:R3:W-:Y:S04]  /*19c00*/  @!P1 ST.E.128 desc[UR42][R36.64], R12 ;  /* 0x0000000c24009985 */ /* 0x0007e8000c101d2a */
[----:B------:R3:W-:Y:S02]  /*19c10*/  @!P2 ST.E.128 desc[UR42][R38.64], R28 ;  /* 0x0000001c2600a985 */ /* 0x0007e4000c101d2a */
.L_x_1307:
[----:B------:R-:W-:Y:S05]  /*19c20*/  BSYNC B1 ;  /* 0x0000000000017941 */ /* 0x000fea0003800000 */
.L_x_1306:
[----:B---3--:R-:W-:Y:S01]  /*19c30*/  VIADD R3, R43, 0x60 ;  /* 0x000000602b037836 */ /* 0x008fe20000000000 */
[----:B-----5:R3:W4:Y:S04]  /*19c40*/  SHFL.IDX PT, R5, R41, 0x1, 0x1c1f ;  /* 0x003c1f0029057f89 */ /* 0x02072800000e0000 */
        /* <DEDUP_REMOVED lines=17> */
.L_x_1305:
[----:B0-----:R-:W0:Y:S01]  /*19d60*/  @P4 LDC R4, c[0x0][0xbec] ;  /* 0x0002fb00ff044b82 */ /* 0x001e220000000800 */
[----:B------:R-:W-:Y:S01]  /*19d70*/  ULDC.64 UR4, c[0x0][0xb08] ;  /* 0x0002c20000047ab9 */ /* 0x000fe20000000a00 */
[----:B------:R-:W-:Y:S01]  /*19d80*/  ULDC.64 UR6, c[0x0][0xb30] ;  /* 0x0002cc0000067ab9 */ /* 0x000fe20000000a00 */
[----:B------:R-:W-:Y:S01]  /*19d90*/  IMAD R5, R84, UR4, RZ ;  /* 0x0000000454057c24 */ /* 0x000fe2000f8e02ff */
[----:B------:R-:W-:Y:S01]  /*19da0*/  ISETP.GE.AND P0, PT, R9, R80, PT ;  /* 0x000000500900720c */ /* 0x000fe20003f06270 */
[C---:B------:R-:W-:Y:S01]  /*19db0*/  IMAD.WIDE.U32 R2, R0.reuse, UR4, RZ ;  /* 0x0000000400027c25 */ /* 0x040fe2000f8e00ff */
[----:B------:R-:W-:Y:S02]  /*19dc0*/  BSSY B1, `(.L_x_1309) ;  /* 0x0000073000017945 */ /* 0x000fe40003800000 */
[----:B------:R-:W1:Y:S01]  /*19dd0*/  @P4 LDC R13, c[0x0][0xbf0] ;  /* 0x0002fc00ff0d4b82 */ /* 0x000e620000000800 */
[----:B------:R-:W-:Y:S01]  /*19de0*/  IMAD R5, R0, UR5, R5 ;  /* 0x0000000500057c24 */ /* 0x000fe2000f8e0205 */
[----:B------:R-:W-:Y:S01]  /*19df0*/  ULDC.64 UR4, c[0x0][0xb38] ;  /* 0x0002ce0000047ab9 */ /* 0x000fe20000000a00 */
[----:B------:R-:W-:Y:S01]  /*19e00*/  SHF.R.S32.HI R0, RZ, 0x1f, R83 ;  /* 0x0000001fff007819 */ /* 0x000fe20000011453 */
[----:B------:R-:W-:-:S02]  /*19e10*/  VIADD R84, R23, 0x8 ;  /* 0x0000000817547836 */ /* 0x000fc40000000000 */
[----:B------:R-:W-:Y:S02]  /*19e20*/  IMAD.IADD R3, R3, 0x1, R5 ;  /* 0x0000000103037824 */ /* 0x000fe400078e0205 */
[----:B------:R-:W-:Y:S01]  /*19e30*/  IMAD.MOV.U32 R5, RZ, RZ, R15 ;  /* 0x000000ffff057224 */ /* 0x000fe200078e000f */
[----:B------:R-:W-:Y:S01]  /*19e40*/  SHF.R.S32.HI R85, RZ, 0x1f, R84 ;  /* 0x0000001fff557819 */ /* 0x000fe20000011454 */
[----:B------:R-:W-:-:S04]  /*19e50*/  IMAD.WIDE.U32 R2, R90, UR4, R2 ;  /* 0x000000045a027c25 */ /* 0x000fc8000f8e0002 */
[----:B------:R-:W-:Y:S01]  /*19e60*/  IMAD R3, R90, UR5, R3 ;  /* 0x000000055a037c24 */ /* 0x000fe2000f8e0203 */
[----:B------:R-:W-:Y:S01]  /*19e70*/  ULDC.64 UR4, c[0x0][0xb40] ;  /* 0x0002d00000047ab9 */ /* 0x000fe20000000a00 */
[----:B0-----:R-:W-:-:S04]  /*19e80*/  @P4 IMAD.HI.U32 R4, R15, R4, RZ ;  /* 0x000000040f044227 */ /* 0x001fc800078e00ff */
[----:B------:R-:W-:Y:S02]  /*19e90*/  IMAD R0, R0, UR4, RZ ;  /* 0x0000000400007c24 */ /* 0x000fe4000f8e02ff */
[----:B------:R-:W-:Y:S01]  /*19ea0*/  IMAD.WIDE.U32 R2, R83, UR4, R2 ;  /* 0x0000000453027c25 */ /* 0x000fe2000f8e0002 */
[----:B-1----:R-:W-:-:S03]  /*19eb0*/  @P4 SHF.R.U32.HI R5, RZ, R13, R4 ;  /* 0x0000000dff054219 */ /* 0x002fc60000011604 */
[----:B------:R-:W-:Y:S01]  /*19ec0*/  IMAD R7, R83, UR5, R0 ;  /* 0x0000000553077c24 */ /* 0x000fe2000f8e0200 */
[----:B------:R-:W-:Y:S01]  /*19ed0*/  ULDC.64 UR4, c[0x0][0xb48] ;  /* 0x0002d20000047ab9 */ /* 0x000fe20000000a00 */
[----:B------:R-:W-:Y:S01]  /*19ee0*/  SHF.R.S32.HI R0, RZ, 0x1f, R5 ;  /* 0x0000001fff007819 */ /* 0x000fe20000011405 */
[----:B------:R-:W-:Y:S01]  /*19ef0*/  VIADD R4, R16, 0x19c20 ;  /* 0x00019c2010047836 */ /* 0x000fe20000000000 */
[----:B------:R-:W-:Y:S01]  /*19f00*/  SHF.R.S32.HI R83, RZ, 0x1f, R23 ;  /* 0x0000001fff537819 */ /* 0x000fe20000011417 */
[----:B------:R-:W-:Y:S02]  /*19f10*/  IMAD.IADD R3, R3, 0x1, R7 ;  /* 0x0000000103037824 */ /* 0x000fe400078e0207 */
[----:B------:R-:W-:Y:S01]  /*19f20*/  IMAD.MOV R7, RZ, RZ, -R5 ;  /* 0x000000ffff077224 */ /* 0x000fe200078e0a05 */
[----:B------:R-:W-:Y:S01]  /*19f30*/  PRMT R4, RZ, 0x654, R4 ;  /* 0x00000654ff047816 */ /* 0x000fe20000000004 */
[----:B------:R-:W-:-:S03]  /*19f40*/  IMAD.WIDE.U32 R2, R88, UR4, R2 ;  /* 0x0000000458027c25 */ /* 0x000fc6000f8e0002 */
[----:B------:R0:W-:Y:S01]  /*19f50*/  SYNCS.ARRIVE.TRANS64.RED.A1T0 RZ, [R4+URZ], RZ ;  /* 0x000000ff04ff79a7 */ /* 0x0001e2000810043f */
        /* <DEDUP_REMOVED lines=13> */
[C---:B------:R-:W-:Y:S01]  /*1a030*/  LEA R28, P1, R2.reuse, UR4, 0x2 ;  /* 0x00000004021c7c11 */ /* 0x040fe2000f8210ff */
[C---:B------:R-:W-:Y:S02]  /*1a040*/  VIADD R86, R23.reuse, 0x10 ;  /* 0x0000001017567836 */ /* 0x040fe40000000000 */
[C---:B------:R-:W-:Y:S01]  /*1a050*/  VIADD R88, R23.reuse, 0x18 ;  /* 0x0000001817587836 */ /* 0x040fe20000000000 */
[----:B------:R-:W-:Y:S01]  /*1a060*/  LEA.HI.X R30, R2, UR5, R3, 0x2, P1 ;  /* 0x00000005021e7c11 */ /* 0x000fe200088f1403 */
[C---:B------:R-:W-:Y:S01]  /*1a070*/  VIADD R90, R23.reuse, 0x20 ;  /* 0x00000020175a7836 */ /* 0x040fe20000000000 */
[----:B------:R0:W1:Y:S01]  /*1a080*/  SHFL.IDX PT, R81, R28, RZ, 0x1c1f ;  /* 0x001c1fff1c517589 */ /* 0x00006200000e0000 */
[C---:B------:R-:W-:Y:S01]  /*1a090*/  VIADD R26, R23.reuse, 0x28 ;  /* 0x00000028171a7836 */ /* 0x040fe20000000000 */
[----:B------:R-:W-:Y:S01]  /*1a0a0*/  SHF.R.S32.HI R87, RZ, 0x1f, R86 ;  /* 0x0000001fff577819 */ /* 0x000fe20000011456 */
[C---:B------:R-:W-:Y:S01]  /*1a0b0*/  VIADD R24, R23.reuse, 0x30 ;  /* 0x0000003017187836 */ /* 0x040fe20000000000 */
[----:B------:R0:W2:Y:S01]  /*1a0c0*/  SHFL.IDX PT, R82, R30, RZ, 0x1c1f ;  /* 0x001c1fff1e527589 */ /* 0x0000a200000e0000 */
[C---:B------:R-:W-:Y:S01]  /*1a0d0*/  VIADD R20, R23.reuse, 0x38 ;  /* 0x0000003817147836 */ /* 0x040fe20000000000 */
[----:B------:R-:W-:Y:S01]  /*1a0e0*/  SHF.R.S32.HI R89, RZ, 0x1f, R88 ;  /* 0x0000001fff597819 */ /* 0x000fe20000011458 */
        /* <DEDUP_REMOVED lines=10> */
[----:B------:R-:W-:Y:S01]  /*1a190*/  VIADD R94, R23, 0x50 ;  /* 0x00000050175e7836 */ /* 0x000fe20000000000 */
[----:B------:R-:W-:-:S02]  /*1a1a0*/  SHF.R.S32.HI R21, RZ, 0x1f, R0 ;  /* 0x0000001fff157819 */ /* 0x000fc40000011400 */
[----:B------:R-:W-:Y:S02]  /*1a1b0*/  SHF.R.S32.HI R93, RZ, 0x1f, R93 ;  /* 0x0000001fff5d7819 */ /* 0x000fe4000001145d */
[----:B------:R-:W-:Y:S01]  /*1a1c0*/  SHF.R.S32.HI R95, RZ, 0x1f, R95 ;  /* 0x0000001fff5f7819 */ /* 0x000fe2000001145f */
[----:B0-----:R-:W-:Y:S06]  /*1a1d0*/  @P0 BRA `(.L_x_1310) ;  /* 0x0000000000c40947 */ /* 0x001fec0003800000 */
[----:B------:R-:W-:Y:S02]  /*1a1e0*/  ULDC UR4, c[0x0][0xac8] ;  /* 0x0002b20000047ab9 */ /* 0x000fe40000000800 */
[----:B------:R-:W-:Y:S02]  /*1a1f0*/  ISETP.GE.AND P2, PT, R23, UR4, PT ;  /* 0x0000000417007c0c */ /* 0x000fe4000bf46270 */
[----:B------:R-:W-:Y:S02]  /*1a200*/  ISETP.GE.AND P4, PT, R84, UR4, PT ;  /* 0x0000000454007c0c */ /* 0x000fe4000bf86270 */
[----:B------:R-:W-:Y:S02]  /*1a210*/  ISETP.GE.AND P3, PT, R86, UR4, PT ;  /* 0x0000000456007c0c */ /* 0x000fe4000bf66270 */
[----:B------:R-:W-:-:S07]  /*1a220*/  ISETP.GE.AND P0, PT, R88, UR4, PT ;  /* 0x0000000458007c0c */ /* 0x000fce000bf06270 */
[CC--:B-1----:R-:W-:Y:S02]  /*1a230*/  @!P2 LEA R4, P1, R23.reuse, R81.reuse, 0x2 ;  /* 0x000000511704a211 */ /* 0x0c2fe400078210ff */
[----:B------:R-:W-:Y:S02]  /*1a240*/  @!P4 LEA R6, P6, R84, R81, 0x2 ;  /* 0x000000515406c211 */ /* 0x000fe400078c10ff */
[-C--:B--2---:R-:W-:Y:S02]  /*1a250*/  @!P2 LEA.HI.X R5, R23, R82.reuse, R83, 0x2, P1 ;  /* 0x000000521705a211 */ /* 0x084fe400008f1453 */
[----:B------:R-:W-:Y:S02]  /*1a260*/  ISETP.GE.AND P1, PT, R90, UR4, PT ;  /* 0x000000045a007c0c */ /* 0x000fe4000bf26270 */
[----:B------:R-:W-:Y:S01]  /*1a270*/  @!P4 LEA.HI.X R7, R84, R82, R85, 0x2, P6 ;  /* 0x000000525407c211 */ /* 0x000fe200030f1455 */
[----:B------:R-:W-:Y:S01]  /*1a280*/  @!P2 ST.E.64 desc[UR42][R4.64], R36 ;  /* 0x000000240400a985 */ /* 0x000fe2000c101b2a */
[----:B------:R-:W-:-:S02]  /*1a290*/  ISETP.GE.AND P2, PT, R26, UR4, PT ;  /* 0x000000041a007c0c */ /* 0x000fc4000bf46270 */
[-C--:B------:R-:W-:Y:S01]  /*1a2a0*/  @!P3 LEA R2, P5, R86, R81.reuse, 0x2 ;  /* 0x000000515602b211 */ /* 0x080fe200078a10ff */
[----:B------:R-:W-:Y:S01]  /*1a2b0*/  @!P4 ST.E.64 desc[UR42][R6.64], R38 ;  /* 0x000000260600c985 */ /* 0x000fe2000c101b2a */
[----:B------:R-:W-:Y:S02]  /*1a2c0*/  ISETP.GE.AND P4, PT, R24, UR4, PT ;  /* 0x0000000418007c0c */ /* 0x000fe4000bf86270 */
[-C--:B------:R-:W-:Y:S02]  /*1a2d0*/  @!P3 LEA.HI.X R3, R86, R82.reuse, R87, 0x2, P5 ;  /* 0x000000525603b211 */ /* 0x080fe400028f1457 */
[-C--:B------:R-:W-:Y:S02]  /*1a2e0*/  @!P0 LEA R8, P6, R88, R81.reuse, 0x2 ;  /* 0x0000005158088211 */ /* 0x080fe400078c10ff */
[----:B------:R-:W-:Y:S01]  /*1a2f0*/  @!P1 LEA R14, P5, R90, R81, 0x2 ;  /* 0x000000515a0e9211 */ /* 0x000fe200078a10ff */
[----:B------:R0:W-:Y:S01]  /*1a300*/  @!P3 ST.E.64 desc[UR42][R2.64], R44 ;  /* 0x0000002c0200b985 */ /* 0x0001e2000c101b2a */
[----:B------:R-:W-:-:S02]  /*1a310*/  @!P0 LEA.HI.X R9, R88, R82, R89, 0x2, P6 ;  /* 0x0000005258098211 */ /* 0x000fc400030f1459 */
[----:B------:R-:W-:Y:S02]  /*1a320*/  ISETP.GE.AND P3, PT, R20, UR4, PT ;  /* 0x0000000414007c0c */ /* 0x000fe4000bf66270 */
[----:B------:R-:W-:Y:S01]  /*1a330*/  @!P2 LEA R12, P6, R26, R81, 0x2 ;  /* 0x000000511a0ca211 */ /* 0x000fe200078c10ff */
[----:B------:R-:W-:Y:S01]  /*1a340*/  @!P0 ST.E.64 desc[UR42][R8.64], R46 ;  /* 0x0000002e08008985 */ /* 0x000fe2000c101b2a */
[-C--:B------:R-:W-:Y:S02]  /*1a350*/  @!P1 LEA.HI.X R15, R90, R82.reuse, R91, 0x2, P5 ;  /* 0x000000525a0f9211 */ /* 0x080fe400028f145b */
[----:B------:R-:W-:Y:S02]  /*1a360*/  @!P2 LEA.HI.X R13, R26, R82, R31, 0x2, P6 ;  /* 0x000000521a0da211 */ /* 0x000fe400030f141f */
[----:B------:R-:W-:Y:S01]  /*1a370*/  ISETP.GE.AND P0, PT, R10, UR4, PT ;  /* 0x000000040a007c0c */ /* 0x000fe2000bf06270 */
[----:B------:R-:W-:Y:S01]  /*1a380*/  @!P1 ST.E.64 desc[UR42][R14.64], R52 ;  /* 0x000000340e009985 */ /* 0x000fe2000c101b2a */
[----:B------:R-:W-:-:S02]  /*1a390*/  ISETP.GE.AND P5, PT, R0, UR4, PT ;  /* 0x0000000400007c0c */ /* 0x000fc4000bfa6270 */
[-C--:B0-----:R-:W-:Y:S01]  /*1a3a0*/  @!P4 LEA R2, P1, R24, R81.reuse, 0x2 ;  /* 0x000000511802c211 */ /* 0x081fe200078210ff */
[----:B------:R0:W-:Y:S01]  /*1a3b0*/  @!P2 ST.E.64 desc[UR42][R12.64], R54 ;  /* 0x000000360c00a985 */ /* 0x0001e2000c101b2a */
[----:B------:R-:W-:Y:S02]  /*1a3c0*/  ISETP.GE.AND P2, PT, R94, UR4, PT ;  /* 0x000000045e007c0c */ /* 0x000fe4000bf46270 */
[----:B------:R-:W-:Y:S02]  /*1a3d0*/  @!P4 LEA.HI.X R3, R24, R82, R29, 0x2, P1 ;  /* 0x000000521803c211 */ /* 0x000fe400008f141d */
[----:B------:R-:W-:Y:S02]  /*1a3e0*/  ISETP.GE.AND P1, PT, R92, UR4, PT ;  /* 0x000000045c007c0c */ /* 0x000fe4000bf26270 */
[-C--:B------:R-:W-:Y:S01]  /*1a3f0*/  @!P3 LEA R6, P6, R20, R81.reuse, 0x2 ;  /* 0x000000511406b211 */ /* 0x080fe200078c10ff */
[----:B------:R3:W-:Y:S01]  /*1a400*/  @!P4 ST.E.64 desc[UR42][R2.64], R60 ;  /* 0x0000003c0200c985 */ /* 0x0007e2000c101b2a */
[----:B------:R-:W-:-:S02]  /*1a410*/  @!P0 LEA R4, P4, R10, R81, 0x2 ;  /* 0x000000510a048211 */ /* 0x000fc400078810ff */
[-C--:B------:R-:W-:Y:S02]  /*1a420*/  @!P3 LEA.HI.X R7, R20, R82.reuse, R27, 0x2, P6 ;  /* 0x000000521407b211 */ /* 0x080fe400030f141b */
[-C--:B------:R-:W-:Y:S02]  /*1a430*/  @!P0 LEA.HI.X R5, R10, R82.reuse, R25, 0x2, P4 ;  /* 0x000000520a058211 */ /* 0x080fe400020f1419 */
[-C--:B0-----:R-:W-:Y:S01]  /*1a440*/  @!P2 LEA R12, P4, R94, R81.reuse, 0x2 ;  /* 0x000000515e0ca211 */ /* 0x081fe200078810ff */
[----:B------:R3:W-:Y:S01]  /*1a450*/  @!P3 ST.E.64 desc[UR42][R6.64], R62 ;  /* 0x0000003e0600b985 */ /* 0x0007e2000c101b2a */
[-C--:B------:R-:W-:Y:S02]  /*1a460*/  @!P5 LEA R8, P3, R0, R81.reuse, 0x2 ;  /* 0x000000510008d211 */ /* 0x080fe400078610ff */
[----:B------:R-:W-:Y:S01]  /*1a470*/  @!P1 LEA R14, P6, R92, R81, 0x2 ;  /* 0x000000515c0e9211 */ /* 0x000fe200078c10ff */
[----:B------:R3:W-:Y:S01]  /*1a480*/  @!P0 ST.E.64 desc[UR42][R4.64], R68 ;  /* 0x0000004404008985 */ /* 0x0007e2000c101b2a */
[----:B------:R-:W-:-:S02]  /*1a490*/  @!P5 LEA.HI.X R9, R0, R82, R21, 0x2, P3 ;  /* 0x000000520009d211 */ /* 0x000fc400018f1415 */
[-C--:B------:R-:W-:Y:S02]  /*1a4a0*/  @!P2 LEA.HI.X R13, R94, R82.reuse, R95, 0x2, P4 ;  /* 0x000000525e0da211 */ /* 0x080fe400020f145f */
[----:B------:R-:W-:Y:S01]  /*1a4b0*/  @!P1 LEA.HI.X R15, R92, R82, R93, 0x2, P6 ;  /* 0x000000525c0f9211 */ /* 0x000fe200030f145d */
[----:B------:R3:W-:Y:S04]  /*1a4c0*/  @!P5 ST.E.64 desc[UR42][R8.64], R70 ;  /* 0x000000460800d985 */ /* 0x0007e8000c101b2a */
[----:B------:R3:W-:Y:S04]  /*1a4d0*/  @!P2 ST.E.64 desc[UR42][R12.64], R76 ;  /* 0x0000004c0c00a985 */ /* 0x0007e8000c101b2a */
[----:B------:R3:W-:Y:S02]  /*1a4e0*/  @!P1 ST.E.64 desc[UR42][R14.64], R78 ;  /* 0x0000004e0e009985 */ /* 0x0007e4000c101b2a */
.L_x_1310:
[----:B------:R-:W-:Y:S05]  /*1a4f0*/  BSYNC B1 ;  /* 0x0000000000017941 */ /* 0x000fea0003800000 */
.L_x_1309:
[----:B------:R-:W-:Y:S01]  /*1a500*/  ISETP.GE.AND P0, PT, R11, R80, PT ;  /* 0x000000500b00720c */ /* 0x000fe20003f06270 */
[----:B------:R-:W0:Y:S04]  /*1a510*/  SHFL.IDX PT, R30, R30, 0x1, 0x1c1f ;  /* 0x003c1f001e1e7f89 */ /* 0x000e2800000e0000 */
[----:B------:R4:W0:Y:S08]  /*1a520*/  SHFL.IDX PT, R37, R28, 0x1, 0x1c1f ;  /* 0x003c1f001c257f89 */ /* 0x00083000000e0000 */
[----:B----4-:R-:W-:Y:S05]  /*1a530*/  @P0 BRA `(.L_x_1308) ;  /* 0x0000000c00840947 */ /* 0x010fea0003800000 */
[----:B------:R-:W-:Y:S02]  /*1a540*/  ULDC UR4, c[0x0][0xac8] ;  /* 0x0002b20000047ab9 */ /* 0x000fe40000000800 */
[----:B------:R-:W-:Y:S02]  /*1a550*/  ISETP.GE.AND P5, PT, R84, UR4, PT ;  /* 0x0000000454007c0c */ /* 0x000fe4000bfa6270 */
[----:B------:R-:W-:Y:S02]  /*1a560*/  ISETP.GE.AND P3, PT, R23, UR4, PT ;  /* 0x0000000417007c0c */ /* 0x000fe4000bf66270 */
[----:B------:R-:W-:Y:S02]  /*1a570*/  ISETP.GE.AND P4, PT, R86, UR4, PT ;  /* 0x0000000456007c0c */ /* 0x000fe4000bf86270 */
[----:B------:R-:W-:Y:S02]  /*1a580*/  ISETP.GE.AND P0, PT, R88, UR4, PT ;  /* 0x0000000458007c0c */ /* 0x000fe4000bf06270 */
[----:B------:R-:W-:-:S05]  /*1a590*/  ISETP.GE.AND P1, PT, R90, UR4, PT ;  /* 0x000000045a007c0c */ /* 0x000fca000bf26270 */
[----:B0--3--:R-:W-:-:S04]  /*1a5a0*/  @!P5 LEA R2, P2, R84, R37, 0x2 ;  /* 0x000000255402d211 */ /* 0x009fc800078410ff */
[-C--:B------:R-:W-:Y:S02]  /*1a5b0*/  @!P5 LEA.HI.X R3, R84, R30.reuse, R85, 0x2, P2 ;  /* 0x0000001e5403d211 */ /* 0x080fe400010f1455 */
[CC--:B------:R-:W-:Y:S02]  /*1a5c0*/  @!P3 LEA R6, P2, R23.reuse, R37.reuse, 0x2 ;  /* 0x000000251706b211 */ /* 0x0c0fe400078410ff */
        /* <DEDUP_REMOVED lines=9> */
[-C--:B------:R-:W-:Y:S01]  /*1a660*/  @!P1 LEA R12, P6, R90, R37.reuse, 0x2 ;  /* 0x000000255a0c9211 */ /* 0x080fe200078c10ff */
[----:B------:R3:W-:Y:S01]  /*1a670*/  @!P4 ST.E.64 desc[UR42][R4.64], R48 ;  /* 0x000000300400c985 */ /* 0x0007e2000c101b2a */
[----:B------:R-:W-:Y:S02]  /*1a680*/  ISETP.GE.AND P5, PT, R20, UR4, PT ;  /* 0x0000000414007c0c */ /* 0x000fe4000bfa6270 */
[----:B------:R-:W-:Y:S01]  /*1a690*/  @!P1 LEA.HI.X R13, R90, R30, R91, 0x2, P6 ;  /* 0x0000001e5a0d9211 */ /* 0x000fe200030f145b */
[----:B------:R4:W-:Y:S01]  /*1a6a0*/  @!P0 ST.E.64 desc[UR42][R8.64], R50 ;  /* 0x0000003208008985 */ /* 0x0009e2000c101b2a */
[----:B------:R-:W-:-:S02]  /*1a6b0*/  @!P2 LEA R14, P6, R26, R37, 0x2 ;  /* 0x000000251a0ea211 */ /* 0x000fc400078c10ff */
[----:B------:R-:W-:Y:S01]  /*1a6c0*/  ISETP.GE.AND P4, PT, R10, UR4, PT ;  /* 0x000000040a007c0c */ /* 0x000fe2000bf86270 */
[----:B------:R4:W-:Y:S01]  /*1a6d0*/  @!P1 ST.E.64 desc[UR42][R12.64], R56 ;  /* 0x000000380c009985 */ /* 0x0009e2000c101b2a */
[-C--:B------:R-:W-:Y:S02]  /*1a6e0*/  @!P2 LEA.HI.X R15, R26, R30.reuse, R31, 0x2, P6 ;  /* 0x0000001e1a0fa211 */ /* 0x080fe400030f141f */
[----:B------:R-:W-:Y:S02]  /*1a6f0*/  @!P3 LEA R28, P6, R24, R37, 0x2 ;  /* 0x00000025181cb211 */ /* 0x000fe400078c10ff */
[----:B------:R-:W-:Y:S01]  /*1a700*/  ISETP.GE.AND P0, PT, R0, UR4, PT ;  /* 0x0000000400007c0c */ /* 0x000fe2000bf06270 */
[----:B------:R4:W-:Y:S01]  /*1a710*/  @!P2 ST.E.64 desc[UR42][R14.64], R58 ;  /* 0x0000003a0e00a985 */ /* 0x0009e2000c101b2a */
[----:B------:R-:W-:Y:S02]  /*1a720*/  ISETP.GE.AND P1, PT, R94, UR4, PT ;  /* 0x000000045e007c0c */ /* 0x000fe4000bf26270 */
[----:B------:R-:W-:-:S02]  /*1a730*/  @!P3 LEA.HI.X R29, R24, R30, R29, 0x2, P6 ;  /* 0x0000001e181db211 */ /* 0x000fc400030f141d */
[----:B0-----:R-:W-:-:S03]  /*1a740*/  @!P5 LEA R6, P6, R20, R37, 0x2 ;  /* 0x000000251406d211 */ /* 0x001fc600078c10ff */
[----:B------:R4:W-:Y:S01]  /*1a750*/  @!P3 ST.E.64 desc[UR42][R28.64], R64 ;  /* 0x000000401c00b985 */ /* 0x0009e2000c101b2a */
[----:B------:R-:W-:Y:S02]  /*1a760*/  @!P5 LEA.HI.X R7, R20, R30, R27, 0x2, P6 ;  /* 0x0000001e1407d211 */ /* 0x000fe400030f141b */
[----:B------:R-:W-:-:S03]  /*1a770*/  @!P4 LEA R24, P6, R10, R37, 0x2 ;  /* 0x000000250a18c211 */ /* 0x000fc600078c10ff */
[-C--:B---3--:R-:W-:Y:S01]  /*1a780*/  @!P1 LEA R4, P2, R94, R37.reuse, 0x2 ;  /* 0x000000255e049211 */ /* 0x088fe200078410ff */
[----:B------:R4:W-:Y:S01]  /*1a790*/  @!P5 ST.E.64 desc[UR42][R6.64], R66 ;  /* 0x000000420600d985 */ /* 0x0009e2000c101b2a */
[-C--:B------:R-:W-:Y:S02]  /*1a7a0*/  @!P4 LEA.HI.X R25, R10, R30.reuse, R25, 0x2, P6 ;  /* 0x0000001e0a19c211 */ /* 0x080fe400030f1419 */
[----:B------:R-:W-:Y:S02]  /*1a7b0*/  @!P0 LEA R2, P6, R0, R37, 0x2 ;  /* 0x0000002500028211 */ /* 0x000fe400078c10ff */
[-C--:B------:R-:W-:Y:S01]  /*1a7c0*/  @!P1 LEA.HI.X R5, R94, R30.reuse, R95, 0x2, P2 ;  /* 0x0000001e5e059211 */ /* 0x080fe200010f145f */
[----:B------:R4:W-:Y:S01]  /*1a7d0*/  @!P4 ST.E.64 desc[UR42][R24.64], R72 ;  /* 0x000000481800c985 */ /* 0x0009e2000c101b2a */
[----:B------:R-:W-:-:S05]  /*1a7e0*/  @!P0 LEA.HI.X R3, R0, R30, R21, 0x2, P6 ;  /* 0x0000001e00038211 */ /* 0x000fca00030f1415 */
[----:B------:R4:W-:Y:S01]  /*1a7f0*/  @!P0 ST.E.64 desc[UR42][R2.64], R74 ;  /* 0x0000004a02008985 */ /* 0x0009e2000c101b2a */
[----:B------:R-:W-:-:S03]  /*1a800*/  ISETP.GE.AND P0, PT, R92, UR4, PT ;  /* 0x000000045c007c0c */ /* 0x000fc6000bf06270 */
[----:B------:R4:W-:Y:S10]  /*1a810*/  @!P1 ST.E.64 desc[UR42][R4.64], R32 ;  /* 0x0000002004009985 */ /* 0x0009f4000c101b2a */
[----:B------:R-:W-:Y:S05]  /*1a820*/  @P0 BRA `(.L_x_1308) ;  /* 0x0000000800c80947 */ /* 0x000fea0003800000 */
[----:B----4-:R-:W-:-:S04]  /*1a830*/  LEA R2, P0, R92, R37, 0x2 ;  /* 0x000000255c027211 */ /* 0x010fc800078010ff */
[----:B------:R-:W-:-:S05]  /*1a840*/  LEA.HI.X R3, R92, R30, R93, 0x2, P0 ;  /* 0x0000001e5c037211 */ /* 0x000fca00000f145d */
[----:B------:R0:W-:Y:S01]  /*1a850*/  ST.E.64 desc[UR42][R2.64], R34 ;  /* 0x0000002202007985 */ /* 0x0001e2000c101b2a */
[----:B------:R-:W-:Y:S05]  /*1a860*/  BRA `(.L_x_1308) ;  /* 0x0000000800b87947 */ /* 0x000fea0003800000 */
.L_x_1303:
[----:B------:R-:W2:Y:S01]  /*1a870*/  LDL R7, [R1+0x5c] ;  /* 0x00005c0001077983 */ /* 0x000ea20000100800 */
[----:B------:R-:W-:Y:S01]  /*1a880*/  ULDC.64 UR4, c[0x0][0xc08] ;  /* 0x0003020000047ab9 */ /* 0x000fe20000000a00 */
[----:B------:R-:W2:Y:S01]  /*1a890*/  LDC.64 R2, c[0x0][0xc00] ;  /* 0x00030000ff027b82 */ /* 0x000ea20000000a00 */
[----:B------:R-:W-:Y:S01]  /*1a8a0*/  ISETP.NE.U32.AND P0, PT, RZ, UR4, PT ;  /* 0x00000004ff007c0c */ /* 0x000fe2000bf05070 */
[----:B------:R-:W-:Y:S01]  /*1a8b0*/  IMAD.MOV.U32 R15, RZ, RZ, RZ ;  /* 0x000000ffff0f7224 */ /* 0x000fe200078e00ff */
[----:B------:R-:W1:Y:S02]  /*1a8c0*/  S2R R6, SR_TID.X ;  /* 0x0000000000067919 */ /* 0x000e640000002100 */
[----:B------:R-:W-:Y:S01]  /*1a8d0*/  ISETP.NE.AND.EX P1, PT, RZ, UR5, PT, P0 ;  /* 0x00000005ff007c0c */ /* 0x000fe2000bf25300 */
[----:B------:R-:W-:Y:S02]  /*1a8e0*/  ULDC.64 UR4, c[0x0][0xc00] ;  /* 0x0003000000047ab9 */ /* 0x000fe40000000a00 */
[----:B------:R-:W-:-:S04]  /*1a8f0*/  ISETP.NE.U32.AND P0, PT, RZ, UR4, PT ;  /* 0x00000004ff007c0c */ /* 0x000fc8000bf05070 */
[----:B------:R-:W-:-:S06]  /*1a900*/  ISETP.NE.AND.EX P0, PT, RZ, UR5, PT, P0 ;  /* 0x00000005ff007c0c */ /* 0x000fcc000bf05300 */
[----:B------:R-:W3:Y:S01]  /*1a910*/  @P1 LDC.64 R4, c[0x0][0xc08] ;  /* 0x00030200ff041b82 */ /* 0x000ee20000000a00 */
[----:B------:R-:W-:Y:S02]  /*1a920*/  ULDC UR4, c[0x0][0xa88] ;  /* 0x0002a20000047ab9 */ /* 0x000fe40000000800 */
[----:B------:R-:W-:Y:S02]  /*1a930*/  IMAD.U32 R0, RZ, RZ, UR4 ;  /* 0x00000004ff007e24 */ /* 0x000fe4000f8e00ff */
[----:B--2---:R-:W-:-:S04]  /*1a940*/  IMAD.WIDE R2, R7, 0x4, R2 ;  /* 0x0000000407027825 */ /* 0x004fc800078e0202 */
[----:B---3--:R-:W-:Y:S01]  /*1a950*/  @P1 IMAD.WIDE R4, R7, 0x4, R4 ;  /* 0x0000000407041825 */ /* 0x008fe200078e0204 */
[----:B------:R2:W5:Y:S03]  /*1a960*/  @P0 LDG.E R15, desc[UR42][R2.64] ;  /* 0x0000002a020f0981 */ /* 0x000566000c1e1900 */
[----:B-1----:R-:W-:Y:S01]  /*1a970*/  VIADD R30, R6, 0xffffff80 ;  /* 0xffffff80061e7836 */ /* 0x002fe20000000000 */
[----:B------:R2:W5:Y:S01]  /*1a980*/  @P1 LDG.E R0, desc[UR42][R4.64] ;  /* 0x0000002a04001981 */ /* 0x000562000c1e1900 */
[----:B------:R-:W-:Y:S02]  /*1a990*/  ISETP.GT.AND P2, PT, R92, 0x1, PT ;  /* 0x000000015c00780c */ /* 0x000fe40003f44270 */
[----:B-----5:R-:W-:Y:S02]  /*1a9a0*/  SHF.R.S32.HI R24, RZ, 0x1f, R7 ;  /* 0x0000001fff187819 */ /* 0x020fe40000011407 */
[----:B------:R-:W-:Y:S01]  /*1a9b0*/  ISETP.GT.AND P3, PT, R30, 0xbf, PT ;  /* 0x000000bf1e00780c */ /* 0x000fe20003f64270 */
[----:B------:R-:W-:-:S12]  /*1a9c0*/  @P1 BRA `(.L_x_1311) ;  /* 0x0000000000101947 */ /* 0x000fd80003800000 */
[----:B------:R-:W-:Y:S05]  /*1a9d0*/  @!P0 BRA `(.L_x_1311) ;  /* 0x00000000000c8947 */ /* 0x000fea0003800000 */
[----:B--2---:R-:W2:Y:S04]  /*1a9e0*/  LDG.E R5, desc[UR42][R2.64] ;  /* 0x0000002a02057981 */ /* 0x004ea8000c1e1900 */
[----:B------:R-:W2:Y:S02]  /*1a9f0*/  LDG.E R0, desc[UR42][R2.64+0x4] ;  /* 0x0000042a02007981 */ /* 0x000ea4000c1e1900 */
[----:B--2---:R-:W-:-:S07]  /*1aa00*/  IMAD.IADD R0, R0, 0x1, -R5 ;  /* 0x0000000100007824 */ /* 0x004fce00078e0a05 */
.L_x_1311:
[----:B------:R-:W-:Y:S01]  /*1aa10*/  BSSY B1, `(.L_x_1312) ;  /* 0x0000038000017945 */ /* 0x000fe20003800000 */
[----:B------:R-:W-:Y:S02]  /*1aa20*/  SEL R25, R7, RZ, !P0 ;  /* 0x000000ff07197207 */ /* 0x000fe40004000000 */
[----:B------:R-:W-:Y:S02]  /*1aa30*/  SEL R24, R24, RZ, !P0 ;  /* 0x000000ff18187207 */ /* 0x000fe40004000000 */
[----:B------:R-:W-:Y:S01]  /*1aa40*/  SHF.R.S32.HI R20, RZ, 0x1f, R15 ;  /* 0x0000001fff147819 */ /* 0x000fe2000001140f */
[----:B------:R-:W-:Y:S06]  /*1aa50*/  @P3 BRA `(.L_x_1313) ;  /* 0x0000000000cc3947 */ /* 0x000fec0003800000 */
[----:B--2---:R-:W2:Y:S01]  /*1aa60*/  LDL R3, [R1+0xc] ;  /* 0x00000c0001037983 */ /* 0x004ea20000100800 */
[----:B------:R-:W1:Y:S02]  /*1aa70*/  LDC R29, c[0x0][0xbe8] ;  /* 0x0002fa00ff1d7b82 */ /* 0x000e640000000800 */
[----:B-1----:R-:W-:Y:S01]  /*1aa80*/  IMAD R2, R0, R29, RZ ;  /* 0x0000001d00027224 */ /* 0x002fe200078e02ff */
[----:B--2---:R-:W-:-:S04]  /*1aa90*/  IADD3 R27, R3, -0x80, R6 ;  /* 0xffffff80031b7810 */ /* 0x004fc80007ffe006 */
        /* <DEDUP_REMOVED lines=9> */
[----:B------:R-:W1:Y:S08]  /*1ab30*/  LDC.64 R2, c[0x0][0xba8] ;  /* 0x0002ea00ff027b82 */ /* 0x000e700000000a00 */
[----:B------:R-:W4:Y:S08]  /*1ab40*/  LDC.64 R8, c[0x0][R26+0x220] ;  /* 0x000088001a087b82 */ /* 0x000f300000000a00 */
[----:B------:R-:W2:Y:S08]  /*1ab50*/  LDC.64 R6, c[0x0][R26+0x218] ;  /* 0x000086001a067b82 */ /* 0x000eb00000000a00 */
[----:B------:R-:W5:Y:S08]  /*1ab60*/  LDC.64 R10, c[0x0][R26+0x228] ;  /* 0x00008a001a0a7b82 */ /* 0x000f700000000a00 */
[----:B------:R-:W0:Y:S08]  /*1ab70*/  LDC.64 R4, c[0x0][R26+0x210] ;  /* 0x000084001a047b82 */ /* 0x000e300000000a00 */
[----:B------:R-:W5:Y:S08]  /*1ab80*/  @P0 LDC R14, c[0x0][0xbec] ;  /* 0x0002fb00ff0e0b82 */ /* 0x000f700000000800 */
[----:B------:R-:W0:Y:S01]  /*1ab90*/  @P0 LDC R33, c[0x0][0xbf0] ;  /* 0x0002fc00ff210b82 */ /* 0x000e220000000800 */
[----:B----4-:R-:W-:-:S07]  /*1aba0*/  IMAD R9, R9, R25, RZ ;  /* 0x0000001909097224 */ /* 0x010fce00078e02ff */
[----:B-1----:R-:W1:Y:S01]  /*1abb0*/  @!P3 LDC R2, c[0x0][0xb50] ;  /* 0x0002d400ff02bb82 */ /* 0x002e620000000800 */
[----:B------:R-:W-:Y:S02]  /*1abc0*/  IMAD R9, R8, R24, R9 ;  /* 0x0000001808097224 */ /* 0x000fe400078e0209 */
[----:B-----5:R-:W-:-:S05]  /*1abd0*/  @P0 IMAD.HI.U32 R14, R27, R14, RZ ;  /* 0x0000000e1b0e0227 */ /* 0x020fca00078e00ff */
[----:B------:R-:W4:Y:S01]  /*1abe0*/  @!P3 LDC R3, c[0x0][0xb54] ;  /* 0x0002d500ff03bb82 */ /* 0x000f220000000800 */
[----:B0-----:R-:W-:Y:S01]  /*1abf0*/  @P0 SHF.R.U32.HI R21, RZ, R33, R14 ;  /* 0x00000021ff150219 */ /* 0x001fe2000001160e */
        /* <DEDUP_REMOVED lines=8> */
[----:B------:R-:W-:-:S04]  /*1ac80*/  IMAD.WIDE.U32 R6, R10, R33, RZ ;  /* 0x000000210a067225 */ /* 0x000fc800078e00ff */
[----:B------:R-:W-:Y:S02]  /*1ac90*/  IMAD R11, R11, R33, RZ ;  /* 0x000000210b0b7224 */ /* 0x000fe400078e02ff */
[----:B------:R-:W-:Y:S01]  /*1aca0*/  IMAD R9, R29, R8, R27 ;  /* 0x000000081d097224 */ /* 0x000fe200078e021b */
[----:B------:R-:W-:Y:S01]  /*1acb0*/  IADD3.X R8, R14, R13, R20, P0, P1 ;  /* 0x0000000d0e087210 */ /* 0x000fe200007e2414 */
[----:B------:R-:W-:Y:S01]  /*1acc0*/  IMAD.IADD R7, R11, 0x1, R7 ;  /* 0x000000010b077824 */ /* 0x000fe200078e0207 */
[----:B------:R-:W-:Y:S01]  /*1acd0*/  IADD3 R6, P0, P1, R21, R12, R6 ;  /* 0x0000000c15067210 */ /* 0x000fe2000791e006 */
[----:B------:R-:W-:Y:S01]  /*1ace0*/  IMAD R5, R5, R9, RZ ;  /* 0x0000000905057224 */ /* 0x000fe200078e02ff */
[----:B------:R-:W-:Y:S02]  /*1acf0*/  SHF.R.S32.HI R21, RZ, 0x1f, R21 ;  /* 0x0000001fff157819 */ /* 0x000fe40000011415 */
[----:B------:R-:W-:Y:S02]  /*1ad00*/  SHF.R.S32.HI R11, RZ, 0x1f, R9 ;  /* 0x0000001fff0b7819 */ /* 0x000fe40000011409 */
[----:B------:R-:W-:-:S03]  /*1ad10*/  IADD3.X R7, R21, R8, R7, P0, P1 ;  /* 0x0000000815077210 */ /* 0x000fc600007e2407 */
[C---:B------:R-:W-:Y:S02]  /*1ad20*/  IMAD R11, R4.reuse, R11, R5 ;  /* 0x0000000b040b7224 */ /* 0x040fe400078e0205 */
[----:B------:R-:W-:-:S04]  /*1ad30*/  IMAD.WIDE.U32 R4, R4, R9, R6 ;  /* 0x0000000904047225 */ /* 0x000fc800078e0006 */
[----:B------:R-:W-:Y:S01]  /*1ad40*/  IMAD.IADD R5, R5, 0x1, R11 ;  /* 0x0000000105057824 */ /* 0x000fe200078e020b */
[----:B-1----:R-:W-:-:S04]  /*1ad50*/  LEA R2, P0, R4, R2, 0x2 ;  /* 0x0000000204027211 */ /* 0x002fc800078010ff */
[----:B----4-:R-:W-:Y:S01]  /*1ad60*/  LEA.HI.X R3, R4, R3, R5, 0x2, P0 ;  /* 0x0000000304037211 */ /* 0x010fe200000f1405 */
[----:B------:R-:W-:-:S05]  /*1ad70*/  IMAD.MOV.U32 R5, RZ, RZ, -0x800000 ;  /* 0xff800000ff057424 */ /* 0x000fca00078e00ff */
[----:B------:R1:W-:Y:S03]  /*1ad80*/  STG.E desc[UR42][R2.64], R5 ;  /* 0x0000000502007986 */ /* 0x0003e6000c10192a */
.L_x_1313:
[----:B------:R-:W-:Y:S05]  /*1ad90*/  BSYNC B1 ;  /* 0x0000000000017941 */ /* 0x000fea0003800000 */
.L_x_1312:
[----:B------:R-:W-:Y:S05]  /*1ada0*/  @P2 BRA `(.L_x_1308) ;  /* 0x0000000400682947 */ /* 0x000fea0003800000 */
[----:B------:R-:W3:Y:S01]  /*1adb0*/  LDL.LU R28, [R1+0x3c] ;  /* 0x00003c00011c7983 */ /* 0x000ee20000300800 */
[----:B------:R-:W4:Y:S01]  /*1adc0*/  LDC R11, c[0x0][0xbe8] ;  /* 0x0002fa00ff0b7b82 */ /* 0x000f220000000800 */
[--C-:B--2---:R-:W-:Y:S01]  /*1add0*/  SHF.R.S32.HI R4, RZ, 0x1f, R30.reuse ;  /* 0x0000001fff047819 */ /* 0x104fe2000001141e */
        /* <DEDUP_REMOVED lines=8> */
[----:B------:R-:W2:Y:S01]  /*1ae60*/  LDL.LU R13, [R1+0xc] ;  /* 0x00000c00010d7983 */ /* 0x000ea20000300800 */
[----:B----4-:R-:W-:Y:S01]  /*1ae70*/  ISETP.NE.AND P0, PT, R11, 0x1, PT ;  /* 0x000000010b00780c */ /* 0x010fe20003f05270 */
[----:B-1----:R-:W-:Y:S01]  /*1ae80*/  IMAD R2, R20, UR4, RZ ;  /* 0x0000000414027c24 */ /* 0x002fe2000f8e02ff */
        /* <DEDUP_REMOVED lines=10> */
[----:B------:R-:W1:Y:S01]  /*1af30*/  @P0 LDC R7, c[0x0][0xbec] ;  /* 0x0002fb00ff070b82 */ /* 0x000e620000000800 */
[----:B------:R-:W-:Y:S02]  /*1af40*/  IMAD.IADD R3, R3, 0x1, R5 ;  /* 0x0000000103037824 */ /* 0x000fe400078e0205 */
[----:B------:R-:W-:-:S05]  /*1af50*/  IMAD R4, R4, 0x60, R12 ;  /* 0x0000006004047824 */ /* 0x000fca00078e020c */
[----:B------:R-:W4:Y:S01]  /*1af60*/  @P0 LDC R9, c[0x0][0xbf0] ;  /* 0x0002fc00ff090b82 */ /* 0x000f220000000800 */
[----:B---3--:R-:W-:-:S04]  /*1af70*/  IMAD.WIDE.U32 R2, R28, UR4, R2 ;  /* 0x000000041c027c25 */ /* 0x008fc8000f8e0002 */
[----:B------:R-:W-:Y:S01]  /*1af80*/  IMAD R3, R28, UR5, R3 ;  /* 0x000000051c037c24 */ /* 0x000fe2000f8e0203 */
[----:B------:R-:W-:Y:S01]  /*1af90*/  ULDC.64 UR4, c[0x0][0xae0] ;  /* 0x0002b80000047ab9 */ /* 0x000fe20000000a00 */
[----:B------:R-:W-:-:S04]  /*1afa0*/  IMAD.WIDE.U32 R2, R25, UR6, R2 ;  /* 0x0000000619027c25 */ /* 0x000fc8000f8e0002 */
[----:B--2---:R-:W-:-:S04]  /*1afb0*/  IMAD.IADD R8, R13, 0x1, R4 ;  /* 0x000000010d087824 */ /* 0x004fc800078e0204 */
[----:B-1----:R-:W-:-:S04]  /*1afc0*/  @P0 IMAD.HI.U32 R4, R8, R7, RZ ;  /* 0x0000000708040227 */ /* 0x002fc800078e00ff */
[----:B------:R-:W-:Y:S01]  /*1afd0*/  IMAD.MOV.U32 R5, RZ, RZ, R8 ;  /* 0x000000ffff057224 */ /* 0x000fe200078e0008 */
[----:B----4-:R-:W-:Y:S01]  /*1afe0*/  @P0 SHF.R.U32.HI R5, RZ, R9, R4 ;  /* 0x00000009ff050219 */ /* 0x010fe20000011604 */
        /* <DEDUP_REMOVED lines=13> */
[----:B------:R-:W-:Y:S02]  /*1b0c0*/  IMAD.IADD R0, R12, 0x1, R13 ;  /* 0x000000010c007824 */ /* 0x000fe400078e020d */
[----:B------:R-:W-:-:S02]  /*1b0d0*/  IMAD R5, R7, UR5, R4 ;  /* 0x0000000507057c24 */ /* 0x000fc4000f8e0204 */
[----:B------:R-:W-:Y:S01]  /*1b0e0*/  IMAD.WIDE.U32 R2, R7, UR4, R2 ;  /* 0x0000000407027c25 */ /* 0x000fe2000f8e0002 */
[----:B------:R-:W-:Y:S01]  /*1b0f0*/  ISETP.GE.AND P0, PT, R0, R11, PT ;  /* 0x0000000b0000720c */ /* 0x000fe20003f06270 */
[----:B------:R-:W-:Y:S02]  /*1b100*/  ULDC.64 UR4, c[0x0][0xa80] ;  /* 0x0002a00000047ab9 */ /* 0x000fe40000000a00 */
[----:B------:R-:W-:Y:S01]  /*1b110*/  IMAD.IADD R3, R3, 0x1, R5 ;  /* 0x0000000103037824 */ /* 0x000fe200078e0205 */
[----:B------:R-:W-:-:S04]  /*1b120*/  LEA R4, P1, R2, UR4, 0x1 ;  /* 0x0000000402047c11 */ /* 0x000fc8000f8208ff */
[----:B------:R-:W-:Y:S02]  /*1b130*/  LEA.HI.X R5, R2, UR5, R3, 0x1, P1 ;  /* 0x0000000502057c11 */ /* 0x000fe400088f0c03 */
[----:B------:R1:W2:Y:S04]  /*1b140*/  SHFL.IDX PT, R2, R4, RZ, 0x1c1f ;  /* 0x001c1fff04027589 */ /* 0x0002a800000e0000 */
[----:B------:R1:W3:Y:S01]  /*1b150*/  SHFL.IDX PT, R3, R5, RZ, 0x1c1f ;  /* 0x001c1fff05037589 */ /* 0x0002e200000e0000 */
[----:B------:R-:W-:Y:S05]  /*1b160*/  @P0 BRA `(.L_x_1315) ;  /* 0x0000000000300947 */ /* 0x000fea0003800000 */
[----:B------:R-:W-:Y:S02]  /*1b170*/  ULDC UR4, c[0x0][0xac8] ;  /* 0x0002b20000047ab9 */ /* 0x000fe40000000800 */
[----:B-----5:R-:W-:Y:S02]  /*1b180*/  ISETP.GE.AND P3, PT, R21, UR4, PT ;  /* 0x0000000415007c0c */ /* 0x020fe4000bf66270 */
[----:B------:R-:W-:Y:S02]  /*1b190*/  ISETP.GE.AND P4, PT, R10, UR4, PT ;  /* 0x000000040a007c0c */ /* 0x000fe4000bf86270 */
[----:B------:R-:W-:-:S09]  /*1b1a0*/  ISETP.GE.AND P2, PT, R27, UR4, PT ;  /* 0x000000041b007c0c */ /* 0x000fd2000bf46270 */
[-C--:B--2---:R-:W-:Y:S02]  /*1b1b0*/  @!P3 LEA R8, P0, R21, R2.reuse, 0x1 ;  /* 0x000000021508b211 */ /* 0x084fe400078008ff */
[C---:B------:R-:W-:Y:S02]  /*1b1c0*/  @!P4 LEA R12, P1, R10.reuse, R2, 0x1 ;  /* 0x000000020a0cc211 */ /* 0x040fe400078208ff */
[----:B---3--:R-:W-:Y:S01]  /*1b1d0*/  @!P2 IMAD.WIDE R6, R27, 0x2, R2 ;  /* 0x000000021b06a825 */ /* 0x008fe200078e0202 */
[-C--:B------:R-:W-:Y:S02]  /*1b1e0*/  @!P3 LEA.HI.X R9, R21, R3.reuse, R26, 0x1, P0 ;  /* 0x000000031509b211 */ /* 0x080fe400000f0c1a */
[----:B------:R-:W-:Y:S02]  /*1b1f0*/  @!P4 LEA.HI.X R13, R10, R3, R14, 0x1, P1 ;  /* 0x000000030a0dc211 */ /* 0x000fe400008f0c0e */
[----:B------:R4:W-:Y:S04]  /*1b200*/  @!P2 ST.E.128 desc[UR42][R6.64], RZ ;  /* 0x000000ff0600a985 */ /* 0x0009e8000c101d2a */
[----:B------:R4:W-:Y:S04]  /*1b210*/  @!P3 ST.E.128 desc[UR42][R8.64], RZ ;  /* 0x000000ff0800b985 */ /* 0x0009e8000c101d2a */
[----:B------:R4:W-:Y:S02]  /*1b220*/  @!P4 ST.E.128 desc[UR42][R12.64], RZ ;  /* 0x000000ff0c00c985 */ /* 0x0009e4000c101d2a */
.L_x_1315:
[----:B------:R-:W-:Y:S05]  /*1b230*/  BSYNC B1 ;  /* 0x0000000000017941 */ /* 0x000fea0003800000 */
.L_x_1314:
[----:B------:R-:W-:Y:S01]  /*1b240*/  VIADD R0, R0, 0x60 ;  /* 0x0000006000007836 */ /* 0x000fe20000000000 */
[----:B---3--:R3:W0:Y:S04]  /*1b250*/  SHFL.IDX PT, R3, R5, 0x1, 0x1c1f ;  /* 0x003c1f0005037f89 */ /* 0x00862800000e0000 */
[----:B------:R-:W-:Y:S01]  /*1b260*/  ISETP.GE.AND P0, PT, R0, R11, PT ;  /* 0x0000000b0000720c */ /* 0x000fe20003f06270 */
[----:B--2---:R3:W2:-:S12]  /*1b270*/  SHFL.IDX PT, R2, R4, 0x1, 0x1c1f ;  /* 0x003c1f0004027f89 */ /* 0x00469800000e0000 */
[----:B---3--:R-:W-:Y:S05]  /*1b280*/  @P0 BRA `(.L_x_1308) ;  /* 0x0000000000300947 */ /* 0x008fea0003800000 */
[----:B------:R-:W-:Y:S02]  /*1b290*/  ULDC UR4, c[0x0][0xac8] ;  /* 0x0002b20000047ab9 */ /* 0x000fe40000000800 */
[----:B-----5:R-:W-:Y:S02]  /*1b2a0*/  ISETP.GE.AND P3, PT, R21, UR4, PT ;  /* 0x0000000415007c0c */ /* 0x020fe4000bf66270 */
[----:B------:R-:W-:Y:S02]  /*1b2b0*/  ISETP.GE.AND P4, PT, R10, UR4, PT ;  /* 0x000000040a007c0c */ /* 0x000fe4000bf86270 */
[----:B------:R-:W-:-:S09]  /*1b2c0*/  ISETP.GE.AND P2, PT, R27, UR4, PT ;  /* 0x000000041b007c0c */ /* 0x000fd2000bf46270 */
[-C--:B--2-4-:R-:W-:Y:S02]  /*1b2d0*/  @!P3 LEA R6, P0, R21, R2.reuse, 0x1 ;  /* 0x000000021506b211 */ /* 0x094fe400078008ff */
[C---:B------:R-:W-:Y:S02]  /*1b2e0*/  @!P4 LEA R8, P1, R10.reuse, R2, 0x1 ;  /* 0x000000020a08c211 */ /* 0x040fe400078208ff */
[----:B01----:R-:W-:Y:S01]  /*1b2f0*/  @!P2 IMAD.WIDE R4, R27, 0x2, R2 ;  /* 0x000000021b04a825 */ /* 0x003fe200078e0202 */
[-C--:B------:R-:W-:Y:S02]  /*1b300*/  @!P3 LEA.HI.X R7, R21, R3.reuse, R26, 0x1, P0 ;  /* 0x000000031507b211 */ /* 0x080fe400000f0c1a */
[----:B------:R-:W-:Y:S02]  /*1b310*/  @!P4 LEA.HI.X R9, R10, R3, R14, 0x1, P1 ;  /* 0x000000030a09c211 */ /* 0x000fe400008f0c0e */
[----:B------:R3:W-:Y:S04]  /*1b320*/  @!P2 ST.E.128 desc[UR42][R4.64], RZ ;  /* 0x000000ff0400a985 */ /* 0x0007e8000c101d2a */
[----:B------:R3:W-:Y:S04]  /*1b330*/  @!P3 ST.E.128 desc[UR42][R6.64], RZ ;  /* 0x000000ff0600b985 */ /* 0x0007e8000c101d2a */
[----:B------:R3:W-:Y:S02]  /*1b340*/  @!P4 ST.E.128 desc[UR42][R8.64], RZ ;  /* 0x000000ff0800c985 */ /* 0x0007e4000c101d2a */
.L_x_1308:
[----:B------:R-:W-:Y:S05]  /*1b350*/  BSYNC B0 ;  /* 0x0000000000007941 */ /* 0x000fea0003800000 */
.L_x_1302:
[----:B0-----:R-:W4:Y:S01]  /*1b360*/  LDL R0, [R1+0x4c] ;  /* 0x00004c0001007983 */ /* 0x001f220000100800 */
[----:B------:R-:W-:Y:S02]  /*1b370*/  ULDC UR4, c[0x0][0xc3c] ;  /* 0x00030f0000047ab9 */ /* 0x000fe40000000800 */
[----:B----4-:R-:W-:-:S13]  /*1b380*/  ISETP.GE.AND P0, PT, R0, UR4, PT ;  /* 0x0000000400007c0c */ /* 0x010fda000bf06270 */
[----:B------:R-:W-:Y:S05]  /*1b390*/  @!P0 BRA `(.L_x_1316) ;  /* 0xfffffe5c008c8947 */ /* 0x000fea000383ffff */
[----:B------:R-:W-:Y:S05]  /*1b3a0*/  BRA `(.L_x_1117) ;  /* 0x0000007c00c07947 */ /* 0x000fea0003800000 */
.L_x_1115:
        /* <DEDUP_REMOVED lines=13> */
[----:B------:R-:W0:Y:S01]  /*1b480*/  LDS.128 R24, [UR4+0x19cd0] ;  /* 0x019cd004ff187984 */ /* 0x000e220008000c00 */
[----:B------:R-:W-:Y:S06]  /*1b490*/  BAR.ARV 0x4, 0x200 ;  /* 0x0108000000007b1d */ /* 0x000fec0000002000 */
[----:B------:R-:W-:Y:S05]  /*1b4a0*/  BRA `(.L_x_1318) ;  /* 0x0000000c008c7947 */ /* 0x000fea0003800000 */
.L_x_1317:
[----:B------:R-:W0:Y:S01]  /*1b4b0*/  S2R R0, SR_TID.X ;  /* 0x0000000000007919 */ /* 0x000e220000002100 */
[----:B------:R-:W-:Y:S01]  /*1b4c0*/  ULDC UR4, c[0x0][0xc3c] ;  /* 0x00030f0000047ab9 */ /* 0x000fe20000000800 */
[----:B------:R-:W-:Y:S01]  /*1b4d0*/  IMAD.MOV.U32 R8, RZ, RZ, RZ ;  /* 0x000000ffff087224 */ /* 0x000fe200078e00ff */
[----:B------:R-:W1:Y:S01]  /*1b4e0*/  S2UR UR6, SR_CTAID.X ;  /* 0x00000000000679c3 */ /* 0x000e620000002500 */
[----:B------:R-:W-:Y:S01]  /*1b4f0*/  ULDC UR5, c[0x0][0xc38] ;  /* 0x00030e0000057ab9 */ /* 0x000fe20000000800 */
[----:B0-----:R-:W-:-:S04]  /*1b500*/  LOP3.LUT R0, R0, 0x1f, RZ, 0xc0, !PT ;  /* 0x0000001f00007812 */ /* 0x001fc800078ec0ff */
[----:B------:R-:W-:-:S04]  /*1b510*/  ISETP.NE.AND P0, PT, R0, 0x1f, PT ;  /* 0x0000001f0000780c */ /* 0x000fc80003f05270 */
[----:B------:R-:W-:-:S13]  /*1b520*/  ISETP.GE.OR P1, PT, R0, UR4, !P0 ;  /* 0x0000000400007c0c */ /* 0x000fda000c726670 */
[----:B------:R-:W0:Y:S08]  /*1b530*/  @!P1 LDC.64 R4, c[0x0][0xc80] ;  /* 0x00032000ff049b82 */ /* 0x000e300000000a00 */
[----:B------:R-:W2:Y:S01]  /*1b540*/  @!P1 LDC.64 R2, c[0x0][0xc78] ;  /* 0x00031e00ff029b82 */ /* 0x000ea20000000a00 */
[----:B0-----:R-:W-:-:S05]  /*1b550*/  @!P1 IMAD.WIDE.U32 R4, R0, 0x4, R4 ;  /* 0x0000000400049825 */ /* 0x001fca00078e0004 */
[----:B------:R-:W3:Y:S01]  /*1b560*/  @!P1 LDG.E R25, desc[UR42][R4.64] ;  /* 0x0000002a04199981 */ /* 0x000ee2000c1e1900 */
[----:B--2---:R-:W-:-:S05]  /*1b570*/  @!P1 IMAD.WIDE.U32 R2, R0, 0x4, R2 ;  /* 0x0000000400029825 */ /* 0x004fca00078e0002 */
        /* <DEDUP_REMOVED lines=25> */
[----:B-1----:R-:W-:Y:S01]  /*1b710*/  ISETP.GT.AND P6, PT, R7, UR6, PT ;  /* 0x0000000607007c0c */ /* 0x002fe2000bfc4270 */
[----:B------:R-:W-:-:S12]  /*1b720*/  IMAD.MOV.U32 R4, RZ, RZ, R7 ;  /* 0x000000ffff047224 */ /* 0x000fd800078e0007 */
[----:B------:R-:W-:Y:S05]  /*1b730*/  @P6 BRA `(.L_x_1319) ;  /* 0x0000000000a06947 */ /* 0x000fea0003800000 */
[----:B------:R-:W-:Y:S01]  /*1b740*/  IMAD.MOV.U32 R7, RZ, RZ, R4 ;  /* 0x000000ffff077224 */ /* 0x000fe200078e0004 */
[----:B------:R-:W-:Y:S01]  /*1b750*/  UMOV UR4, URZ ;  /* 0x0000003f00047c82 */ /* 0x000fe20008000000 */
[----:B------:R-:W-:-:S05]  /*1b760*/  ULDC UR5, c[0x0][0xc38] ;  /* 0x00030e0000057ab9 */ /* 0x000fca0000000800 */
.L_x_1321:
        /* <DEDUP_REMOVED lines=37> */
.L_x_1319:
        /* <DEDUP_REMOVED lines=8> */
[----:B------:R1:W2:Y:S01]  /*1ba40*/  SHFL.IDX PT, R25, R25, R27, 0x1f ;  /* 0x00001f1b19197589 */ /* 0x0002a200000e0000 */
[----:B0-----:R-:W-:-:S07]  /*1ba50*/  ISETP.NE.AND P1, PT, R8, 0x1, PT ;  /* 0x000000010800780c */ /* 0x001fce0003f25270 */
[----:B-1----:R-:W-:Y:S06]  /*1ba60*/  @!P0 BRA `(.L_x_1322) ;  /* 0x0000000000088947 */ /* 0x002fec0003800000 */
[----:B------:R-:W-:-:S05]  /*1ba70*/  VIADD R3, R27, 0xffffffff ;  /* 0xffffffff1b037836 */ /* 0x000fca0000000000 */
[----:B------:R0:W1:Y:S02]  /*1ba80*/  SHFL.IDX PT, R24, R2, R3, 0x1f ;  /* 0x00001f0302187589 */ /* 0x00006400000e0000 */
.L_x_1322:
[----:B-1----:R-:W-:Y:S02]  /*1ba90*/  IMAD R24, R24, UR5, R5 ;  /* 0x0000000518187c24 */ /* 0x002fe4000f8e0205 */
[----:B------:R-:W-:-:S03]  /*1baa0*/  VIADD R27, R27, UR4 ;  /* 0x000000041b1b7c36 */ /* 0x000fc60008000000 */
[----:B------:R-:W-:Y:S01]  /*1bab0*/  IADD3 R4, -R24, UR6, RZ ;  /* 0x0000000618047c10 */ /* 0x000fe2000fffe1ff */
[----:B------:R-:W-:Y:S06]  /*1bac0*/  @!P1 BRA `(.L_x_1323) ;  /* 0x0000000000e49947 */ /* 0x000fec0003800000 */
[-C--:B--2---:R-:W-:Y:S02]  /*1bad0*/  IABS R7, R25.reuse ;  /* 0x0000001900077213 */ /* 0x084fe40000000000 */
[----:B------:R-:W-:Y:S02]  /*1bae0*/  IABS R5, R8 ;  /* 0x0000000800057213 */ /* 0x000fe40000000000 */
[----:B------:R-:W1:Y:S08]  /*1baf0*/  I2F.RP R9, R7 ;  /* 0x0000000700097306 */ /* 0x000e700000209400 */
[----:B-1----:R-:W0:Y:S02]  /*1bb00*/  MUFU.RCP R9, R9 ;  /* 0x0000000900097308 */ /* 0x002e240000001000 */
[----:B0-----:R-:W-:Y:S01]  /*1bb10*/  VIADD R2, R9, 0xffffffe ;  /* 0x0ffffffe09027836 */ /* 0x001fe20000000000 */
[----:B------:R-:W-:-:S05]  /*1bb20*/  IABS R9, R25 ;  /* 0x0000001900097213 */ /* 0x000fca0000000000 */
[----:B------:R0:W1:Y:S01]  /*1bb30*/  F2I.FTZ.U32.TRUNC.NTZ R3, R2 ;  /* 0x0000000200037305 */ /* 0x000062000021f000 */
[----:B------:R-:W-:Y:S02]  /*1bb40*/  IMAD.MOV R9, RZ, RZ, -R9 ;  /* 0x000000ffff097224 */ /* 0x000fe400078e0a09 */
[----:B0-----:R-:W-:Y:S02]  /*1bb50*/  IMAD.MOV.U32 R2, RZ, RZ, RZ ;  /* 0x000000ffff027224 */ /* 0x001fe400078e00ff */
[----:B-1----:R-:W-:-:S04]  /*1bb60*/  IMAD.MOV R10, RZ, RZ, -R3 ;  /* 0x000000ffff0a7224 */ /* 0x002fc800078e0a03 */
[----:B------:R-:W-:Y:S01]  /*1bb70*/  IMAD R11, R10, R7, RZ ;  /* 0x000000070a0b7224 */ /* 0x000fe200078e02ff */
[----:B------:R-:W-:-:S03]  /*1bb80*/  IABS R10, R4 ;  /* 0x00000004000a7213 */ /* 0x000fc60000000000 */
        /* <DEDUP_REMOVED lines=11> */
[----:B------:R-:W-:-:S04]  /*1bc40*/  LOP3.LUT R7, R4, R25, RZ, 0x3c, !PT ;  /* 0x0000001904077212 */ /* 0x000fc800078e3cff */
[----:B------:R-:W-:Y:S01]  /*1bc50*/  ISETP.GE.AND P2, PT, R7, RZ, PT ;  /* 0x000000ff0700720c */ /* 0x000fe20003f46270 */
[----:B------:R-:W0:Y:S06]  /*1bc60*/  F2I.FTZ.U32.TRUNC.NTZ R3, R3 ;  /* 0x0000000300037305 */ /* 0x000e2c000021f000 */
[----:B------:R-:W-:-:S04]  /*1bc70*/  @P0 VIADD R2, R2, 0x1 ;  /* 0x0000000102020836 */ /* 0x000fc80000000000 */
[----:B------:R-:W-:-:S04]  /*1bc80*/  IMAD.MOV.U32 R7, RZ, RZ, R2 ;  /* 0x000000ffff077224 */ /* 0x000fc800078e0002 */
[----:B------:R-:W-:Y:S01]  /*1bc90*/  @!P2 IMAD.MOV R7, RZ, RZ, -R7 ;  /* 0x000000ffff07a224 */ /* 0x000fe200078e0a07 */
[----:B------:R-:W-:Y:S01]  /*1bca0*/  @!P1 LOP3.LUT R7, RZ, R25, RZ, 0x33, !PT ;  /* 0x00000019ff079212 */ /* 0x000fe200078e33ff */
[----:B0-----:R-:W-:-:S04]  /*1bcb0*/  IMAD.MOV R9, RZ, RZ, -R3 ;  /* 0x000000ffff097224 */ /* 0x001fc800078e0a03 */
[----:B------:R-:W-:-:S04]  /*1bcc0*/  IMAD.MOV.U32 R2, RZ, RZ, R9 ;  /* 0x000000ffff027224 */ /* 0x000fc800078e0009 */
[----:B------:R-:W-:Y:S02]  /*1bcd0*/  IMAD R9, R2, R5, RZ ;  /* 0x0000000502097224 */ /* 0x000fe400078e02ff */
[----:B------:R-:W-:-:S04]  /*1bce0*/  IMAD.MOV.U32 R2, RZ, RZ, RZ ;  /* 0x000000ffff027224 */ /* 0x000fc800078e00ff */
[----:B------:R-:W-:Y:S01]  /*1bcf0*/  IMAD.HI.U32 R2, R3, R9, R2 ;  /* 0x0000000903027227 */ /* 0x000fe200078e0002 */
[----:B------:R-:W-:Y:S02]  /*1bd00*/  IABS R9, R8 ;  /* 0x0000000800097213 */ /* 0x000fe40000000000 */
[----:B------:R-:W-:-:S03]  /*1bd10*/  IABS R3, R7 ;  /* 0x0000000700037213 */ /* 0x000fc60000000000 */
[----:B------:R-:W-:Y:S02]  /*1bd20*/  IMAD.MOV R10, RZ, RZ, -R9 ;  /* 0x000000ffff0a7224 */ /* 0x000fe400078e0a09 */
[----:B------:R-:W-:-:S04]  /*1bd30*/  IMAD.HI.U32 R2, R2, R3, RZ ;  /* 0x0000000302027227 */ /* 0x000fc800078e00ff */
[----:B------:R-:W-:Y:S01]  /*1bd40*/  IMAD R10, R2, R10, R3 ;  /* 0x0000000a020a7224 */ /* 0x000fe200078e0203 */
[----:B------:R-:W-:-:S04]  /*1bd50*/  LOP3.LUT R3, R7, R8, RZ, 0x3c, !PT ;  /* 0x0000000807037212 */ /* 0x000fc800078e3cff */
[----:B------:R-:W-:Y:S02]  /*1bd60*/  ISETP.GT.U32.AND P1, PT, R5, R10, PT ;  /* 0x0000000a0500720c */ /* 0x000fe40003f24070 */
[----:B------:R-:W-:Y:S01]  /*1bd70*/  ISETP.GE.AND P2, PT, R3, RZ, PT ;  /* 0x000000ff0300720c */ /* 0x000fe20003f46270 */
[----:B------:R-:W-:-:S10]  /*1bd80*/  IMAD.MOV R3, RZ, RZ, -R7 ;  /* 0x000000ffff037224 */ /* 0x000fd400078e0a07 */
        /* <DEDUP_REMOVED lines=13> */
.L_x_1323:
[----:B0-----:R-:W0:Y:S02]  /*1be60*/  LDC.64 R2, c[0x0][0xc90] ;  /* 0x00032400ff027b82 */ /* 0x001e240000000a00 */
[----:B0-----:R-:W-:-:S05]  /*1be70*/  IMAD.WIDE R2, R27, 0x4, R2 ;  /* 0x000000041b027825 */ /* 0x001fca00078e0202 */
        /* <DEDUP_REMOVED lines=31> */
[----:B------:R-:W-:Y:S02]  /*1c070*/  VIADDMNMX R8, R3, UR5, R8, PT ;  /* 0x0000000503087c46 */ /* 0x000fe4000b800108 */
[----:B------:R-:W-:-:S02]  /*1c080*/  IADD3 R7, R7, 0x1000000, R11 ;  /* 0x0100000007077810 */ /* 0x000fc40007ffe00b */
[-C--:B------:R-:W-:Y:S01]  /*1c090*/  IABS R9, R8.reuse ;  /* 0x0000000800097213 */ /* 0x080fe20000000000 */
[----:B------:R-:W-:Y:S01]  /*1c0a0*/  IMAD.MOV R26, RZ, RZ, -R8 ;  /* 0x000000ffff1a7224 */ /* 0x000fe200078e0a08 */
[----:B------:R-:W-:Y:S02]  /*1c0b0*/  IABS R4, R8 ;  /* 0x0000000800047213 */ /* 0x000fe40000000000 */
[----:B------:R-:W0:Y:S03]  /*1c0c0*/  I2F.RP R10, R9 ;  /* 0x00000009000a7306 */ /* 0x000e260000209400 */
[----:B------:R-:W-:-:S05]  /*1c0d0*/  IMAD.MOV R4, RZ, RZ, -R4 ;  /* 0x000000ffff047224 */ /* 0x000fca00078e0a04 */
[----:B0-----:R-:W0:Y:S02]  /*1c0e0*/  MUFU.RCP R10, R10 ;  /* 0x0000000a000a7308 */ /* 0x001e240000001000 */
[----:B0-----:R-:W-:-:S06]  /*1c0f0*/  VIADD R3, R10, 0xffffffe ;  /* 0x0ffffffe0a037836 */ /* 0x001fcc0000000000 */
[----:B------:R-:W0:Y:S02]  /*1c100*/  F2I.FTZ.U32.TRUNC.NTZ R3, R3 ;  /* 0x0000000300037305 */ /* 0x000e24000021f000 */
[----:B0-----:R-:W-:-:S04]  /*1c110*/  IMAD.MOV R12, RZ, RZ, -R3 ;  /* 0x000000ffff0c7224 */ /* 0x001fc800078e0a03 */
[----:B------:R-:W-:-:S04]  /*1c120*/  IMAD R5, R12, R9, RZ ;  /* 0x000000090c057224 */ /* 0x000fc800078e02ff */
[----:B------:R-:W-:Y:S01]  /*1c130*/  IMAD.HI.U32 R2, R3, R5, R2 ;  /* 0x0000000503027227 */ /* 0x000fe200078e0002 */
        /* <DEDUP_REMOVED lines=14> */
.L_x_1324:
[----:B------:R-:W-:-:S05]  /*1c220*/  LOP3.LUT R2, RZ, R2, RZ, 0x33, !PT ;  /* 0x00000002ff027212 */ /* 0x000fca00078e33ff */
[----:B------:R-:W-:Y:S01]  /*1c230*/  IMAD.IADD R25, R25, 0x1, R2 ;  /* 0x0000000119197824 */ /* 0x000fe200078e0202 */
[----:B------:R-:W-:Y:S06]  /*1c240*/  BRA `(.L_x_1325) ;  /* 0x00000000000c7947 */ /* 0x000fec0003800000 */
.L_x_1320:
[----:B------:R-:W-:Y:S02]  /*1c250*/  IMAD.MOV.U32 R25, RZ, RZ, RZ ;  /* 0x000000ffff197224 */ /* 0x000fe400078e00ff */
[----:B------:R-:W-:Y:S02]  /*1c260*/  IMAD.U32 R24, RZ, RZ, UR6 ;  /* 0x00000006ff187e24 */ /* 0x000fe4000f8e00ff */
[----:B------:R-:W-:-:S07]  /*1c270*/  IMAD.MOV.U32 R26, RZ, RZ, RZ ;  /* 0x000000ffff1a7224 */ /* 0x000fce00078e00ff */
.L_x_1325:
[----:B------:R-:W-:-:S13]  /*1c280*/  ISETP.NE.AND P0, PT, R0, RZ, PT ;  /* 0x000000ff0000720c */ /* 0x000fda0003f05270 */
[----:B------:R-:W0:Y:S01]  /*1c290*/  @!P0 S2R R3, SR_CgaCtaId ;  /* 0x0000000000038919 */ /* 0x000e220000008800 */
[----:B------:R-:W-:-:S04]  /*1c2a0*/  @!P0 MOV R0, 0x400 ;  /* 0x0000040000008802 */ /* 0x000fc80000000f00 */
[----:B0-----:R-:W-:-:S05]  /*1c2b0*/  @!P0 LEA R0, R3, R0, 0x18 ;  /* 0x0000000003008211 */ /* 0x001fca00078ec0ff */
[----:B------:R1:W-:Y:S01]  /*1c2c0*/  @!P0 STS.128 [R0+0x19cd0], R24 ;  /* 0x019cd01800008388 */ /* 0x0003e20000000c00 */
[----:B------:R-:W-:Y:S06]  /*1c2d0*/  BAR.ARV 0x5, 0x200 ;  /* 0x0148000000007b1d */ /* 0x000fec0000002000 */
.L_x_1318:
[----:B------:R2:W-:Y:S01]  /*1c2e0*/  STL [R1+0x3c], RZ ;  /* 0x00003cff01007387 */ /* 0x0005e20000100800 */
[----:B------:R-:W-:Y:S01]  /*1c2f0*/  ULDC UR4, c[0x0][0xc3c] ;  /* 0x00030f0000047ab9 */ /* 0x000fe20000000800 */
[----:B------:R-:W-:Y:S01]  /*1c300*/  IMAD.MOV.U32 R28, RZ, RZ, 0x1 ;  /* 0x00000001ff1c7424 */ /* 0x000fe200078e00ff */
[----:B0-----:R-:W-:Y:S01]  /*1c310*/  ISETP.GE.AND P0, PT, R27, UR4, PT ;  /* 0x000000041b007c0c */ /* 0x001fe2000bf06270 */
[----:B------:R-:W-:-:S12]  /*1c320*/  IMAD.MOV.U32 R22, RZ, RZ, RZ ;  /* 0x000000ffff167224 */ /* 0x000fd800078e00ff */
[----:B--2---:R-:W-:Y:S05]  /*1c330*/  @P0 BRA `(.L_x_1326) ;  /* 0x0000006800e40947 */ /* 0x004fea0003800000 */
[----:B------:R-:W0:Y:S01]  /*1c340*/  S2R R12, SR_TID.X ;  /* 0x00000000000c7919 */ /* 0x000e220000002100 */
[----:B------:R-:W2:Y:S01]  /*1c350*/  S2UR UR5, SR_CgaCtaId ;  /* 0x00000000000579c3 */ /* 0x000ea20000008800 */
[----:B------:R-:W-:Y:S01]  /*1c360*/  UMOV UR4, 0x400 ;  /* 0x0000040000047882 */ /* 0x000fe20000000000 */
[----:B------:R-:W-:Y:S01]  /*1c370*/  BSSY B7, `(.L_x_1326) ;  /* 0x00006b5000077945 */ /* 0x000fe20003800000 */
[----:B------:R-:W-:Y:S01]  /*1c380*/  IMAD.MOV.U32 R29, RZ, RZ, 0x1 ;  /* 0x00000001ff1d7424 */ /* 0x000fe200078e00ff */
[----:B------:R-:W-:Y:S01]  /*1c390*/  CS2R R22, SRZ ;  /* 0x0000000000167805 */ /* 0x000fe2000001ff00 */
[----:B------:R-:W-:Y:S01]  /*1c3a0*/  IMAD.MOV.U32 R28, RZ, RZ, 0x1 ;  /* 0x00000001ff1c7424 */ /* 0x000fe200078e00ff */
[----:B------:R-:W-:Y:S01]  /*1c3b0*/  ULDC.64 UR40, c[0x0][0x198] ;  /* 0x0000660000287ab9 */ /* 0x000fe20000000a00 */
[----:B------:R-:W-:Y:S02]  /*1c3c0*/  ULOP3.LUT UR36, UR37, 0x1, URZ, 0xfc, !UPT ;  /* 0x0000000125247892 */ /* 0x000fe4000f8efc3f */
[----:B------:R-:W-:Y:S01]  /*1c3d0*/  ULOP3.LUT UR39, UR37, 0x2, URZ, 0xfc, !UPT ;  /* 0x0000000225277892 */ /* 0x000fe2000f8efc3f */
[----:B------:R-:W-:Y:S01]  /*1c3e0*/  ULDC UR38, c[0x0][0xc] ;  /* 0x0000030000267ab9 */ /* 0x000fe20000000800 */
[----:B--2---:R-:W-:-:S06]  /*1c3f0*/  ULEA UR4, UR5, UR4, 0x18 ;  /* 0x0000000405047291 */ /* 0x004fcc000f8ec03f */
[----:B------:R-:W-:Y:S01]  /*1c400*/  IMAD.U32 R19, RZ, RZ, UR4 ;  /* 0x00000004ff137e24 */ /* 0x000fe2000f8e00ff */
[C---:B0-----:R-:W-:Y:S01]  /*1c410*/  LOP3.LUT R11, R12.reuse, 0x7f, RZ, 0xc0, !PT ;  /* 0x0000007f0c0b7812 */ /* 0x041fe200078ec0ff */
[C---:B------:R-:W-:Y:S01]  /*1c420*/  IMAD.SHL.U32 R3, R12.reuse, 0x20, RZ ;  /* 0x000000200c037824 */ /* 0x040fe200078e00ff */
[----:B------:R-:W-:Y:S01]  /*1c430*/  SHF.R.U32.HI R4, RZ, 0x1, R12 ;  /* 0x00000001ff047819 */ /* 0x000fe2000001160c */
[C---:B-1----:R-:W-:Y:S01]  /*1c440*/  IMAD.SHL.U32 R0, R12.reuse, 0x10, RZ ;  /* 0x000000100c007824 */ /* 0x042fe200078e00ff */
[C---:B------:R-:W-:Y:S01]  /*1c450*/  LOP3.LUT P0, RZ, R12.reuse, 0x4, RZ, 0xc0, !PT ;  /* 0x000000040cff7812 */ /* 0x040fe2000780c0ff */
[----:B------:R-:W-:Y:S01]  /*1c460*/  IMAD.SHL.U32 R5, R11, 0x10, RZ ;  /* 0x000000100b057824 */ /* 0x000fe200078e00ff */
[C---:B------:R-:W-:Y:S01]  /*1c470*/  LOP3.LUT R2, R3.reuse, 0x360, RZ, 0xc0, !PT ;  /* 0x0000036003027812 */ /* 0x040fe200078ec0ff */
[----:B------:R-:W-:Y:S01]  /*1c480*/  IMAD.SHL.U32 R10, R12, 0x4, RZ ;  /* 0x000000040c0a7824 */ /* 0x000fe200078e00ff */
[----:B------:R-:W-:Y:S02]  /*1c490*/  LOP3.LUT R8, R0, 0x60, RZ, 0xc0, !PT ;  /* 0x0000006000087812 */ /* 0x000fe400078ec0ff */
[----:B------:R-:W-:-:S02]  /*1c4a0*/  LOP3.LUT R3, R3, 0x80, RZ, 0xc0, !PT ;  /* 0x0000008003037812 */ /* 0x000fc400078ec0ff */
[--C-:B------:R-:W-:Y:S02]  /*1c4b0*/  LOP3.LUT R2, R2, 0x400, R5.reuse, 0xf8, !PT ;  /* 0x0000040002027812 */ /* 0x100fe400078ef805 */
[----:B------:R-:W-:Y:S01]  /*1c4c0*/  LOP3.LUT R9, R8, 0x700, R5, 0xf8, !PT ;  /* 0x0000070008097812 */ /* 0x000fe200078ef805 */
[----:B------:R-:W-:Y:S01]  /*1c4d0*/  IMAD.SHL.U32 R8, R12, 0x2, RZ ;  /* 0x000000020c087824 */ /* 0x000fe200078e00ff */
[----:B------:R-:W-:Y:S02]  /*1c4e0*/  LOP3.LUT R5, R4, 0x20, RZ, 0xc0, !PT ;  /* 0x0000002004057812 */ /* 0x000fe400078ec0ff */
[----:B------:R-:W-:Y:S02]  /*1c4f0*/  LOP3.LUT R7, R0, 0x90, RZ, 0xc0, !PT ;  /* 0x0000009000077812 */ /* 0x000fe400078ec0ff */
[----:B------:R-:W-:Y:S01]  /*1c500*/  LOP3.LUT R3, R3, 0x10, R4, 0xf8, !PT ;  /* 0x0000001003037812 */ /* 0x000fe200078ef804 */
[----:B------:R-:W-:Y:S01]  /*1c510*/  IMAD.SHL.U32 R4, R12, 0x80, RZ ;  /* 0x000000800c047824 */ /* 0x000fe200078e00ff */
[----:B------:R-:W-:-:S02]  /*1c520*/  LOP3.LUT R5, R5, 0x10, R12, 0xf8, !PT ;  /* 0x0000001005057812 */ /* 0x000fc400078ef80c */
[----:B------:R-:W-:Y:S01]  /*1c530*/  LOP3.LUT R8, R7, 0x10, R8, 0x78, !PT ;  /* 0x0000001007087812 */ /* 0x000fe200078e7808 */
[----:B------:R-:W-:Y:S01]  /*1c540*/  IMAD.SHL.U32 R7, R6, 0x800, RZ ;  /* 0x0000080006077824 */ /* 0x000fe200078e00ff */
[----:B------:R-:W-:Y:S02]  /*1c550*/  LOP3.LUT R6, R4, 0x400, RZ, 0xc0, !PT ;  /* 0x0000040004067812 */ /* 0x000fe400078ec0ff */
[----:B------:R-:W-:Y:S02]  /*1c560*/  LOP3.LUT R5, R5, 0x380, R4, 0xf8, !PT ;  /* 0x0000038005057812 */ /* 0x000fe400078ef804 */
[----:B------:R-:W-:Y:S02]  /*1c570*/  LOP3.LUT R3, R3, 0x10, R10, 0x78, !PT ;  /* 0x0000001003037812 */ /* 0x000fe400078e780a */
[----:B------:R-:W-:Y:S02]  /*1c580*/  LOP3.LUT R6, R6, 0x800, R7, 0xf8, !PT ;  /* 0x0000080006067812 */ /* 0x000fe400078ef807 */
[----:B------:R-:W-:-:S02]  /*1c590*/  LOP3.LUT R5, R5, 0x70, R0, 0x78, !PT ;  /* 0x0000007005057812 */ /* 0x000fc400078e7800 */
[----:B------:R-:W-:Y:S02]  /*1c5a0*/  LOP3.LUT R3, R2, R3, RZ, 0xfc, !PT ;  /* 0x0000000302037212 */ /* 0x000fe400078efcff */
[----:B------:R-:W-:Y:S02]  /*1c5b0*/  LOP3.LUT R2, R6, R5, RZ, 0xfc, !PT ;  /* 0x0000000506027212 */ /* 0x000fe400078efcff */
[----:B------:R-:W-:Y:S01]  /*1c5c0*/  LOP3.LUT R8, R9, R8, RZ, 0xfc, !PT ;  /* 0x0000000809087212 */ /* 0x000fe200078efcff */
[----:B------:R0:W-:Y:S01]  /*1c5d0*/  STL [R1+0x10], R3 ;  /* 0x0000100301007387 */ /* 0x0001e20000100800 */
[----:B------:R-:W-:Y:S02]  /*1c5e0*/  SHF.R.U32.HI R4, RZ, 0x1, R11 ;  /* 0x00000001ff047819 */ /* 0x000fe4000001160b */
[----:B------:R-:W-:Y:S01]  /*1c5f0*/  LOP3.LUT R0, R0, 0x10, RZ, 0xc0, !PT ;  /* 0x0000001000007812 */ /* 0x000fe200078ec0ff */
[----:B------:R1:W-:Y:S01]  /*1c600*/  STL [R1+0x8], R2 ;  /* 0x0000080201007387 */ /* 0x0003e20000100800 */
[----:B0-----:R-:W-:-:S02]  /*1c610*/  IMAD.MOV.U32 R3, RZ, RZ, 0x40 ;  /* 0x00000040ff037424 */ /* 0x001fc400078e00ff */
[----:B-1----:R-:W-:-:S03]  /*1c620*/  IMAD.SHL.U32 R2, R12, 0x40, RZ ;  /* 0x000000400c027824 */ /* 0x002fc600078e00ff */
[----:B------:R-:W-:Y:S02]  /*1c630*/  SEL R5, R3, 0xffffffc0, !P0 ;  /* 0xffffffc003057807 */ /* 0x000fe40004000000 */
[----:B------:R-:W-:Y:S01]  /*1c640*/  LOP3.LUT R3, R4, 0x40, R2, 0xf8, !PT ;  /* 0x0000004004037812 */ /* 0x000fe200078ef802 */
[----:B------:R-:W-:Y:S02]  /*1c650*/  IMAD.IADD R2, R19, 0x1, R8 ;  /* 0x0000000113027824 */ /* 0x000fe400078e0208 */
[----:B------:R-:W-:Y:S04]  /*1c660*/  STL [R1+0xc], R5 ;  /* 0x00000c0501007387 */ /* 0x000fe80000100800 */
[----:B------:R-:W-:Y:S04]  /*1c670*/  STL [R1+0x3c], RZ ;  /* 0x00003cff01007387 */ /* 0x000fe80000100800 */
[----:B------:R0:W-:Y:S02]  /*1c680*/  STL [R1+0x1c], R2 ;  /* 0x00001c0201007387 */ /* 0x0001e40000100800 */
[----:B0-----:R-:W-:-:S02]  /*1c690*/  LOP3.LUT R2, R0, 0x20, RZ, 0xfc, !PT ;  /* 0x0000002000027812 */ /* 0x001fc400078efcff */
[----:B------:R-:W-:-:S07]  /*1c6a0*/  LOP3.LUT R0, R0, 0x40, RZ, 0xfc, !PT ;  /* 0x0000004000007812 */ /* 0x000fce00078efcff */
.L_x_1462:
[----:B------:R-:W-:Y:S05]  /*1c6b0*/  YIELD ;  /* 0x0000000000007946 */ /* 0x000fea0003800000 */
[----:B------:R-:W-:Y:S01]  /*1c6c0*/  ULDC.64 UR4, c[0x0][0xa28] ;  /* 0x00028a0000047ab9 */ /* 0x000fe20000000a00 */
[----:B------:R-:W-:Y:S01]  /*1c6d0*/  IMAD.MOV.U32 R0, RZ, RZ, RZ ;  /* 0x000000ffff007224 */ /* 0x000fe200078e00ff */
[----:B------:R-:W-:Y:S01]  /*1c6e0*/  ISETP.NE.U32.AND P0, PT, RZ, UR4, PT ;  /* 0x00000004ff007c0c */ /* 0x000fe2000bf05070 */
[----:B0-----:R-:W0:Y:S01]  /*1c6f0*/  LDC.64 R10, c[0x0][0xa00] ;  /* 0x00028000ff0a7b82 */ /* 0x001e220000000a00 */
[----:B------:R-:W-:Y:S01]  /*1c700*/  CS2R R6, SRZ ;  /* 0x0000000000067805 */ /* 0x000fe2000001ff00 */
[----:B------:R-:W-:Y:S01]  /*1c710*/  ULDC.64 UR6, c[0x0][0xa08] ;  /* 0x0002820000067ab9 */ /* 0x000fe20000000a00 */
[----:B------:R-:W-:Y:S01]  /*1c720*/  ISETP.NE.AND.EX P0, PT, RZ, UR5, PT, P0 ;  /* 0x00000005ff007c0c */ /* 0x000fe2000bf05300 */
[----:B------:R-:W-:Y:S01]  /*1c730*/  ULDC.64 UR4, c[0x0][0xa18] ;  /* 0x0002860000047ab9 */ /* 0x000fe20000000a00 */
[----:B------:R-:W-:-:S03]  /*1c740*/  ULDC.64 UR8, c[0x0][0xa10] ;  /* 0x0002840000087ab9 */ /* 0x000fc60000000a00 */
[----:B-1----:R-:W1:Y:S08]  /*1c750*/  LDC.64 R4, c[0x0][0xa08] ;  /* 0x00028200ff047b82 */ /* 0x002e700000000a00 */
[----:B------:R-:W2:Y:S02]  /*1c760*/  @P0 LDC.64 R2, c[0x0][0xa28] ;  /* 0x00028a00ff020b82 */ /* 0x000ea40000000a00 */
[----:B--2---:R-:W-:-:S05]  /*1c770*/  @P0 IMAD.WIDE R2, R27, 0x4, R2 ;  /* 0x000000041b020825 */ /* 0x004fca00078e0202 */
[----:B------:R2:W5:Y:S01]  /*1c780*/  @P0 LDG.E R0, desc[UR42][R2.64] ;  /* 0x0000002a02000981 */ /* 0x000562000c1e1900 */
[----:B------:R-:W-:Y:S01]  /*1c790*/  ISETP.NE.U32.AND P0, PT, RZ, UR4, PT ;  /* 0x00000004ff007c0c */ /* 0x000fe2000bf05070 */
[C---:B0-----:R-:W-:Y:S01]  /*1c7a0*/  IMAD.WIDE R10, R27.reuse, 0x4, R10 ;  /* 0x000000041b0a7825 */ /* 0x041fe200078e020a */
[----:B------:R-:W-:Y:S02]  /*1c7b0*/  ISETP.NE.U32.AND P2, PT, RZ, UR6, PT ;  /* 0x00000006ff007c0c */ /* 0x000fe4000bf45070 */
[----:B------:R-:W-:Y:S01]  /*1c7c0*/  ISETP.NE.AND.EX P0, PT, RZ, UR5, PT, P0 ;  /* 0x00000005ff007c0c */ /* 0x000fe2000bf05300 */
[----:B------:R-:W-:Y:S01]  /*1c7d0*/  ULDC.64 UR4, c[0x0][0xa00] ;  /* 0x0002800000047ab9 */ /* 0x000fe20000000a00 */
[----:B------:R-:W-:Y:S01]  /*1c7e0*/  ISETP.NE.U32.AND P4, PT, RZ, UR8, PT ;  /* 0x00000008ff007c0c */ /* 0x000fe2000bf85070 */
[----:B------:R-:W-:Y:S01]  /*1c7f0*/  IMAD.MOV.U32 R9, RZ, RZ, RZ ;  /* 0x000000ffff097224 */ /* 0x000fe200078e00ff */
[----:B------:R-:W-:Y:S01]  /*1c800*/  ISETP.NE.U32.AND P1, PT, RZ, UR4, PT ;  /* 0x00000004ff007c0c */ /* 0x000fe2000bf25070 */
[----:B--2---:R-:W0:Y:S01]  /*1c810*/  LDC.64 R2, c[0x0][0xa10] ;  /* 0x00028400ff027b82 */ /* 0x004e220000000a00 */
[----:B-1----:R-:W-:-:S02]  /*1c820*/  IMAD.WIDE R4, R27, 0x4, R4 ;  /* 0x000000041b047825 */ /* 0x002fc400078e0204 */
[----:B------:R-:W-:-:S05]  /*1c830*/  ISETP.NE.AND.EX P3, PT, RZ, UR5, PT, P1 ;  /* 0x00000005ff007c0c */ /* 0x000fca000bf65310 */
[----:B------:R-:W1:Y:S01]  /*1c840*/  @P0 LDC.64 R12, c[0x0][0xa18] ;  /* 0x00028600ff0c0b82 */ /* 0x000e620000000a00 */
[----:B------:R-:W-:Y:S01]  /*1c850*/  ULDC UR4, c[0x0][0x288] ;  /* 0x0000a20000047ab9 */ /* 0x000fe20000000800 */
[----:B------:R-:W-:Y:S02]  /*1c860*/  ISETP.NE.AND.EX P1, PT, RZ, UR7, PT, P2 ;  /* 0x00000007ff007c0c */ /* 0x000fe4000bf25320 */
[----:B------:R-:W-:-:S04]  /*1c870*/  ISETP.NE.AND.EX P2, PT, RZ, UR9, PT, P4 ;  /* 0x00000009ff007c0c */ /* 0x000fc8000bf45340 */
[----:B------:R-:W2:Y:S07]  /*1c880*/  @P3 LDG.E R7, desc[UR42][R10.64] ;  /* 0x0000002a0a073981 */ /* 0x000eae000c1e1900 */
[----:B------:R3:W5:Y:S01]  /*1c890*/  @P1 LDG.E R9, desc[UR42][R4.64] ;  /* 0x0000002a04091981 */ /* 0x000762000c1e1900 */
[----:B0-----:R-:W-:-:S05]  /*1c8a0*/  IMAD.WIDE R2, R27, 0x4, R2 ;  /* 0x000000041b027825 */ /* 0x001fca00078e0202 */
[----:B------:R3:W5:Y:S01]  /*1c8b0*/  @P2 LDG.E R6, desc[UR42][R2.64] ;  /* 0x0000002a02062981 */ /* 0x000762000c1e1900 */
[----:B-1----:R-:W-:-:S03]  /*1c8c0*/  @P0 IMAD.WIDE R12, R27, 0x4, R12 ;  /* 0x000000041b0c0825 */ /* 0x002fc600078e020c */
[----:B--2---:R0:W-:Y:S02]  /*1c8d0*/  STL [R1+0x20], R7 ;  /* 0x0000200701007387 */ /* 0x0041e40000100800 */
[----:B0-----:R-:W-:Y:S01]  /*1c8e0*/  IMAD.U32 R7, RZ, RZ, UR4 ;  /* 0x00000004ff077e24 */ /* 0x001fe2000f8e00ff */
[----:B------:R-:W-:-:S05]  /*1c8f0*/  ULDC.64 UR4, c[0x0][0x418] ;  /* 0x0001060000047ab9 */ /* 0x000fca0000000a00 */
[----:B------:R-:W2:Y:S01]  /*1c900*/  @P0 LDG.E R7, desc[UR42][R12.64] ;  /* 0x0000002a0c070981 */ /* 0x000ea2000c1e1900 */
[----:B------:R-:W-:-:S03]  /*1c910*/  UISETP.NE.U32.AND UP0, UPT, UR4, URZ, UPT ;  /* 0x0000003f0400728c */ /* 0x000fc6000bf05070 */
[----:B------:R-:W-:Y:S01]  /*1c920*/  ULDC UR4, c[0x0][0x424] ;  /* 0x0001090000047ab9 */ /* 0x000fe20000000800 */
[----:B------:R-:W-:-:S03]  /*1c930*/  UISETP.NE.AND.EX UP0, UPT, UR5, URZ, UPT, UP0 ;  /* 0x0000003f0500728c */ /* 0x000fc6000bf05300 */
[----:B------:R-:W-:Y:S01]  /*1c940*/  ULDC UR5, c[0x0][0x2f0] ;  /* 0x0000bc0000057ab9 */ /* 0x000fe20000000800 */
[----:B------:R-:W-:-:S04]  /*1c950*/  USEL UR4, UR4, 0x1, UP0 ;  /* 0x0000000104047887 */ /* 0x000fc80008000000 */
[----:B------:R-:W-:-:S03]  /*1c960*/  UIMAD UR4, UR4, UR5, URZ ;  /* 0x00000005040472a4 */ /* 0x000fc6000f8e023f */
[----:B------:R-:W-:Y:S02]  /*1c970*/  ULDC UR5, c[0x0][0x348] ;  /* 0x0000d20000057ab9 */ /* 0x000fe40000000800 */
[----:B------:R-:W-:Y:S01]  /*1c980*/  IMAD.U32 R8, RZ, RZ, UR5 ;  /* 0x00000005ff087e24 */ /* 0x000fe2000f8e00ff */
[----:B--2---:R0:W-:Y:S01]  /*1c990*/  STL [R1+0x18], R7 ;  /* 0x0000180701007387 */ /* 0x0041e20000100800 */
[----:B------:R-:W-:Y:S02]  /*1c9a0*/  IMAD.MOV.U32 R13, RZ, RZ, R7 ;  /* 0x000000ffff0d7224 */ /* 0x000fe400078e0007 */
[----:B0-----:R-:W-:Y:S01]  /*1c9b0*/  IMAD.U32 R7, RZ, RZ, UR4 ;  /* 0x00000004ff077e24 */ /* 0x001fe2000f8e00ff */
[----:B---3--:R-:W-:Y:S06]  /*1c9c0*/  @P0 BRA `(.L_x_1327) ;  /* 0x0000000000140947 */ /* 0x008fec0003800000 */
[----:B------:R-:W-:Y:S05]  /*1c9d0*/  @!P3 BRA `(.L_x_1327) ;  /* 0x000000000010b947 */ /* 0x000fea0003800000 */
[----:B------:R-:W2:Y:S04]  /*1c9e0*/  LDG.E R12, desc[UR42][R10.64] ;  /* 0x0000002a0a0c7981 */ /* 0x000ea8000c1e1900 */
[----:B------:R-:W2:Y:S02]  /*1c9f0*/  LDG.E R10, desc[UR42][R10.64+0x4] ;  /* 0x0000042a0a0a7981 */ /* 0x000ea4000c1e1900 */
[----:B--2---:R-:W-:-:S05]  /*1ca00*/  IMAD.IADD R13, R10, 0x1, -R12 ;  /* 0x000000010a0d7824 */ /* 0x004fca00078e0a0c */
[----:B------:R0:W-:Y:S02]  /*1ca10*/  STL [R1+0x18], R13 ;  /* 0x0000180d01007387 */ /* 0x0001e40000100800 */
.L_x_1327:
[----:B-----5:R-:W-:Y:S01]  /*1ca20*/  IMAD.IADD R9, R9, 0x1, R0 ;  /* 0x0000000109097824 */ /* 0x020fe200078e0200 */
[----:B------:R-:W-:Y:S01]  /*1ca30*/  ULDC.64 UR4, c[0x0][0xa20] ;  /* 0x0002880000047ab9 */ /* 0x000fe20000000a00 */
[C---:B------:R-:W-:Y:S02]  /*1ca40*/  LOP3.LUT R10, R26.reuse, 0xff000000, RZ, 0xc0, !PT ;  /* 0xff0000001a0a7812 */ /* 0x040fe400078ec0ff */
[----:B------:R-:W-:Y:S01]  /*1ca50*/  ISETP.NE.U32.AND P0, PT, RZ, UR4, PT ;  /* 0x00000004ff007c0c */ /* 0x000fe2000bf05070 */
[----:B------:R1:W-:Y:S01]  /*1ca60*/  STL [R1+0x4], R9 ;  /* 0x0000040901007387 */ /* 0x0003e20000100800 */
[----:B------:R-:W-:Y:S02]  /*1ca70*/  SHF.R.U32.HI R10, RZ, 0x8, R10 ;  /* 0x00000008ff0a7819 */ /* 0x000fe4000001160a */
[----:B------:R-:W-:Y:S02]  /*1ca80*/  ISETP.NE.AND.EX P0, PT, RZ, UR5, PT, P0 ;  /* 0x00000005ff007c0c */ /* 0x000fe4000bf05300 */
[----:B------:R-:W-:-:S02]  /*1ca90*/  LOP3.LUT R11, R26, 0xff0000, RZ, 0xc0, !PT ;  /* 0x00ff00001a0b7812 */ /* 0x000fc400078ec0ff */
[----:B------:R-:W-:Y:S02]  /*1caa0*/  LOP3.LUT R16, R26, 0xffff, RZ, 0xc0, !PT ;  /* 0x0000ffff1a107812 */ /* 0x000fe400078ec0ff */
[----:B------:R-:W-:-:S07]  /*1cab0*/  LEA.HI R10, R11, R10, RZ, 0x10 ;  /* 0x0000000a0b0a7211 */ /* 0x000fce00078f80ff */
[----:B-1----:R-:W-:Y:S05]  /*1cac0*/  @!P0 BRA `(.L_x_1328) ;  /* 0x0000000000108947 */ /* 0x002fea0003800000 */
[----:B------:R-:W1:Y:S02]  /*1cad0*/  LDC.64 R4, c[0x0][0xa20] ;  /* 0x00028800ff047b82 */ /* 0x000e640000000a00 */
[----:B-1----:R-:W-:-:S05]  /*1cae0*/  IMAD.WIDE R4, R27, 0x4, R4 ;  /* 0x000000041b047825 */ /* 0x002fca00078e0204 */
[----:B------:R1:W5:Y:S01]  /*1caf0*/  LDG.E R7, desc[UR42][R4.64] ;  /* 0x0000002a04077981 */ /* 0x000362000c1e1900 */
[----:B------:R-:W-:Y:S05]  /*1cb00*/  BRA `(.L_x_1329) ;  /* 0x0000000000107947 */ /* 0x000fea0003800000 */
.L_x_1328:
[----:B------:R-:W-:Y:S05]  /*1cb10*/  @!P1 BRA `(.L_x_1329) ;  /* 0x00000000000c9947 */ /* 0x000fea0003800000 */
[----:B------:R-:W2:Y:S04]  /*1cb20*/  LDG.E R7, desc[UR42][R4.64] ;  /* 0x0000002a04077981 */ /* 0x000ea8000c1e1900 */
[----:B------:R-:W2:Y:S02]  /*1cb30*/  LDG.E R4, desc[UR42][R4.64+0x4] ;  /* 0x0000042a04047981 */ /* 0x000ea4000c1e1900 */
[----:B--2---:R-:W-:-:S07]  /*1cb40*/  IMAD.IADD R7, R4, 0x1, -R7 ;  /* 0x0000000104077824 */ /* 0x004fce00078e0a07 */
.L_x_1329:
[----:B-1----:R-:W2:Y:S04]  /*1cb50*/  @P2 LDG.E R4, desc[UR42][R2.64] ;  /* 0x0000002a02042981 */ /* 0x002ea8000c1e1900 */
[----:B------:R1:W2:Y:S01]  /*1cb60*/  @P2 LDG.E R5, desc[UR42][R2.64+0x4] ;  /* 0x0000042a02052981 */ /* 0x0002a2000c1e1900 */
[----:B------:R-:W-:Y:S02]  /*1cb70*/  IMAD R11, R25, 0xc0, RZ ;  /* 0x000000c0190b7824 */ /* 0x000fe400078e02ff */
[----:B-----5:R-:W-:Y:S02]  /*1cb80*/  IMAD.IADD R7, R7, 0x1, -R0 ;  /* 0x0000000107077824 */ /* 0x020fe400078e0a00 */
[----:B------:R-:W-:Y:S01]  /*1cb90*/  VIADD R0, R11, 0xbf ;  /* 0x000000bf0b007836 */ /* 0x000fe20000000000 */
[----:B------:R3:W-:Y:S01]  /*1cba0*/  STL [R1+0x14], R11 ;  /* 0x0000140b01007387 */ /* 0x0007e20000100800 */
[----:B-1----:R-:W1:Y:S02]  /*1cbb0*/  LDC R2, c[0x0][0x448] ;  /* 0x00011200ff027b82 */ /* 0x002e640000000800 */
[----:B-1----:R-:W-:-:S13]  /*1cbc0*/  ISETP.NE.AND P1, PT, R2, 0x1, PT ;  /* 0x000000010200780c */ /* 0x002fda0003f25270 */
[----:B------:R-:W1:Y:S08]  /*1cbd0*/  @P1 LDC R3, c[0x0][0x44c] ;  /* 0x00011300ff031b82 */ /* 0x000e700000000800 */
[----:B------:R-:W4:Y:S01]  /*1cbe0*/  @P1 LDC R2, c[0x0][0x450] ;  /* 0x00011400ff021b82 */ /* 0x000f220000000800 */
[----:B-1----:R-:W-:-:S05]  /*1cbf0*/  @P1 IMAD.HI.U32 R3, R0, R3, RZ ;  /* 0x0000000300031227 */ /* 0x002fca00078e00ff */
[----:B----4-:R-:W-:Y:S01]  /*1cc00*/  @P1 SHF.R.U32.HI R0, RZ, R2, R3 ;  /* 0x00000002ff001219 */ /* 0x010fe20000011603 */
[----:B--2---:R-:W-:-:S04]  /*1cc10*/  @P2 IMAD.IADD R8, R5, 0x1, -R4 ;  /* 0x0000000105082824 */ /* 0x004fc800078e0a04 */
[----:B------:R-:W-:-:S04]  /*1cc20*/  IMAD.IADD R18, R7, 0x1, R8 ;  /* 0x0000000107127824 */ /* 0x000fc800078e0208 */
[C---:B------:R-:W-:Y:S01]  /*1cc30*/  VIADD R21, R18.reuse, 0x7f ;  /* 0x0000007f12157836 */ /* 0x040fe20000000000 */
[----:B------:R-:W-:-:S04]  /*1cc40*/  IADD3 R20, R18, 0x1, -R13 ;  /* 0x0000000112147810 */ /* 0x000fc80007ffe80d */
[----:B------:R-:W-:Y:S01]  /*1cc50*/  SHF.R.S32.HI R2, RZ, 0x1f, R21 ;  /* 0x0000001fff027819 */ /* 0x000fe20000011415 */
[----:B------:R-:W-:-:S03]  /*1cc60*/  IMAD.IADD R0, R20, 0x1, R0 ;  /* 0x0000000114007824 */ /* 0x000fc600078e0200 */
[----:B------:R-:W-:Y:S02]  /*1cc70*/  LEA.HI R21, R2, R21, RZ, 0x7 ;  /* 0x0000001502157211 */ /* 0x000fe400078f38ff */
[----:B------:R-:W1:Y:S02]  /*1cc80*/  LDC.64 R2, c[0x0][0x9e0] ;  /* 0x00027800ff027b82 */ /* 0x000e640000000a00 */
[----:B------:R-:W-:Y:S02]  /*1cc90*/  SHF.R.S32.HI R21, RZ, 0x7, R21 ;  /* 0x00000007ff157819 */ /* 0x000fe40000011415 */
[----:B-1----:R-:W-:Y:S01]  /*1cca0*/  ISETP.GE.AND P3, PT, R3, 0x1, PT ;  /* 0x000000010300780c */ /* 0x002fe20003f66270 */
[----:B------:R-:W-:-:S12]  /*1ccb0*/  IMAD.IADD R2, R0, 0x1, R2 ;  /* 0x0000000100027824 */ /* 0x000fd800078e0202 */
[----:B---3--:R-:W-:Y:S05]  /*1ccc0*/  @!P3 BRA `(.L_x_1330) ;  /* 0x000000000048b947 */ /* 0x008fea0003800000 */
[C---:B------:R-:W-:Y:S01]  /*1ccd0*/  ISETP.GT.AND P0, PT, R0.reuse, RZ, PT ;  /* 0x000000ff0000720c */ /* 0x040fe20003f04270 */
[----:B------:R-:W-:Y:S01]  /*1cce0*/  BSSY B0, `(.L_x_1331) ;  /* 0x000000e000007945 */ /* 0x000fe20003800000 */
[----:B------:R-:W-:-:S11]  /*1ccf0*/  VIADD R9, R0, 0xffffffff ;  /* 0xffffffff00097836 */ /* 0x000fd60000000000 */
        /* <DEDUP_REMOVED lines=8> */
.L_x_1332:
[----:B------:R-:W-:-:S13]  /*1cd80*/  ISETP.NE.AND P0, PT, R3, 0x1, PT ;  /* 0x000000010300780c */ /* 0x000fda0003f05270 */
[----:B------:R-:W1:Y:S02]  /*1cd90*/  @P0 LDC.64 R4, c[0x0][0x9e8] ;  /* 0x00027a00ff040b82 */ /* 0x000e640000000a00 */
[----:B-1----:R-:W-:-:S05]  /*1cda0*/  @P0 IMAD.HI.U32 R4, R9, R4, RZ ;  /* 0x0000000409040227 */ /* 0x002fca00078e00ff */
[----:B------:R-:W-:-:S07]  /*1cdb0*/  @P0 SHF.R.U32.HI R9, RZ, R5, R4 ;  /* 0x00000005ff090219 */ /* 0x000fce0000011604 */
.L_x_1333:
[----:B------:R-:W-:Y:S05]  /*1cdc0*/  BSYNC B0 ;  /* 0x0000000000007941 */ /* 0x000fea0003800000 */
.L_x_1331:
[----:B------:R-:W-:-:S05]  /*1cdd0*/  IMAD R9, R9, R3, R3 ;  /* 0x0000000309097224 */ /* 0x000fca00078e0203 */
[----:B------:R-:W-:-:S07]  /*1cde0*/  VIMNMX R2, R2, R9, PT ;  /* 0x0000000902027248 */ /* 0x000fce0003fe0100 */
.L_x_1330:
[----:B------:R-:W1:Y:S01]  /*1cdf0*/  @P1 LDC R4, c[0x0][0x44c] ;  /* 0x00011300ff041b82 */ /* 0x000e620000000800 */
[----:B------:R-:W-:Y:S01]  /*1ce00*/  VIADD R2, R2, 0x7f ;  /* 0x0000007f02027836 */ /* 0x000fe20000000000 */
[----:B------:R-:W-:Y:S01]  /*1ce10*/  ULDC UR4, c[0x0][0x9dc] ;  /* 0x0002770000047ab9 */ /* 0x000fe20000000800 */
[----:B------:R-:W-:Y:S02]  /*1ce20*/  IMAD.MOV.U32 R0, RZ, RZ, R11 ;  /* 0x000000ffff007224 */ /* 0x000fe400078e000b */
[----:B------:R-:W-:-:S03]  /*1ce30*/  IMAD.IADD R18, R18, 0x1, -R13 ;  /* 0x0000000112127824 */ /* 0x000fc600078e0a0d */
[----:B------:R-:W2:Y:S01]  /*1ce40*/  @P1 LDC R5, c[0x0][0x450] ;  /* 0x00011400ff051b82 */ /* 0x000ea20000000800 */
[----:B-1----:R-:W-:-:S05]  /*1ce50*/  @P1 IMAD.HI.U32 R4, R11, R4, RZ ;  /* 0x000000040b041227 */ /* 0x002fca00078e00ff */
[----:B--2---:R-:W-:Y:S02]  /*1ce60*/  @P1 SHF.R.U32.HI R0, RZ, R5, R4 ;  /* 0x00000005ff001219 */ /* 0x004fe40000011604 */
[----:B------:R-:W-:-:S04]  /*1ce70*/  SHF.R.S32.HI R4, RZ, 0x1f, R2 ;  /* 0x0000001fff047819 */ /* 0x000fc80000011402 */
[----:B------:R-:W-:Y:S01]  /*1ce80*/  LEA.HI R4, R4, R2, RZ, 0x7 ;  /* 0x0000000204047211 */ /* 0x000fe200078f38ff */
[----:B------:R-:W-:-:S03]  /*1ce90*/  IMAD.IADD R2, R18, 0x1, R0 ;  /* 0x0000000112027824 */ /* 0x000fc600078e0200 */
[----:B------:R-:W-:Y:S01]  /*1cea0*/  SHF.R.S32.HI R4, RZ, 0x7, R4 ;  /* 0x00000007ff047819 */ /* 0x000fe20000011404 */
[----:B------:R-:W-:-:S03]  /*1ceb0*/  VIADD R0, R2, -UR4 ;  /* 0x8000000402007c36 */ /* 0x000fc60008000000 */
[----:B------:R-:W-:Y:S01]  /*1cec0*/  VIMNMX R9, R21, R4, PT ;  /* 0x0000000415097248 */ /* 0x000fe20003fe0100 */
[----:B------:R-:W-:Y:S06]  /*1ced0*/  @!P3 BRA `(.L_x_1334) ;  /* 0x000000000044b947 */ /* 0x000fec0003800000 */
[----:B------:R-:W-:Y:S01]  /*1cee0*/  ISETP.GT.AND P0, PT, R2, -0x1, PT ;  /* 0xffffffff0200780c */ /* 0x000fe20003f04270 */
[----:B------:R-:W-:-:S12]  /*1cef0*/  BSSY B0, `(.L_x_1335) ;  /* 0x000000d000007945 */ /* 0x000fd80003800000 */
        /* <DEDUP_REMOVED lines=8> */
.L_x_1336:
[----:B------:R-:W-:-:S13]  /*1cf80*/  ISETP.NE.AND P0, PT, R3, 0x1, PT ;  /* 0x000000010300780c */ /* 0x000fda0003f05270 */
[----:B------:R-:W1:Y:S02]  /*1cf90*/  @P0 LDC.64 R4, c[0x0][0x9e8] ;  /* 0x00027a00ff040b82 */ /* 0x000e640000000a00 */
[----:B-1----:R-:W-:-:S05]  /*1cfa0*/  @P0 IMAD.HI.U32 R4, R2, R4, RZ ;  /* 0x0000000402040227 */ /* 0x002fca00078e00ff */
[----:B------:R-:W-:-:S07]  /*1cfb0*/  @P0 SHF.R.U32.HI R2, RZ, R5, R4 ;  /* 0x00000005ff020219 */ /* 0x000fce0000011604 */
.L_x_1337:
[----:B------:R-:W-:Y:S05]  /*1cfc0*/  BSYNC B0 ;  /* 0x0000000000007941 */ /* 0x000fea0003800000 */
.L_x_1335:
[----:B------:R-:W-:-:S05]  /*1cfd0*/  IMAD R2, R2, R3, RZ ;  /* 0x0000000302027224 */ /* 0x000fca00078e02ff */
[----:B------:R-:W-:-:S07]  /*1cfe0*/  VIMNMX R0, R0, R2, !PT ;  /* 0x0000000200007248 */ /* 0x000fce0007fe0100 */
.L_x_1334:
[----:B------:R-:W-:Y:S01]  /*1cff0*/  SHF.R.S32.HI R2, RZ, 0x1f, R0 ;  /* 0x0000001fff027819 */ /* 0x000fe20000011400 */
[----:B------:R-:W-:Y:S01]  /*1d000*/  BSSY B0, `(.L_x_1338) ;  /* 0x0000027000007945 */ /* 0x000fe20003800000 */
[----:B------:R-:W-:Y:S02]  /*1d010*/  LOP3.LUT R26, R10, 0xff, RZ, 0xc0, !PT ;  /* 0x000000ff0a1a7812 */ /* 0x000fe400078ec0ff */
[----:B------:R-:W-:Y:S02]  /*1d020*/  LEA.HI R2, R2, R0, RZ, 0x7 ;  /* 0x0000000002027211 */ /* 0x000fe400078f38ff */
[----:B------:R-:W-:Y:S02]  /*1d030*/  SHF.R.U32.HI R0, RZ, 0x10, R10 ;  /* 0x00000010ff007819 */ /* 0x000fe4000001160a */
[----:B------:R-:W-:-:S04]  /*1d040*/  SHF.R.S32.HI R2, RZ, 0x7, R2 ;  /* 0x00000007ff027819 */ /* 0x000fc80000011402 */
[----:B------:R-:W-:Y:S01]  /*1d050*/  VIMNMX R4, RZ, R2, !PT ;  /* 0x00000002ff047248 */ /* 0x000fe20007fe0100 */
[----:B------:R-:W-:-:S03]  /*1d060*/  IMAD.MOV.U32 R2, RZ, RZ, RZ ;  /* 0x000000ffff027224 */ /* 0x000fc600078e00ff */
[----:B------:R-:W-:-:S13]  /*1d070*/  ISETP.GT.AND P0, PT, R9, R4, PT ;  /* 0x000000040900720c */ /* 0x000fda0003f04270 */
[----:B------:R-:W-:Y:S05]  /*1d080*/  @!P0 BRA `(.L_x_1339) ;  /* 0x0000000000788947 */ /* 0x000fea0003800000 */
[----:B------:R-:W-:Y:S01]  /*1d090*/  ISETP.NE.AND P0, PT, R0, RZ, PT ;  /* 0x000000ff0000720c */ /* 0x000fe20003f05270 */
[----:B------:R-:W-:-:S03]  /*1d0a0*/  ULDC UR4, c[0x0][0x9f0] ;  /* 0x00027c0000047ab9 */ /* 0x000fc60000000800 */
[----:B------:R-:W-:-:S04]  /*1d0b0*/  SEL R5, R0, UR4, P0 ;  /* 0x0000000400057c07 */ /* 0x000fc80008000000 */
[----:B------:R-:W-:Y:S02]  /*1d0c0*/  IABS R10, R5 ;  /* 0x00000005000a7213 */ /* 0x000fe40000000000 */
[----:B------:R-:W-:Y:S02]  /*1d0d0*/  IADD3 R11, R5, -0x1, R9 ;  /* 0xffffffff050b7810 */ /* 0x000fe40007ffe009 */
[----:B------:R-:W1:Y:S03]  /*1d0e0*/  I2F.RP R2, R10 ;  /* 0x0000000a00027306 */ /* 0x000e660000209400 */
[----:B------:R-:W-:-:S05]  /*1d0f0*/  IMAD.IADD R11, R11, 0x1, -R4 ;  /* 0x000000010b0b7824 */ /* 0x000fca00078e0a04 */
[----:B-1----:R-:W1:Y:S02]  /*1d100*/  MUFU.RCP R2, R2 ;  /* 0x0000000200027308 */ /* 0x002e640000001000 */
[----:B-1----:R-:W-:-:S06]  /*1d110*/  VIADD R2, R2, 0xffffffe ;  /* 0x0ffffffe02027836 */ /* 0x002fcc0000000000 */
[----:B------:R1:W2:Y:S02]  /*1d120*/  F2I.FTZ.U32.TRUNC.NTZ R3, R2 ;  /* 0x0000000200037305 */ /* 0x0002a4000021f000 */
[----:B-1----:R-:W-:-:S04]  /*1d130*/  LOP3.LUT R2, R11, R5, RZ, 0x3c, !PT ;  /* 0x000000050b027212 */ /* 0x002fc800078e3cff */
        /* <DEDUP_REMOVED lines=19> */
.L_x_1339:
[----:B------:R-:W-:Y:S05]  /*1d270*/  BSYNC B0 ;  /* 0x0000000000007941 */ /* 0x000fea0003800000 */
.L_x_1338:
[-C--:B------:R-:W-:Y:S01]  /*1d280*/  IMAD R4, R26, R2.reuse, R4 ;  /* 0x000000021a047224 */ /* 0x080fe200078e0204 */
        /* <DEDUP_REMOVED lines=19> */
[----:B------:R-:W1:Y:S02]  /*1d3c0*/  S2R R5, SR_TID.X ;  /* 0x0000000000057919 */ /* 0x000e640000002100 */
[----:B-1----:R-:W-:-:S04]  /*1d3d0*/  SHF.R.U32.HI R5, RZ, 0x5, R5 ;  /* 0x00000005ff057819 */ /* 0x002fc80000011605 */
[----:B------:R-:W-:-:S05]  /*1d3e0*/  LOP3.LUT R5, R5, 0x3, RZ, 0xc0, !PT ;  /* 0x0000000305057812 */ /* 0x000fca00078ec0ff */
[----:B------:R1:W2:Y:S02]  /*1d3f0*/  SHFL.IDX PT, R14, R5, RZ, 0x1f ;  /* 0x00001fff050e7589 */ /* 0x0002a400000e0000 */
.L_x_1497:
[----:B--2---:R-:W-:Y:S02]  /*1d400*/  ISETP.NE.AND P0, PT, R14, RZ, PT ;  /* 0x000000ff0e00720c */ /* 0x004fe40003f05270 */
[----:B------:R-:W-:-:S11]  /*1d410*/  PLOP3.LUT P6, PT, PT, PT, PT, 0x8, 0x0 ;  /* 0x000000000000781c */ /* 0x000fd60003fce170 */
[----:B------:R-:W-:Y:S05]  /*1d420*/  @P0 BRA `(.L_x_1343) ;  /* 0x00000000000c0947 */ /* 0x000fea0003800000 */
[----:B------:R-:W-:-:S03]  /*1d430*/  UMOV UR4, 0xffffffff ;  /* 0xffffffff00047882 */ /* 0x000fc60000000000 */
[----:B------:R-:W-:Y:S05]  /*1d440*/  BRA.DIV UR4, `(.L_x_1344) ;  /* 0x0000006604c87947 */ /* 0x000fea000b800000 */
[----:B------:R-:W-:-:S13]  /*1d450*/  ELECT P6, URZ, PT ;  /* 0x00000000003f782f */ /* 0x000fda00038c0000 */
.L_x_1343:
[----:B-1----:R-:W2:Y:S01]  /*1d460*/  LDL R5, [R1+0x3c] ;  /* 0x00003c0001057983 */ /* 0x002ea20000100800 */
[----:B------:R-:W-:Y:S01]  /*1d470*/  BSSY B1, `(.L_x_1345) ;  /* 0x0000008000017945 */ /* 0x000fe20003800000 */
[----:B--2---:R-:W-:-:S05]  /*1d480*/  VIADD R5, R5, 0x1 ;  /* 0x0000000105057836 */ /* 0x004fca0000000000 */
[----:B------:R-:W-:-:S04]  /*1d490*/  LEA.HI R7, R5, R5, RZ, 0x1 ;  /* 0x0000000505077211 */ /* 0x000fc800078f08ff */
[----:B------:R-:W-:-:S05]  /*1d4a0*/  LOP3.LUT R7, R7, 0xfffffffe, RZ, 0xc0, !PT ;  /* 0xfffffffe07077812 */ /* 0x000fca00078ec0ff */
[----:B------:R-:W-:-:S05]  /*1d4b0*/  IMAD.IADD R5, R5, 0x1, -R7 ;  /* 0x0000000105057824 */ /* 0x000fca00078e0a07 */
[----:B------:R-:W-:-:S04]  /*1d4c0*/  SHF.L.U32 R5, R5, 0x1f, RZ ;  /* 0x0000001f05057819 */ /* 0x000fc800000006ff */
[----:B------:R-:W1:Y:S02]  /*1d4d0*/  SYNCS.PHASECHK.TRANS64.TRYWAIT P0, [R19+URZ+0x19c20], R5 ;  /* 0x019c2005130075a7 */ /* 0x000e64000800017f */
[----:B-1----:R-:W-:Y:S05]  /*1d4e0*/  @!P0 BRA `(.L_x_1346) ;  /* 0x0000006400c08947 */ /* 0x002fea0003800000 */
.L_x_1500:
[----:B------:R-:W-:Y:S05]  /*1d4f0*/  BSYNC B1 ;  /* 0x0000000000017941 */ /* 0x000fea0003800000 */
.L_x_1345:
        /* <DEDUP_REMOVED lines=10> */
.L_x_1501:
[----:B------:R-:W-:Y:S05]  /*1d5a0*/  BSYNC B2 ;  /* 0x0000000000027941 */ /* 0x000fea0003800000 */
.L_x_1349:
[----:B------:R-:W-:Y:S04]  /*1d5b0*/  BSSY B2, `(.L_x_1351) ;  /* 0x0000009000027945 */ /* 0x000fe80003800000 */
[----:B------:R-:W-:Y:S05]  /*1d5c0*/  @P1 BRA `(.L_x_1352) ;  /* 0x00000000001c1947 */ /* 0x000fea0003800000 */
[----:B-1----:R-:W1:Y:S02]  /*1d5d0*/  S2R R5, SR_TID.X ;  /* 0x0000000000057919 */ /* 0x002e640000002100 */
[----:B-1----:R-:W-:Y:S01]  /*1d5e0*/  LOP3.LUT R7, R5, 0x1f, RZ, 0xc0, !PT ;  /* 0x0000001f05077812 */ /* 0x002fe200078ec0ff */
[----:B------:R-:W-:-:S03]  /*1d5f0*/  IMAD.MOV.U32 R5, RZ, RZ, 0x3000 ;  /* 0x00003000ff057424 */ /* 0x000fc600078e00ff */
[----:B------:R-:W-:Y:S01]  /*1d600*/  ISETP.NE.AND P0, PT, R7, RZ, PT ;  /* 0x000000ff0700720c */ /* 0x000fe20003f05270 */
[----:B------:R3:W-:-:S12]  /*1d610*/  SYNCS.ARRIVE.TRANS64 RZ, [R10+URZ+0x19c90], R5 ;  /* 0x019c90050aff79a7 */ /* 0x0007d8000800003f */
[----:B---3--:R-:W-:Y:S05]  /*1d620*/  @!P0 BRA `(.L_x_1352) ;  /* 0x0000000000048947 */ /* 0x008fea0003800000 */
[----:B------:R-:W-:Y:S01]  /*1d630*/  BPT.TRAP 0x1 ;  /* 0x000000040000795c */ /* 0x000fe20000300000 */
.L_x_1352:
[----:B------:R-:W-:Y:S05]  /*1d640*/  BSYNC B2 ;  /* 0x0000000000027941 */ /* 0x000fea0003800000 */
.L_x_1351:
        /* <DEDUP_REMOVED lines=8> */
[----:B-1----:R-:W-:Y:S01]  /*1d6d0*/  VIADD R5, R10, 0x19c90 ;  /* 0x00019c900a057836 */ /* 0x002fe20000000000 */
[----:B------:R-:W-:Y:S01]  /*1d6e0*/  UMOV UR6, 0x0 ;  /* 0x0000000000067882 */ /* 0x000fe20000000000 */
[----:B------:R-:W-:Y:S01]  /*1d6f0*/  VIADD R11, R8, 0x13800 ;  /* 0x00013800080b7836 */ /* 0x000fe20000000000 */
[----:B------:R-:W-:-:S09]  /*1d700*/  UMOV UR7, 0x12f00000 ;  /* 0x12f0000000077882 */ /* 0x000fd20000000000 */
.L_x_1353:
        /* <DEDUP_REMOVED lines=16> */
.L_x_1354:
        /* <DEDUP_REMOVED lines=16> */
.L_x_1355:
        /* <DEDUP_REMOVED lines=13> */
.L_x_1502:
[----:B------:R-:W-:Y:S05]  /*1d9e0*/  BSYNC B2 ;  /* 0x0000000000027941 */ /* 0x000fea0003800000 */
.L_x_1356:
[----:B------:R-:W-:Y:S01]  /*1d9f0*/  BSSY B2, `(.L_x_1358) ;  /* 0x000000b000027945 */ /* 0x000fe20003800000 */
[----:B------:R-:W-:Y:S02]  /*1da00*/  IMAD.MOV.U32 R12, RZ, RZ, 0x0 ;  /* 0x00000000ff0c7424 */ /* 0x000fe400078e00ff */
[----:B0-----:R-:W-:Y:S01]  /*1da10*/  IMAD.MOV.U32 R13, RZ, RZ, 0x12f00000 ;  /* 0x12f00000ff0d7424 */ /* 0x001fe200078e00ff */
        /* <DEDUP_REMOVED lines=8> */
.L_x_1359:
[----:B------:R-:W-:Y:S05]  /*1daa0*/  BSYNC B2 ;  /* 0x0000000000027941 */ /* 0x000fea0003800000 */
.L_x_1358:
[----:B------:R-:W-:Y:S01]  /*1dab0*/  R2UR UR10, R25 ;  /* 0x00000000190a72ca */ /* 0x000fe200000e0000 */
[----:B------:R-:W-:Y:S01]  /*1dac0*/  UIADD3 UR4, UP0, UR40, 0x670, URZ ;  /* 0x0000067028047890 */ /* 0x000fe2000ff1e03f */
[----:B------:R-:W-:Y:S01]  /*1dad0*/  R2UR UR6, R12 ;  /* 0x000000000c0672ca */ /* 0x000fe200000e0000 */
[----:B-12---:R-:W-:Y:S01]  /*1dae0*/  VIADD R10, R10, 0x19cb0 ;  /* 0x00019cb00a0a7836 */ /* 0x006fe20000000000 */
[----:B------:R-:W-:Y:S01]  /*1daf0*/  R2UR UR7, R13 ;  /* 0x000000000d0772ca */ /* 0x000fe200000e0000 */
[----:B------:R-:W-:Y:S01]  /*1db00*/  VIADD R5, R8, 0x9000 ;  /* 0x0000900008057836 */ /* 0x000fe20000000000 */
[----:B------:R-:W-:Y:S01]  /*1db10*/  PLOP3.LUT P0, PT, PT, PT, PT, 0x80, 0x0 ;  /* 0x000000000000781c */ /* 0x000fe20003f0f070 */
[----:B------:R-:W-:-:S12]  /*1db20*/  UIADD3.X UR5, URZ, UR41, URZ, UP0, !UPT ;  /* 0x000000293f057290 */ /* 0x000fd800087fe43f */
.L_x_1360:
        /* <DEDUP_REMOVED lines=15> */
.L_x_1361:
        /* <DEDUP_REMOVED lines=15> */
.L_x_1362:
        /* <DEDUP_REMOVED lines=10> */
.L_x_1348:
[----:B------:R-:W-:Y:S05]  /*1ddb0*/  BSYNC B1 ;  /* 0x0000000000017941 */ /* 0x000fea0003800000 */
.L_x_1347:
        /* <DEDUP_REMOVED lines=9> */
.L_x_1379:
        /* <DEDUP_REMOVED lines=11> */
.L_x_1503:
[----:B------:R-:W-:Y:S05]  /*1df00*/  BSYNC B2 ;  /* 0x0000000000027941 */ /* 0x000fea0003800000 */
.L_x_1365:
[----:B------:R-:W-:Y:S04]  /*1df10*/  BSSY B2, `(.L_x_1367) ;  /* 0x0000009000027945 */ /* 0x000fe80003800000 */
[----:B------:R-:W-:Y:S05]  /*1df20*/  @P2 BRA `(.L_x_1368) ;  /* 0x00000000001c2947 */ /* 0x000fea0003800000 */
[----:B------:R-:W1:Y:S02]  /*1df30*/  S2R R3, SR_TID.X ;  /* 0x0000000000037919 */ /* 0x000e640000002100 */
[----:B-1----:R-:W-:Y:S01]  /*1df40*/  LOP3.LUT R5, R3, 0x1f, RZ, 0xc0, !PT ;  /* 0x0000001f03057812 */ /* 0x002fe200078ec0ff */
[----:B------:R-:W-:-:S03]  /*1df50*/  IMAD.MOV.U32 R3, RZ, RZ, 0x3000 ;  /* 0x00003000ff037424 */ /* 0x000fc600078e00ff */
[----:B------:R-:W-:Y:S01]  /*1df60*/  ISETP.NE.AND P1, PT, R5, RZ, PT ;  /* 0x000000ff0500720c */ /* 0x000fe20003f25270 */
[----:B------:R3:W-:-:S12]  /*1df70*/  SYNCS.ARRIVE.TRANS64 RZ, [R9+URZ+0x19c90], R3 ;  /* 0x019c900309ff79a7 */ /* 0x0007d8000800003f */
[----:B---3--:R-:W-:Y:S05]  /*1df80*/  @!P1 BRA `(.L_x_1368) ;  /* 0x0000000000049947 */ /* 0x008fea0003800000 */
[----:B------:R-:W-:Y:S01]  /*1df90*/  BPT.TRAP 0x1 ;  /* 0x000000040000795c */ /* 0x000fe20000300000 */
.L_x_1368:
[----:B------:R-:W-:Y:S05]  /*1dfa0*/  BSYNC B2 ;  /* 0x0000000000027941 */ /* 0x000fea0003800000 */
.L_x_1367:
[----:B------:R-:W-:Y:S01]  /*1dfb0*/  IMAD.MOV.U32 R14, RZ, RZ, RZ ;  /* 0x000000ffff0e7224 */ /* 0x000fe200078e00ff */
[----:B------:R-:W-:Y:S01]  /*1dfc0*/  UIADD3 UR4, UP0, UR40, 0x570, URZ ;  /* 0x0000057028047890 */ /* 0x000fe2000ff1e03f */
[----:B------:R-:W-:Y:S01]  /*1dfd0*/  IMAD R7, R23, 0x3000, R19 ;  /* 0x0000300017077824 */ /* 0x000fe200078e0213 */
[----:B------:R-:W-:Y:S01]  /*1dfe0*/  PLOP3.LUT P1, PT, PT, PT, PT, 0x80, 0x0 ;  /* 0x000000000000781c */ /* 0x000fe20003f2f070 */
[----:B-1----:R-:W-:Y:S01]  /*1dff0*/  IMAD R5, R10, 0x80, R6 ;  /* 0x000000800a057824 */ /* 0x002fe200078e0206 */
[----:B------:R-:W-:Y:S01]  /*1e000*/  R2UR UR10, R14 ;  /* 0x000000000e0a72ca */ /* 0x000fe200000e0000 */
[----:B------:R-:W-:Y:S01]  /*1e010*/  VIADD R3, R9, 0x19c90 ;  /* 0x00019c9009037836 */ /* 0x000fe20000000000 */
[----:B------:R-:W-:Y:S01]  /*1e020*/  UIADD3.X UR5, URZ, UR41, URZ, UP0, !UPT ;  /* 0x000000293f057290 */ /* 0x000fe200087fe43f */
[----:B------:R-:W-:Y:S01]  /*1e030*/  VIADD R11, R7, 0x13800 ;  /* 0x00013800070b7836 */ /* 0x000fe20000000000 */
[----:B------:R-:W-:Y:S01]  /*1e040*/  UMOV UR6, 0x0 ;  /* 0x0000000000067882 */ /* 0x000fe20000000000 */
[----:B------:R-:W-:-:S10]  /*1e050*/  UMOV UR7, 0x12f00000 ;  /* 0x12f0000000077882 */ /* 0x000fd40000000000 */
.L_x_1369:
        /* <DEDUP_REMOVED lines=16> */
.L_x_1370:
        /* <DEDUP_REMOVED lines=16> */
.L_x_1371:
        /* <DEDUP_REMOVED lines=13> */
.L_x_1504:
[----:B------:R-:W-:Y:S05]  /*1e330*/  BSYNC B2 ;  /* 0x0000000000027941 */ /* 0x000fea0003800000 */
.L_x_1372:
        /* <DEDUP_REMOVED lines=11> */
.L_x_1375:
[----:B------:R-:W-:Y:S05]  /*1e3f0*/  BSYNC B2 ;  /* 0x0000000000027941 */ /* 0x000fea0003800000 */
.L_x_1374:
        /* <DEDUP_REMOVED lines=8> */
.L_x_1376:
        /* <DEDUP_REMOVED lines=15> */
.L_x_1377:
        /* <DEDUP_REMOVED lines=15> */
.L_x_1378:
        /* <DEDUP_REMOVED lines=10> */
.L_x_1364:
[----:B------:R-:W-:Y:S05]  /*1e700*/  BSYNC B1 ;  /* 0x0000000000017941 */ /* 0x000fea0003800000 */
.L_x_1363:
[C---:B------:R-:W-:Y:S01]  /*1e710*/  ISETP.GT.AND P2, PT, R10.reuse, R4, PT ;  /* 0x000000040a00720c */ /* 0x040fe20003f44270 */
[----:B------:R-:W-:Y:S02]  /*1e720*/  VIADD R23, R23, 0x1 ;  /* 0x0000000117177836 */ /* 0x000fe40000000000 */
[----:B------:R-:W-:-:S03]  /*1e730*/  VIADD R10, R10, 0xffffffff ;  /* 0xffffffff0a0a7836 */ /* 0x000fc60000000000 */
[----:B------:R-:W-:-:S04]  /*1e740*/  ISETP.NE.AND P1, PT, R23, 0x2, PT ;  /* 0x000000021700780c */ /* 0x000fc80003f25270 */
[----:B------:R-:W-:Y:S02]  /*1e750*/  SEL R3, RZ, 0x1, P1 ;  /* 0x00000001ff037807 */ /* 0x000fe40000800000 */
[----:B------:R-:W-:Y:S02]  /*1e760*/  SEL R23, R23, RZ, P1 ;  /* 0x000000ff17177207 */ /* 0x000fe40000800000 */
[----:B------:R-:W-:Y:S01]  /*1e770*/  LOP3.LUT R29, R29, R3, RZ, 0x3c, !PT ;  /* 0x000000031d1d7212 */ /* 0x000fe200078e3cff */
[----:B------:R-:W-:Y:S06]  /*1e780*/  @P2 BRA `(.L_x_1379) ;  /* 0xfffffff400b02947 */ /* 0x000fec000383ffff */
.L_x_1341:
[----:B------:R-:W-:Y:S05]  /*1e790*/  BSYNC B0 ;  /* 0x0000000000007941 */ /* 0x000fea0003800000 */
.L_x_1340:
[----:B------:R-:W2:Y:S01]  /*1e7a0*/  LDL R7, [R1+0x14] ;  /* 0x0000140001077983 */ /* 0x000ea20000100800 */
[----:B------:R-:W3:Y:S01]  /*1e7b0*/  LDC R2, c[0x0][0x448] ;  /* 0x00011200ff027b82 */ /* 0x000ee20000000800 */
[----:B------:R-:W-:Y:S07]  /*1e7c0*/  @!P0 WARPSYNC.ALL ;  /* 0x0000000000008948 */ /* 0x000fee0003800000 */
[----:B------:R-:W-:Y:S01]  /*1e7d0*/  @!P0 BAR.SYNC.DEFER_BLOCKING 0xc, 0x200 ;  /* 0x0308000000008b1d */ /* 0x000fe20000010000 */
[----:B---3--:R-:W-:-:S13]  /*1e7e0*/  ISETP.NE.AND P1, PT, R2, 0x1, PT ;  /* 0x000000010200780c */ /* 0x008fda0003f25270 */
[----:B------:R-:W3:Y:S08]  /*1e7f0*/  @P1 LDC R4, c[0x0][0x44c] ;  /* 0x00011300ff041b82 */ /* 0x000ef00000000800 */
[----:B------:R-:W4:Y:S01]  /*1e800*/  @P1 LDC R2, c[0x0][0x450] ;  /* 0x00011400ff021b82 */ /* 0x000f220000000800 */
[----:B--2---:R-:W-:-:S04]  /*1e810*/  VIADD R3, R7, 0xbf ;  /* 0x000000bf07037836 */ /* 0x004fc80000000000 */
[----:B---3--:R-:W-:-:S05]  /*1e820*/  @P1 IMAD.HI.U32 R4, R3, R4, RZ ;  /* 0x0000000403041227 */ /* 0x008fca00078e00ff */
[----:B----4-:R-:W-:-:S05]  /*1e830*/  @P1 SHF.R.U32.HI R3, RZ, R2, R4 ;  /* 0x00000002ff031219 */ /* 0x010fca0000011604 */
[----:B------:R-:W-:Y:S02]  /*1e840*/  IMAD.IADD R20, R20, 0x1, R3 ;  /* 0x0000000114147824 */ /* 0x000fe400078e0203 */
[----:B------:R-:W2:Y:S02]  /*1e850*/  LDC.64 R2, c[0x0][0x9e0] ;  /* 0x00027800ff027b82 */ /* 0x000ea40000000a00 */
[----:B--2---:R-:W-:Y:S01]  /*1e860*/  ISETP.GE.AND P2, PT, R3, 0x1, PT ;  /* 0x000000010300780c */ /* 0x004fe20003f46270 */
[----:B------:R-:W-:-:S12]  /*1e870*/  IMAD.IADD R2, R20, 0x1, R2 ;  /* 0x0000000114027824 */ /* 0x000fd800078e0202 */
[----:B------:R-:W-:Y:S05]  /*1e880*/  @!P2 BRA `(.L_x_1380) ;  /* 0x000000000048a947 */ /* 0x000fea0003800000 */
[C---:B------:R-:W-:Y:S01]  /*1e890*/  ISETP.GT.AND P0, PT, R20.reuse, RZ, PT ;  /* 0x000000ff1400720c */ /* 0x040fe20003f04270 */
[----:B------:R-:W-:Y:S01]  /*1e8a0*/  BSSY B0, `(.L_x_1381) ;  /* 0x000000e000007945 */ /* 0x000fe20003800000 */
[----:B------:R-:W-:-:S11]  /*1e8b0*/  VIADD R6, R20, 0xffffffff ;  /* 0xffffffff14067836 */ /* 0x000fd60000000000 */
[----:B------:R-:W-:Y:S05]  /*1e8c0*/  @P0 BRA `(.L_x_1382) ;  /* 0x00000000001c0947 */ /* 0x000fea0003800000 */
[----:B------:R-:W-:Y:S01]  /*1e8d0*/  ISETP.NE.AND P0, PT, R3, 0x1, PT ;  /* 0x000000010300780c */ /* 0x000fe20003f05270 */
[----:B------:R-:W-:-:S12]  /*1e8e0*/  IMAD.MOV R6, RZ, RZ, -R20 ;  /* 0x000000ffff067224 */ /* 0x000fd800078e0a14 */
[----:B-1----:R-:W1:Y:S02]  /*1e8f0*/  @P0 LDC.64 R4, c[0x0][0x9e8] ;  /* 0x00027a00ff040b82 */ /* 0x002e640000000a00 */
[----:B-1----:R-:W-:-:S05]  /*1e900*/  @P0 IMAD.HI.U32 R4, R6, R4, RZ ;  /* 0x0000000406040227 */ /* 0x002fca00078e00ff */
[----:B------:R-:W-:-:S04]  /*1e910*/  @P0 SHF.R.U32.HI R6, RZ, R5, R4 ;  /* 0x00000005ff060219 */ /* 0x000fc80000011604 */
[----:B------:R-:W-:Y:S01]  /*1e920*/  LOP3.LUT R6, RZ, R6, RZ, 0x33, !PT ;  /* 0x00000006ff067212 */ /* 0x000fe200078e33ff */
[----:B------:R-:W-:Y:S06]  /*1e930*/  BRA `(.L_x_1383) ;  /* 0x0000000000107947 */ /* 0x000fec0003800000 */
.L_x_1382:
[----:B------:R-:W-:-:S13]  /*1e940*/  ISETP.NE.AND P0, PT, R3, 0x1, PT ;  /* 0x000000010300780c */ /* 0x000fda0003f05270 */
[----:B-1----:R-:W1:Y:S02]  /*1e950*/  @P0 LDC.64 R4, c[0x0][0x9e8] ;  /* 0x00027a00ff040b82 */ /* 0x002e640000000a00 */
[----:B-1----:R-:W-:-:S05]  /*1e960*/  @P0 IMAD.HI.U32 R4, R6, R4, RZ ;  /* 0x0000000406040227 */ /* 0x002fca00078e00ff */
[----:B------:R-:W-:-:S07]  /*1e970*/  @P0 SHF.R.U32.HI R6, RZ, R5, R4 ;  /* 0x00000005ff060219 */ /* 0x000fce0000011604 */
.L_x_1383:
[----:B------:R-:W-:Y:S05]  /*1e980*/  BSYNC B0 ;  /* 0x0000000000007941 */ /* 0x000fea0003800000 */
.L_x_1381:
[----:B------:R-:W-:-:S05]  /*1e990*/  IMAD R6, R6, R3, R3 ;  /* 0x0000000306067224 */ /* 0x000fca00078e0203 */
[----:B------:R-:W-:-:S07]  /*1e9a0*/  VIMNMX R2, R2, R6, PT ;  /* 0x0000000602027248 */ /* 0x000fce0003fe0100 */
.L_x_1380:
[----:B------:R-:W-:Y:S01]  /*1e9b0*/  VIADD R2, R2, 0x7f ;  /* 0x0000007f02027836 */ /* 0x000fe20000000000 */
[----:B------:R-:W-:Y:S01]  /*1e9c0*/  ULDC UR4, c[0x0][0x9dc] ;  /* 0x0002770000047ab9 */ /* 0x000fe20000000800 */
[----:B-1----:R-:W-:-:S03]  /*1e9d0*/  IMAD.MOV.U32 R5, RZ, RZ, R7 ;  /* 0x000000ffff057224 */ /* 0x002fc600078e0007 */
[----:B------:R-:W-:-:S04]  /*1e9e0*/  SHF.R.S32.HI R4, RZ, 0x1f, R2 ;  /* 0x0000001fff047819 */ /* 0x000fc80000011402 */
[----:B------:R-:W-:Y:S02]  /*1e9f0*/  LEA.HI R4, R4, R2, RZ, 0x7 ;  /* 0x0000000204047211 */ /* 0x000fe400078f38ff */
[----:B------:R-:W1:Y:S02]  /*1ea00*/  @P1 LDC R2, c[0x0][0x450] ;  /* 0x00011400ff021b82 */ /* 0x000e640000000800 */
[----:B------:R-:W-:-:S04]  /*1ea10*/  SHF.R.S32.HI R4, RZ, 0x7, R4 ;  /* 0x00000007ff047819 */ /* 0x000fc80000011404 */
[----:B------:R-:W-:Y:S02]  /*1ea20*/  VIMNMX R6, R21, R4, PT ;  /* 0x0000000415067248 */ /* 0x000fe40003fe0100 */
[----:B------:R-:W2:Y:S02]  /*1ea30*/  @P1 LDC R4, c[0x0][0x44c] ;  /* 0x00011300ff041b82 */ /* 0x000ea40000000800 */
[----:B--2---:R-:W-:-:S05]  /*1ea40*/  @P1 IMAD.HI.U32 R4, R7, R4, RZ ;  /* 0x0000000407041227 */ /* 0x004fca00078e00ff */
        /* <DEDUP_REMOVED lines=14> */
.L_x_1386:
[----:B------:R-:W-:-:S13]  /*1eb30*/  ISETP.NE.AND P0, PT, R3, 0x1, PT ;  /* 0x000000010300780c */ /* 0x000fda0003f05270 */
[----:B------:R-:W1:Y:S02]  /*1eb40*/  @P0 LDC.64 R4, c[0x0][0x9e8] ;  /* 0x00027a00ff040b82 */ /* 0x000e640000000a00 */
[----:B-1----:R-:W-:-:S05]  /*1eb50*/  @P0 IMAD.HI.U32 R4, R7, R4, RZ ;  /* 0x0000000407040227 */ /* 0x002fca00078e00ff */
[----:B------:R-:W-:-:S07]  /*1eb60*/  @P0 SHF.R.U32.HI R7, RZ, R5, R4 ;  /* 0x00000005ff070219 */ /* 0x000fce0000011604 */
.L_x_1387:
[----:B------:R-:W-:Y:S05]  /*1eb70*/  BSYNC B0 ;  /* 0x0000000000007941 */ /* 0x000fea0003800000 */
.L_x_1385:
[----:B------:R-:W-:-:S05]  /*1eb80*/  IMAD R3, R7, R3, RZ ;  /* 0x0000000307037224 */ /* 0x000fca00078e02ff */
[----:B------:R-:W-:-:S07]  /*1eb90*/  VIMNMX R2, R2, R3, !PT ;  /* 0x0000000302027248 */ /* 0x000fce0007fe0100 */
.L_x_1384:
[----:B------:R-:W-:Y:S01]  /*1eba0*/  ISETP.NE.AND P1, PT, R0, RZ, PT ;  /* 0x000000ff0000720c */ /* 0x000fe20003f25270 */
[----:B------:R-:W-:Y:S01]  /*1ebb0*/  BSSY B0, `(.L_x_1388) ;  /* 0x0000024000007945 */ /* 0x000fe20003800000 */
[----:B------:R-:W-:-:S04]  /*1ebc0*/  SHF.R.S32.HI R3, RZ, 0x1f, R2 ;  /* 0x0000001fff037819 */ /* 0x000fc80000011402 */
[----:B------:R-:W-:Y:S01]  /*1ebd0*/  LEA.HI R3, R3, R2, RZ, 0x7 ;  /* 0x0000000203037211 */ /* 0x000fe200078f38ff */
[----:B------:R-:W-:-:S03]  /*1ebe0*/  IMAD.MOV.U32 R2, RZ, RZ, RZ ;  /* 0x000000ffff027224 */ /* 0x000fc600078e00ff */
[----:B------:R-:W-:-:S03]  /*1ebf0*/  SHF.R.S32.HI R3, RZ, 0x7, R3 ;  /* 0x00000007ff037819 */ /* 0x000fc60000011403 */
[----:B------:R-:W1:Y:S01]  /*1ec00*/  @!P1 LDC R0, c[0x0][0x9f0] ;  /* 0x00027c00ff009b82 */ /* 0x000e620000000800 */
[----:B------:R-:W-:-:S04]  /*1ec10*/  VIMNMX R4, RZ, R3, !PT ;  /* 0x00000003ff047248 */ /* 0x000fc80007fe0100 */
[----:B------:R-:W-:-:S13]  /*1ec20*/  ISETP.GT.AND P0, PT, R6, R4, PT ;  /* 0x000000040600720c */ /* 0x000fda0003f04270 */
[----:B------:R-:W-:Y:S05]  /*1ec30*/  @!P0 BRA `(.L_x_1389) ;  /* 0x00000000006c8947 */ /* 0x000fea0003800000 */
[-C--:B-1----:R-:W-:Y:S02]  /*1ec40*/  IABS R5, R0.reuse ;  /* 0x0000000000057213 */ /* 0x082fe40000000000 */
[----:B------:R-:W-:Y:S02]  /*1ec50*/  IABS R8, R0 ;  /* 0x0000000000087213 */ /* 0x000fe40000000000 */
[----:B------:R-:W1:Y:S03]  /*1ec60*/  I2F.RP R2, R5 ;  /* 0x0000000500027306 */ /* 0x000e660000209400 */
[----:B------:R-:W-:-:S05]  /*1ec70*/  IMAD.MOV R8, RZ, RZ, -R8 ;  /* 0x000000ffff087224 */ /* 0x000fca00078e0a08 */
[----:B-1----:R-:W1:Y:S02]  /*1ec80*/  MUFU.RCP R2, R2 ;  /* 0x0000000200027308 */ /* 0x002e640000001000 */
[----:B-1----:R-:W-:-:S06]  /*1ec90*/  VIADD R2, R2, 0xffffffe ;  /* 0x0ffffffe02027836 */ /* 0x002fcc0000000000 */
[----:B------:R-:W1:Y:S02]  /*1eca0*/  F2I.FTZ.U32.TRUNC.NTZ R3, R2 ;  /* 0x0000000200037305 */ /* 0x000e64000021f000 */
[----:B-1----:R-:W-:-:S04]  /*1ecb0*/  IMAD.MOV R2, RZ, RZ, -R3 ;  /* 0x000000ffff027224 */ /* 0x002fc800078e0a03 */
        /* <DEDUP_REMOVED lines=19> */
.L_x_1389:
[----:B------:R-:W-:Y:S05]  /*1edf0*/  BSYNC B0 ;  /* 0x0000000000007941 */ /* 0x000fea0003800000 */
.L_x_1388:
[----:B------:R-:W-:-:S05]  /*1ee00*/  IMAD R26, R26, R2, R4 ;  /* 0x000000021a1a7224 */ /* 0x000fca00078e0204 */
[----:B-1----:R-:W-:-:S04]  /*1ee10*/  VIADDMNMX R0, R26, R2, R6, PT ;  /* 0x000000021a007246 */ /* 0x002fc80003800106 */
[----:B------:R-:W-:Y:S01]  /*1ee20*/  ISETP.GT.AND P0, PT, R0, R26, PT ;  /* 0x0000001a0000720c */ /* 0x000fe20003f04270 */
[----:B------:R1:W-:-:S12]  /*1ee30*/  STL [R1+0x24], R0 ;  /* 0x0000240001007387 */ /* 0x0003d80000100800 */
[----:B-1----:R-:W-:Y:S05]  /*1ee40*/  @P0 BRA `(.L_x_1390) ;  /* 0x0000000000440947 */ /* 0x002fea0003800000 */
[----:B------:R-:W1:Y:S02]  /*1ee50*/  S2R R0, SR_TID.X ;  /* 0x0000000000007919 */ /* 0x000e640000002100 */
[----:B-1----:R-:W-:-:S04]  /*1ee60*/  LOP3.LUT R0, R0, 0x7f, RZ, 0xc0, !PT ;  /* 0x0000007f00007812 */ /* 0x002fc800078ec0ff */
[----:B------:R-:W-:-:S13]  /*1ee70*/  ISETP.NE.AND P0, PT, R0, RZ, PT ;  /* 0x000000ff0000720c */ /* 0x000fda0003f05270 */
[----:B------:R-:W-:Y:S05]  /*1ee80*/  @P0 BRA `(.L_x_1391) ;  /* 0x0000002c00fc0947 */ /* 0x000fea0003800000 */
[----:B------:R-:W1:Y:S01]  /*1ee90*/  S2R R5, SR_LANEID ;  /* 0x0000000000057919 */ /* 0x000e620000000000 */
[----:B------:R-:W-:Y:S01]  /*1eea0*/  VOTEU.ANY UR4, UPT, PT ;  /* 0x0000000000047886 */ /* 0x000fe200038e0100 */
[----:B------:R-:W2:Y:S01]  /*1eeb0*/  LDC.64 R2, c[0x0][0xc60] ;  /* 0x00031800ff027b82 */ /* 0x000ea20000000a00 */
[----:B------:R-:W1:Y:S02]  /*1eec0*/  FLO.U32 R0, UR4 ;  /* 0x0000000400007d00 */ /* 0x000e6400080e0000 */
[----:B-1----:R-:W-:-:S06]  /*1eed0*/  ISETP.EQ.U32.AND P0, PT, R0, R5, PT ;  /* 0x000000050000720c */ /* 0x002fcc0003f02070 */
[----:B------:R-:W2:Y:S07]  /*1eee0*/  POPC R5, UR4 ;  /* 0x0000000400057d09 */ /* 0x000eae0008000000 */
[----:B--2---:R-:W2:Y:S01]  /*1eef0*/  @P0 ATOMG.E.ADD.STRONG.GPU PT, R3, desc[UR42][R2.64], R5 ;  /* 0x00000005020309a8 */ /* 0x004ea200081ee1ea */
[----:B------:R-:W1:Y:S02]  /*1ef00*/  S2R R4, SR_LTMASK ;  /* 0x0000000000047919 */ /* 0x000e640000003900 */
[----:B-1----:R-:W-:-:S04]  /*1ef10*/  LOP3.LUT R4, R4, UR4, RZ, 0xc0, !PT ;  /* 0x0000000404047c12 */ /* 0x002fc8000f8ec0ff */
[----:B------:R-:W1:Y:S01]  /*1ef20*/  POPC R7, R4 ;  /* 0x0000000400077309 */ /* 0x000e620000000000 */
[----:B--2---:R-:W1:Y:S02]  /*1ef30*/  SHFL.IDX PT, R0, R3, R0, 0x1f ;  /* 0x00001f0003007589 */ /* 0x004e6400000e0000 */
[----:B-1----:R-:W-:Y:S01]  /*1ef40*/  IADD3 R24, R0, UR38, R7 ;  /* 0x0000002600187c10 */ /* 0x002fe2000fffe007 */
[----:B------:R-:W-:Y:S06]  /*1ef50*/  BRA `(.L_x_1391) ;  /* 0x0000002c00c87947 */ /* 0x000fec0003800000 */
.L_x_1390:
        /* <DEDUP_REMOVED lines=17> */
[----:B0-----:R-:W-:-:S07]  /*1f070*/  IMAD.MOV.U32 R13, RZ, RZ, RZ ;  /* 0x000000ffff0d7224 */ /* 0x001fce00078e00ff */
[----:B------:R-:W-:-:S07]  /*1f080*/  LEPC R20, `(.L_x_1393) ;  /* 0x000000001014794e */ /* 0x000fce0000000000 */
[----:B-1----:R-:W-:Y:S05]  /*1f090*/  CALL.ABS.NOINC R2 ;  /* 0x0000000002007343 */ /* 0x002fea0003c00000 */
.L_x_1393:
[----:B------:R-:W-:Y:S05]  /*1f0a0*/  BSYNC B6 ;  /* 0x0000000000067941 */ /* 0x000fea0003800000 */
.L_x_1392:
        /* <DEDUP_REMOVED lines=22> */
.L_x_1395:
[----:B------:R-:W-:Y:S05]  /*1f210*/  BSYNC B6 ;  /* 0x0000000000067941 */ /* 0x000fea0003800000 */
.L_x_1394:
        /* <DEDUP_REMOVED lines=20> */
.L_x_1397:
[----:B------:R-:W-:Y:S05]  /*1f360*/  BSYNC B6 ;  /* 0x0000000000067941 */ /* 0x000fea0003800000 */
.L_x_1396:
        /* <DEDUP_REMOVED lines=19> */
.L_x_1399:
[----:B------:R-:W-:Y:S05]  /*1f4a0*/  BSYNC B6 ;  /* 0x0000000000067941 */ /* 0x000fea0003800000 */
.L_x_1398:
[----:B------:R-:W-:Y:S01]  /*1f4b0*/  ULDC.64 UR4, c[0x0][0x9f8] ;  /* 0x00027e0000047ab9 */ /* 0x000fe20000000a00 */
[----:B------:R-:W-:Y:S01]  /*1f4c0*/  IMAD.MOV.U32 R25, RZ, RZ, R27 ;  /* 0x000000ffff197224 */ /* 0x000fe200078e001b */
[----:B------:R-:W-:-:S04]  /*1f4d0*/  ISETP.NE.U32.AND P0, PT, RZ, UR4, PT ;  /* 0x00000004ff007c0c */ /* 0x000fc8000bf05070 */
[----:B------:R-:W-:Y:S01]  /*1f4e0*/  ISETP.NE.AND.EX P0, PT, RZ, UR5, PT, P0 ;  /* 0x00000005ff007c0c */ /* 0x000fe2000bf05300 */
[----:B------:R-:W-:-:S12]  /*1f4f0*/  ULDC.64 UR4, c[0x0][0xa08] ;  /* 0x0002820000047ab9 */ /* 0x000fd80000000a00 */
[----:B------:R-:W1:Y:S02]  /*1f500*/  @P0 LDC.64 R2, c[0x0][0x9f8] ;  /* 0x00027e00ff020b82 */ /* 0x000e640000000a00 */
[----:B-1----:R-:W-:-:S05]  /*1f510*/  @P0 IMAD.WIDE R2, R27, 0x4, R2 ;  /* 0x000000041b020825 */ /* 0x002fca00078e0202 */
[----:B------:R1:W2:Y:S02]  /*1f520*/  @P0 LDG.E R25, desc[UR42][R2.64] ;  /* 0x0000002a02190981 */ /* 0x0002a4000c1e1900 */
[----:B-1----:R-:W1:Y:S02]  /*1f530*/  LDC.64 R2, c[0x0][0x418] ;  /* 0x00010600ff027b82 */ /* 0x002e640000000a00 */
[----:B-1----:R-:W-:Y:S01]  /*1f540*/  LOP3.LUT P0, RZ, R2, UR4, RZ, 0xfc, !PT ;  /* 0x0000000402ff7c12 */ /* 0x002fe2000f80fcff */
[----:B------:R-:W-:-:S03]  /*1f550*/  UMOV UR4, 0xffffffff ;  /* 0xffffffff00047882 */ /* 0x000fc60000000000 */
[----:B------:R-:W-:Y:S02]  /*1f560*/  LOP3.LUT P0, RZ, R3, UR5, RZ, 0xfc, P0 ;  /* 0x0000000503ff7c12 */ /* 0x000fe4000800fcff */
[----:B--2---:R-:W-:Y:S02]  /*1f570*/  SHF.R.S32.HI R8, RZ, 0x1f, R25 ;  /* 0x0000001fff087819 */ /* 0x004fe40000011419 */
[----:B------:R-:W-:-:S03]  /*1f580*/  SEL R18, R25, RZ, !P0 ;  /* 0x000000ff19127207 */ /* 0x000fc60004000000 */
[----:B------:R1:W-:Y:S01]  /*1f590*/  STL [R1], R8 ;  /* 0x0000000801007387 */ /* 0x0003e20000100800 */
[----:B------:R-:W-:Y:S05]  /*1f5a0*/  BRA.DIV UR4, `(.L_x_1400) ;  /* 0x0000004604f47947 */ /* 0x000fea000b800000 */
[----:B------:R-:W2:Y:S02]  /*1f5b0*/  S2R R0, SR_TID.X ;  /* 0x0000000000007919 */ /* 0x000ea40000002100 */
[----:B--2---:R-:W-:-:S04]  /*1f5c0*/  SHF.R.U32.HI R0, RZ, 0x5, R0 ;  /* 0x00000005ff007819 */ /* 0x004fc80000011600 */
[----:B------:R-:W-:-:S05]  /*1f5d0*/  LOP3.LUT R0, R0, 0x3, RZ, 0xc0, !PT ;  /* 0x0000000300007812 */ /* 0x000fca00078ec0ff */
[----:B------:R2:W3:Y:S02]  /*1f5e0*/  SHFL.IDX PT, R14, R0, RZ, 0x1f ;  /* 0x00001fff000e7589 */ /* 0x0004e400000e0000 */
.L_x_1507:
[----:B---3--:R-:W-:Y:S02]  /*1f5f0*/  ISETP.NE.AND P0, PT, R14, RZ, PT ;  /* 0x000000ff0e00720c */ /* 0x008fe40003f05270 */
[----:B------:R-:W-:Y:S02]  /*1f600*/  PLOP3.LUT P1, PT, PT, PT, PT, 0x8, 0x0 ;  /* 0x000000000000781c */ /* 0x000fe40003f2e170 */
[----:B------:R-:W-:-:S11]  /*1f610*/  LOP3.LUT R17, R17, 0xfffffffe, RZ, 0xc0, !PT ;  /* 0xfffffffe11117812 */ /* 0x000fd600078ec0ff */
[----:B------:R-:W-:Y:S01]  /*1f620*/  @P1 LOP3.LUT R17, R17, 0x1, RZ, 0xfc, !PT ;  /* 0x0000000111111812 */ /* 0x000fe200078efcff */
[----:B------:R-:W-:Y:S06]  /*1f630*/  @P0 BRA `(.L_x_1401) ;  /* 0x0000000400a00947 */ /* 0x000fec0003800000 */
[----:B------:R-:W-:-:S03]  /*1f640*/  UMOV UR4, 0xffffffff ;  /* 0xffffffff00047882 */ /* 0x000fc60000000000 */
[----:B------:R-:W-:Y:S05]  /*1f650*/  BRA.DIV UR4, `(.L_x_1402) ;  /* 0x0000004604fc7947 */ /* 0x000fea000b800000 */
[----:B------:R-:W-:-:S13]  /*1f660*/  ELECT P6, URZ, PT ;  /* 0x00000000003f782f */ /* 0x000fda00038c0000 */
.L_x_1510:
[----:B------:R-:W-:Y:S05]  /*1f670*/  @!P6 BRA `(.L_x_1401) ;  /* 0x000000040090e947 */ /* 0x000fea0003800000 */
[----:B--2---:R-:W2:Y:S01]  /*1f680*/  LDL R0, [R1+0x24] ;  /* 0x0000240001007983 */ /* 0x004ea20000100800 */
[----:B------:R-:W-:-:S04]  /*1f690*/  ISETP.NE.U32.AND P0, PT, R2, RZ, PT ;  /* 0x000000ff0200720c */ /* 0x000fc80003f05070 */
[----:B------:R-:W-:Y:S01]  /*1f6a0*/  ISETP.NE.AND.EX P0, PT, R3, RZ, PT, P0 ;  /* 0x000000ff0300720c */ /* 0x000fe20003f05300 */
[----:B--2---:R-:W-:-:S12]  /*1f6b0*/  VIADD R0, R0, 0xffffffff ;  /* 0xffffffff00007836 */ /* 0x004fd80000000000 */
[----:B------:R-:W-:Y:S05]  /*1f6c0*/  @!P0 BRA `(.L_x_1403) ;  /* 0x0000000000448947 */ /* 0x000fea0003800000 */
[----:B------:R-:W2:Y:S01]  /*1f6d0*/  LDC R7, c[0x0][0x43c] ;  /* 0x00010f00ff077b82 */ /* 0x000ea20000000800 */
[----:B------:R-:W-:Y:S01]  /*1f6e0*/  ULDC.64 UR4, c[0x0][0x428] ;  /* 0x00010a0000047ab9 */ /* 0x000fe20000000a00 */
[----:B--2---:R-:W-:-:S13]  /*1f6f0*/  ISETP.NE.AND P0, PT, R7, 0x1, PT ;  /* 0x000000010700780c */ /* 0x004fda0003f05270 */
[----:B------:R-:W2:Y:S02]  /*1f700*/  @P0 LDC.64 R4, c[0x0][0x440] ;  /* 0x00011000ff040b82 */ /* 0x000ea40000000a00 */
[----:B--2---:R-:W-:-:S04]  /*1f710*/  @P0 IMAD.HI.U32 R6, R0, R4, RZ ;  /* 0x0000000400060227 */ /* 0x004fc800078e00ff */
        /* <DEDUP_REMOVED lines=12> */
.L_x_1403:
[----:B------:R-:W-:Y:S01]  /*1f7e0*/  IMAD R4, R22, 0x8, R19 ;  /* 0x0000000816047824 */ /* 0x000fe200078e0213 */
[----:B--2---:R-:W-:Y:S01]  /*1f7f0*/  SHF.L.U32 R3, R28, 0x1f, RZ ;  /* 0x0000001f1c037819 */ /* 0x004fe200000006ff */
[----:B------:R-:W2:Y:S03]  /*1f800*/  S2R R2, SR_TID.X ;  /* 0x0000000000027919 */ /* 0x000ea60000002100 */
[----:B------:R-:W3:Y:S01]  /*1f810*/  SYNCS.PHASECHK.TRANS64.TRYWAIT P0, [R4+URZ+0x19c80], R3 ;  /* 0x019c8003040075a7 */ /* 0x000ee2000800017f */
[----:B--2---:R-:W-:-:S04]  /*1f820*/  LOP3.LUT R2, R2, 0x7f, RZ, 0xc0, !PT ;  /* 0x0000007f02027812 */ /* 0x004fc800078ec0ff */
[----:B------:R-:W-:Y:S01]  /*1f830*/  ISETP.NE.AND P1, PT, R2, RZ, PT ;  /* 0x000000ff0200720c */ /* 0x000fe20003f25270 */
[----:B---3--:R-:W-:-:S12]  /*1f840*/  @!P0 BRA `(.L_x_1404) ;  /* 0x0000004400a08947 */ /* 0x008fd80003800000 */
.L_x_1511:
        /* <DEDUP_REMOVED lines=8> */
.L_x_1405:
[----:B------:R-:W3:Y:S01]  /*1f8d0*/  LDL R5, [R1+0x4] ;  /* 0x0000040001057983 */ /* 0x000ee20000100800 */
        /* <DEDUP_REMOVED lines=15> */
[----:B---3--:R-:W-:-:S05]  /*1f9d0*/  IMAD R0, R0, 0x80, R5 ;  /* 0x0000008000007824 */ /* 0x008fca00078e0205 */
[----:B------:R-:W-:-:S13]  /*1f9e0*/  R2UR UR11, R0 ;  /* 0x00000000000b72ca */ /* 0x000fda00000e0000 */
[----:B------:R3:W-:Y:S02]  /*1f9f0*/  UTMALDG.4D [UR8], [UR4], desc[UR6] ;  /* 0x00000608040075b4 */ /* 0x0007e40008019000 */
[----:B---3--:R-:W-:Y:S01]  /*1fa00*/  UMOV UR8, UR14 ;  /* 0x0000000e00087c82 */ /* 0x008fe20008000000 */
[----:B------:R-:W-:Y:S01]  /*1fa10*/  UMOV UR10, UR16 ;  /* 0x00000010000a7c82 */ /* 0x000fe20008000000 */
[----:B------:R-:W-:Y:S01]  /*1fa20*/  UMOV UR14, 0x40 ;  /* 0x00000040000e7882 */ /* 0x000fe20000000000 */
[----:B------:R3:W-:Y:S02]  /*1fa30*/  UTMALDG.4D [UR8], [UR4], desc[UR6] ;  /* 0x00000608040075b4 */ /* 0x0007e40008019000 */
[----:B---3--:R-:W-:Y:S01]  /*1fa40*/  UMOV UR8, UR15 ;  /* 0x0000000f00087c82 */ /* 0x008fe20008000000 */
[----:B------:R-:W-:Y:S02]  /*1fa50*/  UMOV UR10, UR14 ;  /* 0x0000000e000a7c82 */ /* 0x000fe40008000000 */
[----:B------:R3:W-:Y:S01]  /*1fa60*/  UTMALDG.4D [UR8], [UR4], desc[UR6] ;  /* 0x00000608040075b4 */ /* 0x0007e20008019000 */
[----:B------:R-:W4:Y:S02]  /*1fa70*/  SYNCS.PHASECHK.TRANS64.TRYWAIT P0, [R4+URZ+0x19c40], R3 ;  /* 0x019c4003040075a7 */ /* 0x000f24000800017f */
[----:B---34-:R-:W-:Y:S05]  /*1fa80*/  @!P0 BRA `(.L_x_1406) ;  /* 0x0000004400248947 */ /* 0x018fea0003800000 */
.L_x_1512:
[----:B------:R-:W-:Y:S05]  /*1fa90*/  @P1 BRA `(.L_x_1407) ;  /* 0x00000000001c1947 */ /* 0x000fea0003800000 */
[----:B------:R-:W4:Y:S01]  /*1faa0*/  S2R R5, SR_TID.X ;  /* 0x0000000000057919 */ /* 0x000f220000002100 */
[----:B--23--:R-:W-:-:S04]  /*1fab0*/  IMAD.MOV.U32 R3, RZ, RZ, 0x3000 ;  /* 0x00003000ff037424 */ /* 0x00cfc800078e00ff */
[----:B------:R2:W-:Y:S01]  /*1fac0*/  SYNCS.ARRIVE.TRANS64 RZ, [R4+URZ+0x19c30], R3 ;  /* 0x019c300304ff79a7 */ /* 0x0005e2000800003f */
[----:B----4-:R-:W-:-:S04]  /*1fad0*/  LOP3.LUT R5, R5, 0x1f, RZ, 0xc0, !PT ;  /* 0x0000001f05057812 */ /* 0x010fc800078ec0ff */
[----:B------:R-:W-:-:S13]  /*1fae0*/  ISETP.NE.AND P0, PT, R5, RZ, PT ;  /* 0x000000ff0500720c */ /* 0x000fda0003f05270 */
[----:B--2---:R-:W-:Y:S05]  /*1faf0*/  @!P0 BRA `(.L_x_1407) ;  /* 0x0000000000048947 */ /* 0x004fea0003800000 */
[----:B------:R-:W-:Y:S01]  /*1fb00*/  BPT.TRAP 0x1 ;  /* 0x000000040000795c */ /* 0x000fe20000300000 */
.L_x_1407:
        /* <DEDUP_REMOVED lines=10> */
[----:B------:R-:W-:Y:S01]  /*1fbb0*/  UMOV UR16, 0x20 ;  /* 0x0000002000107882 */ /* 0x000fe20000000000 */
[----:B------:R-:W-:-:S02]  /*1fbc0*/  PLOP3.LUT P0, PT, PT, PT, PT, 0x80, 0x0 ;  /* 0x000000000000781c */ /* 0x000fc40003f0f070 */
[----:B------:R-:W-:Y:S01]  /*1fbd0*/  UIADD3 UR8, UR15, 0x13800, URZ ;  /* 0x000138000f087890 */ /* 0x000fe2000fffe03f */
[----:B------:R-:W-:Y:S01]  /*1fbe0*/  LOP3.LUT R17, R17, 0xfffffffe, RZ, 0xc0, !PT ;  /* 0xfffffffe11117812 */ /* 0x000fe200078ec0ff */
[----:B------:R-:W-:Y:S02]  /*1fbf0*/  UIADD3 UR9, UR9, 0x19c30, URZ ;  /* 0x00019c3009097890 */ /* 0x000fe4000fffe03f */
[----:B------:R-:W-:Y:S02]  /*1fc00*/  UIADD3 UR14, UR15, 0x14800, URZ ;  /* 0x000148000f0e7890 */ /* 0x000fe4000fffe03f */
[----:B------:R-:W-:-:S05]  /*1fc10*/  UIADD3 UR15, UR15, 0x15800, URZ ;  /* 0x000158000f0f7890 */ /* 0x000fca000fffe03f */
[----:B------:R4:W-:Y:S01]  /*1fc20*/  UTMALDG.4D [UR8], [UR4], desc[UR6] ;  /* 0x00000608040075b4 */ /* 0x0009e20008019000 */
[----:B------:R-:W-:Y:S01]  /*1fc30*/  @P0 LOP3.LUT R17, R17, 0x1, RZ, 0xfc, !PT ;  /* 0x0000000111110812 */ /* 0x000fe200078efcff */
[----:B----4-:R-:W-:Y:S01]  /*1fc40*/  UMOV UR8, UR14 ;  /* 0x0000000e00087c82 */ /* 0x010fe20008000000 */
[----:B------:R-:W-:Y:S01]  /*1fc50*/  UMOV UR10, UR16 ;  /* 0x00000010000a7c82 */ /* 0x000fe20008000000 */
[----:B------:R-:W-:Y:S01]  /*1fc60*/  UMOV UR14, 0x40 ;  /* 0x00000040000e7882 */ /* 0x000fe20000000000 */
[----:B------:R4:W-:Y:S02]  /*1fc70*/  UTMALDG.4D [UR8], [UR4], desc[UR6] ;  /* 0x00000608040075b4 */ /* 0x0009e40008019000 */
[----:B----4-:R-:W-:Y:S01]  /*1fc80*/  UMOV UR8, UR15 ;  /* 0x0000000f00087c82 */ /* 0x010fe20008000000 */
[----:B------:R-:W-:Y:S02]  /*1fc90*/  UMOV UR10, UR14 ;  /* 0x0000000e000a7c82 */ /* 0x000fe40008000000 */
[----:B------:R4:W-:Y:S02]  /*1fca0*/  UTMALDG.4D [UR8], [UR4], desc[UR6] ;  /* 0x00000608040075b4 */ /* 0x0009e40008019000 */
[----:B----4-:R-:W-:Y:S01]  /*1fcb0*/  NOP ;  /* 0x0000000000007918 */ /* 0x010fe20000000000 */
.L_x_1401:
[----:B--23--:R-:W2:Y:S01]  /*1fcc0*/  LDL.LU R3, [R1+0x20] ;  /* 0x0000200001037983 */ /* 0x00cea20000300800 */
[----:B------:R-:W-:Y:S05]  /*1fcd0*/  WARPSYNC.ALL ;  /* 0x0000000000007948 */ /* 0x000fea0003800000 */
[----:B------:R-:W-:Y:S01]  /*1fce0*/  ULDC.64 UR4, c[0x0][0x298] ;  /* 0x0000a60000047ab9 */ /* 0x000fe20000000a00 */
[----:B------:R-:W-:Y:S01]  /*1fcf0*/  VIADD R0, R19, 0xf000 ;  /* 0x0000f00013007836 */ /* 0x000fe20000000000 */
[----:B------:R-:W-:Y:S01]  /*1fd00*/  ULDC.64 UR6, c[0x0][0xa00] ;  /* 0x0002800000067ab9 */ /* 0x000fe20000000a00 */
[----:B------:R-:W-:Y:S01]  /*1fd10*/  BSSY B6, `(.L_x_1408) ;  /* 0x0000022000067945 */ /* 0x000fe20003800000 */
[----:B------:R-:W-:Y:S01]  /*1fd20*/  BAR.SYNC.DEFER_BLOCKING 0x8, 0x200 ;  /* 0x0208000000007b1d */ /* 0x000fe20000010000 */
[----:B------:R-:W-:-:S02]  /*1fd30*/  ISETP.NE.U32.AND P0, PT, RZ, UR6, PT ;  /* 0x00000006ff007c0c */ /* 0x000fc4000bf05070 */
[----:B------:R-:W-:Y:S02]  /*1fd40*/  LOP3.LUT P1, RZ, R0, 0x9f, RZ, 0xc0, !PT ;  /* 0x0000009f00ff7812 */ /* 0x000fe4000782c0ff */
[----:B------:R-:W-:Y:S02]  /*1fd50*/  ISETP.NE.AND.EX P0, PT, RZ, UR7, PT, P0 ;  /* 0x00000007ff007c0c */ /* 0x000fe4000bf05300 */
[----:B--2---:R-:W-:Y:S01]  /*1fd60*/  SHF.R.S32.HI R2, RZ, 0x1f, R3 ;  /* 0x0000001fff027819 */ /* 0x004fe20000011403 */
[----:B------:R-:W-:-:S04]  /*1fd70*/  IMAD.WIDE.U32 R4, R3, UR4, RZ ;  /* 0x0000000403047c25 */ /* 0x000fc8000f8e00ff */
[----:B------:R-:W-:Y:S01]  /*1fd80*/  IMAD R2, R2, UR4, RZ ;  /* 0x0000000402027c24 */ /* 0x000fe2000f8e02ff */
[----:B------:R2:W-:Y:S03]  /*1fd90*/  STL.64 [R1+0x28], R4 ;  /* 0x0000280401007387 */ /* 0x0005e60000100a00 */
[----:B------:R-:W-:Y:S01]  /*1fda0*/  IMAD R0, R3, UR5, R2 ;  /* 0x0000000503007c24 */ /* 0x000fe2000f8e0202 */
[----:B------:R-:W-:-:S03]  /*1fdb0*/  SHF.R.S32.HI R2, RZ, 0x1f, R27 ;  /* 0x0000001fff027819 */ /* 0x000fc6000001141b */
[----:B------:R-:W-:Y:S01]  /*1fdc0*/  IMAD.IADD R3, R5, 0x1, R0 ;  /* 0x0000000105037824 */ /* 0x000fe200078e0200 */
[----:B------:R-:W-:Y:S02]  /*1fdd0*/  SEL R0, R27, RZ, !P0 ;  /* 0x000000ff1b007207 */ /* 0x000fe40004000000 */
[----:B------:R-:W-:Y:S02]  /*1fde0*/  SEL R2, R2, RZ, !P0 ;  /* 0x000000ff02027207 */ /* 0x000fe40004000000 */
[----:B------:R2:W-:Y:S04]  /*1fdf0*/  STL [R1+0x34], R3 ;  /* 0x0000340301007387 */ /* 0x0005e80000100800 */
[----:B------:R2:W-:Y:S04]  /*1fe00*/  STL [R1+0x20], R0 ;  /* 0x0000200001007387 */ /* 0x0005e80000100800 */
        /* <DEDUP_REMOVED lines=9> */
[----:B------:R-:W-:Y:S02]  /*1fea0*/  IMAD.U32 R6, RZ, RZ, UR6 ;  /* 0x00000006ff067e24 */ /* 0x000fe4000f8e00ff */
[----:B------:R-:W-:-:S02]  /*1feb0*/  IMAD.U32 R7, RZ, RZ, UR7 ;  /* 0x00000007ff077e24 */ /* 0x000fc4000f8e00ff */
[----:B------:R-:W-:Y:S02]  /*1fec0*/  IMAD.U32 R10, RZ, RZ, UR8 ;  /* 0x00000008ff0a7e24 */ /* 0x000fe4000f8e00ff */
[----:B------:R-:W-:Y:S02]  /*1fed0*/  IMAD.U32 R11, RZ, RZ, UR9 ;  /* 0x00000009ff0b7e24 */ /* 0x000fe4000f8e00ff */
[----:B-1----:R-:W-:Y:S02]  /*1fee0*/  IMAD.MOV.U32 R8, RZ, RZ, 0x70 ;  /* 0x00000070ff087424 */ /* 0x002fe400078e00ff */
[----:B------:R-:W-:Y:S02]  /*1fef0*/  IMAD.MOV.U32 R12, RZ, RZ, 0x1 ;  /* 0x00000001ff0c7424 */ /* 0x000fe400078e00ff */
[----:B0-----:R-:W-:-:S07]  /*1ff00*/  IMAD.MOV.U32 R13, RZ, RZ, RZ ;  /* 0x000000ffff0d7224 */ /* 0x001fce00078e00ff */
[----:B------:R-:W-:-:S07]  /*1ff10*/  LEPC R20, `(.L_x_1409) ;  /* 0x000000001014794e */ /* 0x000fce0000000000 */
[----:B--2---:R-:W-:Y:S05]  /*1ff20*/  CALL.ABS.NOINC R2 ;  /* 0x0000000002007343 */ /* 0x004fea0003c00000 */
.L_x_1409:
[----:B------:R-:W-:Y:S05]  /*1ff30*/  BSYNC B6 ;  /* 0x0000000000067941 */ /* 0x000fea0003800000 */
.L_x_1408:
[----:B------:R-:W3:Y:S01]  /*1ff40*/  LDL.LU R20, [R1+0x34] ;  /* 0x0000340001147983 */ /* 0x000ee20000300800 */
[----:B------:R-:W4:Y:S01]  /*1ff50*/  LDC R9, c[0x0][0x448] ;  /* 0x00011200ff097b82 */ /* 0x000f220000000800 */
[----:B------:R-:W-:Y:S01]  /*1ff60*/  ULDC.64 UR4, c[0x0][0x2d8] ;  /* 0x0000b60000047ab9 */ /* 0x000fe20000000a00 */
[----:B------:R-:W-:Y:S01]  /*1ff70*/  ULDC.64 UR6, c[0x0][0x2e0] ;  /* 0x0000b80000067ab9 */ /* 0x000fe20000000a00 */
[----:B--2---:R-:W3:Y:S01]  /*1ff80*/  LDL.LU.64 R2, [R1+0x28] ;  /* 0x0000280001027983 */ /* 0x004ee20000300a00 */
[----:B------:R-:W-:-:S03]  /*1ff90*/  ULDC.64 UR8, c[0x0][0x280] ;  /* 0x0000a00000087ab9 */ /* 0x000fc60000000a00 */
[----:B------:R-:W2:Y:S04]  /*1ffa0*/  LDL.LU R21, [R1+0x38] ;  /* 0x0000380001157983 */ /* 0x000ea80000300800 */
[----:B------:R-:W2:Y:S04]  /*1ffb0*/  LDL.LU R4, [R1+0x20] ;  /* 0x0000200001047983 */ /* 0x000ea80000300800 */
[----:B------:R-:W2:Y:S01]  /*1ffc0*/  LDL R12, [R1+0x14] ;  /* 0x00001400010c7983 */ /* 0x000ea20000100800 */
[----:B------:R-:W0:Y:S01]  /*1ffd0*/  S2R R10, SR_TID.X ;  /* 0x00000000000a7919 */ /* 0x000e220000002100 */
[----:B----4-:R-:W-:-:S13]  /*1ffe0*/  ISETP.NE.AND P1, PT, R9, 0x1, PT ;  /* 0x000000010900780c */ /* 0x010fda0003f25270 */
[----:B------:R-:W4:Y:S08]  /*1fff0*/  @P1 LDC R5, c[0x0][0x450] ;  /* 0x00011400ff051b82 */ /* 0x000f300000000800 */
[----:B-1----:R-:W1:Y:S01]  /*20000*/  @P1 LDC R8, c[0x0][0x450] ;  /* 0x00011400ff081b82 */ /* 0x002e620000000800 */
[----:B0-----:R-:W-:-:S05]  /*20010*/  IMAD.SHL.U32 R10, R10, 0x10, RZ ;  /* 0x000000100a0a7824 */ /* 0x001fca00078e00ff */
[----:B------:R-:W-:-:S04]  /*20020*/  LOP3.LUT R10, R10, 0x10, RZ, 0xc0, !PT ;  /* 0x000000100a0a7812 */ /* 0x000fc800078ec0ff */
[C---:B------:R-:W-:Y:S02]  /*20030*/  LOP3.LUT R11, R10.reuse, 0x20, RZ, 0xfc, !PT ;  /* 0x000000200a0b7812 */ /* 0x040fe400078efcff */
[----:B------:R-:W-:Y:S01]  /*20040*/  LOP3.LUT R10, R10, 0x40, RZ, 0xfc, !PT ;  /* 0x000000400a0a7812 */ /* 0x000fe200078efcff */
[----:B---3--:R-:W-:Y:S02]  /*20050*/  IMAD.MOV.U32 R3, RZ, RZ, R20 ;  /* 0x000000ffff037224 */ /* 0x008fe400078e0014 */
[----:B------:R-:W0:Y:S01]  /*20060*/  S2R R20, SR_TID.X ;  /* 0x0000000000147919 */ /* 0x000e220000002100 */
[----:B------:R-:W-:-:S04]  /*20070*/  IMAD.WIDE.U32 R2, R16, UR4, R2 ;  /* 0x0000000410027c25 */ /* 0x000fc8000f8e0002 */
[----:B------:R-:W-:Y:S01]  /*20080*/  IMAD R3, R16, UR5, R3 ;  /* 0x0000000510037c24 */ /* 0x000fe2000f8e0203 */
[----:B------:R-:W-:Y:S01]  /*20090*/  ULDC.64 UR4, c[0x0][0x2d0] ;  /* 0x0000b40000047ab9 */ /* 0x000fe20000000a00 */
[----:B--2---:R-:W-:Y:S02]  /*200a0*/  IMAD R0, R21, UR6, RZ ;  /* 0x0000000615007c24 */ /* 0x004fe4000f8e02ff */
[----:B------:R-:W-:-:S04]  /*200b0*/  IMAD.WIDE.U32 R2, R4, UR6, R2 ;  /* 0x0000000604027c25 */ /* 0x000fc8000f8e0002 */
[----:B------:R-:W-:Y:S01]  /*200c0*/  IMAD R0, R4, UR7, R0 ;  /* 0x0000000704007c24 */ /* 0x000fe2000f8e0200 */
[----:B------:R-:W-:Y:S01]  /*200d0*/  ULDC.64 UR6, c[0x0][0x2c8] ;  /* 0x0000b20000067ab9 */ /* 0x000fe20000000a00 */
[----:B------:R-:W2:Y:S02]  /*200e0*/  @P1 LDC R4, c[0x0][0x44c] ;  /* 0x00011300ff041b82 */ /* 0x000ea40000000800 */
[----:B------:R-:W-:Y:S01]  /*200f0*/  IMAD.IADD R3, R3, 0x1, R0 ;  /* 0x0000000103037824 */ /* 0x000fe200078e0200 */
[C---:B0-----:R-:W-:Y:S01]  /*20100*/  LOP3.LUT R21, R20.reuse, 0x7f, RZ, 0xc0, !PT ;  /* 0x0000007f14157812 */ /* 0x041fe200078ec0ff */
[----:B------:R-:W-:-:S03]  /*20110*/  IMAD.SHL.U32 R20, R20, 0x40, RZ ;  /* 0x0000004014147824 */ /* 0x000fc600078e00ff */
[----:B------:R-:W-:-:S04]  /*20120*/  SHF.R.U32.HI R21, RZ, 0x1, R21 ;  /* 0x00000001ff157819 */ /* 0x000fc80000011615 */
[----:B------:R-:W-:Y:S02]  /*20130*/  LOP3.LUT R20, R21, 0x40, R20, 0xf8, !PT ;  /* 0x0000004015147812 */ /* 0x000fe400078ef814 */
[----:B------:R-:W0:Y:S03]  /*20140*/  S2R R21, SR_TID.X ;  /* 0x0000000000157919 */ /* 0x000e260000002100 */
[----:B------:R-:W-:-:S04]  /*20150*/  IMAD.IADD R0, R20, 0x1, R12 ;  /* 0x0000000114007824 */ /* 0x000fc800078e020c */
[----:B--2---:R-:W-:-:S04]  /*20160*/  @P1 IMAD.HI.U32 R6, R0, R4, RZ ;  /* 0x0000000400061227 */ /* 0x004fc800078e00ff */
[----:B------:R-:W-:Y:S01]  /*20170*/  IMAD.MOV.U32 R4, RZ, RZ, R0 ;  /* 0x000000ffff047224 */ /* 0x000fe200078e0000 */
[----:B----4-:R-:W-:-:S04]  /*20180*/  @P1 SHF.R.U32.HI R4, RZ, R5, R6 ;  /* 0x00000005ff041219 */ /* 0x010fc80000011606 */
        /* <DEDUP_REMOVED lines=8> */
[----:B------:R-:W-:Y:S02]  /*20210*/  VIADD R0, R0, 0x80 ;  /* 0x0000008000007836 */ /* 0x000fe40000000000 */
[----:B------:R-:W-:-:S04]  /*20220*/  IMAD.WIDE.U32 R4, R6, UR6, R4 ;  /* 0x0000000606047c25 */ /* 0x000fc8000f8e0004 */
[----:B------:R-:W-:Y:S02]  /*20230*/  IMAD R7, R7, UR6, RZ ;  /* 0x0000000607077c24 */ /* 0x000fe4000f8e02ff */
[C---:B0-----:R-:W-:Y:S01]  /*20240*/  IMAD.SHL.U32 R20, R21.reuse, 0x10, RZ ;  /* 0x0000001015147824 */ /* 0x041fe200078e00ff */
[----:B------:R-:W-:Y:S01]  /*20250*/  LOP3.LUT R21, R21, 0x7f, RZ, 0xc0, !PT ;  /* 0x0000007f15157812 */ /* 0x000fe200078ec0ff */
[----:B------:R-:W-:Y:S01]  /*20260*/  IMAD R7, R6, UR7, R7 ;  /* 0x0000000706077c24 */ /* 0x000fe2000f8e0207 */
[----:B------:R-:W-:Y:S01]  /*20270*/  IADD3 R6, P0, R4, UR8, RZ ;  /* 0x0000000804067c10 */ /* 0x000fe2000ff1e0ff */
[----:B------:R-:W-:Y:S01]  /*20280*/  IMAD.MOV.U32 R4, RZ, RZ, R0 ;  /* 0x000000ffff047224 */ /* 0x000fe200078e0000 */
[----:B------:R-:W-:Y:S02]  /*20290*/  LOP3.LUT R20, R20, 0x10, RZ, 0xc0, !PT ;  /* 0x0000001014147812 */ /* 0x000fe400078ec0ff */
[----:B------:R-:W-:Y:S02]  /*202a0*/  IADD3.X R5, R5, UR9, R7, P0, !PT ;  /* 0x0000000905057c10 */ /* 0x000fe400087fe407 */
[----:B------:R-:W0:Y:S02]  /*202b0*/  @P1 LDC R7, c[0x0][0x44c] ;  /* 0x00011300ff071b82 */ /* 0x000e240000000800 */
        /* <DEDUP_REMOVED lines=10> */
[----:B------:R0:W5:Y:S01]  /*20360*/  LDL R10, [R1+0x1c] ;  /* 0x00001c00010a7983 */ /* 0x0001620000100800 */
[----:B------:R-:W-:Y:S02]  /*20370*/  SHF.R.S32.HI R4, RZ, 0x1f, R0 ;  /* 0x0000001fff047819 */ /* 0x000fe40000011400 */
[----:B------:R-:W-:Y:S01]  /*20380*/  IMAD.IADD R3, R3, 0x1, R7 ;  /* 0x0000000103037824 */ /* 0x000fe200078e0207 */
[----:B------:R-:W-:Y:S02]  /*20390*/  ISETP.GE.AND P2, PT, R20, UR4, PT ;  /* 0x0000000414007c0c */ /* 0x000fe4000bf46270 */
[----:B------:R-:W-:Y:S01]  /*203a0*/  IMAD R4, R4, UR6, RZ ;  /* 0x0000000604047c24 */ /* 0x000fe2000f8e02ff */
[----:B------:R-:W-:Y:S01]  /*203b0*/  ISETP.GE.AND P1, PT, R11, UR4, PT ;  /* 0x000000040b007c0c */ /* 0x000fe2000bf26270 */
[----:B------:R-:W-:Y:S01]  /*203c0*/  IMAD.WIDE.U32 R2, R0, UR6, R2 ;  /* 0x0000000600027c25 */ /* 0x000fe2000f8e0002 */
[----:B------:R-:W-:-:S03]  /*203d0*/  UMOV UR4, 0xffffffff ;  /* 0xffffffff00047882 */ /* 0x000fc60000000000 */
[----:B------:R-:W-:Y:S01]  /*203e0*/  IMAD R4, R0, UR7, R4 ;  /* 0x0000000700047c24 */ /* 0x000fe2000f8e0204 */
[----:B------:R-:W-:-:S04]  /*203f0*/  IADD3 R8, P3, R2, UR8, RZ ;  /* 0x0000000802087c10 */ /* 0x000fc8000ff7e0ff */
[----:B------:R-:W-:Y:S02]  /*20400*/  IADD3.X R7, R3, UR9, R4, P3, !PT ;  /* 0x0000000903077c10 */ /* 0x000fe40009ffe404 */
[----:B------:R-:W-:Y:S01]  /*20410*/  SHF.R.U32.HI R21, RZ, 0x1, R21 ;  /* 0x00000001ff157819 */ /* 0x000fe20000011615 */
[----:B0-----:R-:W-:Y:S06]  /*20420*/  BRA.DIV UR4, `(.L_x_1410) ;  /* 0x0000003a04d07947 */ /* 0x001fec000b800000 */
[----:B------:R-:W2:Y:S04]  /*20430*/  LDL.LU R12, [R1+0x18] ;  /* 0x00001800010c7983 */ /* 0x000ea80000300800 */
[----:B------:R-:W3:Y:S04]  /*20440*/  LDL.LU R11, [R1+0x14] ;  /* 0x00001400010b7983 */ /* 0x000ee80000300800 */
[----:B------:R-:W0:Y:S04]  /*20450*/  SHFL.IDX PT, R3, R6, RZ, 0x1e1f ;  /* 0x001e1fff06037589 */ /* 0x000e2800000e0000 */
[----:B------:R-:W1:Y:S04]  /*20460*/  SHFL.IDX PT, R2, R5, RZ, 0x1e1f ;  /* 0x001e1fff05027589 */ /* 0x000e6800000e0000 */
[----:B------:R-:W4:Y:S04]  /*20470*/  SHFL.IDX PT, R6, R6, 0x1, 0x1e1f ;  /* 0x003e1f0006067f89 */ /* 0x000f2800000e0000 */
[----:B------:R-:W4:Y:S01]  /*20480*/  SHFL.IDX PT, R5, R5, 0x1, 0x1e1f ;  /* 0x003e1f0005057f89 */ /* 0x000f2200000e0000 */
[----:B--2---:R-:W-:-:S02]  /*20490*/  IMAD R0, R12, R9, RZ ;  /* 0x000000090c007224 */ /* 0x004fc400078e02ff */
[----:B---3--:R-:W-:-:S05]  /*204a0*/  IMAD.IADD R4, R21, 0x1, R11 ;  /* 0x0000000115047824 */ /* 0x008fca00078e020b */
[----:B------:R-:W-:-:S13]  /*204b0*/  ISETP.GE.AND P4, PT, R4, R0, PT ;  /* 0x000000000400720c */ /* 0x000fda0003f86270 */
        /* <DEDUP_REMOVED lines=10> */
[----:B----4-:R-:W-:-:S05]  /*20560*/  @!P4 IADD3 R2, P3, R20, R6, RZ ;  /* 0x000000061402c210 */ /* 0x010fca0007f7e0ff */
[----:B------:R-:W-:-:S05]  /*20570*/  @!P4 IMAD.X R3, RZ, RZ, R5, P3 ;  /* 0x000000ffff03c224 */ /* 0x000fca00018e0605 */
[----:B------:R-:W-:Y:S04]  /*20580*/  @!P4 LDGSTS.E.BYPASS.LTC128B.128 [R10+0xf800], desc[UR42][R2.64], !P2 ;  /* 0x0f800000020acfae */ /* 0x000fe8000d101d6a */
[----:B------:R-:W-:Y:S04]  /*20590*/  @!P4 LDGSTS.E.BYPASS.LTC128B.128 [R10+0x11000], desc[UR42][R2.64+0x20], !P1 ;  /* 0x11000020020acfae */ /* 0x000fe8000c901d6a */
[----:B------:R0:W-:Y:S04]  /*205a0*/  @!P4 LDGSTS.E.BYPASS.LTC128B.128 [R10+0x12800], desc[UR42][R2.64+0x40], !P0 ;  /* 0x12800040020acfae */ /* 0x0001e8000c101d6a */
[----:B0-----:R0:W1:Y:S04]  /*205b0*/  SHFL.IDX PT, R3, R7, RZ, 0x1e1f ;  /* 0x001e1fff07037589 */ /* 0x00106800000e0000 */
[----:B------:R0:W2:Y:S02]  /*205c0*/  SHFL.IDX PT, R2, R8, RZ, 0x1e1f ;  /* 0x001e1fff08027589 */ /* 0x0000a400000e0000 */
.L_x_1519:
        /* <DEDUP_REMOVED lines=12> */
.L_x_1412:
[----:B------:R-:W-:Y:S05]  /*20690*/  BSYNC B0 ;  /* 0x0000000000007941 */ /* 0x000fea0003800000 */
.L_x_1411:
[----:B------:R-:W-:Y:S01]  /*206a0*/  NOP ;  /* 0x0000000000007918 */ /* 0x000fe20000000000 */
[----:B------:R-:W-:-:S13]  /*206b0*/  PLOP3.LUT P0, PT, PT, PT, PT, 0x80, 0x0 ;  /* 0x000000000000781c */ /* 0x000fda0003f0f070 */
.L_x_1413:
        /* <DEDUP_REMOVED lines=18> */
.L_x_1520:
[----:B------:R-:W-:Y:S05]  /*207e0*/  BSYNC B0 ;  /* 0x0000000000007941 */ /* 0x000fea0003800000 */
.L_x_1414:
[----:B------:R-:W3:Y:S02]  /*207f0*/  LDL.LU R2, [R1+0x24] ;  /* 0x0000240001027983 */ /* 0x000ee40000300800 */
[----:B---3--:R-:W-:-:S05]  /*20800*/  VIADD R2, R2, 0xfffffffe ;  /* 0xfffffffe02027836 */ /* 0x008fca0000000000 */
[----:B------:R-:W-:-:S13]  /*20810*/  ISETP.GE.AND P0, PT, R2, R26, PT ;  /* 0x0000001a0200720c */ /* 0x000fda0003f06270 */
[----:B------:R-:W-:Y:S05]  /*20820*/  @!P0 BRA `(.L_x_1416) ;  /* 0x0000001000048947 */ /* 0x000fea0003800000 */
[----:B--2---:R-:W-:Y:S02]  /*20830*/  IMAD.MOV.U32 R0, RZ, RZ, R22 ;  /* 0x000000ffff007224 */ /* 0x004fe400078e0016 */
[----:B0-----:R-:W-:-:S07]  /*20840*/  IMAD.MOV.U32 R8, RZ, RZ, R28 ;  /* 0x000000ffff087224 */ /* 0x001fce00078e001c */
.L_x_1440:
        /* <DEDUP_REMOVED lines=8> */
[----:B------:R-:W-:Y:S06]  /*208d0*/  @!P1 BRA `(.L_x_1418) ;  /* 0x0000000800809947 */ /* 0x000fec0003800000 */
[----:B------:R-:W-:Y:S01]  /*208e0*/  ULDC.64 UR4, c[0x0][0x418] ;  /* 0x0001060000047ab9 */ /* 0x000fe20000000a00 */
[----:B-1----:R-:W-:Y:S01]  /*208f0*/  IMAD.MOV.U32 R3, RZ, RZ, R2 ;  /* 0x000000ffff037224 */ /* 0x002fe200078e0002 */
[----:B------:R-:W-:-:S04]  /*20900*/  ISETP.NE.U32.AND P0, PT, RZ, UR4, PT ;  /* 0x00000004ff007c0c */ /* 0x000fc8000bf05070 */
[----:B------:R-:W-:-:S13]  /*20910*/  ISETP.NE.AND.EX P0, PT, RZ, UR5, PT, P0 ;  /* 0x00000005ff007c0c */ /* 0x000fda000bf05300 */
[----:B------:R-:W-:Y:S05]  /*20920*/  @!P0 BRA `(.L_x_1419) ;  /* 0x0000000000488947 */ /* 0x000fea0003800000 */
[----:B------:R-:W2:Y:S01]  /*20930*/  LDL R7, [R1] ;  /* 0x0000000001077983 */ /* 0x000ea20000100800 */
        /* <DEDUP_REMOVED lines=17> */
.L_x_1419:
        /* <DEDUP_REMOVED lines=8> */
.L_x_1521:
[----:B------:R-:W-:Y:S05]  /*20ad0*/  BSYNC B1 ;  /* 0x0000000000017941 */ /* 0x000fea0003800000 */
.L_x_1420:
        /* <DEDUP_REMOVED lines=9> */
.L_x_1423:
[----:B------:R-:W-:Y:S05]  /*20b70*/  BSYNC B1 ;  /* 0x0000000000017941 */ /* 0x000fea0003800000 */
.L_x_1422:
        /* <DEDUP_REMOVED lines=12> */
.L_x_1424:
        /* <DEDUP_REMOVED lines=16> */
.L_x_1425:
        /* <DEDUP_REMOVED lines=16> */
.L_x_1426:
        /* <DEDUP_REMOVED lines=13> */
.L_x_1522:
[----:B------:R-:W-:Y:S05]  /*20f10*/  BSYNC B1 ;  /* 0x0000000000017941 */ /* 0x000fea0003800000 */
.L_x_1427:
        /* <DEDUP_REMOVED lines=11> */
.L_x_1430:
[----:B------:R-:W-:Y:S05]  /*20fd0*/  BSYNC B1 ;  /* 0x0000000000017941 */ /* 0x000fea0003800000 */
.L_x_1429:
        /* <DEDUP_REMOVED lines=8> */
.L_x_1431:
        /* <DEDUP_REMOVED lines=15> */
.L_x_1432:
        /* <DEDUP_REMOVED lines=15> */
.L_x_1433:
        /* <DEDUP_REMOVED lines=10> */
.L_x_1418:
[----:B------:R-:W-:Y:S05]  /*212e0*/  BSYNC B0 ;  /* 0x0000000000007941 */ /* 0x000fea0003800000 */
.L_x_1417:
[----:B------:R-:W-:-:S06]  /*212f0*/  UISETP.NE.AND UP0, UPT, UR36, 0x3, UPT ;  /* 0x000000032400788c */ /* 0x000fcc000bf05270 */
[----:B------:R-:W-:-:S13]  /*21300*/  PLOP3.LUT P0, PT, PT, PT, UP0, 0x80, 0x0 ;  /* 0x000000000000781c */ /* 0x000fda0003f0f008 */
[----:B------:R-:W-:Y:S05]  /*21310*/  @!P0 BRA `(.L_x_1434) ;  /* 0x0000000000048947 */ /* 0x000fea0003800000 */
[----:B------:R-:W-:Y:S01]  /*21320*/  BPT.TRAP 0x1 ;  /* 0x000000040000795c */ /* 0x000fe20000300000 */
.L_x_1434:
[----:B-1----:R-:W-:Y:S01]  /*21330*/  IMAD.U32 R3, RZ, RZ, UR39 ;  /* 0x00000027ff037e24 */ /* 0x002fe2000f8e00ff */
[----:B------:R-:W-:Y:S01]  /*21340*/  LOP3.LUT R4, R8, 0x1, RZ, 0x3c, !PT ;  /* 0x0000000108047812 */ /* 0x000fe200078e3cff */
[----:B------:R-:W-:Y:S03]  /*21350*/  BSSY B0, `(.L_x_1435) ;  /* 0x0000006000007945 */ /* 0x000fe60003800000 */
[----:B------:R-:W-:Y:S01]  /*21360*/  ISETP.NE.AND P1, PT, R3, 0x3, PT ;  /* 0x000000030300780c */ /* 0x000fe20003f25270 */
[----:B------:R-:W-:Y:S01]  /*21370*/  IMAD R3, R0, 0x8, R19 ;  /* 0x0000000800037824 */ /* 0x000fe200078e0213 */
[----:B------:R-:W-:-:S04]  /*21380*/  SHF.L.U32 R4, R4, 0x1f, RZ ;  /* 0x0000001f04047819 */ /* 0x000fc800000006ff */
[----:B------:R-:W0:Y:S02]  /*21390*/  SYNCS.PHASECHK.TRANS64.TRYWAIT P0, [R3+URZ+0x19c70], R4 ;  /* 0x019c7004030075a7 */ /* 0x000e24000800017f */
[----:B0-----:R-:W-:Y:S05]  /*213a0*/  @!P0 BRA `(.L_x_1436) ;  /* 0x0000003000248947 */ /* 0x001fea0003800000 */
.L_x_1523:
[----:B------:R-:W-:Y:S05]  /*213b0*/  BSYNC B0 ;  /* 0x0000000000007941 */ /* 0x000fea0003800000 */
.L_x_1435:
[----:B------:R-:W-:Y:S05]  /*213c0*/  @!P1 BRA `(.L_x_1437) ;  /* 0x0000000000049947 */ /* 0x000fea0003800000 */
[----:B------:R-:W-:Y:S01]  /*213d0*/  BPT.TRAP 0x1 ;  /* 0x000000040000795c */ /* 0x000fe20000300000 */
.L_x_1437:
[----:B0-----:R-:W-:Y:S01]  /*213e0*/  SHF.L.U32 R4, R8, 0x1f, RZ ;  /* 0x0000001f08047819 */ /* 0x001fe200000006ff */
[----:B------:R-:W-:-:S03]  /*213f0*/  IMAD R10, R0, 0x3000, RZ ;  /* 0x00003000000a7824 */ /* 0x000fc600078e02ff */
[----:B------:R-:W0:Y:S02]  /*21400*/  SYNCS.PHASECHK.TRANS64.TRYWAIT P0, [R3+URZ+0x19c60], R4 ;  /* 0x019c6004030075a7 */ /* 0x000e24000800017f */
[----:B0-----:R-:W-:Y:S05]  /*21410*/  @!P0 BRA `(.L_x_1438) ;  /* 0x00000030001c8947 */ /* 0x001fea0003800000 */
.L_x_1524:
        /* <DEDUP_REMOVED lines=53> */
.L_x_1439:
        /* <DEDUP_REMOVED lines=13> */
.L_x_1416:
[----:B-1----:R-:W1:Y:S01]  /*21840*/  S2R R3, SR_TID.X ;  /* 0x0000000000037919 */ /* 0x002e620000002100 */
[----:B------:R-:W-:Y:S01]  /*21850*/  BSSY B0, `(.L_x_1441) ;  /* 0x0000010000007945 */ /* 0x000fe20003800000 */
[----:B-1----:R-:W-:-:S04]  /*21860*/  LOP3.LUT R3, R3, 0x7f, RZ, 0xc0, !PT ;  /* 0x0000007f03037812 */ /* 0x002fc800078ec0ff */
[----:B------:R-:W-:-:S13]  /*21870*/  ISETP.NE.AND P0, PT, R3, RZ, PT ;  /* 0x000000ff0300720c */ /* 0x000fda0003f05270 */
[----:B------:R-:W-:Y:S05]  /*21880*/  @P0 BRA `(.L_x_1442) ;  /* 0x0000000000300947 */ /* 0x000fea0003800000 */
[----:B------:R-:W1:Y:S01]  /*21890*/  S2R R5, SR_LANEID ;  /* 0x0000000000057919 */ /* 0x000e620000000000 */
[----:B------:R-:W-:Y:S01]  /*218a0*/  VOTEU.ANY UR4, UPT, PT ;  /* 0x0000000000047886 */ /* 0x000fe200038e0100 */
[----:B------:R-:W3:Y:S01]  /*218b0*/  LDC.64 R2, c[0x0][0xc60] ;  /* 0x00031800ff027b82 */ /* 0x000ee20000000a00 */
[----:B--2---:R-:W1:Y:S02]  /*218c0*/  FLO.U32 R0, UR4 ;  /* 0x0000000400007d00 */ /* 0x004e6400080e0000 */
[----:B-1----:R-:W-:-:S06]  /*218d0*/  ISETP.EQ.U32.AND P1, PT, R0, R5, PT ;  /* 0x000000050000720c */ /* 0x002fcc0003f22070 */
[----:B------:R-:W3:Y:S07]  /*218e0*/  POPC R5, UR4 ;  /* 0x0000000400057d09 */ /* 0x000eee0008000000 */
[----:B---3--:R-:W2:Y:S01]  /*218f0*/  @P1 ATOMG.E.ADD.STRONG.GPU PT, R3, desc[UR42][R2.64], R5 ;  /* 0x00000005020319a8 */ /* 0x008ea200081ee1ea */
[----:B------:R-:W1:Y:S02]  /*21900*/  S2R R4, SR_LTMASK ;  /* 0x0000000000047919 */ /* 0x000e640000003900 */
[----:B-1----:R-:W-:-:S04]  /*21910*/  LOP3.LUT R4, R4, UR4, RZ, 0xc0, !PT ;  /* 0x0000000404047c12 */ /* 0x002fc8000f8ec0ff */
[----:B0-----:R-:W0:Y:S01]  /*21920*/  POPC R7, R4 ;  /* 0x0000000400077309 */ /* 0x001e220000000000 */
[----:B--2---:R-:W0:Y:S02]  /*21930*/  SHFL.IDX PT, R0, R3, R0, 0x1f ;  /* 0x00001f0003007589 */ /* 0x004e2400000e0000 */
[----:B0-----:R-:W-:-:S07]  /*21940*/  IADD3 R24, R0, UR38, R7 ;  /* 0x0000002600187c10 */ /* 0x001fce000fffe007 */
.L_x_1442:
[----:B------:R-:W-:Y:S05]  /*21950*/  BSYNC B0 ;  /* 0x0000000000007941 */ /* 0x000fea0003800000 */
.L_x_1441:
[----:B------:R-:W-:-:S06]  /*21960*/  UISETP.NE.AND UP0, UPT, UR36, 0x3, UPT ;  /* 0x000000032400788c */ /* 0x000fcc000bf05270 */
[----:B------:R-:W-:-:S13]  /*21970*/  PLOP3.LUT P1, PT, PT, PT, UP0, 0x80, 0x0 ;  /* 0x000000000000781c */ /* 0x000fda0003f2f008 */
[----:B------:R-:W-:Y:S05]  /*21980*/  @!P1 BRA `(.L_x_1443) ;  /* 0x0000000000049947 */ /* 0x000fea0003800000 */
[----:B------:R-:W-:Y:S01]  /*21990*/  BPT.TRAP 0x1 ;  /* 0x000000040000795c */ /* 0x000fe20000300000 */
.L_x_1443:
[----:B--2---:R-:W-:Y:S01]  /*219a0*/  LOP3.LUT R0, R28, 0x1, RZ, 0x3c, !PT ;  /* 0x000000011c007812 */ /* 0x004fe200078e3cff */
[----:B------:R-:W-:Y:S01]  /*219b0*/  IMAD R3, R22, 0x8, R19 ;  /* 0x0000000816037824 */ /* 0x000fe200078e0213 */
[----:B------:R-:W-:Y:S01]  /*219c0*/  BSSY B0, `(.L_x_1444) ;  /* 0x0000006000007945 */ /* 0x000fe20003800000 */
[----:B------:R-:W-:Y:S01]  /*219d0*/  IMAD.U32 R2, RZ, RZ, UR39 ;  /* 0x00000027ff027e24 */ /* 0x000fe2000f8e00ff */
[----:B------:R-:W-:-:S04]  /*219e0*/  SHF.L.U32 R0, R0, 0x1f, RZ ;  /* 0x0000001f00007819 */ /* 0x000fc800000006ff */
[----:B------:R-:W1:Y:S01]  /*219f0*/  SYNCS.PHASECHK.TRANS64.TRYWAIT P1, [R3+URZ+0x19c70], R0 ;  /* 0x019c7000030075a7 */ /* 0x000e62000802017f */
[----:B------:R-:W-:Y:S01]  /*21a00*/  ISETP.NE.AND P2, PT, R2, 0x3, PT ;  /* 0x000000030200780c */ /* 0x000fe20003f45270 */
[----:B-1----:R-:W-:-:S12]  /*21a10*/  @!P1 BRA `(.L_x_1445) ;  /* 0x0000002800b09947 */ /* 0x002fd80003800000 */
.L_x_1525:
[----:B------:R-:W-:Y:S05]  /*21a20*/  BSYNC B0 ;  /* 0x0000000000007941 */ /* 0x000fea0003800000 */
.L_x_1444:
[----:B------:R-:W-:Y:S05]  /*21a30*/  @!P2 BRA `(.L_x_1446) ;  /* 0x000000000004a947 */ /* 0x000fea0003800000 */
[----:B------:R-:W-:Y:S01]  /*21a40*/  BPT.TRAP 0x1 ;  /* 0x000000040000795c */ /* 0x000fe20000300000 */
.L_x_1446:
[----:B-1----:R-:W-:-:S04]  /*21a50*/  SHF.L.U32 R0, R28, 0x1f, RZ ;  /* 0x0000001f1c007819 */ /* 0x002fc800000006ff */
[----:B------:R-:W1:Y:S02]  /*21a60*/  SYNCS.PHASECHK.TRANS64.TRYWAIT P1, [R3+URZ+0x19c60], R0 ;  /* 0x019c6000030075a7 */ /* 0x000e64000802017f */
[----:B-1----:R-:W-:Y:S05]  /*21a70*/  @!P1 BRA `(.L_x_1447) ;  /* 0x0000002800ac9947 */ /* 0x002fea0003800000 */
.L_x_1526:
[----:B------:R-:W1:Y:S04]  /*21a80*/  LDL R4, [R1+0x10] ;  /* 0x0000100001047983 */ /* 0x000e680000100800 */
[----:B------:R-:W2:Y:S04]  /*21a90*/  LDL R10, [R1+0x8] ;  /* 0x00000800010a7983 */ /* 0x000ea80000100800 */
[----:B------:R-:W3:Y:S01]  /*21aa0*/  LDL R12, [R1+0xc] ;  /* 0x00000c00010c7983 */ /* 0x000ee20000100800 */
[----:B------:R-:W-:Y:S01]  /*21ab0*/  IMAD R2, R22, 0x3000, RZ ;  /* 0x0000300016027824 */ /* 0x000fe200078e02ff */
[----:B------:R-:W-:Y:S05]  /*21ac0*/  WARPSYNC.ALL ;  /* 0x0000000000007948 */ /* 0x000fea0003800000 */
[----:B-1----:R-:W-:-:S02]  /*21ad0*/  LOP3.LUT R0, R2, R4, RZ, 0xfc, !PT ;  /* 0x0000000402007212 */ /* 0x002fc400078efcff */
[----:B--2---:R-:W-:-:S03]  /*21ae0*/  LOP3.LUT R2, R2, R10, RZ, 0xfc, !PT ;  /* 0x0000000a02027212 */ /* 0x004fc600078efcff */
        /* <DEDUP_REMOVED lines=47> */
.L_x_1448:
        /* <DEDUP_REMOVED lines=10> */
.L_x_1391:
[----:B------:R-:W-:-:S13]  /*21e80*/  LOP3.LUT P0, RZ, R17, 0x2, RZ, 0xc0, !PT ;  /* 0x0000000211ff7812 */ /* 0x000fda000780c0ff */
[----:B------:R-:W-:Y:S05]  /*21e90*/  @!P0 BRA `(.L_x_1449) ;  /* 0x0000000000248947 */ /* 0x000fea0003800000 */
[----:B------:R-:W-:Y:S05]  /*21ea0*/  WARPSYNC.ALL ;  /* 0x0000000000007948 */ /* 0x000fea0003800000 */
[----:B------:R-:W1:Y:S08]  /*21eb0*/  S2UR UR5, SR_CgaCtaId ;  /* 0x00000000000579c3 */ /* 0x000e700000008800 */
[----:B------:R-:W-:Y:S06]  /*21ec0*/  BAR.SYNC.DEFER_BLOCKING 0x5, 0x200 ;  /* 0x0148000000007b1d */ /* 0x000fec0000010000 */
[----:B------:R-:W-:-:S02]  /*21ed0*/  UMOV UR4, 0x400 ;  /* 0x0000040000047882 */ /* 0x000fc40000000000 */
[----:B-1----:R-:W-:-:S06]  /*21ee0*/  ULEA UR4, UR5, UR4, 0x18 ;  /* 0x0000000405047291 */ /* 0x002fcc000f8ec03f */
[----:B------:R-:W-:-:S05]  /*21ef0*/  IMAD.U32 R19, RZ, RZ, UR4 ;  /* 0x00000004ff137e24 */ /* 0x000fca000f8e00ff */
[----:B------:R1:W2:Y:S01]  /*21f00*/  LDS.128 R24, [R19+0x19cd0] ;  /* 0x019cd00013187984 */ /* 0x0002a20000000c00 */
[----:B------:R-:W-:Y:S06]  /*21f10*/  BAR.ARV 0x4, 0x200 ;  /* 0x0108000000007b1d */ /* 0x000fec0000002000 */
[----:B------:R-:W-:Y:S05]  /*21f20*/  BRA `(.L_x_1450) ;  /* 0x0000000c00d87947 */ /* 0x000fea0003800000 */
.L_x_1449:
        /* <DEDUP_REMOVED lines=9> */
[----:B------:R-:W1:Y:S01]  /*21fc0*/  @!P1 LDC.64 R4, c[0x0][0xc78] ;  /* 0x00031e00ff049b82 */ /* 0x000e620000000a00 */
[----:B0-----:R-:W-:-:S05]  /*21fd0*/  @!P1 IMAD.WIDE R2, R9, 0x4, R2 ;  /* 0x0000000409029825 */ /* 0x001fca00078e0202 */
[----:B------:R1:W2:Y:S02]  /*21fe0*/  @!P1 LDG.E R7, desc[UR42][R2.64] ;  /* 0x0000002a02079981 */ /* 0x0002a4000c1e1900 */
[----:B-1----:R-:W-:-:S05]  /*21ff0*/  @!P1 IMAD.WIDE R2, R9, 0x4, R4 ;  /* 0x0000000409029825 */ /* 0x002fca00078e0204 */
[----:B------:R-:W3:Y:S01]  /*22000*/  @!P1 LDG.E R4, desc[UR42][R2.64] ;  /* 0x0000002a02049981 */ /* 0x000ee2000c1e1900 */
[----:B------:R-:W-:Y:S01]  /*22010*/  IMAD.MOV.U32 R25, RZ, RZ, RZ ;  /* 0x000000ffff197224 */ /* 0x000fe200078e00ff */
[C---:B------:R-:W-:Y:S01]  /*22020*/  ISETP.GE.U32.AND P2, PT, R10.reuse, 0x2, PT ;  /* 0x000000020a00780c */ /* 0x040fe20003f46070 */
[----:B------:R-:W-:Y:S01]  /*22030*/  IMAD.MOV.U32 R5, RZ, RZ, RZ ;  /* 0x000000ffff057224 */ /* 0x000fe200078e00ff */
[C---:B------:R-:W-:Y:S01]  /*22040*/  ISETP.GE.U32.AND P3, PT, R10.reuse, 0x4, PT ;  /* 0x000000040a00780c */ /* 0x040fe20003f66070 */
[----:B------:R-:W-:Y:S01]  /*22050*/  SHFL.IDX PT, R0, R24, RZ, 0x1f ;  /* 0x00001fff18007589 */ /* 0x000fe200000e0000 */
[C---:B------:R-:W-:Y:S02]  /*22060*/  ISETP.GE.U32.AND P4, PT, R10.reuse, 0x8, PT ;  /* 0x000000080a00780c */ /* 0x040fe40003f86070 */
[----:B------:R-:W-:Y:S01]  /*22070*/  ISETP.GE.U32.AND P5, PT, R10, 0x10, PT ;  /* 0x000000100a00780c */ /* 0x000fe20003fa6070 */
[----:B------:R0:W-:Y:S02]  /*22080*/  SHFL.IDX PT, R6, R24, 0x1, 0x1f ;  /* 0x00201f0018067f89 */ /* 0x0001e400000e0000 */
[----:B0-----:R-:W-:-:S02]  /*22090*/  IMAD.MOV.U32 R24, RZ, RZ, RZ ;  /* 0x000000ffff187224 */ /* 0x001fc400078e00ff */
[----:B--2---:R-:W-:Y:S02]  /*220a0*/  @!P1 IMAD.MOV.U32 R25, RZ, RZ, R7 ;  /* 0x000000ffff199224 */ /* 0x004fe400078e0007 */
[----:B---3--:R-:W-:Y:S01]  /*220b0*/  @!P1 IMAD.MOV.U32 R5, RZ, RZ, R4 ;  /* 0x000000ffff059224 */ /* 0x008fe200078e0004 */
        /* <DEDUP_REMOVED lines=17> */
[----:B------:R0:W1:Y:S02]  /*221d0*/  SHFL.IDX PT, R14, R2, 0x1f, 0x1f ;  /* 0x03e01f00020e7f89 */ /* 0x00006400000e0000 */
.L_x_1536:
[----:B------:R-:W-:Y:S02]  /*221e0*/  ULDC UR4, c[0x0][0xc38] ;  /* 0x00030e0000047ab9 */ /* 0x000fe40000000800 */
[----:B------:R-:W-:-:S04]  /*221f0*/  IMAD.U32 R4, RZ, RZ, UR4 ;  /* 0x00000004ff047e24 */ /* 0x000fc8000f8e00ff */
[----:B-1----:R-:W-:-:S04]  /*22200*/  IMAD R3, R14, R4, RZ ;  /* 0x000000040e037224 */ /* 0x002fc800078e02ff */
[----:B------:R-:W-:-:S05]  /*22210*/  IMAD.IADD R6, R6, 0x1, R3 ;  /* 0x0000000106067824 */ /* 0x000fca00078e0203 */
[----:B------:R-:W-:-:S13]  /*22220*/  ISETP.GT.AND P6, PT, R6, R0, PT ;  /* 0x000000000600720c */ /* 0x000fda0003fc4270 */
[----:B------:R-:W-:Y:S05]  /*22230*/  @P6 BRA `(.L_x_1452) ;  /* 0x0000000000a46947 */ /* 0x000fea0003800000 */
.L_x_1455:
        /* <DEDUP_REMOVED lines=35> */
.L_x_1544:
[----:B------:R-:W-:Y:S02]  /*22470*/  ULDC UR4, c[0x0][0xc38] ;  /* 0x00030e0000047ab9 */ /* 0x000fe40000000800 */
[----:B------:R-:W-:-:S04]  /*22480*/  IMAD.U32 R4, RZ, RZ, UR4 ;  /* 0x00000004ff047e24 */ /* 0x000fc8000f8e00ff */
[----:B-1----:R-:W-:-:S04]  /*22490*/  IMAD R3, R14, R4, RZ ;  /* 0x000000040e037224 */ /* 0x002fc800078e02ff */
[----:B------:R-:W-:-:S05]  /*224a0*/  IMAD.IADD R6, R3, 0x1, R6 ;  /* 0x0000000103067824 */ /* 0x000fca00078e0206 */
[----:B------:R-:W-:-:S13]  /*224b0*/  ISETP.GT.AND P6, PT, R6, R0, PT ;  /* 0x000000000600720c */ /* 0x000fda0003fc4270 */
[----:B------:R-:W-:Y:S05]  /*224c0*/  @!P6 BRA `(.L_x_1455) ;  /* 0xfffffffc005ce947 */ /* 0x000fea000383ffff */
.L_x_1452:
[----:B------:R-:W-:Y:S01]  /*224d0*/  IMAD.IADD R6, R6, 0x1, -R3 ;  /* 0x0000000106067824 */ /* 0x000fe200078e0a03 */
[----:B------:R-:W-:-:S03]  /*224e0*/  UMOV UR4, 0xffffffff ;  /* 0xffffffff00047882 */ /* 0x000fc60000000000 */
[----:B------:R-:W-:-:S05]  /*224f0*/  IMAD R3, R2, R4, R6 ;  /* 0x0000000402037224 */ /* 0x000fca00078e0206 */
[----:B------:R-:W-:Y:S01]  /*22500*/  ISETP.GT.AND P6, PT, R3, R0, PT ;  /* 0x000000000300720c */ /* 0x000fe20003fc4270 */
[----:B------:R-:W-:-:S12]  /*22510*/  BRA.DIV UR4, `(.L_x_1456) ;  /* 0x0000002a04147947 */ /* 0x000fd8000b800000 */
[----:B------:R-:W-:-:S04]  /*22520*/  VOTE.ANY R3, PT, !P6 ;  /* 0x0000000000037806 */ /* 0x000fc800070e0100 */
[----:B------:R-:W1:Y:S02]  /*22530*/  POPC R7, R3 ;  /* 0x0000000300077309 */ /* 0x000e640000000000 */
[----:B-1----:R1:W2:Y:S01]  /*22540*/  SHFL.IDX PT, R25, R25, R7, 0x1f ;  /* 0x00001f0719197589 */ /* 0x0022a200000e0000 */
[----:B------:R-:W-:-:S03]  /*22550*/  IMAD.IADD R27, R7, 0x1, R27 ;  /* 0x00000001071b7824 */ /* 0x000fc600078e021b */
[----:B------:R1:W3:Y:S04]  /*22560*/  SHFL.IDX PT, R5, R5, R7, 0x1f ;  /* 0x00001f0705057589 */ /* 0x0002e800000e0000 */
.L_x_1549:
[----:B------:R-:W-:-:S13]  /*22570*/  ISETP.NE.AND P0, PT, R3, RZ, PT ;  /* 0x000000ff0300720c */ /* 0x000fda0003f05270 */
[----:B------:R-:W-:Y:S05]  /*22580*/  @!P0 BRA `(.L_x_1457) ;  /* 0x0000000000108947 */ /* 0x000fea0003800000 */
[----:B------:R-:W-:Y:S01]  /*22590*/  UMOV UR4, 0xffffffff ;  /* 0xffffffff00047882 */ /* 0x000fe20000000000 */
[----:B------:R-:W-:Y:S02]  /*225a0*/  VIADD R12, R7, 0xffffffff ;  /* 0xffffffff070c7836 */ /* 0x000fe40000000000 */
[----:B------:R-:W-:Y:S05]  /*225b0*/  BRA.DIV UR4, `(.L_x_1458) ;  /* 0x0000002a044c7947 */ /* 0x000fea000b800000 */
[----:B------:R4:W0:Y:S02]  /*225c0*/  SHFL.IDX PT, R24, R2, R12, 0x1f ;  /* 0x00001f0c02187589 */ /* 0x00082400000e0000 */
.L_x_1457:
[----:B---3--:R-:W-:Y:S01]  /*225d0*/  ISETP.NE.AND P0, PT, R5, 0x1, PT ;  /* 0x000000010500780c */ /* 0x008fe20003f05270 */
[----:B0-----:R-:W-:-:S04]  /*225e0*/  IMAD R24, R24, R4, R6 ;  /* 0x0000000418187224 */ /* 0x001fc800078e0206 */
[----:B------:R-:W-:-:S08]  /*225f0*/  IMAD.IADD R0, R0, 0x1, -R24 ;  /* 0x0000000100007824 */ /* 0x000fd000078e0a18 */
[----:B------:R-:W-:Y:S05]  /*22600*/  @!P0 BRA `(.L_x_1459) ;  /* 0x0000000000dc8947 */ /* 0x000fea0003800000 */
[-C--:B--2---:R-:W-:Y:S01]  /*22610*/  IABS R4, R25.reuse ;  /* 0x0000001900047213 */ /* 0x084fe20000000000 */
[----:B----4-:R-:W-:Y:S01]  /*22620*/  IMAD.MOV.U32 R2, RZ, RZ, RZ ;  /* 0x000000ffff027224 */ /* 0x010fe200078e00ff */
[----:B------:R-:W-:Y:S02]  /*22630*/  IABS R8, R25 ;  /* 0x0000001900087213 */ /* 0x000fe40000000000 */
[----:B------:R-:W0:Y:S03]  /*22640*/  I2F.RP R6, R4 ;  /* 0x0000000400067306 */ /* 0x000e260000209400 */
[----:B------:R-:W-:-:S05]  /*22650*/  IMAD.MOV R8, RZ, RZ, -R8 ;  /* 0x000000ffff087224 */ /* 0x000fca00078e0a08 */
[----:B0-----:R-:W1:Y:S02]  /*22660*/  MUFU.RCP R6, R6 ;  /* 0x0000000600067308 */ /* 0x001e640000001000 */
[----:B-1----:R-:W-:-:S06]  /*22670*/  VIADD R7, R6, 0xffffffe ;  /* 0x0ffffffe06077836 */ /* 0x002fcc0000000000 */
[----:B------:R-:W0:Y:S02]  /*22680*/  F2I.FTZ.U32.TRUNC.NTZ R3, R7 ;  /* 0x0000000700037305 */ /* 0x000e24000021f000 */
[----:B0-----:R-:W-:-:S04]  /*22690*/  IMAD.MOV R9, RZ, RZ, -R3 ;  /* 0x000000ffff097224 */ /* 0x001fc800078e0a03 */
[----:B------:R-:W-:-:S04]  /*226a0*/  IMAD R9, R9, R4, RZ ;  /* 0x0000000409097224 */ /* 0x000fc800078e02ff */
[----:B------:R-:W-:Y:S01]  /*226b0*/  IMAD.HI.U32 R2, R3, R9, R2 ;  /* 0x0000000903027227 */ /* 0x000fe200078e0002 */
[----:B------:R-:W-:-:S05]  /*226c0*/  IABS R3, R0 ;  /* 0x0000000000037213 */ /* 0x000fca0000000000 */
[----:B------:R-:W-:-:S04]  /*226d0*/  IMAD.HI.U32 R6, R2, R3, RZ ;  /* 0x0000000302067227 */ /* 0x000fc800078e00ff */
[----:B------:R-:W-:Y:S02]  /*226e0*/  IMAD R3, R6, R8, R3 ;  /* 0x0000000806037224 */ /* 0x000fe400078e0203 */
[----:B------:R-:W-:-:S03]  /*226f0*/  IMAD.MOV.U32 R2, RZ, RZ, RZ ;  /* 0x000000ffff027224 */ /* 0x000fc600078e00ff */
[----:B------:R-:W-:-:S13]  /*22700*/  ISETP.GT.U32.AND P1, PT, R4, R3, PT ;  /* 0x000000030400720c */ /* 0x000fda0003f24070 */
[----:B------:R-:W-:Y:S02]  /*22710*/  @!P1 IMAD.IADD R3, R3, 0x1, -R4 ;  /* 0x0000000103039824 */ /* 0x000fe400078e0a04 */
[----:B------:R-:W-:Y:S01]  /*22720*/  @!P1 VIADD R6, R6, 0x1 ;  /* 0x0000000106069836 */ /* 0x000fe20000000000 */
[----:B------:R-:W-:Y:S02]  /*22730*/  ISETP.NE.AND P1, PT, R25, RZ, PT ;  /* 0x000000ff1900720c */ /* 0x000fe40003f25270 */
[----:B------:R-:W-:Y:S02]  /*22740*/  ISETP.GE.U32.AND P0, PT, R3, R4, PT ;  /* 0x000000040300720c */ /* 0x000fe40003f06070 */
[----:B------:R-:W-:-:S04]  /*22750*/  IABS R4, R5 ;  /* 0x0000000500047213 */ /* 0x000fc80000000000 */
[----:B------:R-:W0:Y:S07]  /*22760*/  I2F.RP R7, R4 ;  /* 0x0000000400077306 */ /* 0x000e2e0000209400 */
[----:B------:R-:W-:Y:S01]  /*22770*/  @P0 VIADD R6, R6, 0x1 ;  /* 0x0000000106060836 */ /* 0x000fe20000000000 */
[----:B0-----:R-:W0:Y:S02]  /*22780*/  MUFU.RCP R7, R7 ;  /* 0x0000000700077308 */ /* 0x001e240000001000 */
[----:B0-----:R-:W-:-:S06]  /*22790*/  VIADD R8, R7, 0xffffffe ;  /* 0x0ffffffe07087836 */ /* 0x001fcc0000000000 */
[----:B------:R0:W1:Y:S02]  /*227a0*/  F2I.FTZ.U32.TRUNC.NTZ R3, R8 ;  /* 0x0000000800037305 */ /* 0x000064000021f000 */
[----:B0-----:R-:W-:-:S05]  /*227b0*/  IABS R8, R5 ;  /* 0x0000000500087213 */ /* 0x001fca0000000000 */
[----:B------:R-:W-:Y:S02]  /*227c0*/  IMAD.MOV R8, RZ, RZ, -R8 ;  /* 0x000000ffff087224 */ /* 0x000fe400078e0a08 */
[----:B-1----:R-:W-:-:S04]  /*227d0*/  IMAD.MOV R9, RZ, RZ, -R3 ;  /* 0x000000ffff097224 */ /* 0x002fc800078e0a03 */
[----:B------:R-:W-:-:S04]  /*227e0*/  IMAD R9, R9, R4, RZ ;  /* 0x0000000409097224 */ /* 0x000fc800078e02ff */
[----:B------:R-:W-:Y:S01]  /*227f0*/  IMAD.HI.U32 R2, R3, R9, R2 ;  /* 0x0000000903027227 */ /* 0x000fe200078e0002 */
[----:B------:R-:W-:-:S04]  /*22800*/  LOP3.LUT R3, R0, R25, RZ, 0x3c, !PT ;  /* 0x0000001900037212 */ /* 0x000fc800078e3cff */
[----:B------:R-:W-:-:S13]  /*22810*/  ISETP.GE.AND P2, PT, R3, RZ, PT ;  /* 0x000000ff0300720c */ /* 0x000fda0003f46270 */
        /* <DEDUP_REMOVED lines=9> */
[----:B------:R-:W-:Y:S01]  /*228b0*/  ISETP.GE.U32.AND P0, PT, R3, R4, PT ;  /* 0x000000040300720c */ /* 0x000fe20003f06070 */
[----:B------:R-:W-:-:S04]  /*228c0*/  IMAD.MOV R3, RZ, RZ, -R6 ;  /* 0x000000ffff037224 */ /* 0x000fc800078e0a06 */
[----:B------:R-:W-:Y:S01]  /*228d0*/  IMAD R0, R25, R3, R0 ;  /* 0x0000000319007224 */ /* 0x000fe200078e0200 */
[----:B------:R-:W-:-:S04]  /*228e0*/  LOP3.LUT R3, R6, R5, RZ, 0x3c, !PT ;  /* 0x0000000506037212 */ /* 0x000fc800078e3cff */
[----:B------:R-:W-:-:S03]  /*228f0*/  ISETP.GE.AND P2, PT, R3, RZ, PT ;  /* 0x000000ff0300720c */ /* 0x000fc60003f46270 */
[----:B------:R-:W-:-:S10]  /*22900*/  @P0 VIADD R2, R2, 0x1 ;  /* 0x0000000102020836 */ /* 0x000fd40000000000 */
[----:B------:R-:W-:Y:S01]  /*22910*/  @!P2 IMAD.MOV R2, RZ, RZ, -R2 ;  /* 0x000000ffff02a224 */ /* 0x000fe200078e0a02 */
[----:B------:R-:W-:-:S05]  /*22920*/  @!P1 LOP3.LUT R2, RZ, R5, RZ, 0x33, !PT ;  /* 0x00000005ff029212 */ /* 0x000fca00078e33ff */
[----:B------:R-:W-:-:S04]  /*22930*/  IMAD.MOV R3, RZ, RZ, -R2 ;  /* 0x000000ffff037224 */ /* 0x000fc800078e0a02 */
[C---:B------:R-:W-:Y:S02]  /*22940*/  IMAD R6, R5.reuse, R3, R6 ;  /* 0x0000000305067224 */ /* 0x040fe400078e0206 */
[----:B------:R-:W-:-:S04]  /*22950*/  IMAD R5, R5, 0x1000000, R2 ;  /* 0x0100000005057824 */ /* 0x000fc800078e0202 */
[----:B------:R-:W-:Y:S01]  /*22960*/  IMAD R26, R6, 0x10000, R5 ;  /* 0x00010000061a7824 */ /* 0x000fe200078e0205 */
[----:B------:R-:W-:Y:S06]  /*22970*/  BRA `(.L_x_1460) ;  /* 0x0000000000f47947 */ /* 0x000fec0003800000 */
.L_x_1459:
[----:B----4-:R-:W0:Y:S02]  /*22980*/  LDC.64 R2, c[0x0][0xc90] ;  /* 0x00032400ff027b82 */ /* 0x010e240000000a00 */
[----:B0-----:R-:W-:-:S05]  /*22990*/  IMAD.WIDE R2, R27, 0x4, R2 ;  /* 0x000000041b027825 */ /* 0x001fca00078e0202 */
[----:B------:R-:W2:Y:S02]  /*229a0*/  LDG.E R6, desc[UR42][R2.64] ;  /* 0x0000002a02067981 */ /* 0x000ea4000c1e1900 */
[----:B--2---:R-:W-:-:S05]  /*229b0*/  IMAD R5, R25, R6, RZ ;  /* 0x0000000619057224 */ /* 0x004fca00078e02ff */
[----:B-1----:R-:W-:-:S04]  /*229c0*/  IABS R7, R5 ;  /* 0x0000000500077213 */ /* 0x002fc80000000000 */
[----:B------:R-:W0:Y:S08]  /*229d0*/  I2F.RP R9, R7 ;  /* 0x0000000700097306 */ /* 0x000e300000209400 */
[----:B0-----:R-:W0:Y:S02]  /*229e0*/  MUFU.RCP R9, R9 ;  /* 0x0000000900097308 */ /* 0x001e240000001000 */
[----:B0-----:R-:W-:-:S06]  /*229f0*/  VIADD R10, R9, 0xffffffe ;  /* 0x0ffffffe090a7836 */ /* 0x001fcc0000000000 */
[----:B------:R-:W0:Y:S02]  /*22a00*/  F2I.FTZ.U32.TRUNC.NTZ R3, R10 ;  /* 0x0000000a00037305 */ /* 0x000e24000021f000 */
[----:B0-----:R-:W-:-:S04]  /*22a10*/  IMAD.MOV R2, RZ, RZ, -R3 ;  /* 0x000000ffff027224 */ /* 0x001fc800078e0a03 */
[----:B------:R-:W-:Y:S02]  /*22a20*/  IMAD R8, R2, R7, RZ ;  /* 0x0000000702087224 */ /* 0x000fe400078e02ff */
[----:B------:R-:W-:-:S04]  /*22a30*/  IMAD.MOV.U32 R2, RZ, RZ, RZ ;  /* 0x000000ffff027224 */ /* 0x000fc800078e00ff */
        /* <DEDUP_REMOVED lines=19> */
[----:B------:R-:W-:Y:S02]  /*22b70*/  IMAD R0, R5, R2, R0 ;  /* 0x0000000205007224 */ /* 0x000fe400078e0200 */
[----:B------:R-:W-:Y:S01]  /*22b80*/  IMAD.MOV.U32 R2, RZ, RZ, RZ ;  /* 0x000000ffff027224 */ /* 0x000fe200078e00ff */
[----:B------:R-:W-:-:S04]  /*22b90*/  VIADDMNMX R4, R3, R4, R6, PT ;  /* 0x0000000403047246 */ /* 0x000fc80003800106 */
        /* <DEDUP_REMOVED lines=13> */
[----:B------:R-:W-:Y:S02]  /*22c70*/  LOP3.LUT R2, R0, R4, RZ, 0x3c, !PT ;  /* 0x0000000400027212 */ /* 0x000fe400078e3cff */
[----:B------:R-:W-:Y:S02]  /*22c80*/  IADD3 R0, R7, 0x1000000, R0 ;  /* 0x0100000007007810 */ /* 0x000fe40007ffe000 */
        /* <DEDUP_REMOVED lines=10> */
[----:B------:R-:W-:Y:S02]  /*22d30*/  IMAD R26, R5, R4, R0 ;  /* 0x00000004051a7224 */ /* 0x000fe400078e0200 */
[----:B------:R-:W-:-:S07]  /*22d40*/  IMAD.MOV.U32 R0, RZ, RZ, R5 ;  /* 0x000000ffff007224 */ /* 0x000fce00078e0005 */
.L_x_1460:
[----:B------:R-:W-:-:S05]  /*22d50*/  LOP3.LUT R0, RZ, R0, RZ, 0x33, !PT ;  /* 0x00000000ff007212 */ /* 0x000fca00078e33ff */
[----:B------:R-:W-:Y:S01]  /*22d60*/  IMAD.IADD R25, R25, 0x1, R0 ;  /* 0x0000000119197824 */ /* 0x000fe200078e0200 */
[----:B------:R-:W-:Y:S06]  /*22d70*/  BRA `(.L_x_1461) ;  /* 0x00000000001c7947 */ /* 0x000fec0003800000 */
.L_x_1453:
[----:B------:R-:W-:Y:S01]  /*22d80*/  UMOV UR4, URZ ;  /* 0x0000003f00047c82 */ /* 0x000fe20008000000 */
[----:B------:R-:W-:Y:S01]  /*22d90*/  UMOV UR5, URZ ;  /* 0x0000003f00057c82 */ /* 0x000fe20008000000 */
[----:B------:R-:W-:Y:S01]  /*22da0*/  ULDC UR6, c[0x0][0xc3c] ;  /* 0x00030f0000067ab9 */ /* 0x000fe20000000800 */
[----:B------:R-:W-:Y:S02]  /*22db0*/  IMAD.MOV.U32 R24, RZ, RZ, R0 ;  /* 0x000000ffff187224 */ /* 0x000fe400078e0000 */
[----:B------:R-:W-:Y:S02]  /*22dc0*/  IMAD.U32 R25, RZ, RZ, UR4 ;  /* 0x00000004ff197e24 */ /* 0x000fe4000f8e00ff */
[----:B------:R-:W-:Y:S02]  /*22dd0*/  IMAD.U32 R26, RZ, RZ, UR5 ;  /* 0x00000005ff1a7e24 */ /* 0x000fe4000f8e00ff */
[----:B------:R-:W-:-:S07]  /*22de0*/  IMAD.U32 R27, RZ, RZ, UR6 ;  /* 0x00000006ff1b7e24 */ /* 0x000fce000f8e00ff */
.L_x_1461:
        /* <DEDUP_REMOVED lines=10> */
.L_x_1450:
[----:B------:R-:W-:Y:S02]  /*22e90*/  ULDC UR4, c[0x0][0xc3c] ;  /* 0x00030f0000047ab9 */ /* 0x000fe40000000800 */
[----:B--2---:R-:W-:-:S13]  /*22ea0*/  ISETP.GE.AND P0, PT, R27, UR4, PT ;  /* 0x000000041b007c0c */ /* 0x004fda000bf06270 */
[----:B------:R-:W-:Y:S05]  /*22eb0*/  @!P0 BRA `(.L_x_1462) ;  /* 0xffffff9400fc8947 */ /* 0x000fea000383ffff */
[----:B------:R-:W-:Y:S05]  /*22ec0*/  BSYNC B7 ;  /* 0x0000000000077941 */ /* 0x000fea0003800000 */
.L_x_1326:
[----:B-1----:R-:W2:Y:S01]  /*22ed0*/  LDL.LU R0, [R1+0x3c] ;  /* 0x00003c0001007983 */ /* 0x002ea20000300800 */
[----:B------:R-:W-:Y:S01]  /*22ee0*/  BSSY B0, `(.L_x_1463) ;  /* 0x000000b000007945 */ /* 0x000fe20003800000 */
[----:B------:R-:W1:Y:S01]  /*22ef0*/  S2R R5, SR_CgaCtaId ;  /* 0x0000000000057919 */ /* 0x000e620000008800 */
[----:B--2---:R-:W-:-:S05]  /*22f00*/  VIADD R0, R0, 0x1 ;  /* 0x0000000100007836 */ /* 0x004fca0000000000 */
[----:B0-----:R-:W-:-:S04]  /*22f10*/  LEA.HI R2, R0, R0, RZ, 0x1 ;  /* 0x0000000000027211 */ /* 0x001fc800078f08ff */
[----:B------:R-:W-:Y:S02]  /*22f20*/  LOP3.LUT R3, R2, 0xfffffffe, RZ, 0xc0, !PT ;  /* 0xfffffffe02037812 */ /* 0x000fe400078ec0ff */
[----:B------:R-:W-:-:S03]  /*22f30*/  MOV R2, 0x400 ;  /* 0x0000040000027802 */ /* 0x000fc60000000f00 */
[----:B------:R-:W-:Y:S01]  /*22f40*/  IMAD.IADD R0, R0, 0x1, -R3 ;  /* 0x0000000100007824 */ /* 0x000fe200078e0a03 */
[----:B-1----:R-:W-:-:S04]  /*22f50*/  LEA R9, R5, R2, 0x18 ;  /* 0x0000000205097211 */ /* 0x002fc800078ec0ff */
[----:B------:R-:W-:-:S04]  /*22f60*/  SHF.L.U32 R0, R0, 0x1f, RZ ;  /* 0x0000001f00007819 */ /* 0x000fc800000006ff */
[----:B------:R-:W0:Y:S02]  /*22f70*/  SYNCS.PHASECHK.TRANS64.TRYWAIT P0, [R9+URZ+0x19c20], R0 ;  /* 0x019c2000090075a7 */ /* 0x000e24000800017f */
[----:B0-----:R-:W-:Y:S05]  /*22f80*/  @!P0 BRA `(.L_x_1464) ;  /* 0x0000002000008947 */ /* 0x001fea0003800000 */
.L_x_1552:
[----:B------:R-:W-:Y:S05]  /*22f90*/  BSYNC B0 ;  /* 0x0000000000007941 */ /* 0x000fea0003800000 */
.L_x_1463:
[----:B------:R-:W-:-:S03]  /*22fa0*/  UMOV UR4, 0xffffffff ;  /* 0xffffffff00047882 */ /* 0x000fc60000000000 */
[----:B------:R-:W-:Y:S05]  /*22fb0*/  BRA.DIV UR4, `(.L_x_1465) ;  /* 0x0000002204087947 */ /* 0x000fea000b800000 */
[----:B0-----:R-:W0:Y:S02]  /*22fc0*/  S2R R0, SR_TID.X ;  /* 0x0000000000007919 */ /* 0x001e240000002100 */
[----:B0-----:R-:W-:-:S04]  /*22fd0*/  SHF.R.U32.HI R0, RZ, 0x5, R0 ;  /* 0x00000005ff007819 */ /* 0x001fc80000011600 */
[----:B------:R-:W-:-:S05]  /*22fe0*/  LOP3.LUT R0, R0, 0x3, RZ, 0xc0, !PT ;  /* 0x0000000300007812 */ /* 0x000fca00078ec0ff */
[----:B------:R0:W1:Y:S02]  /*22ff0*/  SHFL.IDX PT, R14, R0, RZ, 0x1f ;  /* 0x00001fff000e7589 */ /* 0x00006400000e0000 */
.L_x_1555:
[----:B-1----:R-:W-:-:S13]  /*23000*/  ISETP.NE.AND P0, PT, R14, RZ, PT ;  /* 0x000000ff0e00720c */ /* 0x002fda0003f05270 */
[----:B------:R-:W-:Y:S05]  /*23010*/  @P0 BRA `(.L_x_1117) ;  /* 0x0000000000a40947 */ /* 0x000fea0003800000 */
[----:B------:R-:W-:-:S03]  /*23020*/  UMOV UR4, 0xffffffff ;  /* 0xffffffff00047882 */ /* 0x000fc60000000000 */
[----:B------:R-:W-:Y:S05]  /*23030*/  BRA.DIV UR4, `(.L_x_1466) ;  /* 0x00000022041c7947 */ /* 0x000fea000b800000 */
[----:B------:R-:W-:-:S13]  /*23040*/  ELECT P6, URZ, PT ;  /* 0x00000000003f782f */ /* 0x000fda00038c0000 */
.L_x_1558:
[----:B------:R-:W-:Y:S05]  /*23050*/  @!P6 BRA `(.L_x_1117) ;  /* 0x000000000094e947 */ /* 0x000fea0003800000 */
[----:B------:R-:W-:-:S06]  /*23060*/  ULOP3.LUT UR4, UR37, 0x2, URZ, 0xfc, !UPT ;  /* 0x0000000225047892 */ /* 0x000fcc000f8efc3f */
[----:B0-----:R-:W-:-:S05]  /*23070*/  IMAD.U32 R0, RZ, RZ, UR4 ;  /* 0x00000004ff007e24 */ /* 0x001fca000f8e00ff */
[----:B------:R-:W-:-:S13]  /*23080*/  ISETP.NE.AND P0, PT, R0, 0x3, PT ;  /* 0x000000030000780c */ /* 0x000fda0003f05270 */
[----:B------:R-:W-:Y:S05]  /*23090*/  @!P0 BRA `(.L_x_1467) ;  /* 0x0000000000048947 */ /* 0x000fea0003800000 */
[----:B------:R-:W-:Y:S01]  /*230a0*/  BPT.TRAP 0x1 ;  /* 0x000000040000795c */ /* 0x000fe20000300000 */
.L_x_1467:
        /* <DEDUP_REMOVED lines=12> */
.L_x_1559:
[----:B------:R-:W1:Y:S02]  /*23170*/  SYNCS.PHASECHK.TRANS64.TRYWAIT P1, [R3+URZ], R0 ;  /* 0x00000000030075a7 */ /* 0x000e64000802017f */
[----:B-1----:R-:W-:Y:S05]  /*23180*/  @!P1 BRA `(.L_x_1469) ;  /* 0x0000001c00fc9947 */ /* 0x002fea0003800000 */
.L_x_1560:
[----:B------:R-:W-:Y:S05]  /*23190*/  @!P0 BRA `(.L_x_1470) ;  /* 0x0000000000048947 */ /* 0x000fea0003800000 */
[----:B------:R-:W-:Y:S01]  /*231a0*/  BPT.TRAP 0x1 ;  /* 0x000000040000795c */ /* 0x000fe20000300000 */
.L_x_1470:
[----:B-1----:R-:W-:-:S04]  /*231b0*/  IMAD R3, R22, 0x8, R9 ;  /* 0x0000000816037824 */ /* 0x002fc800078e0209 */
[----:B------:R-:W1:Y:S02]  /*231c0*/  SYNCS.PHASECHK.TRANS64.TRYWAIT P1, [R3+URZ+0x19c60], R2 ;  /* 0x019c6002030075a7 */ /* 0x000e64000802017f */
[----:B-1----:R-:W-:Y:S05]  /*231d0*/  @!P1 BRA `(.L_x_1471) ;  /* 0x0000001c00fc9947 */ /* 0x002fea0003800000 */
.L_x_1561:
[----:B------:R-:W-:Y:S05]  /*231e0*/  @!P0 BRA `(.L_x_1472) ;  /* 0x0000000000048947 */ /* 0x000fea0003800000 */
[----:B------:R-:W-:Y:S01]  /*231f0*/  BPT.TRAP 0x1 ;  /* 0x000000040000795c */ /* 0x000fe20000300000 */
.L_x_1472:
[----:B------:R-:W-:-:S04]  /*23200*/  IMAD R5, R4, 0x8, R9 ;  /* 0x0000000804057824 */ /* 0x000fc800078e0209 */
[----:B------:R-:W2:Y:S02]  /*23210*/  SYNCS.PHASECHK.TRANS64.TRYWAIT P1, [R5+URZ+0x19c60], R0 ;  /* 0x019c6000050075a7 */ /* 0x000ea4000802017f */
[----:B--2---:R-:W-:Y:S05]  /*23220*/  @!P1 BRA `(.L_x_1473) ;  /* 0x0000001c00fc9947 */ /* 0x004fea0003800000 */
.L_x_1562:
[----:B------:R-:W-:Y:S05]  /*23230*/  @!P0 BRA `(.L_x_1474) ;  /* 0x0000000000048947 */ /* 0x000fea0003800000 */
[----:B------:R-:W-:Y:S01]  /*23240*/  BPT.TRAP 0x1 ;  /* 0x000000040000795c */ /* 0x000fe20000300000 */
.L_x_1474:
[----:B------:R-:W3:Y:S02]  /*23250*/  SYNCS.PHASECHK.TRANS64.TRYWAIT P0, [R3+URZ+0x19c80], R2 ;  /* 0x019c8002030075a7 */ /* 0x000ee4000800017f */
[----:B---3--:R-:W-:Y:S05]  /*23260*/  @!P0 BRA `(.L_x_1475) ;  /* 0x0000002000008947 */ /* 0x008fea0003800000 */
.L_x_1476:
[----:B----4-:R4:W0:Y:S02]  /*23270*/  SYNCS.PHASECHK.TRANS64.TRYWAIT P0, [R5+URZ+0x19c80], R0 ;  /* 0x019c8000050075a7 */ /* 0x010824000800017f */
[----:B0-----:R-:W-:Y:S05]  /*23280*/  @!P0 NANOSLEEP.SYNCS 0x989680 ;  /* 0x009896800000895d */ /* 0x001fea0003900000 */
[----:B------:R-:W0:Y:S02]  /*23290*/  @!P0 SYNCS.PHASECHK.TRANS64 P0, [R5+URZ+0x19c80], R0 ;  /* 0x019c8000050085a7 */ /* 0x000e24000800007f */
[----:B0-----:R-:W-:Y:S05]  /*232a0*/  @!P0 BRA `(.L_x_1476) ;  /* 0xfffffffc00f08947 */ /* 0x001fea000383ffff */
.L_x_1117:
[----:B------:R-:W-:Y:S05]  /*232b0*/  BSYNC B8 ;  /* 0x0000000000087941 */ /* 0x000fea0003800000 */
.L_x_1114:
[----:B------:R-:W-:Y:S05]  /*232c0*/  EXIT ;  /* 0x000000000000794d */ /* 0x000fea0003800000 */
.L_x_1143:
[----:B0-----:R0:W1:Y:S02]  /*232d0*/  SYNCS.PHASECHK.TRANS64.TRYWAIT P5, [R82+URZ+0x19c90], R85 ;  /* 0x019c9055520075a7 */ /* 0x00106400080a017f */
[----:B-1----:R-:W-:Y:S05]  /*232e0*/  @!P5 NANOSLEEP.SYNCS 0x989680 ;  /* 0x009896800000d95d */ /* 0x002fea0003900000 */
[----:B------:R-:W1:Y:S02]  /*232f0*/  @!P5 SYNCS.PHASECHK.TRANS64 P5, [R82+URZ+0x19c90], R85 ;  /* 0x019c90555200d5a7 */ /* 0x000e6400080a007f */
[----:B-1----:R-:W-:Y:S05]  /*23300*/  @!P5 BRA `(.L_x_1143) ;  /* 0xfffffffc00f0d947 */ /* 0x002fea000383ffff */
[----:B------:R-:W-:Y:S05]  /*23310*/  BRA `(.L_x_1477) ;  /* 0xfffffdfc00047947 */ /* 0x000fea000383ffff */
.L_x_1159:
[----:B0-----:R0:W1:Y:S02]  /*23320*/  SYNCS.PHASECHK.TRANS64.TRYWAIT P5, [R82+URZ+0x19c90], R85 ;  /* 0x019c9055520075a7 */ /* 0x00106400080a017f */
[----:B-1----:R-:W-:Y:S05]  /*23330*/  @!P5 NANOSLEEP.SYNCS 0x989680 ;  /* 0x009896800000d95d */ /* 0x002fea0003900000 */
[----:B------:R-:W1:Y:S02]  /*23340*/  @!P5 SYNCS.PHASECHK.TRANS64 P5, [R82+URZ+0x19c90], R85 ;  /* 0x019c90555200d5a7 */ /* 0x000e6400080a007f */
[----:B-1----:R-:W-:Y:S05]  /*23350*/  @!P5 BRA `(.L_x_1159) ;  /* 0xfffffffc00f0d947 */ /* 0x002fea000383ffff */
[----:B------:R-:W-:Y:S05]  /*23360*/  BRA `(.L_x_1478) ;  /* 0xfffffe1400007947 */ /* 0x000fea000383ffff */
.L_x_1168:
[----:B0-----:R0:W1:Y:S02]  /*23370*/  SYNCS.PHASECHK.TRANS64.TRYWAIT P5, [R82+URZ+0x19c90], R85 ;  /* 0x019c9055520075a7 */ /* 0x00106400080a017f */
[----:B-1----:R-:W-:Y:S05]  /*23380*/  @!P5 NANOSLEEP.SYNCS 0x989680 ;  /* 0x009896800000d95d */ /* 0x002fea0003900000 */
[----:B------:R-:W1:Y:S02]  /*23390*/  @!P5 SYNCS.PHASECHK.TRANS64 P5, [R82+URZ+0x19c90], R85 ;  /* 0x019c90555200d5a7 */ /* 0x000e6400080a007f */
[----:B-1----:R-:W-:Y:S05]  /*233a0*/  @!P5 BRA `(.L_x_1168) ;  /* 0xfffffffc00f0d947 */ /* 0x002fea000383ffff */
[----:B------:R-:W-:Y:S05]  /*233b0*/  BRA `(.L_x_1479) ;  /* 0xfffffe3400087947 */ /* 0x000fea000383ffff */
.L_x_1172:
[----:B--2---:R2:W0:Y:S02]  /*233c0*/  SYNCS.PHASECHK.TRANS64.TRYWAIT P5, [R82+URZ+0x19cb0], R85 ;  /* 0x019cb055520075a7 */ /* 0x00442400080a017f */
[----:B0-----:R-:W-:Y:S05]  /*233d0*/  @!P5 NANOSLEEP.SYNCS 0x989680 ;  /* 0x009896800000d95d */ /* 0x001fea0003900000 */
[----:B------:R-:W0:Y:S02]  /*233e0*/  @!P5 SYNCS.PHASECHK.TRANS64 P5, [R82+URZ+0x19cb0], R85 ;  /* 0x019cb0555200d5a7 */ /* 0x000e2400080a007f */
[----:B0-----:R-:W-:Y:S05]  /*233f0*/  @!P5 BRA `(.L_x_1172) ;  /* 0xfffffffc00f0d947 */ /* 0x001fea000383ffff */
[----:B------:R-:W-:Y:S05]  /*23400*/  BRA `(.L_x_1480) ;  /* 0xfffffe3400787947 */ /* 0x000fea000383ffff */
.L_x_1200:
[----:B------:R-:W-:Y:S01]  /*23410*/  BSSY B1, `(.L_x_1481) ;  /* 0x0000007000017945 */ /* 0x000fe20003800000 */
[----:B------:R-:W-:Y:S02]  /*23420*/  IMAD.MOV.U32 R12, RZ, RZ, RZ ;  /* 0x000000ffff0c7224 */ /* 0x000fe400078e00ff */
[----:B------:R-:W-:Y:S02]  /*23430*/  IMAD.MOV.U32 R11, RZ, RZ, 0x1e1f ;  /* 0x00001e1fff0b7424 */ /* 0x000fe400078e00ff */
[----:B------:R-:W-:-:S07]  /*23440*/  IMAD.MOV.U32 R15, RZ, RZ, -0x1 ;  /* 0xffffffffff0f7424 */ /* 0x000fce00078e00ff */
[----:B------:R-:W-:Y:S05]  /*23450*/  WARPSYNC.COLLECTIVE R15, `(.L_x_1482) ;  /* 0x000000000f087348 */ /* 0x000fea0003c00000 */
[----:B------:R0:W1:Y:S02]  /*23460*/  SHFL.IDX P6, R14, R13, R12, R11 ;  /* 0x0000000c0d0e7389 */ /* 0x00006400000c000b */
[----:B01----:R-:W-:Y:S01]  /*23470*/  ENDCOLLECTIVE ;  /* 0x000000000000791b */ /* 0x003fe20003800000 */
.L_x_1482:
[----:B------:R-:W-:Y:S05]  /*23480*/  BSYNC B1 ;  /* 0x0000000000017941 */ /* 0x000fea0003800000 */
.L_x_1481:
        /* <DEDUP_REMOVED lines=8> */
.L_x_1483:
[----:B------:R-:W-:Y:S02]  /*23510*/  IMAD.MOV.U32 R13, RZ, RZ, R4 ;  /* 0x000000ffff0d7224 */ /* 0x000fe400078e0004 */
[----:B------:R-:W-:-:S07]  /*23520*/  IMAD.MOV.U32 R3, RZ, RZ, R14 ;  /* 0x000000ffff037224 */ /* 0x000fce00078e000e */
[----:B------:R-:W-:Y:S05]  /*23530*/  WARPSYNC.COLLECTIVE R15, `(.L_x_1484) ;  /* 0x000000000f087348 */ /* 0x000fea0003c00000 */
[----:B------:R0:W1:Y:S02]  /*23540*/  SHFL.IDX P6, R14, R13, R12, R11 ;  /* 0x0000000c0d0e7389 */ /* 0x00006400000c000b */
[----:B01----:R-:W-:Y:S01]  /*23550*/  ENDCOLLECTIVE ;  /* 0x000000000000791b */ /* 0x003fe20003800000 */
.L_x_1484:
[----:B------:R-:W-:Y:S02]  /*23560*/  IMAD.MOV.U32 R13, RZ, RZ, R5 ;  /* 0x000000ffff0d7224 */ /* 0x000fe400078e0005 */
[----:B------:R-:W-:-:S07]  /*23570*/  IMAD.MOV.U32 R4, RZ, RZ, R14 ;  /* 0x000000ffff047224 */ /* 0x000fce00078e000e */
[----:B------:R-:W-:Y:S05]  /*23580*/  WARPSYNC.COLLECTIVE R15, `(.L_x_1485) ;  /* 0x000000000f087348 */ /* 0x000fea0003c00000 */
[----:B------:R0:W1:Y:S02]  /*23590*/  SHFL.IDX P6, R14, R13, R12, R11 ;  /* 0x0000000c0d0e7389 */ /* 0x00006400000c000b */
[----:B01----:R-:W-:Y:S01]  /*235a0*/  ENDCOLLECTIVE ;  /* 0x000000000000791b */ /* 0x003fe20003800000 */
.L_x_1485:
[----:B------:R-:W-:Y:S05]  /*235b0*/  BRA `(.L_x_1486) ;  /* 0xfffffe4800787947 */ /* 0x000fea000383ffff */
.L_x_1204:
[----:B-1----:R1:W2:Y:S02]  /*235c0*/  SYNCS.PHASECHK.TRANS64.TRYWAIT P0, [R16+URZ+0x19c00], R5 ;  /* 0x019c0005100075a7 */ /* 0x0022a4000800017f */
[----:B--2---:R-:W-:Y:S05]  /*235d0*/  @!P0 NANOSLEEP.SYNCS 0x989680 ;  /* 0x009896800000895d */ /* 0x004fea0003900000 */
[----:B------:R-:W2:Y:S02]  /*235e0*/  @!P0 SYNCS.PHASECHK.TRANS64 P0, [R16+URZ+0x19c00], R5 ;  /* 0x019c0005100085a7 */ /* 0x000ea4000800007f */
[----:B--2---:R-:W-:Y:S05]  /*235f0*/  @!P0 BRA `(.L_x_1204) ;  /* 0xfffffffc00f08947 */ /* 0x004fea000383ffff */
[----:B------:R-:W-:Y:S05]  /*23600*/  BRA `(.L_x_1487) ;  /* 0xfffffe4c004c7947 */ /* 0x000fea000383ffff */
.L_x_1210:
[----:B------:R-:W-:Y:S01]  /*23610*/  BSSY B1, `(.L_x_1488) ;  /* 0x0000007000017945 */ /* 0x000fe20003800000 */
[----:B------:R-:W-:Y:S02]  /*23620*/  IMAD.MOV.U32 R12, RZ, RZ, RZ ;  /* 0x000000ffff0c7224 */ /* 0x000fe400078e00ff */
[----:B------:R-:W-:Y:S02]  /*23630*/  IMAD.MOV.U32 R11, RZ, RZ, 0x1e1f ;  /* 0x00001e1fff0b7424 */ /* 0x000fe400078e00ff */
[----:B------:R-:W-:-:S07]  /*23640*/  IMAD.MOV.U32 R15, RZ, RZ, -0x1 ;  /* 0xffffffffff0f7424 */ /* 0x000fce00078e00ff */
[----:B------:R-:W-:Y:S05]  /*23650*/  WARPSYNC.COLLECTIVE R15, `(.L_x_1489) ;  /* 0x000000000f087348 */ /* 0x000fea0003c00000 */
[----:B------:R0:W1:Y:S02]  /*23660*/  SHFL.IDX P6, R14, R13, R12, R11 ;  /* 0x0000000c0d0e7389 */ /* 0x00006400000c000b */
[----:B01----:R-:W-:Y:S01]  /*23670*/  ENDCOLLECTIVE ;  /* 0x000000000000791b */ /* 0x003fe20003800000 */
.L_x_1489:
[----:B------:R-:W-:Y:S05]  /*23680*/  BSYNC B1 ;  /* 0x0000000000017941 */ /* 0x000fea0003800000 */
.L_x_1488:
        /* <DEDUP_REMOVED lines=8> */
.L_x_1490:
[----:B------:R-:W-:Y:S02]  /*23710*/  IMAD.MOV.U32 R13, RZ, RZ, R20 ;  /* 0x000000ffff0d7224 */ /* 0x000fe400078e0014 */
[----:B------:R-:W-:-:S07]  /*23720*/  IMAD.MOV.U32 R3, RZ, RZ, R14 ;  /* 0x000000ffff037224 */ /* 0x000fce00078e000e */
[----:B------:R-:W-:Y:S05]  /*23730*/  WARPSYNC.COLLECTIVE R15, `(.L_x_1491) ;  /* 0x000000000f087348 */ /* 0x000fea0003c00000 */
[----:B------:R0:W1:Y:S02]  /*23740*/  SHFL.IDX P6, R14, R13, R12, R11 ;  /* 0x0000000c0d0e7389 */ /* 0x00006400000c000b */
[----:B01----:R-:W-:Y:S01]  /*23750*/  ENDCOLLECTIVE ;  /* 0x000000000000791b */ /* 0x003fe20003800000 */
.L_x_1491:
[----:B------:R-:W-:Y:S02]  /*23760*/  IMAD.MOV.U32 R13, RZ, RZ, R21 ;  /* 0x000000ffff0d7224 */ /* 0x000fe400078e0015 */
[----:B------:R-:W-:-:S07]  /*23770*/  IMAD.MOV.U32 R20, RZ, RZ, R14 ;  /* 0x000000ffff147224 */ /* 0x000fce00078e000e */
[----:B------:R-:W-:Y:S05]  /*23780*/  WARPSYNC.COLLECTIVE R15, `(.L_x_1492) ;  /* 0x000000000f087348 */ /* 0x000fea0003c00000 */
[----:B------:R0:W1:Y:S02]  /*23790*/  SHFL.IDX P6, R14, R13, R12, R11 ;  /* 0x0000000c0d0e7389 */ /* 0x00006400000c000b */
[----:B01----:R-:W-:Y:S01]  /*237a0*/  ENDCOLLECTIVE ;  /* 0x000000000000791b */ /* 0x003fe20003800000 */
.L_x_1492:
[----:B------:R-:W-:Y:S01]  /*237b0*/  IMAD.MOV.U32 R21, RZ, RZ, R14 ;  /* 0x000000ffff157224 */ /* 0x000fe200078e000e */
[----:B------:R-:W-:Y:S06]  /*237c0*/  BRA `(.L_x_1493) ;  /* 0xfffffe6400387947 */ /* 0x000fec000383ffff */
.L_x_1214:
[----:B-1----:R1:W2:Y:S02]  /*237d0*/  SYNCS.PHASECHK.TRANS64.TRYWAIT P0, [R16+URZ+0x19c00], R39 ;  /* 0x019c0027100075a7 */ /* 0x0022a4000800017f */
[----:B--2---:R-:W-:Y:S05]  /*237e0*/  @!P0 NANOSLEEP.SYNCS 0x989680 ;  /* 0x009896800000895d */ /* 0x004fea0003900000 */
[----:B------:R-:W2:Y:S02]  /*237f0*/  @!P0 SYNCS.PHASECHK.TRANS64 P0, [R16+URZ+0x19c00], R39 ;  /* 0x019c0027100085a7 */ /* 0x000ea4000800007f */
[----:B--2---:R-:W-:Y:S05]  /*23800*/  @!P0 BRA `(.L_x_1214) ;  /* 0xfffffffc00f08947 */ /* 0x004fea000383ffff */
[----:B------:R-:W-:Y:S05]  /*23810*/  BRA `(.L_x_1494) ;  /* 0xfffffe6400fc7947 */ /* 0x000fea000383ffff */
.L_x_1220:
[----:B-1----:R1:W2:Y:S02]  /*23820*/  SYNCS.PHASECHK.TRANS64.TRYWAIT P1, [R3+URZ+0x19c30], R0 ;  /* 0x019c3000030075a7 */ /* 0x0022a4000802017f */
[----:B--2---:R-:W-:Y:S05]  /*23830*/  @!P1 NANOSLEEP.SYNCS 0x989680 ;  /* 0x009896800000995d */ /* 0x004fea0003900000 */
[----:B------:R-:W2:Y:S02]  /*23840*/  @!P1 SYNCS.PHASECHK.TRANS64 P1, [R3+URZ+0x19c30], R0 ;  /* 0x019c3000030095a7 */ /* 0x000ea4000802007f */
[----:B--2---:R-:W-:Y:S05]  /*23850*/  @!P1 BRA `(.L_x_1220) ;  /* 0xfffffffc00f09947 */ /* 0x004fea000383ffff */
[----:B------:R-:W-:Y:S05]  /*23860*/  BRA `(.L_x_1219) ;  /* 0xfffffe8800607947 */ /* 0x000fea000383ffff */
.L_x_1240:
[----:B-1----:R1:W2:Y:S02]  /*23870*/  SYNCS.PHASECHK.TRANS64.TRYWAIT P1, [R21+URZ+0x19c30], R10 ;  /* 0x019c300a150075a7 */ /* 0x0022a4000802017f */
[----:B--2---:R-:W-:Y:S05]  /*23880*/  @!P1 NANOSLEEP.SYNCS 0x989680 ;  /* 0x009896800000995d */ /* 0x004fea0003900000 */
[----:B------:R-:W2:Y:S02]  /*23890*/  @!P1 SYNCS.PHASECHK.TRANS64 P1, [R21+URZ+0x19c30], R10 ;  /* 0x019c300a150095a7 */ /* 0x000ea4000802007f */
[----:B--2---:R-:W-:Y:S05]  /*238a0*/  @!P1 BRA `(.L_x_1240) ;  /* 0xfffffffc00f09947 */ /* 0x004fea000383ffff */
[----:B------:R-:W-:Y:S05]  /*238b0*/  BRA `(.L_x_1239) ;  /* 0xfffffebc00587947 */ /* 0x000fea000383ffff */
.L_x_1245:
[----:B-1----:R1:W2:Y:S02]  /*238c0*/  SYNCS.PHASECHK.TRANS64.TRYWAIT P1, [R22+URZ+0x19c50], R10 ;  /* 0x019c500a160075a7 */ /* 0x0022a4000802017f */
[----:B--2---:R-:W-:Y:S05]  /*238d0*/  @!P1 NANOSLEEP.SYNCS 0x989680 ;  /* 0x009896800000995d */ /* 0x004fea0003900000 */
[----:B------:R-:W2:Y:S02]  /*238e0*/  @!P1 SYNCS.PHASECHK.TRANS64 P1, [R22+URZ+0x19c50], R10 ;  /* 0x019c500a160095a7 */ /* 0x000ea4000802007f */
[----:B--2---:R-:W-:Y:S05]  /*238f0*/  @!P1 BRA `(.L_x_1245) ;  /* 0xfffffffc00f09947 */ /* 0x004fea000383ffff */
[----:B------:R-:W-:Y:S05]  /*23900*/  BRA `(.L_x_1244) ;  /* 0xfffffebc00e07947 */ /* 0x000fea000383ffff */
.L_x_1266:
[----:B-1----:R1:W2:Y:S02]  /*23910*/  SYNCS.PHASECHK.TRANS64.TRYWAIT P1, [R21+URZ+0x19c30], R0 ;  /* 0x019c3000150075a7 */ /* 0x0022a4000802017f */
[----:B--2---:R-:W-:Y:S05]  /*23920*/  @!P1 NANOSLEEP.SYNCS 0x989680 ;  /* 0x009896800000995d */ /* 0x004fea0003900000 */
[----:B------:R-:W2:Y:S02]  /*23930*/  @!P1 SYNCS.PHASECHK.TRANS64 P1, [R21+URZ+0x19c30], R0 ;  /* 0x019c3000150095a7 */ /* 0x000ea4000802007f */
[----:B--2---:R-:W-:Y:S05]  /*23940*/  @!P1 BRA `(.L_x_1266) ;  /* 0xfffffffc00f09947 */ /* 0x004fea000383ffff */
[----:B------:R-:W-:Y:S05]  /*23950*/  BRA `(.L_x_1265) ;  /* 0xfffffeec00f47947 */ /* 0x000fea000383ffff */
.L_x_1271:
[----:B-1----:R1:W2:Y:S02]  /*23960*/  SYNCS.PHASECHK.TRANS64.TRYWAIT P1, [R155+URZ+0x19c50], R0 ;  /* 0x019c50009b0075a7 */ /* 0x0022a4000802017f */
[----:B--2---:R-:W-:Y:S05]  /*23970*/  @!P1 NANOSLEEP.SYNCS 0x989680 ;  /* 0x009896800000995d */ /* 0x004fea0003900000 */
[----:B------:R-:W2:Y:S02]  /*23980*/  @!P1 SYNCS.PHASECHK.TRANS64 P1, [R155+URZ+0x19c50], R0 ;  /* 0x019c50009b0095a7 */ /* 0x000ea4000802007f */
[----:B--2---:R-:W-:Y:S05]  /*23990*/  @!P1 BRA `(.L_x_1271) ;  /* 0xfffffffc00f09947 */ /* 0x004fea000383ffff */
[----:B------:R-:W-:Y:S05]  /*239a0*/  BRA `(.L_x_1270) ;  /* 0xfffffef0007c7947 */ /* 0x000fea000383ffff */
.L_x_1280:
[----:B-1----:R1:W2:Y:S02]  /*239b0*/  SYNCS.PHASECHK.TRANS64.TRYWAIT P1, [R0+URZ+0x19c30], R3 ;  /* 0x019c3003000075a7 */ /* 0x0022a4000802017f */
[----:B--2---:R-:W-:Y:S05]  /*239c0*/  @!P1 NANOSLEEP.SYNCS 0x989680 ;  /* 0x009896800000995d */ /* 0x004fea0003900000 */
[----:B------:R-:W2:Y:S02]  /*239d0*/  @!P1 SYNCS.PHASECHK.TRANS64 P1, [R0+URZ+0x19c30], R3 ;  /* 0x019c3003000095a7 */ /* 0x000ea4000802007f */
[----:B--2---:R-:W-:Y:S05]  /*239e0*/  @!P1 BRA `(.L_x_1280) ;  /* 0xfffffffc00f09947 */ /* 0x004fea000383ffff */
[----:B------:R-:W-:Y:S05]  /*239f0*/  BRA `(.L_x_1279) ;  /* 0xffffff0c006c7947 */ /* 0x000fea000383ffff */
.L_x_1285:
[----:B-1----:R1:W2:Y:S02]  /*23a00*/  SYNCS.PHASECHK.TRANS64.TRYWAIT P1, [R21+URZ+0x19c50], R3 ;  /* 0x019c5003150075a7 */ /* 0x0022a4000802017f */
[----:B--2---:R-:W-:Y:S05]  /*23a10*/  @!P1 NANOSLEEP.SYNCS 0x989680 ;  /* 0x009896800000995d */ /* 0x004fea0003900000 */
[----:B------:R-:W2:Y:S02]  /*23a20*/  @!P1 SYNCS.PHASECHK.TRANS64 P1, [R21+URZ+0x19c50], R3 ;  /* 0x019c5003150095a7 */ /* 0x000ea4000802007f */
[----:B--2---:R-:W-:Y:S05]  /*23a30*/  @!P1 BRA `(.L_x_1285) ;  /* 0xfffffffc00f09947 */ /* 0x004fea000383ffff */
[----:B------:R-:W-:Y:S05]  /*23a40*/  BRA `(.L_x_1284) ;  /* 0xffffff0c00f47947 */ /* 0x000fea000383ffff */
.L_x_1300:
[----:B-1----:R1:W2:Y:S02]  /*23a50*/  SYNCS.PHASECHK.TRANS64.TRYWAIT P0, [R4+URZ+0x19c50], R7 ;  /* 0x019c5007040075a7 */ /* 0x0022a4000800017f */
[----:B--2---:R-:W-:Y:S05]  /*23a60*/  @!P0 NANOSLEEP.SYNCS 0x989680 ;  /* 0x009896800000895d */ /* 0x004fea0003900000 */
[----:B------:R-:W2:Y:S02]  /*23a70*/  @!P0 SYNCS.PHASECHK.TRANS64 P0, [R4+URZ+0x19c50], R7 ;  /* 0x019c5007040085a7 */ /* 0x000ea4000800007f */
[----:B--2---:R-:W-:Y:S05]  /*23a80*/  @!P0 BRA `(.L_x_1300) ;  /* 0xfffffffc00f08947 */ /* 0x004fea000383ffff */
[----:B------:R-:W-:Y:S05]  /*23a90*/  BRA `(.L_x_1299) ;  /* 0xffffff3c00047947 */ /* 0x000fea000383ffff */
.L_x_1342:
[----:B------:R-:W1:Y:S01]  /*23aa0*/  S2R R5, SR_TID.X ;  /* 0x0000000000057919 */ /* 0x000e620000002100 */
[----:B------:R-:W-:Y:S01]  /*23ab0*/  BSSY B1, `(.L_x_1495) ;  /* 0x000000a000017945 */ /* 0x000fe20003800000 */
[----:B------:R-:W-:Y:S02]  /*23ac0*/  IMAD.MOV.U32 R12, RZ, RZ, RZ ;  /* 0x000000ffff0c7224 */ /* 0x000fe400078e00ff */
[----:B------:R-:W-:Y:S02]  /*23ad0*/  IMAD.MOV.U32 R11, RZ, RZ, 0x1f ;  /* 0x0000001fff0b7424 */ /* 0x000fe400078e00ff */
[----:B------:R-:W-:Y:S01]  /*23ae0*/  IMAD.MOV.U32 R15, RZ, RZ, -0x1 ;  /* 0xffffffffff0f7424 */ /* 0x000fe200078e00ff */
[----:B-1----:R-:W-:-:S04]  /*23af0*/  SHF.R.U32.HI R5, RZ, 0x5, R5 ;  /* 0x00000005ff057819 */ /* 0x002fc80000011605 */
[----:B------:R-:W-:-:S05]  /*23b00*/  LOP3.LUT R5, R5, 0x3, RZ, 0xc0, !PT ;  /* 0x0000000305057812 */ /* 0x000fca00078ec0ff */
[----:B0-----:R-:W-:-:S07]  /*23b10*/  IMAD.MOV.U32 R13, RZ, RZ, R5 ;  /* 0x000000ffff0d7224 */ /* 0x001fce00078e0005 */
[----:B------:R-:W-:Y:S05]  /*23b20*/  WARPSYNC.COLLECTIVE R15, `(.L_x_1496) ;  /* 0x000000000f087348 */ /* 0x000fea0003c00000 */
[----:B------:R0:W1:Y:S02]  /*23b30*/  SHFL.IDX P6, R14, R13, R12, R11 ;  /* 0x0000000c0d0e7389 */ /* 0x00006400000c000b */
[----:B01----:R-:W-:Y:S01]  /*23b40*/  ENDCOLLECTIVE ;  /* 0x000000000000791b */ /* 0x003fe20003800000 */
.L_x_1496:
[----:B------:R-:W-:Y:S05]  /*23b50*/  BSYNC B1 ;  /* 0x0000000000017941 */ /* 0x000fea0003800000 */
.L_x_1495:
[----:B------:R-:W-:Y:S05]  /*23b60*/  BRA `(.L_x_1497) ;  /* 0xffffff9800247947 */ /* 0x000fea000383ffff */
.L_x_1344:
[----:B------:R-:W-:Y:S01]  /*23b70*/  BSSY B1, `(.L_x_1498) ;  /* 0x0000006000017945 */ /* 0x000fe20003800000 */
[----:B------:R-:W-:-:S07]  /*23b80*/  IMAD.MOV.U32 R15, RZ, RZ, -0x1 ;  /* 0xffffffffff0f7424 */ /* 0x000fce00078e00ff */
[----:B01----:R-:W-:Y:S05]  /*23b90*/  WARPSYNC.COLLECTIVE R15, `(.L_x_1499) ;  /* 0x000000000f0c7348 */ /* 0x003fea0003c00000 */
[----:B------:R-:W-:Y:S02]  /*23ba0*/  ELECT P6, UR62, PT ;  /* 0x00000000003e782f */ /* 0x000fe400038c0000 */
[----:B------:R-:W-:Y:S01]  /*23bb0*/  MOV R14, UR62 ;  /* 0x0000003e000e7c02 */ /* 0x000fe20008000f00 */
[----:B01----:R-:W-:Y:S10]  /*23bc0*/  ENDCOLLECTIVE ;  /* 0x000000000000791b */ /* 0x003ff40003800000 */
.L_x_1499:
[----:B------:R-:W-:Y:S05]  /*23bd0*/  BSYNC B1 ;  /* 0x0000000000017941 */ /* 0x000fea0003800000 */
.L_x_1498:
[----:B------:R-:W-:Y:S05]  /*23be0*/  BRA `(.L_x_1343) ;  /* 0xffffff98001c7947 */ /* 0x000fea000383ffff */
.L_x_1346:
[----:B-1----:R1:W2:Y:S02]  /*23bf0*/  SYNCS.PHASECHK.TRANS64.TRYWAIT P0, [R19+URZ+0x19c20], R5 ;  /* 0x019c2005130075a7 */ /* 0x0022a4000800017f */
[----:B--2---:R-:W-:Y:S05]  /*23c00*/  @!P0 NANOSLEEP.SYNCS 0x989680 ;  /* 0x009896800000895d */ /* 0x004fea0003900000 */
[----:B------:R-:W2:Y:S02]  /*23c10*/  @!P0 SYNCS.PHASECHK.TRANS64 P0, [R19+URZ+0x19c20], R5 ;  /* 0x019c2005130085a7 */ /* 0x000ea4000800007f */
[----:B--2---:R-:W-:Y:S05]  /*23c20*/  @!P0 BRA `(.L_x_1346) ;  /* 0xfffffffc00f08947 */ /* 0x004fea000383ffff */
[----:B------:R-:W-:Y:S05]  /*23c30*/  BRA `(.L_x_1500) ;  /* 0xffffff98002c7947 */ /* 0x000fea000383ffff */
.L_x_1350:
[----:B--2---:R2:W3:Y:S02]  /*23c40*/  SYNCS.PHASECHK.TRANS64.TRYWAIT P0, [R10+URZ+0x19ca0], R9 ;  /* 0x019ca0090a0075a7 */ /* 0x0044e4000800017f */
[----:B---3--:R-:W-:Y:S05]  /*23c50*/  @!P0 NANOSLEEP.SYNCS 0x989680 ;  /* 0x009896800000895d */ /* 0x008fea0003900000 */
[----:B------:R-:W3:Y:S02]  /*23c60*/  @!P0 SYNCS.PHASECHK.TRANS64 P0, [R10+URZ+0x19ca0], R9 ;  /* 0x019ca0090a0085a7 */ /* 0x000ee4000800007f */
[----:B---3--:R-:W-:Y:S05]  /*23c70*/  @!P0 BRA `(.L_x_1350) ;  /* 0xfffffffc00f08947 */ /* 0x008fea000383ffff */
[----:B------:R-:W-:Y:S05]  /*23c80*/  BRA `(.L_x_1501) ;  /* 0xffffff9800447947 */ /* 0x000fea000383ffff */
.L_x_1357:
[----:B-1----:R1:W3:Y:S02]  /*23c90*/  SYNCS.PHASECHK.TRANS64.TRYWAIT P0, [R10+URZ+0x19cc0], R9 ;  /* 0x019cc0090a0075a7 */ /* 0x0022e4000800017f */
[----:B---3--:R-:W-:Y:S05]  /*23ca0*/  @!P0 NANOSLEEP.SYNCS 0x989680 ;  /* 0x009896800000895d */ /* 0x008fea0003900000 */
[----:B------:R-:W3:Y:S02]  /*23cb0*/  @!P0 SYNCS.PHASECHK.TRANS64 P0, [R10+URZ+0x19cc0], R9 ;  /* 0x019cc0090a0085a7 */ /* 0x000ee4000800007f */
[----:B---3--:R-:W-:Y:S05]  /*23cc0*/  @!P0 BRA `(.L_x_1357) ;  /* 0xfffffffc00f08947 */ /* 0x008fea000383ffff */
[----:B------:R-:W-:Y:S05]  /*23cd0*/  BRA `(.L_x_1502) ;  /* 0xffffff9c00407947 */ /* 0x000fea000383ffff */
.L_x_1366:
[----:B--2---:R2:W3:Y:S02]  /*23ce0*/  SYNCS.PHASECHK.TRANS64.TRYWAIT P1, [R9+URZ+0x19ca0], R8 ;  /* 0x019ca008090075a7 */ /* 0x0044e4000802017f */
[----:B---3--:R-:W-:Y:S05]  /*23cf0*/  @!P1 NANOSLEEP.SYNCS 0x989680 ;  /* 0x009896800000995d */ /* 0x008fea0003900000 */
[----:B------:R-:W3:Y:S02]  /*23d00*/  @!P1 SYNCS.PHASECHK.TRANS64 P1, [R9+URZ+0x19ca0], R8 ;  /* 0x019ca008090095a7 */ /* 0x000ee4000802007f */
[----:B---3--:R-:W-:Y:S05]  /*23d10*/  @!P1 BRA `(.L_x_1366) ;  /* 0xfffffffc00f09947 */ /* 0x008fea000383ffff */
[----:B------:R-:W-:Y:S05]  /*23d20*/  BRA `(.L_x_1503) ;  /* 0xffffffa000747947 */ /* 0x000fea000383ffff */
.L_x_1373:
[----:B-1----:R1:W3:Y:S02]  /*23d30*/  SYNCS.PHASECHK.TRANS64.TRYWAIT P1, [R9+URZ+0x19cc0], R8 ;  /* 0x019cc008090075a7 */ /* 0x0022e4000802017f */
[----:B---3--:R-:W-:Y:S05]  /*23d40*/  @!P1 NANOSLEEP.SYNCS 0x989680 ;  /* 0x009896800000995d */ /* 0x008fea0003900000 */
[----:B------:R-:W3:Y:S02]  /*23d50*/  @!P1 SYNCS.PHASECHK.TRANS64 P1, [R9+URZ+0x19cc0], R8 ;  /* 0x019cc008090095a7 */ /* 0x000ee4000802007f */
[----:B---3--:R-:W-:Y:S05]  /*23d60*/  @!P1 BRA `(.L_x_1373) ;  /* 0xfffffffc00f09947 */ /* 0x008fea000383ffff */
[----:B------:R-:W-:Y:S05]  /*23d70*/  BRA `(.L_x_1504) ;  /* 0xffffffa4006c7947 */ /* 0x000fea000383ffff */
.L_x_1400:
[----:B------:R-:W2:Y:S01]  /*23d80*/  S2R R20, SR_TID.X ;  /* 0x0000000000147919 */ /* 0x000ea20000002100 */
[----:B------:R-:W-:Y:S01]  /*23d90*/  BSSY B0, `(.L_x_1505) ;  /* 0x000000a000007945 */ /* 0x000fe20003800000 */
[----:B------:R-:W-:Y:S02]  /*23da0*/  IMAD.MOV.U32 R12, RZ, RZ, RZ ;  /* 0x000000ffff0c7224 */ /* 0x000fe400078e00ff */
[----:B------:R-:W-:Y:S02]  /*23db0*/  IMAD.MOV.U32 R11, RZ, RZ, 0x1f ;  /* 0x0000001fff0b7424 */ /* 0x000fe400078e00ff */
[----:B------:R-:W-:Y:S01]  /*23dc0*/  IMAD.MOV.U32 R15, RZ, RZ, -0x1 ;  /* 0xffffffffff0f7424 */ /* 0x000fe200078e00ff */
[----:B--2---:R-:W-:-:S04]  /*23dd0*/  SHF.R.U32.HI R20, RZ, 0x5, R20 ;  /* 0x00000005ff147819 */ /* 0x004fc80000011614 */
[----:B------:R-:W-:-:S05]  /*23de0*/  LOP3.LUT R20, R20, 0x3, RZ, 0xc0, !PT ;  /* 0x0000000314147812 */ /* 0x000fca00078ec0ff */
[----:B0-----:R-:W-:-:S07]  /*23df0*/  IMAD.MOV.U32 R13, RZ, RZ, R20 ;  /* 0x000000ffff0d7224 */ /* 0x001fce00078e0014 */
[----:B-1----:R-:W-:Y:S05]  /*23e00*/  WARPSYNC.COLLECTIVE R15, `(.L_x_1506) ;  /* 0x000000000f087348 */ /* 0x002fea0003c00000 */
[----:B------:R0:W2:Y:S02]  /*23e10*/  SHFL.IDX P6, R14, R13, R12, R11 ;  /* 0x0000000c0d0e7389 */ /* 0x0000a400000c000b */
[----:B012---:R-:W-:Y:S01]  /*23e20*/  ENDCOLLECTIVE ;  /* 0x000000000000791b */ /* 0x007fe20003800000 */
.L_x_1506:
[----:B------:R-:W-:Y:S05]  /*23e30*/  BSYNC B0 ;  /* 0x0000000000007941 */ /* 0x000fea0003800000 */
.L_x_1505:
[----:B------:R-:W-:Y:S05]  /*23e40*/  BRA `(.L_x_1507) ;  /* 0xffffffb400e87947 */ /* 0x000fea000383ffff */
.L_x_1402:
[----:B------:R-:W-:Y:S01]  /*23e50*/  BSSY B0, `(.L_x_1508) ;  /* 0x0000006000007945 */ /* 0x000fe20003800000 */
[----:B------:R-:W-:-:S07]  /*23e60*/  IMAD.MOV.U32 R15, RZ, RZ, -0x1 ;  /* 0xffffffffff0f7424 */ /* 0x000fce00078e00ff */
[----:B012---:R-:W-:Y:S05]  /*23e70*/  WARPSYNC.COLLECTIVE R15, `(.L_x_1509) ;  /* 0x000000000f0c7348 */ /* 0x007fea0003c00000 */
[----:B------:R-:W-:Y:S02]  /*23e80*/  ELECT P6, UR62, PT ;  /* 0x00000000003e782f */ /* 0x000fe400038c0000 */
[----:B------:R-:W-:Y:S01]  /*23e90*/  MOV R14, UR62 ;  /* 0x0000003e000e7c02 */ /* 0x000fe20008000f00 */
[----:B012---:R-:W-:Y:S10]  /*23ea0*/  ENDCOLLECTIVE ;  /* 0x000000000000791b */ /* 0x007ff40003800000 */
.L_x_1509:
[----:B------:R-:W-:Y:S05]  /*23eb0*/  BSYNC B0 ;  /* 0x0000000000007941 */ /* 0x000fea0003800000 */
.L_x_1508:
[----:B------:R-:W-:Y:S05]  /*23ec0*/  BRA `(.L_x_1510) ;  /* 0xffffffb400e87947 */ /* 0x000fea000383ffff */
.L_x_1404:
[----:B--2---:R2:W3:Y:S02]  /*23ed0*/  SYNCS.PHASECHK.TRANS64.TRYWAIT P0, [R4+URZ+0x19c80], R3 ;  /* 0x019c8003040075a7 */ /* 0x0044e4000800017f */
[----:B---3--:R-:W-:Y:S05]  /*23ee0*/  @!P0 NANOSLEEP.SYNCS 0x989680 ;  /* 0x009896800000895d */ /* 0x008fea0003900000 */
[----:B------:R-:W3:Y:S02]  /*23ef0*/  @!P0 SYNCS.PHASECHK.TRANS64 P0, [R4+URZ+0x19c80], R3 ;  /* 0x019c8003040085a7 */ /* 0x000ee4000800007f */
[----:B---3--:R-:W-:Y:S05]  /*23f00*/  @!P0 BRA `(.L_x_1404) ;  /* 0xfffffffc00f08947 */ /* 0x008fea000383ffff */
[----:B------:R-:W-:Y:S05]  /*23f10*/  BRA `(.L_x_1511) ;  /* 0xffffffb8004c7947 */ /* 0x000fea000383ffff */
.L_x_1406:
[----:B---3--:R3:W4:Y:S02]  /*23f20*/  SYNCS.PHASECHK.TRANS64.TRYWAIT P0, [R4+URZ+0x19c40], R3 ;  /* 0x019c4003040075a7 */ /* 0x008724000800017f */
[----:B----4-:R-:W-:Y:S05]  /*23f30*/  @!P0 NANOSLEEP.SYNCS 0x989680 ;  /* 0x009896800000895d */ /* 0x010fea0003900000 */
[----:B------:R-:W4:Y:S02]  /*23f40*/  @!P0 SYNCS.PHASECHK.TRANS64 P0, [R4+URZ+0x19c40], R3 ;  /* 0x019c4003040085a7 */ /* 0x000f24000800007f */
[----:B----4-:R-:W-:Y:S05]  /*23f50*/  @!P0 BRA `(.L_x_1406) ;  /* 0xfffffffc00f08947 */ /* 0x010fea000383ffff */
[----:B------:R-:W-:Y:S05]  /*23f60*/  BRA `(.L_x_1512) ;  /* 0xffffffb800c87947 */ /* 0x000fea000383ffff */
.L_x_1410:
        /* <DEDUP_REMOVED lines=9> */
[----:B-----5:R-:W-:Y:S05]  /*24000*/  WARPSYNC.COLLECTIVE R15, `(.L_x_1513) ;  /* 0x000000000f087348 */ /* 0x020fea0003c00000 */
[----:B------:R0:W1:Y:S02]  /*24010*/  SHFL.IDX P6, R14, R13, R12, R11 ;  /* 0x0000000c0d0e7389 */ /* 0x00006400000c000b */
[----:B01---5:R-:W-:Y:S01]  /*24020*/  ENDCOLLECTIVE ;  /* 0x000000000000791b */ /* 0x023fe20003800000 */
.L_x_1513:
[----:B------:R-:W-:Y:S02]  /*24030*/  IMAD.MOV.U32 R13, RZ, RZ, R6 ;  /* 0x000000ffff0d7224 */ /* 0x000fe400078e0006 */
[----:B------:R-:W-:-:S07]  /*24040*/  IMAD.MOV.U32 R2, RZ, RZ, R14 ;  /* 0x000000ffff027224 */ /* 0x000fce00078e000e */
[----:B------:R-:W-:Y:S05]  /*24050*/  WARPSYNC.COLLECTIVE R15, `(.L_x_1514) ;  /* 0x000000000f087348 */ /* 0x000fea0003c00000 */
[----:B------:R0:W1:Y:S02]  /*24060*/  SHFL.IDX P6, R14, R13, R12, R11 ;  /* 0x0000000c0d0e7389 */ /* 0x00006400000c000b */
[----:B01----:R-:W-:Y:S01]  /*24070*/  ENDCOLLECTIVE ;  /* 0x000000000000791b */ /* 0x003fe20003800000 */
.L_x_1514:
[----:B------:R-:W-:Y:S02]  /*24080*/  IMAD.MOV.U32 R13, RZ, RZ, R5 ;  /* 0x000000ffff0d7224 */ /* 0x000fe400078e0005 */
[----:B------:R-:W-:Y:S02]  /*24090*/  IMAD.MOV.U32 R12, RZ, RZ, 0x1 ;  /* 0x00000001ff0c7424 */ /* 0x000fe400078e00ff */
[----:B------:R-:W-:-:S07]  /*240a0*/  IMAD.MOV.U32 R3, RZ, RZ, R14 ;  /* 0x000000ffff037224 */ /* 0x000fce00078e000e */
[----:B------:R-:W-:Y:S05]  /*240b0*/  WARPSYNC.COLLECTIVE R15, `(.L_x_1515) ;  /* 0x000000000f087348 */ /* 0x000fea0003c00000 */
[----:B------:R0:W1:Y:S02]  /*240c0*/  SHFL.IDX P6, R14, R13, R12, R11 ;  /* 0x0000000c0d0e7389 */ /* 0x00006400000c000b */
[----:B01----:R-:W-:Y:S01]  /*240d0*/  ENDCOLLECTIVE ;  /* 0x000000000000791b */ /* 0x003fe20003800000 */
.L_x_1515:
        /* <DEDUP_REMOVED lines=10> */
.L_x_1516:
        /* <DEDUP_REMOVED lines=13> */
.L_x_1517:
        /* <DEDUP_REMOVED lines=14> */
.L_x_1518:
[----:B------:R-:W-:Y:S01]  /*24330*/  IMAD.MOV.U32 R2, RZ, RZ, R14 ;  /* 0x000000ffff027224 */ /* 0x000fe200078e000e */
[----:B------:R-:W-:Y:S06]  /*24340*/  BRA `(.L_x_1519) ;  /* 0xffffffc000a07947 */ /* 0x000fec000383ffff */
.L_x_1415:
[----:B--2---:R2:W3:Y:S02]  /*24350*/  SYNCS.PHASECHK.TRANS64.TRYWAIT P0, [R19+URZ+0x19c20], R0 ;  /* 0x019c2000130075a7 */ /* 0x0044e4000800017f */
[----:B---3--:R-:W-:Y:S05]  /*24360*/  @!P0 NANOSLEEP.SYNCS 0x989680 ;  /* 0x009896800000895d */ /* 0x008fea0003900000 */
[----:B------:R-:W3:Y:S02]  /*24370*/  @!P0 SYNCS.PHASECHK.TRANS64 P0, [R19+URZ+0x19c20], R0 ;  /* 0x019c2000130085a7 */ /* 0x000ee4000800007f */
[----:B---3--:R-:W-:Y:S05]  /*24380*/  @!P0 BRA `(.L_x_1415) ;  /* 0xfffffffc00f08947 */ /* 0x008fea000383ffff */
[----:B------:R-:W-:Y:S05]  /*24390*/  BRA `(.L_x_1520) ;  /* 0xffffffc400107947 */ /* 0x000fea000383ffff */
.L_x_1421:
[----:B0-----:R0:W1:Y:S02]  /*243a0*/  SYNCS.PHASECHK.TRANS64.TRYWAIT P0, [R6+URZ+0x19c80], R4 ;  /* 0x019c8004060075a7 */ /* 0x001064000800017f */
[----:B-1----:R-:W-:Y:S05]  /*243b0*/  @!P0 NANOSLEEP.SYNCS 0x989680 ;  /* 0x009896800000895d */ /* 0x002fea0003900000 */
[----:B------:R-:W1:Y:S02]  /*243c0*/  @!P0 SYNCS.PHASECHK.TRANS64 P0, [R6+URZ+0x19c80], R4 ;  /* 0x019c8004060085a7 */ /* 0x000e64000800007f */
[----:B-1----:R-:W-:Y:S05]  /*243d0*/  @!P0 BRA `(.L_x_1421) ;  /* 0xfffffffc00f08947 */ /* 0x002fea000383ffff */
[----:B------:R-:W-:Y:S05]  /*243e0*/  BRA `(.L_x_1521) ;  /* 0xffffffc400b87947 */ /* 0x000fea000383ffff */
.L_x_1428:
[----:B-1----:R1:W2:Y:S02]  /*243f0*/  SYNCS.PHASECHK.TRANS64.TRYWAIT P0, [R6+URZ+0x19c40], R4 ;  /* 0x019c4004060075a7 */ /* 0x0022a4000800017f */
[----:B--2---:R-:W-:Y:S05]  /*24400*/  @!P0 NANOSLEEP.SYNCS 0x989680 ;  /* 0x009896800000895d */ /* 0x004fea0003900000 */
[----:B------:R-:W2:Y:S02]  /*24410*/  @!P0 SYNCS.PHASECHK.TRANS64 P0, [R6+URZ+0x19c40], R4 ;  /* 0x019c4004060085a7 */ /* 0x000ea4000800007f */
[----:B--2---:R-:W-:Y:S05]  /*24420*/  @!P0 BRA `(.L_x_1428) ;  /* 0xfffffffc00f08947 */ /* 0x004fea000383ffff */
[----:B------:R-:W-:Y:S05]  /*24430*/  BRA `(.L_x_1522) ;  /* 0xffffffc800b47947 */ /* 0x000fea000383ffff */
.L_x_1436:
[----:B0-----:R0:W1:Y:S02]  /*24440*/  SYNCS.PHASECHK.TRANS64.TRYWAIT P0, [R3+URZ+0x19c70], R4 ;  /* 0x019c7004030075a7 */ /* 0x001064000800017f */
[----:B-1----:R-:W-:Y:S05]  /*24450*/  @!P0 NANOSLEEP.SYNCS 0x989680 ;  /* 0x009896800000895d */ /* 0x002fea0003900000 */
[----:B------:R-:W1:Y:S02]  /*24460*/  @!P0 SYNCS.PHASECHK.TRANS64 P0, [R3+URZ+0x19c70], R4 ;  /* 0x019c7004030085a7 */ /* 0x000e64000800007f */
[----:B-1----:R-:W-:Y:S05]  /*24470*/  @!P0 BRA `(.L_x_1436) ;  /* 0xfffffffc00f08947 */ /* 0x002fea000383ffff */
[----:B------:R-:W-:Y:S05]  /*24480*/  BRA `(.L_x_1523) ;  /* 0xffffffcc00c87947 */ /* 0x000fea000383ffff */
.L_x_1438:
[----:B0-----:R0:W1:Y:S02]  /*24490*/  SYNCS.PHASECHK.TRANS64.TRYWAIT P0, [R3+URZ+0x19c60], R4 ;  /* 0x019c6004030075a7 */ /* 0x001064000800017f */
[----:B-1----:R-:W-:Y:S05]  /*244a0*/  @!P0 NANOSLEEP.SYNCS 0x989680 ;  /* 0x009896800000895d */ /* 0x002fea0003900000 */
[----:B------:R-:W1:Y:S02]  /*244b0*/  @!P0 SYNCS.PHASECHK.TRANS64 P0, [R3+URZ+0x19c60], R4 ;  /* 0x019c6004030085a7 */ /* 0x000e64000800007f */
[----:B-1----:R-:W-:Y:S05]  /*244c0*/  @!P0 BRA `(.L_x_1438) ;  /* 0xfffffffc00f08947 */ /* 0x002fea000383ffff */
[----:B------:R-:W-:Y:S05]  /*244d0*/  BRA `(.L_x_1524) ;  /* 0xffffffcc00d07947 */ /* 0x000fea000383ffff */
.L_x_1445:
[----:B-1----:R1:W2:Y:S02]  /*244e0*/  SYNCS.PHASECHK.TRANS64.TRYWAIT P1, [R3+URZ+0x19c70], R0 ;  /* 0x019c7000030075a7 */ /* 0x0022a4000802017f */
[----:B--2---:R-:W-:Y:S05]  /*244f0*/  @!P1 NANOSLEEP.SYNCS 0x989680 ;  /* 0x009896800000995d */ /* 0x004fea0003900000 */
[----:B------:R-:W2:Y:S02]  /*24500*/  @!P1 SYNCS.PHASECHK.TRANS64 P1, [R3+URZ+0x19c70], R0 ;  /* 0x019c7000030095a7 */ /* 0x000ea4000802007f */
[----:B--2---:R-:W-:Y:S05]  /*24510*/  @!P1 BRA `(.L_x_1445) ;  /* 0xfffffffc00f09947 */ /* 0x004fea000383ffff */
[----:B------:R-:W-:Y:S05]  /*24520*/  BRA `(.L_x_1525) ;  /* 0xffffffd4003c7947 */ /* 0x000fea000383ffff */
.L_x_1447:
[----:B-1----:R1:W2:Y:S02]  /*24530*/  SYNCS.PHASECHK.TRANS64.TRYWAIT P1, [R3+URZ+0x19c60], R0 ;  /* 0x019c6000030075a7 */ /* 0x0022a4000802017f */
[----:B--2---:R-:W-:Y:S05]  /*24540*/  @!P1 NANOSLEEP.SYNCS 0x989680 ;  /* 0x009896800000995d */ /* 0x004fea0003900000 */
[----:B------:R-:W2:Y:S02]  /*24550*/  @!P1 SYNCS.PHASECHK.TRANS64 P1, [R3+URZ+0x19c60], R0 ;  /* 0x019c6000030095a7 */ /* 0x000ea4000802007f */
[----:B--2---:R-:W-:Y:S05]  /*24560*/  @!P1 BRA `(.L_x_1447) ;  /* 0xfffffffc00f09947 */ /* 0x004fea000383ffff */
[----:B------:R-:W-:Y:S05]  /*24570*/  BRA `(.L_x_1526) ;  /* 0xffffffd400407947 */ /* 0x000fea000383ffff */
.L_x_1451:
        /* <DEDUP_REMOVED lines=8> */
.L_x_1528:
[----:B------:R-:W-:Y:S05]  /*24600*/  BSYNC B0 ;  /* 0x0000000000007941 */ /* 0x000fea0003800000 */
.L_x_1527:
        /* <DEDUP_REMOVED lines=9> */
.L_x_1529:
[----:B------:R-:W-:Y:S02]  /*246a0*/  ULDC UR4, c[0x0][0xc3c] ;  /* 0x00030f0000047ab9 */ /* 0x000fe40000000800 */
[----:B------:R-:W-:-:S13]  /*246b0*/  ISETP.GE.OR P1, PT, R8, UR4, !P0 ;  /* 0x0000000408007c0c */ /* 0x000fda000c726670 */
[----:B------:R-:W0:Y:S08]  /*246c0*/  @!P1 LDC.64 R2, c[0x0][0xc80] ;  /* 0x00032000ff029b82 */ /* 0x000e300000000a00 */
[----:B------:R-:W1:Y:S01]  /*246d0*/  @!P1 LDC.64 R4, c[0x0][0xc78] ;  /* 0x00031e00ff049b82 */ /* 0x000e620000000a00 */
[----:B------:R-:W-:Y:S01]  /*246e0*/  CS2R R24, SRZ ;  /* 0x0000000000187805 */ /* 0x000fe2000001ff00 */
[----:B------:R-:W-:-:S02]  /*246f0*/  IMAD.MOV.U32 R11, RZ, RZ, RZ ;  /* 0x000000ffff0b7224 */ /* 0x000fc400078e00ff */
[----:B------:R-:W-:Y:S02]  /*24700*/  IMAD.MOV.U32 R6, RZ, RZ, R14 ;  /* 0x000000ffff067224 */ /* 0x000fe400078e000e */
[----:B0-----:R-:W-:-:S05]  /*24710*/  @!P1 IMAD.WIDE R2, R8, 0x4, R2 ;  /* 0x0000000408029825 */ /* 0x001fca00078e0202 */
[----:B------:R1:W2:Y:S02]  /*24720*/  @!P1 LDG.E R7, desc[UR42][R2.64] ;  /* 0x0000002a02079981 */ /* 0x0002a4000c1e1900 */
[----:B-1----:R-:W-:-:S05]  /*24730*/  @!P1 IMAD.WIDE R2, R8, 0x4, R4 ;  /* 0x0000000408029825 */ /* 0x002fca00078e0204 */
[----:B------:R-:W3:Y:S01]  /*24740*/  @!P1 LDG.E R4, desc[UR42][R2.64] ;  /* 0x0000002a02049981 */ /* 0x000ee2000c1e1900 */
[----:B------:R-:W-:Y:S01]  /*24750*/  IMAD.MOV.U32 R5, RZ, RZ, RZ ;  /* 0x000000ffff057224 */ /* 0x000fe200078e00ff */
[C---:B------:R-:W-:Y:S02]  /*24760*/  ISETP.GE.U32.AND P2, PT, R10.reuse, 0x2, PT ;  /* 0x000000020a00780c */ /* 0x040fe40003f46070 */
[C---:B------:R-:W-:Y:S02]  /*24770*/  ISETP.GE.U32.AND P3, PT, R10.reuse, 0x4, PT ;  /* 0x000000040a00780c */ /* 0x040fe40003f66070 */
[C---:B------:R-:W-:Y:S02]  /*24780*/  ISETP.GE.U32.AND P4, PT, R10.reuse, 0x8, PT ;  /* 0x000000080a00780c */ /* 0x040fe40003f86070 */
[C---:B------:R-:W-:Y:S01]  /*24790*/  ISETP.GE.U32.AND P5, PT, R10.reuse, 0x10, PT ;  /* 0x000000100a00780c */ /* 0x040fe20003fa6070 */
[----:B--2---:R-:W-:Y:S02]  /*247a0*/  @!P1 IMAD.MOV.U32 R25, RZ, RZ, R7 ;  /* 0x000000ffff199224 */ /* 0x004fe400078e0007 */
[----:B---3--:R-:W-:Y:S01]  /*247b0*/  @!P1 IMAD.MOV.U32 R5, RZ, RZ, R4 ;  /* 0x000000ffff059224 */ /* 0x008fe200078e0004 */
[----:B------:R-:W-:-:S03]  /*247c0*/  ISETP.NE.AND P1, PT, R10, RZ, PT ;  /* 0x000000ff0a00720c */ /* 0x000fc60003f25270 */
[----:B------:R-:W-:-:S04]  /*247d0*/  IMAD R2, R5, R25, RZ ;  /* 0x0000001905027224 */ /* 0x000fc800078e02ff */
[----:B------:R-:W-:-:S07]  /*247e0*/  IMAD.MOV.U32 R13, RZ, RZ, R2 ;  /* 0x000000ffff0d7224 */ /* 0x000fce00078e0002 */
[----:B------:R-:W-:Y:S05]  /*247f0*/  WARPSYNC.COLLECTIVE R15, `(.L_x_1530) ;  /* 0x000000000f087348 */ /* 0x000fea0003c00000 */
[----:B------:R0:W1:Y:S02]  /*24800*/  SHFL.UP P6, R14, R13, R12, R11 ;  /* 0x0400000c0d0e7389 */ /* 0x00006400000c000b */
[----:B01----:R-:W-:Y:S01]  /*24810*/  ENDCOLLECTIVE ;  /* 0x000000000000791b */ /* 0x003fe20003800000 */
.L_x_1530:
[----:B------:R-:W-:Y:S01]  /*24820*/  IMAD.MOV.U32 R12, RZ, RZ, 0x2 ;  /* 0x00000002ff0c7424 */ /* 0x000fe200078e00ff */
[----:B------:R-:W-:-:S05]  /*24830*/  SEL R3, R14, RZ, P1 ;  /* 0x000000ff0e037207 */ /* 0x000fca0000800000 */
[----:B------:R-:W-:-:S04]  /*24840*/  IMAD.IADD R2, R2, 0x1, R3 ;  /* 0x0000000102027824 */ /* 0x000fc800078e0203 */
[----:B------:R-:W-:-:S07]  /*24850*/  IMAD.MOV.U32 R13, RZ, RZ, R2 ;  /* 0x000000ffff0d7224 */ /* 0x000fce00078e0002 */
[----:B------:R-:W-:Y:S05]  /*24860*/  WARPSYNC.COLLECTIVE R15, `(.L_x_1531) ;  /* 0x000000000f087348 */ /* 0x000fea0003c00000 */
[----:B------:R0:W1:Y:S02]  /*24870*/  SHFL.UP P6, R14, R13, R12, R11 ;  /* 0x0400000c0d0e7389 */ /* 0x00006400000c000b */
[----:B01----:R-:W-:Y:S01]  /*24880*/  ENDCOLLECTIVE ;  /* 0x000000000000791b */ /* 0x003fe20003800000 */
.L_x_1531:
[----:B------:R-:W-:Y:S01]  /*24890*/  IMAD.MOV.U32 R12, RZ, RZ, 0x4 ;  /* 0x00000004ff0c7424 */ /* 0x000fe200078e00ff */
[----:B------:R-:W-:-:S05]  /*248a0*/  SEL R3, R14, RZ, P2 ;  /* 0x000000ff0e037207 */ /* 0x000fca0001000000 */
[----:B------:R-:W-:-:S04]  /*248b0*/  IMAD.IADD R2, R2, 0x1, R3 ;  /* 0x0000000102027824 */ /* 0x000fc800078e0203 */
[----:B------:R-:W-:-:S07]  /*248c0*/  IMAD.MOV.U32 R13, RZ, RZ, R2 ;  /* 0x000000ffff0d7224 */ /* 0x000fce00078e0002 */
[----:B------:R-:W-:Y:S05]  /*248d0*/  WARPSYNC.COLLECTIVE R15, `(.L_x_1532) ;  /* 0x000000000f087348 */ /* 0x000fea0003c00000 */
[----:B------:R0:W1:Y:S02]  /*248e0*/  SHFL.UP P6, R14, R13, R12, R11 ;  /* 0x0400000c0d0e7389 */ /* 0x00006400000c000b */
[----:B01----:R-:W-:Y:S01]  /*248f0*/  ENDCOLLECTIVE ;  /* 0x000000000000791b */ /* 0x003fe20003800000 */
.L_x_1532:
[----:B------:R-:W-:Y:S01]  /*24900*/  IMAD.MOV.U32 R12, RZ, RZ, 0x8 ;  /* 0x00000008ff0c7424 */ /* 0x000fe200078e00ff */
[----:B------:R-:W-:-:S05]  /*24910*/  SEL R3, R14, RZ, P3 ;  /* 0x000000ff0e037207 */ /* 0x000fca0001800000 */
[----:B------:R-:W-:-:S04]  /*24920*/  IMAD.IADD R2, R2, 0x1, R3 ;  /* 0x0000000102027824 */ /* 0x000fc800078e0203 */
[----:B------:R-:W-:-:S07]  /*24930*/  IMAD.MOV.U32 R13, RZ, RZ, R2 ;  /* 0x000000ffff0d7224 */ /* 0x000fce00078e0002 */
[----:B------:R-:W-:Y:S05]  /*24940*/  WARPSYNC.COLLECTIVE R15, `(.L_x_1533) ;  /* 0x000000000f087348 */ /* 0x000fea0003c00000 */
[----:B------:R0:W1:Y:S02]  /*24950*/  SHFL.UP P6, R14, R13, R12, R11 ;  /* 0x0400000c0d0e7389 */ /* 0x00006400000c000b */
[----:B01----:R-:W-:Y:S01]  /*24960*/  ENDCOLLECTIVE ;  /* 0x000000000000791b */ /* 0x003fe20003800000 */
.L_x_1533:
[----:B------:R-:W-:Y:S01]  /*24970*/  IMAD.MOV.U32 R12, RZ, RZ, 0x10 ;  /* 0x00000010ff0c7424 */ /* 0x000fe200078e00ff */
[----:B------:R-:W-:-:S05]  /*24980*/  SEL R3, R14, RZ, P4 ;  /* 0x000000ff0e037207 */ /* 0x000fca0002000000 */
[----:B------:R-:W-:-:S04]  /*24990*/  IMAD.IADD R2, R2, 0x1, R3 ;  /* 0x0000000102027824 */ /* 0x000fc800078e0203 */
[----:B------:R-:W-:-:S07]  /*249a0*/  IMAD.MOV.U32 R13, RZ, RZ, R2 ;  /* 0x000000ffff0d7224 */ /* 0x000fce00078e0002 */
[----:B------:R-:W-:Y:S05]  /*249b0*/  WARPSYNC.COLLECTIVE R15, `(.L_x_1534) ;  /* 0x000000000f087348 */ /* 0x000fea0003c00000 */
[----:B------:R0:W1:Y:S02]  /*249c0*/  SHFL.UP P6, R14, R13, R12, R11 ;  /* 0x0400000c0d0e7389 */ /* 0x00006400000c000b */
[----:B01----:R-:W-:Y:S01]  /*249d0*/  ENDCOLLECTIVE ;  /* 0x000000000000791b */ /* 0x003fe20003800000 */
.L_x_1534:
[----:B------:R-:W-:Y:S02]  /*249e0*/  IMAD.MOV.U32 R12, RZ, RZ, 0x1f ;  /* 0x0000001fff0c7424 */ /* 0x000fe400078e00ff */
[----:B------:R-:W-:Y:S01]  /*249f0*/  IMAD.MOV.U32 R11, RZ, RZ, 0x1f ;  /* 0x0000001fff0b7424 */ /* 0x000fe200078e00ff */
[----:B------:R-:W-:-:S05]  /*24a00*/  SEL R3, R14, RZ, P5 ;  /* 0x000000ff0e037207 */ /* 0x000fca0002800000 */
[----:B------:R-:W-:-:S04]  /*24a10*/  IMAD.IADD R2, R2, 0x1, R3 ;  /* 0x0000000102027824 */ /* 0x000fc800078e0203 */
[----:B------:R-:W-:-:S07]  /*24a20*/  IMAD.MOV.U32 R13, RZ, RZ, R2 ;  /* 0x000000ffff0d7224 */ /* 0x000fce00078e0002 */
[----:B------:R-:W-:Y:S05]  /*24a30*/  WARPSYNC.COLLECTIVE R15, `(.L_x_1535) ;  /* 0x000000000f087348 */ /* 0x000fea0003c00000 */
[----:B------:R0:W1:Y:S02]  /*24a40*/  SHFL.IDX P6, R14, R13, R12, R11 ;  /* 0x0000000c0d0e7389 */ /* 0x00006400000c000b */
[----:B01----:R-:W-:Y:S01]  /*24a50*/  ENDCOLLECTIVE ;  /* 0x000000000000791b */ /* 0x003fe20003800000 */
.L_x_1535:
[----:B------:R-:W-:Y:S05]  /*24a60*/  BRA `(.L_x_1536) ;  /* 0xffffffd400dc7947 */ /* 0x000fea000383ffff */
.L_x_1454:
[----:B------:R-:W-:Y:S01]  /*24a70*/  BSSY B0, `(.L_x_1537) ;  /* 0x0000008000007945 */ /* 0x000fe20003800000 */
[----:B------:R-:W-:Y:S02]  /*24a80*/  IMAD.MOV.U32 R13, RZ, RZ, R2 ;  /* 0x000000ffff0d7224 */ /* 0x000fe400078e0002 */
[----:B------:R-:W-:Y:S02]  /*24a90*/  IMAD.MOV.U32 R12, RZ, RZ, 0x1 ;  /* 0x00000001ff0c7424 */ /* 0x000fe400078e00ff */
[----:B------:R-:W-:Y:S02]  /*24aa0*/  IMAD.MOV.U32 R11, RZ, RZ, RZ ;  /* 0x000000ffff0b7224 */ /* 0x000fe400078e00ff */
[----:B------:R-:W-:-:S07]  /*24ab0*/  IMAD.MOV.U32 R15, RZ, RZ, -0x1 ;  /* 0xffffffffff0f7424 */ /* 0x000fce00078e00ff */
[----:B------:R-:W-:Y:S05]  /*24ac0*/  WARPSYNC.COLLECTIVE R15, `(.L_x_1538) ;  /* 0x000000000f087348 */ /* 0x000fea0003c00000 */
[----:B------:R0:W1:Y:S02]  /*24ad0*/  SHFL.UP P6, R14, R13, R12, R11 ;  /* 0x0400000c0d0e7389 */ /* 0x00006400000c000b */
[----:B01----:R-:W-:Y:S01]  /*24ae0*/  ENDCOLLECTIVE ;  /* 0x000000000000791b */ /* 0x003fe20003800000 */
.L_x_1538:
[----:B------:R-:W-:Y:S05]  /*24af0*/  BSYNC B0 ;  /* 0x0000000000007941 */ /* 0x000fea0003800000 */
.L_x_1537:
[----:B------:R-:W-:Y:S01]  /*24b00*/  SEL R3, R14, RZ, P1 ;  /* 0x000000ff0e037207 */ /* 0x000fe20000800000 */
[----:B------:R-:W-:Y:S02]  /*24b10*/  IMAD.MOV.U32 R12, RZ, RZ, 0x2 ;  /* 0x00000002ff0c7424 */ /* 0x000fe400078e00ff */
[----:B------:R-:W-:Y:S02]  /*24b20*/  IMAD.MOV.U32 R11, RZ, RZ, RZ ;  /* 0x000000ffff0b7224 */ /* 0x000fe400078e00ff */
[----:B------:R-:W-:Y:S02]  /*24b30*/  IMAD.IADD R2, R2, 0x1, R3 ;  /* 0x0000000102027824 */ /* 0x000fe400078e0203 */
[----:B------:R-:W-:Y:S02]  /*24b40*/  IMAD.MOV.U32 R15, RZ, RZ, -0x1 ;  /* 0xffffffffff0f7424 */ /* 0x000fe400078e00ff */
[----:B------:R-:W-:-:S07]  /*24b50*/  IMAD.MOV.U32 R13, RZ, RZ, R2 ;  /* 0x000000ffff0d7224 */ /* 0x000fce00078e0002 */
[----:B------:R-:W-:Y:S05]  /*24b60*/  WARPSYNC.COLLECTIVE R15, `(.L_x_1539) ;  /* 0x000000000f087348 */ /* 0x000fea0003c00000 */
[----:B------:R0:W1:Y:S02]  /*24b70*/  SHFL.UP P6, R14, R13, R12, R11 ;  /* 0x0400000c0d0e7389 */ /* 0x00006400000c000b */
[----:B01----:R-:W-:Y:S01]  /*24b80*/  ENDCOLLECTIVE ;  /* 0x000000000000791b */ /* 0x003fe20003800000 */
.L_x_1539:
[----:B------:R-:W-:Y:S01]  /*24b90*/  IMAD.MOV.U32 R12, RZ, RZ, 0x4 ;  /* 0x00000004ff0c7424 */ /* 0x000fe200078e00ff */
[----:B------:R-:W-:-:S05]  /*24ba0*/  SEL R3, R14, RZ, P2 ;  /* 0x000000ff0e037207 */ /* 0x000fca0001000000 */
[----:B------:R-:W-:-:S04]  /*24bb0*/  IMAD.IADD R2, R2, 0x1, R3 ;  /* 0x0000000102027824 */ /* 0x000fc800078e0203 */
[----:B------:R-:W-:-:S07]  /*24bc0*/  IMAD.MOV.U32 R13, RZ, RZ, R2 ;  /* 0x000000ffff0d7224 */ /* 0x000fce00078e0002 */
[----:B------:R-:W-:Y:S05]  /*24bd0*/  WARPSYNC.COLLECTIVE R15, `(.L_x_1540) ;  /* 0x000000000f087348 */ /* 0x000fea0003c00000 */
[----:B------:R0:W1:Y:S02]  /*24be0*/  SHFL.UP P6, R14, R13, R12, R11 ;  /* 0x0400000c0d0e7389 */ /* 0x00006400000c000b */
[----:B01----:R-:W-:Y:S01]  /*24bf0*/  ENDCOLLECTIVE ;  /* 0x000000000000791b */ /* 0x003fe20003800000 */
.L_x_1540:
[----:B------:R-:W-:Y:S01]  /*24c00*/  IMAD.MOV.U32 R12, RZ, RZ, 0x8 ;  /* 0x00000008ff0c7424 */ /* 0x000fe200078e00ff */
[----:B------:R-:W-:-:S05]  /*24c10*/  SEL R3, R14, RZ, P3 ;  /* 0x000000ff0e037207 */ /* 0x000fca0001800000 */
[----:B------:R-:W-:-:S04]  /*24c20*/  IMAD.IADD R2, R2, 0x1, R3 ;  /* 0x0000000102027824 */ /* 0x000fc800078e0203 */
[----:B------:R-:W-:-:S07]  /*24c30*/  IMAD.MOV.U32 R13, RZ, RZ, R2 ;  /* 0x000000ffff0d7224 */ /* 0x000fce00078e0002 */
[----:B------:R-:W-:Y:S05]  /*24c40*/  WARPSYNC.COLLECTIVE R15, `(.L_x_1541) ;  /* 0x000000000f087348 */ /* 0x000fea0003c00000 */
[----:B------:R0:W1:Y:S02]  /*24c50*/  SHFL.UP P6, R14, R13, R12, R11 ;  /* 0x0400000c0d0e7389 */ /* 0x00006400000c000b */
[----:B01----:R-:W-:Y:S01]  /*24c60*/  ENDCOLLECTIVE ;  /* 0x000000000000791b */ /* 0x003fe20003800000 */
.L_x_1541:
[----:B------:R-:W-:Y:S01]  /*24c70*/  IMAD.MOV.U32 R12, RZ, RZ, 0x10 ;  /* 0x00000010ff0c7424 */ /* 0x000fe200078e00ff */
[----:B------:R-:W-:-:S05]  /*24c80*/  SEL R3, R14, RZ, P4 ;  /* 0x000000ff0e037207 */ /* 0x000fca0002000000 */
[----:B------:R-:W-:-:S04]  /*24c90*/  IMAD.IADD R2, R2, 0x1, R3 ;  /* 0x0000000102027824 */ /* 0x000fc800078e0203 */
[----:B------:R-:W-:-:S07]  /*24ca0*/  IMAD.MOV.U32 R13, RZ, RZ, R2 ;  /* 0x000000ffff0d7224 */ /* 0x000fce00078e0002 */
[----:B------:R-:W-:Y:S05]  /*24cb0*/  WARPSYNC.COLLECTIVE R15, `(.L_x_1542) ;  /* 0x000000000f087348 */ /* 0x000fea0003c00000 */
[----:B------:R0:W1:Y:S02]  /*24cc0*/  SHFL.UP P6, R14, R13, R12, R11 ;  /* 0x0400000c0d0e7389 */ /* 0x00006400000c000b */
[----:B01----:R-:W-:Y:S01]  /*24cd0*/  ENDCOLLECTIVE ;  /* 0x000000000000791b */ /* 0x003fe20003800000 */
.L_x_1542:
        /* <DEDUP_REMOVED lines=8> */
.L_x_1543:
[----:B------:R-:W-:Y:S05]  /*24d60*/  BRA `(.L_x_1544) ;  /* 0xffffffd400c07947 */ /* 0x000fea000383ffff */
.L_x_1456:
[----:B------:R-:W-:Y:S01]  /*24d70*/  BSSY B0, `(.L_x_1545) ;  /* 0x0000006000007945 */ /* 0x000fe20003800000 */
[----:B------:R-:W-:Y:S01]  /*24d80*/  PLOP3.LUT P6, PT, P6, PT, PT, 0x8, 0x0 ;  /* 0x000000000000781c */ /* 0x000fe200037ce170 */
[----:B------:R-:W-:-:S12]  /*24d90*/  IMAD.MOV.U32 R15, RZ, RZ, -0x1 ;  /* 0xffffffffff0f7424 */ /* 0x000fd800078e00ff */
[----:B0-----:R-:W-:Y:S05]  /*24da0*/  WARPSYNC.COLLECTIVE R15, `(.L_x_1546) ;  /* 0x000000000f087348 */ /* 0x001fea0003c00000 */
[----:B------:R-:W-:Y:S01]  /*24db0*/  VOTE.ANY R14, PT, P6 ;  /* 0x00000000000e7806 */ /* 0x000fe200030e0100 */
[----:B0-----:R-:W-:Y:S06]  /*24dc0*/  ENDCOLLECTIVE ;  /* 0x000000000000791b */ /* 0x001fec0003800000 */
.L_x_1546:
[----:B------:R-:W-:Y:S05]  /*24dd0*/  BSYNC B0 ;  /* 0x0000000000007941 */ /* 0x000fea0003800000 */
.L_x_1545:
[----:B------:R-:W-:Y:S02]  /*24de0*/  IMAD.MOV.U32 R3, RZ, RZ, R14 ;  /* 0x000000ffff037224 */ /* 0x000fe400078e000e */
[----:B------:R-:W-:Y:S02]  /*24df0*/  IMAD.MOV.U32 R13, RZ, RZ, R25 ;  /* 0x000000ffff0d7224 */ /* 0x000fe400078e0019 */
[----:B------:R-:W0:Y:S01]  /*24e00*/  POPC R7, R3 ;  /* 0x0000000300077309 */ /* 0x000e220000000000 */
[----:B------:R-:W-:Y:S02]  /*24e10*/  IMAD.MOV.U32 R11, RZ, RZ, 0x1f ;  /* 0x0000001fff0b7424 */ /* 0x000fe400078e00ff */
[----:B------:R-:W-:Y:S02]  /*24e20*/  IMAD.MOV.U32 R15, RZ, RZ, -0x1 ;  /* 0xffffffffff0f7424 */ /* 0x000fe400078e00ff */
[----:B0-----:R-:W-:Y:S02]  /*24e30*/  IMAD.MOV.U32 R12, RZ, RZ, R7 ;  /* 0x000000ffff0c7224 */ /* 0x001fe400078e0007 */
[----:B------:R-:W-:-:S07]  /*24e40*/  IMAD.IADD R27, R7, 0x1, R27 ;  /* 0x00000001071b7824 */ /* 0x000fce00078e021b */
[----:B------:R-:W-:Y:S05]  /*24e50*/  WARPSYNC.COLLECTIVE R15, `(.L_x_1547) ;  /* 0x000000000f087348 */ /* 0x000fea0003c00000 */
[----:B------:R0:W1:Y:S02]  /*24e60*/  SHFL.IDX P6, R14, R13, R12, R11 ;  /* 0x0000000c0d0e7389 */ /* 0x00006400000c000b */
[----:B01----:R-:W-:Y:S01]  /*24e70*/  ENDCOLLECTIVE ;  /* 0x000000000000791b */ /* 0x003fe20003800000 */
.L_x_1547:
[----:B------:R-:W-:Y:S02]  /*24e80*/  IMAD.MOV.U32 R13, RZ, RZ, R5 ;  /* 0x000000ffff0d7224 */ /* 0x000fe400078e0005 */
[----:B------:R-:W-:-:S07]  /*24e90*/  IMAD.MOV.U32 R25, RZ, RZ, R14 ;  /* 0x000000ffff197224 */ /* 0x000fce00078e000e */
[----:B------:R-:W-:Y:S05]  /*24ea0*/  WARPSYNC.COLLECTIVE R15, `(.L_x_1548) ;  /* 0x000000000f087348 */ /* 0x000fea0003c00000 */
[----:B------:R0:W1:Y:S02]  /*24eb0*/  SHFL.IDX P6, R14, R13, R12, R11 ;  /* 0x0000000c0d0e7389 */ /* 0x00006400000c000b */
[----:B01----:R-:W-:Y:S01]  /*24ec0*/  ENDCOLLECTIVE ;  /* 0x000000000000791b */ /* 0x003fe20003800000 */
.L_x_1548:
[----:B------:R-:W-:Y:S01]  /*24ed0*/  IMAD.MOV.U32 R5, RZ, RZ, R14 ;  /* 0x000000ffff057224 */ /* 0x000fe200078e000e */
[----:B------:R-:W-:Y:S06]  /*24ee0*/  BRA `(.L_x_1549) ;  /* 0xffffffd400a07947 */ /* 0x000fec000383ffff */
.L_x_1458:
[----:B------:R-:W-:Y:S01]  /*24ef0*/  BSSY B0, `(.L_x_1550) ;  /* 0x0000007000007945 */ /* 0x000fe20003800000 */
[----:B------:R-:W-:Y:S02]  /*24f00*/  IMAD.MOV.U32 R13, RZ, RZ, R2 ;  /* 0x000000ffff0d7224 */ /* 0x000fe400078e0002 */
[----:B------:R-:W-:Y:S02]  /*24f10*/  IMAD.MOV.U32 R11, RZ, RZ, 0x1f ;  /* 0x0000001fff0b7424 */ /* 0x000fe400078e00ff */
[----:B------:R-:W-:-:S07]  /*24f20*/  IMAD.MOV.U32 R15, RZ, RZ, -0x1 ;  /* 0xffffffffff0f7424 */ /* 0x000fce00078e00ff */
[----:B0123--:R-:W-:Y:S05]  /*24f30*/  WARPSYNC.COLLECTIVE R15, `(.L_x_1551) ;  /* 0x000000000f087348 */ /* 0x00ffea0003c00000 */
[----:B------:R4:W0:Y:S02]  /*24f40*/  SHFL.IDX P6, R14, R13, R12, R11 ;  /* 0x0000000c0d0e7389 */ /* 0x00082400000c000b */
[----:B01234-:R-:W-:Y:S01]  /*24f50*/  ENDCOLLECTIVE ;  /* 0x000000000000791b */ /* 0x01ffe20003800000 */
.L_x_1551:
[----:B------:R-:W-:Y:S05]  /*24f60*/  BSYNC B0 ;  /* 0x0000000000007941 */ /* 0x000fea0003800000 */
.L_x_1550:
[----:B------:R-:W-:Y:S01]  /*24f70*/  IMAD.MOV.U32 R24, RZ, RZ, R14 ;  /* 0x000000ffff187224 */ /* 0x000fe200078e000e */
[----:B------:R-:W-:Y:S06]  /*24f80*/  BRA `(.L_x_1457) ;  /* 0xffffffd400907947 */ /* 0x000fec000383ffff */
.L_x_1464:
[----:B0-----:R0:W1:Y:S02]  /*24f90*/  SYNCS.PHASECHK.TRANS64.TRYWAIT P0, [R9+URZ+0x19c20], R0 ;  /* 0x019c2000090075a7 */ /* 0x001064000800017f */
[----:B-1----:R-:W-:Y:S05]  /*24fa0*/  @!P0 NANOSLEEP.SYNCS 0x989680 ;  /* 0x009896800000895d */ /* 0x002fea0003900000 */
[----:B------:R-:W1:Y:S02]  /*24fb0*/  @!P0 SYNCS.PHASECHK.TRANS64 P0, [R9+URZ+0x19c20], R0 ;  /* 0x019c2000090085a7 */ /* 0x000e64000800007f */
[----:B-1----:R-:W-:Y:S05]  /*24fc0*/  @!P0 BRA `(.L_x_1464) ;  /* 0xfffffffc00f08947 */ /* 0x002fea000383ffff */
[----:B------:R-:W-:Y:S05]  /*24fd0*/  BRA `(.L_x_1552) ;  /* 0xffffffdc00ec7947 */ /* 0x000fea000383ffff */
.L_x_1465:
        /* <DEDUP_REMOVED lines=11> */
.L_x_1554:
[----:B------:R-:W-:Y:S05]  /*25090*/  BSYNC B0 ;  /* 0x0000000000007941 */ /* 0x000fea0003800000 */
.L_x_1553:
[----:B------:R-:W-:Y:S05]  /*250a0*/  BRA `(.L_x_1555) ;  /* 0xffffffdc00d47947 */ /* 0x000fea000383ffff */
.L_x_1466:
[----:B------:R-:W-:Y:S01]  /*250b0*/  BSSY B0, `(.L_x_1556) ;  /* 0x0000006000007945 */ /* 0x000fe20003800000 */
[----:B------:R-:W-:-:S07]  /*250c0*/  IMAD.MOV.U32 R15, RZ, RZ, -0x1 ;  /* 0xffffffffff0f7424 */ /* 0x000fce00078e00ff */
[----:B0-----:R-:W-:Y:S05]  /*250d0*/  WARPSYNC.COLLECTIVE R15, `(.L_x_1557) ;  /* 0x000000000f0c7348 */ /* 0x001fea0003c00000 */
[----:B------:R-:W-:Y:S02]  /*250e0*/  ELECT P6, UR62, PT ;  /* 0x00000000003e782f */ /* 0x000fe400038c0000 */
[----:B------:R-:W-:Y:S01]  /*250f0*/  MOV R14, UR62 ;  /* 0x0000003e000e7c02 */ /* 0x000fe20008000f00 */
[----:B0-----:R-:W-:Y:S10]  /*25100*/  ENDCOLLECTIVE ;  /* 0x000000000000791b */ /* 0x001ff40003800000 */
.L_x_1557:
[----:B------:R-:W-:Y:S05]  /*25110*/  BSYNC B0 ;  /* 0x0000000000007941 */ /* 0x000fea0003800000 */
.L_x_1556:
[----:B------:R-:W-:Y:S05]  /*25120*/  BRA `(.L_x_1558) ;  /* 0xffffffdc00c87947 */ /* 0x000fea000383ffff */
.L_x_1468:
[----:B0-----:R0:W1:Y:S02]  /*25130*/  SYNCS.PHASECHK.TRANS64.TRYWAIT P1, [R7+URZ], R2 ;  /* 0x00000002070075a7 */ /* 0x001064000802017f */
[----:B-1----:R-:W-:Y:S05]  /*25140*/  @!P1 NANOSLEEP.SYNCS 0x989680 ;  /* 0x009896800000995d */ /* 0x002fea0003900000 */
[----:B------:R-:W1:Y:S02]  /*25150*/  @!P1 SYNCS.PHASECHK.TRANS64 P1, [R7+URZ], R2 ;  /* 0x00000002070095a7 */ /* 0x000e64000802007f */
[----:B-1----:R-:W-:Y:S05]  /*25160*/  @!P1 BRA `(.L_x_1468) ;  /* 0xfffffffc00f09947 */ /* 0x002fea000383ffff */
[----:B------:R-:W-:Y:S05]  /*25170*/  BRA `(.L_x_1559) ;  /* 0xffffffdc00fc7947 */ /* 0x000fea000383ffff */
.L_x_1469:
[----:B-1----:R1:W2:Y:S02]  /*25180*/  SYNCS.PHASECHK.TRANS64.TRYWAIT P1, [R3+URZ], R0 ;  /* 0x00000000030075a7 */ /* 0x0022a4000802017f */
[----:B--2---:R-:W-:Y:S05]  /*25190*/  @!P1 NANOSLEEP.SYNCS 0x989680 ;  /* 0x009896800000995d */ /* 0x004fea0003900000 */
[----:B------:R-:W2:Y:S02]  /*251a0*/  @!P1 SYNCS.PHASECHK.TRANS64 P1, [R3+URZ], R0 ;  /* 0x00000000030095a7 */ /* 0x000ea4000802007f */
[----:B--2---:R-:W-:Y:S05]  /*251b0*/  @!P1 BRA `(.L_x_1469) ;  /* 0xfffffffc00f09947 */ /* 0x004fea000383ffff */
[----:B------:R-:W-:Y:S05]  /*251c0*/  BRA `(.L_x_1560) ;  /* 0xffffffdc00f07947 */ /* 0x000fea000383ffff */
.L_x_1471:
[----:B-1----:R1:W2:Y:S02]  /*251d0*/  SYNCS.PHASECHK.TRANS64.TRYWAIT P1, [R3+URZ+0x19c60], R2 ;  /* 0x019c6002030075a7 */ /* 0x0022a4000802017f */
[----:B--2---:R-:W-:Y:S05]  /*251e0*/  @!P1 NANOSLEEP.SYNCS 0x989680 ;  /* 0x009896800000995d */ /* 0x004fea0003900000 */
[----:B------:R-:W2:Y:S02]  /*251f0*/  @!P1 SYNCS.PHASECHK.TRANS64 P1, [R3+URZ+0x19c60], R2 ;  /* 0x019c6002030095a7 */ /* 0x000ea4000802007f */
[----:B--2---:R-:W-:Y:S05]  /*25200*/  @!P1 BRA `(.L_x_1471) ;  /* 0xfffffffc00f09947 */ /* 0x004fea000383ffff */
[----:B------:R-:W-:Y:S05]  /*25210*/  BRA `(.L_x_1561) ;  /* 0xffffffdc00f07947 */ /* 0x000fea000383ffff */
.L_x_1473:
[----:B--2---:R2:W3:Y:S02]  /*25220*/  SYNCS.PHASECHK.TRANS64.TRYWAIT P1, [R5+URZ+0x19c60], R0 ;  /* 0x019c6000050075a7 */ /* 0x0044e4000802017f */
[----:B---3--:R-:W-:Y:S05]  /*25230*/  @!P1 NANOSLEEP.SYNCS 0x989680 ;  /* 0x009896800000995d */ /* 0x008fea0003900000 */
[----:B------:R-:W3:Y:S02]  /*25240*/  @!P1 SYNCS.PHASECHK.TRANS64 P1, [R5+URZ+0x19c60], R0 ;  /* 0x019c6000050095a7 */ /* 0x000ee4000802007f */
[----:B---3--:R-:W-:Y:S05]  /*25250*/  @!P1 BRA `(.L_x_1473) ;  /* 0xfffffffc00f09947 */ /* 0x008fea000383ffff */
[----:B------:R-:W-:Y:S05]  /*25260*/  BRA `(.L_x_1562) ;  /* 0xffffffdc00f07947 */ /* 0x000fea000383ffff */
.L_x_1475:
[----:B---3--:R3:W4:Y:S02]  /*25270*/  SYNCS.PHASECHK.TRANS64.TRYWAIT P0, [R3+URZ+0x19c80], R2 ;  /* 0x019c8002030075a7 */ /* 0x008724000800017f */
[----:B----4-:R-:W-:Y:S05]  /*25280*/  @!P0 NANOSLEEP.SYNCS 0x989680 ;  /* 0x009896800000895d */ /* 0x010fea0003900000 */
[----:B------:R-:W4:Y:S02]  /*25290*/  @!P0 SYNCS.PHASECHK.TRANS64 P0, [R3+URZ+0x19c80], R2 ;  /* 0x019c8002030085a7 */ /* 0x000f24000800007f */
[----:B----4-:R-:W-:Y:S05]  /*252a0*/  @!P0 BRA `(.L_x_1475) ;  /* 0xfffffffc00f08947 */ /* 0x010fea000383ffff */
[----:B------:R-:W-:Y:S05]  /*252b0*/  BRA `(.L_x_1476) ;  /* 0xffffffdc00ec7947 */ /* 0x000fea000383ffff */
.L_x_1563:
        /* <DEDUP_REMOVED lines=12> */
.L_x_2281:


//--------------------- .text._ZN7cutlass13device_kernelIN5flash11enable_sm90INS1_16FlashAttnFwdSm90INS1_25CollectiveMainloopFwdSm90ILi2EN4cute5tupleIJNS5_1CILi1EEES8_S8_EEENS6_IJNS7_ILi192EEENS7_ILi128EEENS7_ILi96EEEEEELi96ENS_12float_e4m3_tEfNS_4arch4Sm90ELb1ELb0ELb0ELb0ELb0ELb0ELb0ELb1ELb1ELb1ELb1ELb0EEENS1_21CollectiveEpilogueFwdINS6_IJSA_SC_SB_EEES9_NS_10bfloat16_tESG_Li384ELb0ELb1ELb1ELb1EEENS1_19SingleTileSchedulerILb0ELb1ELb1ELi192EEEEEEEEEvNT_6ParamsE --------------------------
	.section	.text._ZN7cutlass13device_kernelIN5flash11enable_sm90INS1_16FlashAttnFwdSm90INS1_25CollectiveMainloopFwdSm90ILi2EN4cute5tupleIJNS5_1CILi1EEES8_S8_EEENS6_IJNS7_ILi192EEENS7_ILi128EEENS7_ILi96EEEEEELi96ENS_12float_e4m3_tEfNS_4arch4Sm90ELb1ELb0ELb0ELb0ELb0ELb0ELb0ELb1ELb1ELb1ELb1ELb0EEENS1_21CollectiveEpilogueFwdINS6_IJSA_SC_SB_EEES9_NS_10bfloat16_tESG_Li384ELb0ELb1ELb1ELb1EEENS1_19SingleTileSchedulerILb0ELb1ELb1ELi192EEEEEEEEEvNT_6ParamsE,"ax",@progbits
	.align	128
.text._ZN7cutlass13device_kernelIN5flash11enable_sm90INS1_16FlashAttnFwdSm90INS1_25CollectiveMainloopFwdSm90ILi2EN4cute5tupleIJNS5_1CILi1EEES8_S8_EEENS6_IJNS7_ILi192EEENS7_ILi128EEENS7_ILi96EEEEEELi96ENS_12float_e4m3_tEfNS_4arch4Sm90ELb1ELb0ELb0ELb0ELb0ELb0ELb0ELb1ELb1ELb1ELb1ELb0EEENS1_21CollectiveEpilogueFwdINS6_IJSA_SC_SB_EEES9_NS_10bfloat16_tESG_Li384ELb0ELb1ELb1ELb1EEENS1_19SingleTileSchedulerILb0ELb1ELb1ELi192EEEEEEEEEvNT_6ParamsE:
        .type           _ZN7cutlass13device_kernelIN5flash11enable_sm90INS1_16FlashAttnFwdSm90INS1_25CollectiveMainloopFwdSm90ILi2EN4cute5tupleIJNS5_1CILi1EEES8_S8_EEENS6_IJNS7_ILi192EEENS7_ILi128EEENS7_ILi96EEEEEELi96ENS_12float_e4m3_tEfNS_4arch4Sm90ELb1ELb0ELb0ELb0ELb0ELb0ELb0ELb1ELb1ELb1ELb1ELb0EEENS1_21CollectiveEpilogueFwdINS6_IJSA_SC_SB_EEES9_NS_10bfloat16_tESG_Li384ELb0ELb1ELb1ELb1EEENS1_19SingleTileSchedulerILb0ELb1ELb1ELi192EEEEEEEEEvNT_6ParamsE,@function
        .size           _ZN7cutlass13device_kernelIN5flash11enable_sm90INS1_16FlashAttnFwdSm90INS1_25CollectiveMainloopFwdSm90ILi2EN4cute5tupleIJNS5_1CILi1EEES8_S8_EEENS6_IJNS7_ILi192EEENS7_ILi128EEENS7_ILi96EEEEEELi96ENS_12float_e4m3_tEfNS_4arch4Sm90ELb1ELb0ELb0ELb0ELb0ELb0ELb0ELb1ELb1ELb1ELb1ELb0EEENS1_21CollectiveEpilogueFwdINS6_IJSA_SC_SB_EEES9_NS_10bfloat16_tESG_Li384ELb0ELb1ELb1ELb1EEENS1_19SingleTileSchedulerILb0ELb1ELb1ELi192EEEEEEEEEvNT_6ParamsE,(.L_x_2282 - _ZN7cutlass13device_kernelIN5flash11enable_sm90INS1_16FlashAttnFwdSm90INS1_25CollectiveMainloopFwdSm90ILi2EN4cute5tupleIJNS5_1CILi1EEES8_S8_EEENS6_IJNS7_ILi192EEENS7_ILi128EEENS7_ILi96EEEEEELi96ENS_12float_e4m3_tEfNS_4arch4Sm90ELb1ELb0ELb0ELb0ELb0ELb0ELb0ELb1ELb1ELb1ELb1ELb0EEENS1_21CollectiveEpilogueFwdINS6_IJSA_SC_SB_EEES9_NS_10bfloat16_tESG_Li384ELb0ELb1ELb1ELb1EEENS1_19SingleTileSchedulerILb0ELb1ELb1ELi192EEEEEEEEEvNT_6ParamsE)
        .other          _ZN7cutlass13device_kernelIN5flash11enable_sm90INS1_16FlashAttnFwdSm90INS1_25CollectiveMainloopFwdSm90ILi2EN4cute5tupleIJNS5_1CILi1EEES8_S8_EEENS6_IJNS7_ILi192EEENS7_ILi128EEENS7_ILi96EEEEEELi96ENS_12float_e4m3_tEfNS_4arch4Sm90ELb1ELb0ELb0ELb0ELb0ELb0ELb0ELb1ELb1ELb1ELb1ELb0EEENS1_21CollectiveEpilogueFwdINS6_IJSA_SC_SB_EEES9_NS_10bfloat16_tESG_Li384ELb0ELb1ELb1ELb1EEENS1_19SingleTileSchedulerILb0ELb1ELb1ELi192EEEEEEEEEvNT_6ParamsE,@"STO_CUDA_ENTRY STV_DEFAULT"
_ZN7cutlass13device_kernelIN5flash11enable_sm90INS1_16FlashAttnFwdSm90INS1_25CollectiveMainloopFwdSm90ILi2EN4cute5tupleIJNS5_1CILi1EEES8_S8_EEENS6_IJNS7_ILi192EEENS7_ILi128EEENS7_ILi96EEEEEELi96ENS_12float_e4m3_tEfNS_4arch4Sm90ELb1ELb0ELb0ELb0ELb0ELb0ELb0ELb1ELb1ELb1ELb1ELb0EEENS1_21CollectiveEpilogueFwdINS6_IJSA_SC_SB_EEES9_NS_10bfloat16_tESG_Li384ELb0ELb1ELb1ELb1EEENS1_19SingleTileSchedulerILb0ELb1ELb1ELi192EEEEEEEEEvNT_6ParamsE:
        /* <DEDUP_REMOVED lines=17> */
.L_x_1565:
[----:B------:R-:W-:Y:S05]  /*0110*/  BSYNC B0 ;  /* 0x0000000000007941 */ /* 0x000fea0003800000 */
.L_x_1564:
        /* <DEDUP_REMOVED lines=41> */
.L_x_1566:
        /* <DEDUP_REMOVED lines=22> */
.L_x_1567:
        /* <DEDUP_REMOVED lines=18> */
.L_x_1568:
        /* <DEDUP_REMOVED lines=22> */
.L_x_1569:
        /* <DEDUP_REMOVED lines=22> */
.L_x_1570:
        /* <DEDUP_REMOVED lines=9> */
.L_x_1573:
        /* <DEDUP_REMOVED lines=28> */
[----:B------:R-:W0:Y:S01]  /*0b40*/  S2UR UR46, SR_CTAID.X ;  /* 0x00000000002e79c3 */ /* 0x000e220000002500 */
[----:B------:R-:W-:Y:S01]  /*0b50*/  PLOP3.LUT P1, PT, PT, PT, UP1, 0x80, 0x0 ;  /* 0x000000000000781c */ /* 0x000fe20003f2f018 */
[----:B------:R-:W-:Y:S02]  /*0b60*/  ULDC UR37, c[0x0][0x424] ;  /* 0x0001090000257ab9 */ /* 0x000fe40000000800 */
[----:B------:R-:W-:Y:S02]  /*0b70*/  @UP0 ULDC.64 UR12, c[0x0][0x9a8] ;  /* 0x00026a00000c0ab9 */ /* 0x000fe40000000a00 */
[----:B------:R-:W-:Y:S01]  /*0b80*/  @UP1 ULDC.64 UR16, c[0x0][0x9b8] ;  /* 0x00026e0000101ab9 */ /* 0x000fe20000000a00 */
[----:B------:R-:W-:Y:S02]  /*0b90*/  @UP0 UIMAD UR5, UR40, UR12, URZ ;  /* 0x0000000c280502a4 */ /* 0x000fe4000f8e023f */
[----:B------:R-:W-:-:S02]  /*0ba0*/  @UP1 UIMAD UR15, UR40, UR16, URZ ;  /* 0x00000010280f12a4 */ /* 0x000fc4000f8e023f */
[----:B------:R-:W-:Y:S02]  /*0bb0*/  @UP0 UIMAD UR14, UR39, UR13, UR5 ;  /* 0x0000000d270e02a4 */ /* 0x000fe4000f8e0205 */
[----:B------:R-:W-:Y:S02]  /*0bc0*/  @UP0 UIMAD.WIDE.U32 UR10, UR39, UR12, URZ ;  /* 0x0000000c270a02a5 */ /* 0x000fe4000f8e003f */
[----:B------:R-:W-:Y:S02]  /*0bd0*/  @UP0 USHF.R.S32.HI UR5, URZ, 0x1f, UR36 ;  /* 0x0000001f3f050899 */ /* 0x000fe40008011424 */
[----:B------:R-:W-:Y:S02]  /*0be0*/  @UP1 UIMAD.WIDE.U32 UR12, UR39, UR16, URZ ;  /* 0x00000010270c12a5 */ /* 0x000fe4000f8e003f */
        /* <DEDUP_REMOVED lines=20> */
[----:B------:R-:W-:Y:S01]  /*0d30*/  ULDC UR5, c[0x0][0x448] ;  /* 0x0001120000057ab9 */ /* 0x000fe20000000800 */
[----:B------:R-:W-:Y:S01]  /*0d40*/  IMAD.U32 R3, RZ, RZ, UR7 ;  /* 0x00000007ff037e24 */ /* 0x000fe2000f8e00ff */
[----:B0-----:R-:W-:Y:S01]  /*0d50*/  UIMAD UR46, UR46, 0xc0, URZ ;  /* 0x000000c02e2e78a4 */ /* 0x001fe2000f8e023f */
[----:B------:R-:W-:Y:S01]  /*0d60*/  IMAD.U32 R7, RZ, RZ, UR9 ;  /* 0x00000009ff077e24 */ /* 0x000fe2000f8e00ff */
[----:B------:R-:W-:Y:S02]  /*0d70*/  UISETP.NE.AND UP1, UPT, UR5, 0x1, UPT ;  /* 0x000000010500788c */ /* 0x000fe4000bf25270 */
[----:B------:R-:W2:Y:S01]  /*0d80*/  @P0 LDG.E R5, desc[UR44][R2.64] ;  /* 0x0000002c02050981 */ /* 0x000ea2000c1e1900 */
[----:B------:R-:W-:Y:S01]  /*0d90*/  ULDC.64 UR6, c[0x0][0x418] ;  /* 0x0001060000067ab9 */ /* 0x000fe20000000a00 */
[----:B------:R-:W-:Y:S01]  /*0da0*/  ULDC UR8, c[0x0][0x288] ;  /* 0x0000a20000087ab9 */ /* 0x000fe20000000800 */
[----:B------:R-:W-:Y:S01]  /*0db0*/  ULDC UR9, c[0x0][0x2f0] ;  /* 0x0000bc0000097ab9 */ /* 0x000fe20000000800 */
[----:B------:R-:W2:Y:S01]  /*0dc0*/  @P1 LDG.E R0, desc[UR44][R6.64] ;  /* 0x0000002c06001981 */ /* 0x000ea2000c1e1900 */
[----:B------:R-:W-:-:S02]  /*0dd0*/  UISETP.NE.U32.AND UP0, UPT, UR6, URZ, UPT ;  /* 0x0000003f0600728c */ /* 0x000fc4000bf05070 */
[----:B------:R-:W-:Y:S02]  /*0de0*/  UIADD3 UR8, -UR8, 0x80, URZ ;  /* 0x0000008008087890 */ /* 0x000fe4000fffe13f */
[----:B------:R-:W-:Y:S02]  /*0df0*/  UISETP.NE.AND.EX UP0, UPT, UR7, URZ, UPT, UP0 ;  /* 0x0000003f0700728c */ /* 0x000fe4000bf05300 */
[----:B------:R-:W-:Y:S01]  /*0e00*/  @UP1 UIADD3 UR6, UR46, 0xbf, URZ ;  /* 0x000000bf2e061890 */ /* 0x000fe2000fffe03f */
[----:B------:R-:W-:Y:S01]  /*0e10*/  @UP1 ULDC UR7, c[0x0][0x44c] ;  /* 0x0001130000071ab9 */ /* 0x000fe20000000800 */
[----:B------:R-:W-:Y:S02]  /*0e20*/  USEL UR37, UR37, 0x1, UP0 ;  /* 0x0000000125257887 */ /* 0x000fe40008000000 */
[----:B------:R-:W-:Y:S01]  /*0e30*/  UIMAD.WIDE.U32 UR6, UR6, UR7, URZ ;  /* 0x00000007060672a5 */ /* 0x000fe2000f8e003f */
[----:B------:R-:W-:Y:S01]  /*0e40*/  @UP1 ULDC UR10, c[0x0][0x450] ;  /* 0x00011400000a1ab9 */ /* 0x000fe20000000800 */
[----:B------:R-:W-:-:S02]  /*0e50*/  UIADD3 UR5, UR46, 0xbf, URZ ;  /* 0x000000bf2e057890 */ /* 0x000fc4000fffe03f */
[----:B------:R-:W-:Y:S02]  /*0e60*/  UIMAD UR8, UR37, UR9, UR8 ;  /* 0x00000009250872a4 */ /* 0x000fe4000f8e0208 */
[----:B------:R-:W-:Y:S02]  /*0e70*/  @UP1 USHF.R.U32.HI UR5, URZ, UR10, UR7 ;  /* 0x0000000a3f051299 */ /* 0x000fe40008011607 */
[----:B------:R-:W-:Y:S02]  /*0e80*/  UIMAD UR6, UR37, UR9, 0x7f ;  /* 0x0000007f250674a4 */ /* 0x000fe4000f8e0209 */
[----:B------:R-:W-:Y:S02]  /*0e90*/  UIADD3 UR8, UR8, UR5, URZ ;  /* 0x0000000508087290 */ /* 0x000fe4000fffe03f */
[----:B------:R-:W-:Y:S02]  /*0ea0*/  USHF.R.S32.HI UR5, URZ, 0x1f, UR6 ;  /* 0x0000001f3f057899 */ /* 0x000fe40008011406 */
[----:B------:R-:W-:-:S02]  /*0eb0*/  USHF.R.S32.HI UR7, URZ, 0x1f, UR8 ;  /* 0x0000001f3f077899 */ /* 0x000fc40008011408 */
[----:B------:R-:W-:Y:S02]  /*0ec0*/  ULEA.HI UR5, UR5, UR6, URZ, 0x7 ;  /* 0x0000000605057291 */ /* 0x000fe4000f8f383f */
[----:B------:R-:W-:Y:S02]  /*0ed0*/  ULEA.HI UR7, UR7, UR8, URZ, 0x7 ;  /* 0x0000000807077291 */ /* 0x000fe4000f8f383f */
[----:B------:R-:W-:Y:S02]  /*0ee0*/  USHF.R.S32.HI UR5, URZ, 0x7, UR5 ;  /* 0x000000073f057899 */ /* 0x000fe40008011405 */
[----:B------:R-:W-:Y:S02]  /*0ef0*/  USHF.R.S32.HI UR7, URZ, 0x7, UR7 ;  /* 0x000000073f077899 */ /* 0x000fe40008011407 */
[----:B------:R-:W-:Y:S02]  /*0f00*/  USHF.R.U32.HI UR10, URZ, 0x10, UR4 ;  /* 0x000000103f0a7899 */ /* 0x000fe40008011604 */
[----:B------:R-:W-:-:S02]  /*0f10*/  UISETP.LT.AND UP0, UPT, UR5, UR7, UPT ;  /* 0x000000070500728c */ /* 0x000fc4000bf01270 */
[----:B------:R-:W-:Y:S02]  /*0f20*/  ULOP3.LUT UR38, UR4, 0xffff, URZ, 0xc0, !UPT ;  /* 0x0000ffff04267892 */ /* 0x000fe4000f8ec03f */
[----:B------:R-:W-:Y:S02]  /*0f30*/  USEL UR9, UR5, UR7, UP0 ;  /* 0x0000000705097287 */ /* 0x000fe40008000000 */
[----:B------:R-:W-:Y:S02]  /*0f40*/  UISETP.NE.AND UP0, UPT, UR10, URZ, UPT ;  /* 0x0000003f0a00728c */ /* 0x000fe4000bf05270 */
[----:B------:R-:W-:Y:S01]  /*0f50*/  UISETP.GE.AND UP1, UPT, UR9, 0x1, UPT ;  /* 0x000000010900788c */ /* 0x000fe2000bf26270 */
[----:B------:R-:W-:Y:S01]  /*0f60*/  ULDC UR11, c[0x0][0x988] ;  /* 0x00026200000b7ab9 */ /* 0x000fe20000000800 */
[----:B------:R-:W-:-:S04]  /*0f70*/  UMOV UR4, URZ ;  /* 0x0000003f00047c82 */ /* 0x000fc80008000000 */
[----:B------:R-:W-:-:S03]  /*0f80*/  PLOP3.LUT P0, PT, PT, PT, UP1, 0x80, 0x0 ;  /* 0x000000000000781c */ /* 0x000fc60003f0f018 */
[----:B------:R-:W-:Y:S01]  /*0f90*/  @!UP0 ULDC UR10, c[0x0][0x9f0] ;  /* 0x00027c00000a8ab9 */ /* 0x000fe20000000800 */
[----:B--2---:R-:W-:-:S09]  /*0fa0*/  FMUL.FTZ R0, R5, R0 ;  /* 0x0000000005007220 */ /* 0x004fd20000410000 */
[----:B------:R-:W-:Y:S05]  /*0fb0*/  @!P0 BRA `(.L_x_1575) ;  /* 0x0000000000848947 */ /* 0x000fea0003800000 */
[----:B------:R-:W-:Y:S01]  /*0fc0*/  IMAD.U32 R4, RZ, RZ, UR10 ;  /* 0x0000000aff047e24 */ /* 0x000fe2000f8e00ff */
[----:B------:R-:W-:Y:S01]  /*0fd0*/  UIADD3 UR6, UR10, -0x1, UR9 ;  /* 0xffffffff0a067890 */ /* 0x000fe2000fffe009 */
[----:B------:R-:W-:-:S03]  /*0fe0*/  UMOV UR4, URZ ;  /* 0x0000003f00047c82 */ /* 0x000fc60008000000 */
        /* <DEDUP_REMOVED lines=30> */
.L_x_1575:
[----:B------:R-:W-:Y:S01]  /*11d0*/  UIMAD UR38, UR38, UR4, URZ ;  /* 0x00000004262672a4 */ /* 0x000fe2000f8e023f */
[----:B------:R-:W-:Y:S02]  /*11e0*/  IMAD.U32 R2, RZ, RZ, UR9 ;  /* 0x00000009ff027e24 */ /* 0x000fe4000f8e00ff */
[----:B------:R-:W-:Y:S01]  /*11f0*/  FMUL.FTZ R0, R0, UR11 ;  /* 0x0000000b00007c20 */ /* 0x000fe20008410000 */
[----:B------:R-:W-:Y:S01]  /*1200*/  IMAD.U32 R3, RZ, RZ, UR4 ;  /* 0x00000004ff037e24 */ /* 0x000fe2000f8e00ff */
[----:B------:R-:W-:Y:S01]  /*1210*/  PLOP3.LUT P0, PT, PT, PT, PT, 0x80, 0x0 ;  /* 0x000000000000781c */ /* 0x000fe20003f0f070 */
[----:B------:R-:W-:Y:S01]  /*1220*/  VIADD R16, R28, 0xffffff80 ;  /* 0xffffff801c107836 */ /* 0x000fe20000000000 */
[----:B------:R-:W-:Y:S02]  /*1230*/  CS2R R14, SRZ ;  /* 0x00000000000e7805 */ /* 0x000fe4000001ff00 */
[----:B------:R-:W-:Y:S02]  /*1240*/  R2UR UR43, R0 ;  /* 0x00000000002b72ca */ /* 0x000fe400000e0000 */
[----:B------:R-:W-:-:S02]  /*1250*/  CS2R R4, SRZ ;  /* 0x0000000000047805 */ /* 0x000fc4000001ff00 */
[----:B------:R-:W-:Y:S02]  /*1260*/  VIADDMNMX R2, R3, UR38, R2, PT ;  /* 0x0000002603027c46 */ /* 0x000fe4000b800102 */
[----:B------:R-:W-:Y:S02]  /*1270*/  CS2R R94, SRZ ;  /* 0x00000000005e7805 */ /* 0x000fe4000001ff00 */
[----:B------:R-:W-:Y:S01]  /*1280*/  CS2R R90, SRZ ;  /* 0x00000000005a7805 */ /* 0x000fe2000001ff00 */
[----:B------:R-:W-:Y:S01]  /*1290*/  IMAD.MOV.U32 R93, RZ, RZ, RZ ;  /* 0x000000ffff5d7224 */ /* 0x000fe200078e00ff */
[----:B------:R-:W-:Y:S02]  /*12a0*/  R2UR UR47, R2 ;  /* 0x00000000022f72ca */ /* 0x000fe400000e0000 */
        /* <DEDUP_REMOVED lines=12> */
[----:B------:R-:W-:Y:S01]  /*1370*/  UISETP.GT.AND UP0, UPT, UR47, UR38, UPT ;  /* 0x000000262f00728c */ /* 0x000fe2000bf04270 */
[----:B------:R-:W-:Y:S01]  /*1380*/  IMAD.MOV.U32 R58, RZ, RZ, RZ ;  /* 0x000000ffff3a7224 */ /* 0x000fe200078e00ff */
[----:B------:R-:W-:Y:S01]  /*1390*/  CS2R R114, SRZ ;  /* 0x0000000000727805 */ /* 0x000fe2000001ff00 */
[----:B------:R-:W-:Y:S01]  /*13a0*/  IMAD.MOV.U32 R17, RZ, RZ, RZ ;  /* 0x000000ffff117224 */ /* 0x000fe200078e00ff */
[----:B------:R-:W-:Y:S01]  /*13b0*/  CS2R R124, SRZ ;  /* 0x00000000007c7805 */ /* 0x000fe2000001ff00 */
[----:B------:R-:W-:Y:S01]  /*13c0*/  IMAD.MOV.U32 R117, RZ, RZ, RZ ;  /* 0x000000ffff757224 */ /* 0x000fe200078e00ff */
        /* <DEDUP_REMOVED lines=10> */
[----:B------:R-:W-:Y:S02]  /*1470*/  IMAD.MOV.U32 R22, RZ, RZ, RZ ;  /* 0x000000ffff167224 */ /* 0x000fe400078e00ff */
[----:B------:R-:W-:Y:S05]  /*1480*/  @!P1 BRA `(.L_x_1576) ;  /* 0x00000070006c9947 */ /* 0x000fea0003800000 */
        /* <DEDUP_REMOVED lines=34> */
.L_x_1577:
[----:B------:R-:W-:-:S04]  /*16b0*/  SHF.L.U32 R0, RZ, 0x1f, RZ ;  /* 0x0000001fff007819 */ /* 0x000fc800000006ff */
[----:B------:R-:W0:Y:S02]  /*16c0*/  SYNCS.PHASECHK.TRANS64.TRYWAIT P0, [UR42+0x17000], R0 ;  /* 0x01700000ff0075a7 */ /* 0x000e24000800016a */
[----:B0-----:R-:W-:Y:S05]  /*16d0*/  @!P0 BRA `(.L_x_1578) ;  /* 0x000000c400388947 */ /* 0x001fea0003800000 */
.L_x_1674:
[----:B------:R-:W-:-:S06]  /*16e0*/  ULOP3.LUT UR4, UR41, 0x1, URZ, 0xfc, !UPT ;  /* 0x0000000129047892 */ /* 0x000fcc000f8efc3f */
[----:B------:R-:W-:-:S05]  /*16f0*/  IMAD.U32 R2, RZ, RZ, UR4 ;  /* 0x00000004ff027e24 */ /* 0x000fca000f8e00ff */
[----:B------:R-:W-:-:S13]  /*1700*/  ISETP.NE.AND P0, PT, R2, 0x3, PT ;  /* 0x000000030200780c */ /* 0x000fda0003f05270 */
[----:B------:R-:W-:Y:S05]  /*1710*/  @!P0 BRA `(.L_x_1579) ;  /* 0x0000000000048947 */ /* 0x000fea0003800000 */
[----:B------:R-:W-:Y:S01]  /*1720*/  BPT.TRAP 0x1 ;  /* 0x000000040000795c */ /* 0x000fe20000300000 */
.L_x_1579:
[----:B------:R1:W2:Y:S01]  /*1730*/  SYNCS.PHASECHK.TRANS64.TRYWAIT P2, [UR42+0x17030], R0 ;  /* 0x01703000ff0075a7 */ /* 0x0002a2000804016a */
[----:B------:R-:W-:Y:S05]  /*1740*/  @!P0 BRA `(.L_x_1580) ;  /* 0x0000000000048947 */ /* 0x000fea0003800000 */
[----:B------:R-:W-:Y:S01]  /*1750*/  BPT.TRAP 0x1 ;  /* 0x000000040000795c */ /* 0x000fe20000300000 */
.L_x_1580:
[----:B------:R-:W-:Y:S01]  /*1760*/  IMAD.U32 R4, RZ, RZ, UR48 ;  /* 0x00000030ff047e24 */ /* 0x000fe2000f8e00ff */
[----:B------:R-:W-:-:S04]  /*1770*/  ISETP.NE.AND P1, PT, R27, RZ, PT ;  /* 0x000000ff1b00720c */ /* 0x000fc80003f25270 */
[----:B------:R-:W-:Y:S01]  /*1780*/  LOP3.LUT R4, R4, 0x10000, RZ, 0xfc, !PT ;  /* 0x0001000004047812 */ /* 0x000fe200078efcff */
[----:B--2---:R-:W-:Y:S08]  /*1790*/  @P2 BRA `(.L_x_1581) ;  /* 0x0000000000082947 */ /* 0x004ff00003800000 */
[----:B------:R-:W2:Y:S02]  /*17a0*/  SYNCS.PHASECHK.TRANS64.TRYWAIT P2, [UR42+0x17030], R0 ;  /* 0x01703000ff0075a7 */ /* 0x000ea4000804016a */
[----:B--2---:R-:W-:Y:S05]  /*17b0*/  @!P2 BRA `(.L_x_1582) ;  /* 0x000000c40018a947 */ /* 0x004fea0003800000 */
.L_x_1581:
        /* <DEDUP_REMOVED lines=38> */
[----:B------:R-:W-:Y:S01]  /*1a20*/  IMAD.U32 R23, RZ, RZ, UR43 ;  /* 0x0000002bff177e24 */ /* 0x000fe2000f8e00ff */
[----:B------:R-:W-:Y:S01]  /*1a30*/  SHF.R.S32.HI R6, RZ, 0x5, R6 ;  /* 0x00000005ff067819 */ /* 0x000fe20000011406 */
[----:B------:R-:W0:Y:S01]  /*1a40*/  S2UR UR21, SR_CgaCtaId ;  /* 0x00000000001579c3 */ /* 0x000e220000008800 */
[----:B------:R-:W-:-:S02]  /*1a50*/  LEA.HI R7, R7, R0, RZ, 0x3 ;  /* 0x0000000007077211 */ /* 0x000fc400078f18ff */
[----:B------:R-:W-:Y:S02]  /*1a60*/  CS2R R88, SRZ ;  /* 0x0000000000587805 */ /* 0x000fe4000001ff00 */
[----:B------:R-:W-:Y:S01]  /*1a70*/  LEA R9, R6, UR46, 0x4 ;  /* 0x0000002e06097c11 */ /* 0x000fe2000f8e20ff */
[----:B------:R-:W-:Y:S01]  /*1a80*/  @UP0 ULDC UR4, c[0x0][0x44c] ;  /* 0x0001130000040ab9 */ /* 0x000fe20000000800 */
[----:B------:R-:W-:Y:S01]  /*1a90*/  LOP3.LUT R7, R7, 0xfffffff8, RZ, 0xc0, !PT ;  /* 0xfffffff807077812 */ /* 0x000fe200078ec0ff */
[----:B------:R-:W-:Y:S01]  /*1aa0*/  @UP0 ULDC UR5, c[0x0][0x450] ;  /* 0x0001140000050ab9 */ /* 0x000fe20000000800 */
[----:B------:R-:W-:Y:S02]  /*1ab0*/  LEA.HI R6, R17, R17, RZ, 0x1 ;  /* 0x0000001111067211 */ /* 0x000fe400078f08ff */
[----:B------:R-:W-:Y:S02]  /*1ac0*/  CS2R R90, SRZ ;  /* 0x00000000005a7805 */ /* 0x000fe4000001ff00 */
[----:B------:R-:W-:-:S02]  /*1ad0*/  IADD3 R7, R9, R0, -R7 ;  /* 0x0000000009077210 */ /* 0x000fc40007ffe807 */
[----:B------:R-:W-:Y:S02]  /*1ae0*/  CS2R R92, SRZ ;  /* 0x00000000005c7805 */ /* 0x000fe4000001ff00 */
[----:B------:R-:W-:Y:S02]  /*1af0*/  LOP3.LUT R6, R6, 0x1ffffffe, RZ, 0xc0, !PT ;  /* 0x1ffffffe06067812 */ /* 0x000fe400078ec0ff */
[----:B------:R-:W-:Y:S02]  /*1b00*/  CS2R R94, SRZ ;  /* 0x00000000005e7805 */ /* 0x000fe4000001ff00 */
[----:B------:R-:W-:Y:S01]  /*1b10*/  PLOP3.LUT P2, PT, PT, PT, UP0, 0x80, 0x0 ;  /* 0x000000000000781c */ /* 0x000fe20003f4f008 */
[----:B------:R-:W-:Y:S01]  /*1b20*/  IMAD R7, R8, 0x40, R7 ;  /* 0x0000004008077824 */ /* 0x000fe200078e0207 */
[----:B------:R-:W-:Y:S01]  /*1b30*/  LOP3.LUT R2, R2, 0x7ffffffc, RZ, 0xc0, !PT ;  /* 0x7ffffffc02027812 */ /* 0x000fe200078ec0ff */
[----:B------:R-:W-:Y:S01]  /*1b40*/  IMAD.IADD R6, R17, 0x1, -R6 ;  /* 0x0000000111067824 */ /* 0x000fe200078e0a06 */
[----:B------:R-:W-:-:S02]  /*1b50*/  CS2R R96, SRZ ;  /* 0x0000000000607805 */ /* 0x000fc4000001ff00 */
[----:B------:R-:W-:Y:S02]  /*1b60*/  CS2R R98, SRZ ;  /* 0x0000000000627805 */ /* 0x000fe4000001ff00 */
[----:B------:R-:W-:Y:S01]  /*1b70*/  CS2R R100, SRZ ;  /* 0x0000000000647805 */ /* 0x000fe2000001ff00 */
[----:B------:R-:W-:Y:S01]  /*1b80*/  IMAD R6, R6, 0x8, R7 ;  /* 0x0000000806067824 */ /* 0x000fe200078e0207 */
[----:B------:R-:W-:Y:S01]  /*1b90*/  CS2R R102, SRZ ;  /* 0x0000000000667805 */ /* 0x000fe2000001ff00 */
[----:B------:R-:W-:Y:S01]  /*1ba0*/  IMAD.IADD R7, R3, 0x1, -R2 ;  /* 0x0000000103077824 */ /* 0x000fe200078e0a02 */
[----:B------:R-:W-:Y:S01]  /*1bb0*/  CS2R R104, SRZ ;  /* 0x0000000000687805 */ /* 0x000fe2000001ff00 */
[----:B------:R-:W-:Y:S01]  /*1bc0*/  IMAD.MOV.U32 R8, RZ, RZ, R6 ;  /* 0x000000ffff087224 */ /* 0x000fe200078e0006 */
[----:B------:R-:W-:Y:S01]  /*1bd0*/  CS2R R106, SRZ ;  /* 0x00000000006a7805 */ /* 0x000fe2000001ff00 */
[----:B------:R-:W-:Y:S01]  /*1be0*/  @P2 IMAD.HI.U32 R0, R6, UR4, RZ ;  /* 0x0000000406002c27 */ /* 0x000fe2000f8e00ff */
[----:B------:R-:W-:Y:S01]  /*1bf0*/  UMOV UR4, 0xffffff80 ;  /* 0xffffff8000047882 */ /* 0x000fe20000000000 */
[----:B------:R-:W-:Y:S01]  /*1c00*/  CS2R R108, SRZ ;  /* 0x00000000006c7805 */ /* 0x000fe2000001ff00 */
[----:B------:R-:W-:Y:S01]  /*1c10*/  UIMAD UR4, UR47, UR4, 0x80 ;  /* 0x000000802f0474a4 */ /* 0x000fe2000f8e0204 */
[----:B------:R-:W-:Y:S01]  /*1c20*/  IMAD.U32 R3, RZ, RZ, UR6 ;  /* 0x00000006ff037e24 */ /* 0x000fe2000f8e00ff */
[----:B------:R-:W-:Y:S01]  /*1c30*/  @P2 SHF.R.U32.HI R8, RZ, UR5, R0 ;  /* 0x00000005ff082c19 */ /* 0x000fe20008011600 */
[----:B------:R-:W-:Y:S01]  /*1c40*/  UIADD3 UR47, UR47, -0x2, URZ ;  /* 0xfffffffe2f2f7890 */ /* 0x000fe2000fffe03f */
[----:B------:R-:W-:Y:S01]  /*1c50*/  CS2R R110, SRZ ;  /* 0x00000000006e7805 */ /* 0x000fe2000001ff00 */
[----:B------:R-:W-:Y:S01]  /*1c60*/  UIADD3 UR5, UR4, 0x1, URZ ;  /* 0x0000000104057890 */ /* 0x000fe2000fffe03f */
[----:B------:R-:W-:Y:S01]  /*1c70*/  CS2R R112, SRZ ;  /* 0x0000000000707805 */ /* 0x000fe2000001ff00 */
[----:B------:R-:W1:Y:S01]  /*1c80*/  SHFL.IDX PT, R9, R8, RZ, 0x1c1f ;  /* 0x001c1fff08097589 */ /* 0x000e6200000e0000 */
[----:B------:R-:W-:Y:S01]  /*1c90*/  UIMAD UR4, UR37, UR6, UR4 ;  /* 0x00000006250472a4 */ /* 0x000fe2000f8e0204 */
[----:B------:R-:W-:Y:S01]  /*1ca0*/  CS2R R114, SRZ ;  /* 0x0000000000727805 */ /* 0x000fe2000001ff00 */
[----:B------:R-:W-:Y:S01]  /*1cb0*/  UIMAD UR6, UR37, UR6, -UR7 ;  /* 0x00000006250672a4 */ /* 0x000fe2000f8e0a07 */
[----:B------:R-:W-:Y:S01]  /*1cc0*/  IMAD.U32 R0, RZ, RZ, UR5 ;  /* 0x00000005ff007e24 */ /* 0x000fe2000f8e00ff */
[----:B------:R-:W-:-:S02]  /*1cd0*/  CS2R R116, SRZ ;  /* 0x0000000000747805 */ /* 0x000fc4000001ff00 */
[----:B------:R-:W-:Y:S01]  /*1ce0*/  CS2R R118, SRZ ;  /* 0x0000000000767805 */ /* 0x000fe2000001ff00 */
[----:B------:R-:W-:Y:S01]  /*1cf0*/  IMAD.U32 R18, RZ, RZ, UR4 ;  /* 0x00000004ff127e24 */ /* 0x000fe2000f8e00ff */
[----:B------:R-:W-:Y:S01]  /*1d00*/  @UP0 ULDC UR4, c[0x0][0x44c] ;  /* 0x0001130000040ab9 */ /* 0x000fe20000000800 */
[C---:B------:R-:W-:Y:S01]  /*1d10*/  IMAD R0, R7.reuse, -0x2, R0 ;  /* 0xfffffffe07007824 */ /* 0x040fe200078e0200 */
[----:B------:R-:W-:Y:S01]  /*1d20*/  UIMAD.WIDE.U32 UR4, UR46, UR4, URZ ;  /* 0x000000042e0472a5 */ /* 0x000fe2000f8e003f */
[----:B------:R-:W-:Y:S01]  /*1d30*/  IMAD R18, R7, -0x2, R18 ;  /* 0xfffffffe07127824 */ /* 0x000fe200078e0212 */
[----:B------:R-:W-:Y:S01]  /*1d40*/  CS2R R120, SRZ ;  /* 0x0000000000787805 */ /* 0x000fe2000001ff00 */
[----:B------:R-:W-:Y:S01]  /*1d50*/  IMAD R2, R3, UR37, R0 ;  /* 0x0000002503027c24 */ /* 0x000fe2000f8e0200 */
[----:B------:R-:W-:Y:S02]  /*1d60*/  CS2R R122, SRZ ;  /* 0x00000000007a7805 */ /* 0x000fe4000001ff00 */
[----:B------:R-:W-:-:S02]  /*1d70*/  CS2R R124, SRZ ;  /* 0x00000000007c7805 */ /* 0x000fc4000001ff00 */
[----:B------:R-:W-:Y:S01]  /*1d80*/  CS2R R126, SRZ ;  /* 0x00000000007e7805 */ /* 0x000fe2000001ff00 */
[----:B------:R-:W-:Y:S01]  /*1d90*/  VIADD R3, R2, -UR7 ;  /* 0x8000000702037c36 */ /* 0x000fe20008000000 */
[----:B------:R-:W-:Y:S02]  /*1da0*/  CS2R R128, SRZ ;  /* 0x0000000000807805 */ /* 0x000fe4000001ff00 */
[----:B------:R-:W-:Y:S02]  /*1db0*/  CS2R R130, SRZ ;  /* 0x0000000000827805 */ /* 0x000fe4000001ff00 */
[----:B------:R-:W-:Y:S02]  /*1dc0*/  CS2R R132, SRZ ;  /* 0x0000000000847805 */ /* 0x000fe4000001ff00 */
[----:B------:R-:W-:Y:S02]  /*1dd0*/  CS2R R134, SRZ ;  /* 0x0000000000867805 */ /* 0x000fe4000001ff00 */
[----:B-1----:R-:W-:-:S04]  /*1de0*/  VIADDMNMX R3, R9, R3, R18, PT ;  /* 0x0000000309037246 */ /* 0x002fc80003800112 */
[C---:B------:R-:W-:Y:S02]  /*1df0*/  ISETP.GT.AND P3, PT, R3.reuse, RZ, PT ;  /* 0x000000ff0300720c */ /* 0x040fe40003f64270 */
[C---:B------:R-:W-:Y:S02]  /*1e00*/  ISETP.GT.AND P4, PT, R3.reuse, 0x1, PT ;  /* 0x000000010300780c */ /* 0x040fe40003f84270 */
[----:B------:R-:W-:Y:S01]  /*1e10*/  ISETP.GT.AND P5, PT, R3, 0x8, PT ;  /* 0x000000080300780c */ /* 0x000fe20003fa4270 */
        /* <DEDUP_REMOVED lines=9> */
[----:B------:R-:W-:Y:S02]  /*1eb0*/  ISETP.GT.AND P3, PT, R3, 0x9, PT ;  /* 0x000000090300780c */ /* 0x000fe40003f64270 */
[----:B------:R-:W-:-:S02]  /*1ec0*/  FSEL R13, R28, -INF , P5 ;  /* 0xff8000001c0d7808 */ /* 0x000fc40002800000 */
[----:B------:R-:W-:Y:S02]  /*1ed0*/  FMNMX.FTZ R0, R11, R25, !PT ;  /* 0x000000190b007209 */ /* 0x000fe40007810000 */
[----:B------:R-:W-:Y:S02]  /*1ee0*/  ISETP.GT.AND P4, PT, R3, 0x10, PT ;  /* 0x000000100300780c */ /* 0x000fe40003f84270 */
[----:B------:R-:W-:Y:S02]  /*1ef0*/  FSEL R29, R29, -INF , P3 ;  /* 0xff8000001d1d7808 */ /* 0x000fe40001800000 */
[----:B------:R-:W-:Y:S02]  /*1f00*/  FMNMX.FTZ R0, R13, R0, !PT ;  /* 0x000000000d007209 */ /* 0x000fe40007810000 */
        /* <DEDUP_REMOVED lines=81> */
[----:B------:R-:W-:Y:S02]  /*2420*/  FSEL R85, R85, -INF , P3 ;  /* 0xff80000055557808 */ /* 0x000fe40001800000 */
[----:B------:R-:W-:-:S04]  /*2430*/  FMNMX.FTZ R0, R84, R3, !PT ;  /* 0x0000000354007209 */ /* 0x000fc80007810000 */
[----:B------:R-:W-:-:S05]  /*2440*/  FMNMX.FTZ R10, R85, R0, !PT ;  /* 0x00000000550a7209 */ /* 0x000fca0007810000 */
[----:B------:R-:W1:Y:S02]  /*2450*/  SHFL.BFLY PT, R3, R10, 0x2, 0x1f ;  /* 0x0c401f000a037f89 */ /* 0x000e6400000e0000 */
[----:B-1----:R-:W-:Y:S02]  /*2460*/  FMNMX.FTZ R14, R10, R3, !PT ;  /* 0x000000030a0e7209 */ /* 0x002fe40007810000 */
[----:B------:R-:W1:Y:S04]  /*2470*/  SHFL.IDX PT, R3, R8, 0x1, 0x1c1f ;  /* 0x003c1f0008037f89 */ /* 0x000e6800000e0000 */
[----:B------:R-:W2:Y:S01]  /*2480*/  SHFL.BFLY PT, R21, R14, 0x1, 0x1f ;  /* 0x0c201f000e157f89 */ /* 0x000ea200000e0000 */
[----:B-1----:R-:W-:Y:S01]  /*2490*/  IADD3 R3, R3, -UR7, R2 ;  /* 0x8000000703037c10 */ /* 0x002fe2000fffe002 */
[----:B------:R-:W-:-:S02]  /*24a0*/  @UP0 ULDC UR7, c[0x0][0x450] ;  /* 0x0001140000070ab9 */ /* 0x000fc40000000800 */
[----:B------:R-:W-:Y:S01]  /*24b0*/  @UP0 USHF.R.U32.HI UR46, URZ, UR7, UR5 ;  /* 0x000000073f2e0299 */ /* 0x000fe20008011605 */
[----:B--2---:R-:W-:Y:S02]  /*24c0*/  FMNMX.FTZ R0, R14, R21, !PT ;  /* 0x000000150e007209 */ /* 0x004fe40007810000 */
[----:B------:R-:W-:Y:S01]  /*24d0*/  VIMNMX R18, R18, R3, PT ;  /* 0x0000000312127248 */ /* 0x000fe20003fe0100 */
[----:B------:R-:W-:Y:S01]  /*24e0*/  UIADD3 UR6, UR6, UR46, URZ ;  /* 0x0000002e06067290 */ /* 0x000fe2000fffe03f */
[C---:B------:R-:W-:Y:S01]  /*24f0*/  FSETP.NEU.FTZ.AND P3, PT, R0.reuse, -INF , PT ;  /* 0xff8000000000780b */ /* 0x040fe20003f7d000 */
[----:B------:R-:W-:Y:S01]  /*2500*/  FFMA.FTZ R12, R0, R23, -8 ;  /* 0xc1000000000c7423 */ /* 0x000fe20000010017 */
[C---:B------:R-:W-:Y:S01]  /*2510*/  ISETP.GT.AND P4, PT, R18.reuse, 0x1, PT ;  /* 0x000000011200780c */ /* 0x040fe20003f84270 */
[----:B------:R-:W-:Y:S01]  /*2520*/  USHF.R.S32.HI UR4, URZ, 0x1f, UR6 ;  /* 0x0000001f3f047899 */ /* 0x000fe20008011406 */
[----:B------:R-:W-:Y:S01]  /*2530*/  ISETP.GT.AND P5, PT, R18, 0x8, PT ;  /* 0x000000081200780c */ /* 0x000fe20003fa4270 */
[----:B------:R-:W-:Y:S01]  /*2540*/  UMOV UR5, URZ ;  /* 0x0000003f00057c82 */ /* 0x000fe20008000000 */
[----:B------:R-:W-:Y:S01]  /*2550*/  FSEL R12, R12, RZ, P3 ;  /* 0x000000ff0c0c7208 */ /* 0x000fe20001800000 */
[----:B------:R-:W-:Y:S01]  /*2560*/  ULEA.HI UR4, UR4, UR6, URZ, 0x7 ;  /* 0x0000000604047291 */ /* 0x000fe2000f8f383f */
[----:B------:R-:W-:-:S02]  /*2570*/  ISETP.GT.AND P3, PT, R18, RZ, PT ;  /* 0x000000ff1200720c */ /* 0x000fc40003f64270 */
[----:B------:R-:W-:Y:S01]  /*2580*/  FSEL R27, R27, -INF , P4 ;  /* 0xff8000001b1b7808 */ /* 0x000fe20002000000 */
[--C-:B------:R-:W-:Y:S01]  /*2590*/  FFMA.FTZ R11, R11, UR43, -R12.reuse ;  /* 0x0000002b0b0b7c23 */ /* 0x100fe2000801080c */
[----:B------:R-:W-:Y:S01]  /*25a0*/  FSEL R26, R26, -INF , P3 ;  /* 0xff8000001a1a7808 */ /* 0x000fe20001800000 */
[--C-:B------:R-:W-:Y:S01]  /*25b0*/  FFMA.FTZ R8, R13, UR43, -R12.reuse ;  /* 0x0000002b0d087c23 */ /* 0x100fe2000801080c */
[----:B------:R-:W-:Y:S01]  /*25c0*/  ISETP.GT.AND P3, PT, R18, 0x9, PT ;  /* 0x000000091200780c */ /* 0x000fe20003f64270 */
[----:B------:R1:W-:Y:S01]  /*25d0*/  MUFU.EX2 R2, R11 ;  /* 0x0000000b00027308 */ /* 0x0003e20000000800 */
[----:B------:R-:W-:Y:S01]  /*25e0*/  FSEL R30, R30, -INF , P5 ;  /* 0xff8000001e1e7808 */ /* 0x000fe20002800000 */
[--C-:B------:R-:W-:Y:S01]  /*25f0*/  FFMA.FTZ R21, R9, UR43, -R12.reuse ;  /* 0x0000002b09157c23 */ /* 0x100fe2000801080c */
[----:B------:R-:W-:Y:S01]  /*2600*/  ISETP.GT.AND P4, PT, R18, 0x10, PT ;  /* 0x000000101200780c */ /* 0x000fe20003f84270 */
[--C-:B------:R-:W-:Y:S01]  /*2610*/  FFMA.FTZ R23, R52, UR43, -R12.reuse ;  /* 0x0000002b34177c23 */ /* 0x100fe2000801080c */
[----:B------:R-:W-:Y:S01]  /*2620*/  FSEL R31, R31, -INF , P3 ;  /* 0xff8000001f1f7808 */ /* 0x000fe20001800000 */
[--C-:B------:R-:W-:Y:S01]  /*2630*/  FFMA.FTZ R56, R56, UR43, -R12.reuse ;  /* 0x0000002b38387c23 */ /* 0x100fe2000801080c */
[----:B------:R-:W-:Y:S01]  /*2640*/  ISETP.GT.AND P3, PT, R18, 0x11, PT ;  /* 0x000000111200780c */ /* 0x000fe20003f64270 */
[--C-:B------:R-:W-:Y:S01]  /*2650*/  FFMA.FTZ R29, R29, UR43, -R12.reuse ;  /* 0x0000002b1d1d7c23 */ /* 0x100fe2000801080c */
[----:B-1----:R-:W-:Y:S01]  /*2660*/  FMNMX.FTZ R11, R26, R27, !PT ;  /* 0x0000001b1a0b7209 */ /* 0x002fe20007810000 */
[--C-:B------:R-:W-:Y:S01]  /*2670*/  FFMA.FTZ R33, R33, UR43, -R12.reuse ;  /* 0x0000002b21217c23 */ /* 0x100fe2000801080c */
[----:B------:R-:W-:Y:S01]  /*2680*/  FSEL R34, R34, -INF , P4 ;  /* 0xff80000022227808 */ /* 0x000fe20002000000 */
[--C-:B------:R-:W-:Y:S01]  /*2690*/  FFMA.FTZ R37, R37, UR43, -R12.reuse ;  /* 0x0000002b25257c23 */ /* 0x100fe2000801080c */
[----:B------:R-:W-:Y:S01]  /*26a0*/  FMNMX.FTZ R10, R30, R11, !PT ;  /* 0x0000000b1e0a7209 */ /* 0x000fe20007810000 */
[--C-:B------:R-:W-:Y:S01]  /*26b0*/  FFMA.FTZ R41, R41, UR43, -R12.reuse ;  /* 0x0000002b29297c23 */ /* 0x100fe2000801080c */
[----:B------:R-:W-:Y:S01]  /*26c0*/  ISETP.GT.AND P4, PT, R18, 0x18, PT ;  /* 0x000000181200780c */ /* 0x000fe20003f84270 */
[--C-:B------:R-:W-:Y:S01]  /*26d0*/  FFMA.FTZ R32, R64, UR43, -R12.reuse ;  /* 0x0000002b40207c23 */ /* 0x100fe2000801080c */
[----:B------:R-:W-:Y:S01]  /*26e0*/  FMNMX.FTZ R13, R31, R10, !PT ;  /* 0x0000000a1f0d7209 */ /* 0x000fe20007810000 */
[--C-:B------:R-:W-:Y:S01]  /*26f0*/  FFMA.FTZ R10, R19, UR43, -R12.reuse ;  /* 0x0000002b130a7c23 */ /* 0x100fe2000801080c */
[----:B------:R-:W-:Y:S01]  /*2700*/  FSEL R35, R35, -INF , P3 ;  /* 0xff80000023237808 */ /* 0x000fe20001800000 */
[--C-:B------:R-:W-:Y:S01]  /*2710*/  FFMA.FTZ R3, R25, UR43, -R12.reuse ;  /* 0x0000002b19037c23 */ /* 0x100fe2000801080c */
[----:B------:R-:W-:Y:S01]  /*2720*/  FMNMX.FTZ R14, R34, R13, !PT ;  /* 0x0000000d220e7209 */ /* 0x000fe20007810000 */
[----:B------:R1:W-:Y:S01]  /*2730*/  MUFU.EX2 R11, R29 ;  /* 0x0000001d000b7308 */ /* 0x0003e20000000800 */
[----:B------:R-:W-:Y:S01]  /*2740*/  ISETP.GT.AND P3, PT, R18, 0x19, PT ;  /* 0x000000191200780c */ /* 0x000fe20003f64270 */
[--C-:B------:R-:W-:Y:S01]  /*2750*/  FFMA.FTZ R25, R57, UR43, -R12.reuse ;  /* 0x0000002b39197c23 */ /* 0x100fe2000801080c */
[----:B------:R-:W-:Y:S01]  /*2760*/  FSEL R38, R38, -INF , P4 ;  /* 0xff80000026267808 */ /* 0x000fe20002000000 */
[--C-:B------:R-:W-:Y:S01]  /*2770*/  FFMA.FTZ R36, R68, UR43, -R12.reuse ;  /* 0x0000002b44247c23 */ /* 0x100fe2000801080c */
[----:B------:R-:W-:Y:S01]  /*2780*/  FMNMX.FTZ R13, R35, R14, !PT ;  /* 0x0000000e230d7209 */ /* 0x000fe20007810000 */
[--C-:B------:R-:W-:Y:S01]  /*2790*/  FFMA.FTZ R44, R76, UR43, -R12.reuse ;  /* 0x0000002b4c2c7c23 */ /* 0x100fe2000801080c */
[----:B------:R-:W-:Y:S01]  /*27a0*/  ISETP.GT.AND P4, PT, R18, 0x20, PT ;  /* 0x000000201200780c */ /* 0x000fe20003f84270 */
[----:B------:R-:W-:Y:S01]  /*27b0*/  MUFU.EX2 R3, R3 ;  /* 0x0000000300037308 */ /* 0x000fe20000000800 */
[----:B------:R-:W-:Y:S01]  /*27c0*/  FSEL R39, R39, -INF , P3 ;  /* 0xff80000027277808 */ /* 0x000fe20001800000 */
[----:B-1----:R-:W-:Y:S01]  /*27d0*/  FFMA.FTZ R29, R61, UR43, -R12 ;  /* 0x0000002b3d1d7c23 */ /* 0x002fe2000801080c */
[----:B------:R-:W-:Y:S01]  /*27e0*/  FMNMX.FTZ R14, R38, R13, !PT ;  /* 0x0000000d260e7209 */ /* 0x000fe20007810000 */
[----:B------:R-:W-:Y:S01]  /*27f0*/  USHF.R.S32.HI UR4, URZ, 0x7, UR4 ;  /* 0x000000073f047899 */ /* 0x000fe20008011404 */
[----:B------:R-:W-:-:S02]  /*2800*/  ISETP.GT.AND P3, PT, R18, 0x21, PT ;  /* 0x000000211200780c */ /* 0x000fc40003f64270 */
[----:B------:R-:W-:Y:S01]  /*2810*/  FSEL R42, R42, -INF , P4 ;  /* 0xff8000002a2a7808 */ /* 0x000fe20002000000 */
[----:B------:R1:W-:Y:S01]  /*2820*/  MUFU.EX2 R13, R33 ;  /* 0x00000021000d7308 */ /* 0x0003e20000000800 */
[----:B------:R-:W-:Y:S01]  /*2830*/  FMNMX.FTZ R19, R39, R14, !PT ;  /* 0x0000000e27137209 */ /* 0x000fe20007810000 */
[--C-:B------:R-:W-:Y:S01]  /*2840*/  FFMA.FTZ R14, R15, UR43, -R12.reuse ;  /* 0x0000002b0f0e7c23 */ /* 0x100fe2000801080c */
[----:B------:R-:W-:Y:S01]  /*2850*/  ISETP.GT.AND P4, PT, R18, 0x28, PT ;  /* 0x000000281200780c */ /* 0x000fe20003f84270 */
[----:B------:R-:W-:Y:S01]  /*2860*/  UISETP.LT.AND UP1, UPT, UR38, UR4, UPT ;  /* 0x000000042600728c */ /* 0x000fe2000bf21270 */
[----:B------:R-:W-:Y:S02]  /*2870*/  FSEL R43, R43, -INF , P3 ;  /* 0xff8000002b2b7808 */ /* 0x000fe40001800000 */
[----:B------:R-:W-:Y:S01]  /*2880*/  FMNMX.FTZ R16, R42, R19, !PT ;  /* 0x000000132a107209 */ /* 0x000fe20007810000 */
[----:B------:R-:W2:Y:S01]  /*2890*/  MUFU.EX2 R8, R8 ;  /* 0x0000000800087308 */ /* 0x000ea20000000800 */
[----:B------:R-:W-:Y:S01]  /*28a0*/  ISETP.GT.AND P3, PT, R18, 0x29, PT ;  /* 0x000000291200780c */ /* 0x000fe20003f64270 */
[----:B-1----:R-:W-:Y:S01]  /*28b0*/  FFMA.FTZ R33, R65, UR43, -R12 ;  /* 0x0000002b41217c23 */ /* 0x002fe2000801080c */
[----:B------:R-:W-:Y:S01]  /*28c0*/  FSEL R46, R46, -INF , P4 ;  /* 0xff8000002e2e7808 */ /* 0x000fe20002000000 */
[----:B------:R-:W-:Y:S01]  /*28d0*/  USEL UR22, UR38, UR4, !UP1 ;  /* 0x0000000426167287 */ /* 0x000fe2000c800000 */
[----:B------:R-:W-:-:S02]  /*28e0*/  FMNMX.FTZ R15, R43, R16, !PT ;  /* 0x000000102b0f7209 */ /* 0x000fc40007810000 */
[----:B------:R-:W-:Y:S01]  /*28f0*/  ISETP.GT.AND P4, PT, R18, 0x30, PT ;  /* 0x000000301200780c */ /* 0x000fe20003f84270 */
[----:B------:R-:W-:Y:S01]  /*2900*/  MUFU.EX2 R10, R10 ;  /* 0x0000000a000a7308 */ /* 0x000fe20000000800 */
[----:B------:R-:W-:Y:S01]  /*2910*/  FSEL R47, R47, -INF , P3 ;  /* 0xff8000002f2f7808 */ /* 0x000fe20001800000 */
[----:B------:R-:W-:Y:S01]  /*2920*/  UISETP.GE.AND UP1, UPT, UR47, UR22, UPT ;  /* 0x000000162f00728c */ /* 0x000fe2000bf26270 */
[----:B------:R-:W-:Y:S01]  /*2930*/  FMNMX.FTZ R16, R46, R15, !PT ;  /* 0x0000000f2e107209 */ /* 0x000fe20007810000 */
[----:B------:R-:W-:Y:S01]  /*2940*/  UMOV UR4, URZ ;  /* 0x0000003f00047c82 */ /* 0x000fe20008000000 */
[----:B------:R-:W-:Y:S02]  /*2950*/  ISETP.GT.AND P3, PT, R18, 0x31, PT ;  /* 0x000000311200780c */ /* 0x000fe40003f64270 */
[----:B------:R-:W-:Y:S01]  /*2960*/  FSEL R50, R50, -INF , P4 ;  /* 0xff80000032327808 */ /* 0x000fe20002000000 */
[----:B------:R1:W-:Y:S01]  /*2970*/  MUFU.EX2 R15, R37 ;  /* 0x00000025000f7308 */ /* 0x0003e20000000800 */
[----:B------:R-:W-:Y:S01]  /*2980*/  FMNMX.FTZ R19, R47, R16, !PT ;  /* 0x000000102f137209 */ /* 0x000fe20007810000 */
[----:B------:R-:W-:Y:S01]  /*2990*/  FFMA.FTZ R16, R17, UR43, -R12 ;  /* 0x0000002b11107c23 */ /* 0x000fe2000801080c */
[----:B------:R-:W-:-:S02]  /*29a0*/  ISETP.GT.AND P4, PT, R18, 0x38, PT ;  /* 0x000000381200780c */ /* 0x000fc40003f84270 */
[----:B------:R-:W-:Y:S02]  /*29b0*/  FSEL R51, R51, -INF , P3 ;  /* 0xff80000033337808 */ /* 0x000fe40001800000 */
[----:B------:R-:W-:Y:S01]  /*29c0*/  FMNMX.FTZ R20, R50, R19, !PT ;  /* 0x0000001332147209 */ /* 0x000fe20007810000 */
[----:B------:R-:W3:Y:S01]  /*29d0*/  MUFU.EX2 R14, R14 ;  /* 0x0000000e000e7308 */ /* 0x000ee20000000800 */
[----:B------:R-:W-:Y:S01]  /*29e0*/  ISETP.GT.AND P3, PT, R18, 0x39, PT ;  /* 0x000000391200780c */ /* 0x000fe20003f64270 */
[----:B-1----:R-:W-:Y:S01]  /*29f0*/  FFMA.FTZ R37, R69, UR43, -R12 ;  /* 0x0000002b45257c23 */ /* 0x002fe2000801080c */
[----:B------:R-:W-:Y:S02]  /*2a00*/  FSEL R54, R54, -INF , P4 ;  /* 0xff80000036367808 */ /* 0x000fe40002000000 */
[----:B------:R-:W-:Y:S02]  /*2a10*/  FMNMX.FTZ R17, R51, R20, !PT ;  /* 0x0000001433117209 */ /* 0x000fe40007810000 */
[----:B------:R-:W-:Y:S01]  /*2a20*/  ISETP.GT.AND P4, PT, R18, 0x40, PT ;  /* 0x000000401200780c */ /* 0x000fe20003f84270 */
[----:B------:R-:W-:Y:S01]  /*2a30*/  MUFU.EX2 R16, R16 ;  /* 0x0000001000107308 */ /* 0x000fe20000000800 */
[----:B------:R-:W-:-:S02]  /*2a40*/  FSEL R55, R55, -INF , P3 ;  /* 0xff80000037377808 */ /* 0x000fc40001800000 */
[----:B------:R-:W-:Y:S02]  /*2a50*/  FMNMX.FTZ R20, R54, R17, !PT ;  /* 0x0000001136147209 */ /* 0x000fe40007810000 */
[----:B------:R-:W-:Y:S02]  /*2a60*/  ISETP.GT.AND P3, PT, R18, 0x41, PT ;  /* 0x000000411200780c */ /* 0x000fe40003f64270 */
[----:B------:R-:W-:Y:S01]  /*2a70*/  FSEL R58, R58, -INF , P4 ;  /* 0xff8000003a3a7808 */ /* 0x000fe20002000000 */
[----:B------:R1:W-:Y:S01]  /*2a80*/  MUFU.EX2 R17, R41 ;  /* 0x0000002900117308 */ /* 0x0003e20000000800 */
[----:B------:R-:W-:Y:S02]  /*2a90*/  FMNMX.FTZ R19, R55, R20, !PT ;  /* 0x0000001437137209 */ /* 0x000fe40007810000 */
[----:B------:R-:W-:Y:S02]  /*2aa0*/  ISETP.GT.AND P4, PT, R18, 0x48, PT ;  /* 0x000000481200780c */ /* 0x000fe40003f84270 */
[----:B------:R-:W-:-:S02]  /*2ab0*/  FSEL R59, R59, -INF , P3 ;  /* 0xff8000003b3b7808 */ /* 0x000fc40001800000 */
[----:B------:R-:W-:Y:S01]  /*2ac0*/  FMNMX.FTZ R20, R58, R19, !PT ;  /* 0x000000133a147209 */ /* 0x000fe20007810000 */
[----:B------:R-:W-:Y:S01]  /*2ad0*/  MUFU.EX2 R23, R23 ;  /* 0x0000001700177308 */ /* 0x000fe20000000800 */
[----:B------:R-:W-:Y:S01]  /*2ae0*/  ISETP.GT.AND P3, PT, R18, 0x49, PT ;  /* 0x000000491200780c */ /* 0x000fe20003f64270 */
[--C-:B-1----:R-:W-:Y:S01]  /*2af0*/  FFMA.FTZ R41, R73, UR43, -R12.reuse ;  /* 0x0000002b49297c23 */ /* 0x102fe2000801080c */
[----:B------:R-:W-:Y:S02]  /*2b00*/  FSEL R62, R62, -INF , P4 ;  /* 0xff8000003e3e7808 */ /* 0x000fe40002000000 */
[----:B------:R-:W-:Y:S01]  /*2b10*/  FMNMX.FTZ R9, R59, R20, !PT ;  /* 0x000000143b097209 */ /* 0x000fe20007810000 */
[--C-:B------:R-:W-:Y:S01]  /*2b20*/  FFMA.FTZ R20, R45, UR43, -R12.reuse ;  /* 0x0000002b2d147c23 */ /* 0x100fe2000801080c */
[----:B------:R-:W-:Y:S01]  /*2b30*/  ISETP.GT.AND P4, PT, R18, 0x50, PT ;  /* 0x000000501200780c */ /* 0x000fe20003f84270 */
[----:B------:R1:W-:Y:S01]  /*2b40*/  MUFU.EX2 R19, R21 ;  /* 0x0000001500137308 */ /* 0x0003e20000000800 */
[----:B------:R-:W-:Y:S01]  /*2b50*/  FSEL R63, R63, -INF , P3 ;  /* 0xff8000003f3f7808 */ /* 0x000fe20001800000 */
[----:B------:R-:W-:Y:S01]  /*2b60*/  FFMA.FTZ R45, R77, UR43, -R12 ;  /* 0x0000002b4d2d7c23 */ /* 0x000fe2000801080c */
[----:B------:R-:W-:-:S02]  /*2b70*/  FMNMX.FTZ R22, R62, R9, !PT ;  /* 0x000000093e167209 */ /* 0x000fc40007810000 */
[----:B------:R-:W-:Y:S02]  /*2b80*/  ISETP.GT.AND P3, PT, R18, 0x51, PT ;  /* 0x000000511200780c */ /* 0x000fe40003f64270 */
[----:B------:R-:W-:Y:S01]  /*2b90*/  FSEL R66, R66, -INF , P4 ;  /* 0xff80000042427808 */ /* 0x000fe20002000000 */
[----:B------:R-:W4:Y:S01]  /*2ba0*/  MUFU.EX2 R20, R20 ;  /* 0x0000001400147308 */ /* 0x000f220000000800 */
[----:B------:R-:W-:Y:S01]  /*2bb0*/  FMNMX.FTZ R9, R63, R22, !PT ;  /* 0x000000163f097209 */ /* 0x000fe20007810000 */
[--C-:B-1----:R-:W-:Y:S01]  /*2bc0*/  FFMA.FTZ R21, R48, UR43, -R12.reuse ;  /* 0x0000002b30157c23 */ /* 0x102fe2000801080c */
[----:B------:R-:W-:Y:S01]  /*2bd0*/  ISETP.GT.AND P4, PT, R18, 0x58, PT ;  /* 0x000000581200780c */ /* 0x000fe20003f84270 */
[----:B------:R-:W-:Y:S01]  /*2be0*/  FFMA.FTZ R48, R80, UR43, -R12 ;  /* 0x0000002b50307c23 */ /* 0x000fe2000801080c */
[----:B------:R-:W-:Y:S02]  /*2bf0*/  FSEL R67, R67, -INF , P3 ;  /* 0xff80000043437808 */ /* 0x000fe40001800000 */
[----:B------:R-:W-:Y:S01]  /*2c00*/  FMNMX.FTZ R22, R66, R9, !PT ;  /* 0x0000000942167209 */ /* 0x000fe20007810000 */
[----:B------:R-:W-:Y:S01]  /*2c10*/  MUFU.EX2 R21, R21 ;  /* 0x0000001500157308 */ /* 0x000fe20000000800 */
[----:B------:R-:W-:-:S02]  /*2c20*/  ISETP.GT.AND P3, PT, R18, 0x59, PT ;  /* 0x000000591200780c */ /* 0x000fc40003f64270 */
[----:B------:R-:W-:Y:S02]  /*2c30*/  FSEL R70, R70, -INF , P4 ;  /* 0xff80000046467808 */ /* 0x000fe40002000000 */
[----:B------:R-:W-:Y:S01]  /*2c40*/  FMNMX.FTZ R9, R67, R22, !PT ;  /* 0x0000001643097209 */ /* 0x000fe20007810000 */
[----:B------:R-:W-:Y:S01]  /*2c50*/  FFMA.FTZ R22, R49, UR43, -R12 ;  /* 0x0000002b31167c23 */ /* 0x000fe2000801080c */
[----:B------:R-:W-:Y:S01]  /*2c60*/  ISETP.GT.AND P4, PT, R18, 0x60, PT ;  /* 0x000000601200780c */ /* 0x000fe20003f84270 */
[----:B------:R-:W-:Y:S01]  /*2c70*/  MUFU.EX2 R25, R25 ;  /* 0x0000001900197308 */ /* 0x000fe20000000800 */
[----:B------:R-:W-:Y:S02]  /*2c80*/  FSEL R71, R71, -INF , P3 ;  /* 0xff80000047477808 */ /* 0x000fe40001800000 */
[----:B------:R-:W-:Y:S02]  /*2c90*/  FMNMX.FTZ R24, R70, R9, !PT ;  /* 0x0000000946187209 */ /* 0x000fe40007810000 */
[----:B------:R-:W-:-:S02]  /*2ca0*/  ISETP.GT.AND P3, PT, R18, 0x61, PT ;  /* 0x000000611200780c */ /* 0x000fc40003f64270 */
[----:B------:R-:W-:Y:S01]  /*2cb0*/  FSEL R74, R74, -INF , P4 ;  /* 0xff8000004a4a7808 */ /* 0x000fe20002000000 */
[----:B------:R-:W-:Y:S01]  /*2cc0*/  MUFU.EX2 R22, R22 ;  /* 0x0000001600167308 */ /* 0x000fe20000000800 */
[----:B------:R-:W-:Y:S02]  /*2cd0*/  FMNMX.FTZ R9, R71, R24, !PT ;  /* 0x0000001847097209 */ /* 0x000fe40007810000 */
[----:B------:R-:W-:Y:S02]  /*2ce0*/  ISETP.GT.AND P4, PT, R18, 0x68, PT ;  /* 0x000000681200780c */ /* 0x000fe40003f84270 */
[----:B------:R-:W-:Y:S02]  /*2cf0*/  FSEL R75, R75, -INF , P3 ;  /* 0xff8000004b4b7808 */ /* 0x000fe40001800000 */
[----:B------:R-:W-:Y:S01]  /*2d00*/  FMNMX.FTZ R24, R74, R9, !PT ;  /* 0x000000094a187209 */ /* 0x000fe20007810000 */
[----:B------:R-:W-:Y:S01]  /*2d10*/  MUFU.EX2 R29, R29 ;  /* 0x0000001d001d7308 */ /* 0x000fe20000000800 */
[----:B------:R-:W-:-:S02]  /*2d20*/  ISETP.GT.AND P3, PT, R18, 0x69, PT ;  /* 0x000000691200780c */ /* 0x000fc40003f64270 */
[----:B------:R-:W-:Y:S02]  /*2d30*/  FSEL R78, R78, -INF , P4 ;  /* 0xff8000004e4e7808 */ /* 0x000fe40002000000 */
[----:B------:R-:W-:Y:S01]  /*2d40*/  FMNMX.FTZ R9, R75, R24, !PT ;  /* 0x000000184b097209 */ /* 0x000fe20007810000 */
[--C-:B------:R-:W-:Y:S01]  /*2d50*/  FFMA.FTZ R24, R53, UR43, -R12.reuse ;  /* 0x0000002b35187c23 */ /* 0x100fe2000801080c */
[----:B------:R-:W-:Y:S01]  /*2d60*/  ISETP.GT.AND P4, PT, R18, 0x70, PT ;  /* 0x000000701200780c */ /* 0x000fe20003f84270 */
[----:B------:R-:W-:Y:S01]  /*2d70*/  FFMA.FTZ R53, R85, UR43, -R12 ;  /* 0x0000002b55357c23 */ /* 0x000fe2000801080c */
[----:B------:R-:W-:Y:S01]  /*2d80*/  FSEL R79, R79, -INF , P3 ;  /* 0xff8000004f4f7808 */ /* 0x000fe20001800000 */
[----:B------:R-:W-:Y:S01]  /*2d90*/  MUFU.EX2 R36, R36 ;  /* 0x0000002400247308 */ /* 0x000fe20000000800 */
[----:B------:R-:W-:Y:S02]  /*2da0*/  FMNMX.FTZ R28, R78, R9, !PT ;  /* 0x000000094e1c7209 */ /* 0x000fe40007810000 */
[----:B------:R-:W-:-:S02]  /*2db0*/  ISETP.GT.AND P3, PT, R18, 0x71, PT ;  /* 0x000000711200780c */ /* 0x000fc40003f64270 */
[----:B------:R-:W-:Y:S02]  /*2dc0*/  FSEL R82, R82, -INF , P4 ;  /* 0xff80000052527808 */ /* 0x000fe40002000000 */
[----:B------:R-:W-:Y:S01]  /*2dd0*/  FMNMX.FTZ R9, R79, R28, !PT ;  /* 0x0000001c4f097209 */ /* 0x000fe20007810000 */
[----:B------:R-:W1:Y:S01]  /*2de0*/  MUFU.EX2 R24, R24 ;  /* 0x0000001800187308 */ /* 0x000e620000000800 */
[----:B------:R-:W-:Y:S02]  /*2df0*/  ISETP.GT.AND P4, PT, R18, 0x78, PT ;  /* 0x000000781200780c */ /* 0x000fe40003f84270 */
[----:B------:R-:W-:Y:S02]  /*2e00*/  FSEL R83, R83, -INF , P3 ;  /* 0xff80000053537808 */ /* 0x000fe40001800000 */
[----:B------:R-:W-:Y:S02]  /*2e10*/  FMNMX.FTZ R28, R82, R9, !PT ;  /* 0x00000009521c7209 */ /* 0x000fe40007810000 */
[----:B------:R-:W-:Y:S01]  /*2e20*/  ISETP.GT.AND P3, PT, R18, 0x79, PT ;  /* 0x000000791200780c */ /* 0x000fe20003f64270 */
[----:B------:R-:W-:Y:S01]  /*2e30*/  MUFU.EX2 R37, R37 ;  /* 0x0000002500257308 */ /* 0x000fe20000000800 */
[----:B------:R-:W-:-:S02]  /*2e40*/  FSEL R86, R86, -INF , P4 ;  /* 0xff80000056567808 */ /* 0x000fc40002000000 */
[----:B------:R-:W-:Y:S02]  /*2e50*/  FMNMX.FTZ R9, R83, R28, !PT ;  /* 0x0000001c53097209 */ /* 0x000fe40007810000 */
[----:B------:R-:W-:Y:S02]  /*2e60*/  FSEL R87, R87, -INF , P3 ;  /* 0xff80000057577808 */ /* 0x000fe40001800000 */
[----:B------:R-:W-:Y:S01]  /*2e70*/  FMNMX.FTZ R28, R86, R9, !PT ;  /* 0x00000009561c7209 */ /* 0x000fe20007810000 */
[----:B------:R5:W-:Y:S01]  /*2e80*/  MUFU.EX2 R18, R56 ;  /* 0x0000003800127308 */ /* 0x000be20000000800 */
[----:B--2---:R-:W-:Y:S02]  /*2e90*/  F2FP.SATFINITE.E4M3.F32.PACK_AB_MERGE_C R148, R11, R8, RZ ;  /* 0x000000080b94723e */ /* 0x004fe400048070ff */
[----:B------:R-:W-:Y:S01]  /*2ea0*/  FMNMX.FTZ R9, R87, R28, !PT ;  /* 0x0000001c57097209 */ /* 0x000fe20007810000 */
[----:B------:R-:W-:Y:S01]  /*2eb0*/  FFMA.FTZ R28, R60, UR43, -R12 ;  /* 0x0000002b3c1c7c23 */ /* 0x000fe2000801080c */
[----:B---3--:R-:W-:-:S02]  /*2ec0*/  F2FP.SATFINITE.E4M3.F32.PACK_AB_MERGE_C R150, R15, R14, RZ ;  /* 0x0000000e0f96723e */ /* 0x008fc400048070ff */
[----:B------:R-:W-:Y:S01]  /*2ed0*/  F2FP.SATFINITE.E4M3.F32.PACK_AB_MERGE_C R148, R3, R2, R148 ;  /* 0x000000020394723e */ /* 0x000fe20004807094 */
[----:B------:R-:W2:Y:S01]  /*2ee0*/  SHFL.BFLY PT, R40, R9, 0x2, 0x1f ;  /* 0x0c401f0009287f89 */ /* 0x000ea200000e0000 */
[----:B-----5:R-:W-:Y:S01]  /*2ef0*/  IMAD.U32 R56, RZ, RZ, UR43 ;  /* 0x0000002bff387e24 */ /* 0x020fe2000f8e00ff */
[----:B------:R-:W3:Y:S01]  /*2f00*/  MUFU.EX2 R28, R28 ;  /* 0x0000001c001c7308 */ /* 0x000ee20000000800 */
[----:B------:R-:W-:Y:S02]  /*2f10*/  F2FP.SATFINITE.E4M3.F32.PACK_AB_MERGE_C R150, R13, R10, R150 ;  /* 0x0000000a0d96723e */ /* 0x000fe40004807096 */
[----:B----4-:R-:W-:Y:S02]  /*2f20*/  F2FP.SATFINITE.E4M3.F32.PACK_AB_MERGE_C R144, R20, R19, RZ ;  /* 0x000000131490723e */ /* 0x010fe400048070ff */
[----:B-1----:R-:W-:Y:S02]  /*2f30*/  F2FP.SATFINITE.E4M3.F32.PACK_AB_MERGE_C R146, R24, R23, RZ ;  /* 0x000000171892723e */ /* 0x002fe400048070ff */
[----:B------:R-:W-:Y:S01]  /*2f40*/  F2FP.SATFINITE.E4M3.F32.PACK_AB_MERGE_C R144, R17, R16, R144 ;  /* 0x000000101190723e */ /* 0x000fe20004807090 */
[----:B------:R-:W-:Y:S01]  /*2f50*/  MUFU.EX2 R32, R32 ;  /* 0x0000002000207308 */ /* 0x000fe20000000800 */
[----:B------:R-:W-:-:S07]  /*2f60*/  F2FP.SATFINITE.E4M3.F32.PACK_AB_MERGE_C R146, R22, R21, R146 ;  /* 0x000000151692723e */ /* 0x000fce0004807092 */
[----:B------:R-:W-:Y:S01]  /*2f70*/  MUFU.EX2 R33, R33 ;  /* 0x0000002100217308 */ /* 0x000fe20000000800 */
[----:B---3--:R-:W-:-:S04]  /*2f80*/  F2FP.SATFINITE.E4M3.F32.PACK_AB_MERGE_C R140, R29, R28, RZ ;  /* 0x0000001c1d8c723e */ /* 0x008fc800048070ff */
[----:B------:R-:W-:Y:S02]  /*2f90*/  F2FP.SATFINITE.E4M3.F32.PACK_AB_MERGE_C R140, R25, R18, R140 ;  /* 0x00000012198c723e */ /* 0x000fe4000480708c */
[----:B--2---:R-:W-:Y:S01]  /*2fa0*/  FMNMX.FTZ R49, R9, R40, !PT ;  /* 0x0000002809317209 */ /* 0x004fe20007810000 */
[--C-:B------:R-:W-:Y:S01]  /*2fb0*/  FFMA.FTZ R40, R72, UR43, -R12.reuse ;  /* 0x0000002b48287c23 */ /* 0x100fe2000801080c */
[----:B------:R-:W-:Y:S03]  /*2fc0*/  MUFU.EX2 R44, R44 ;  /* 0x0000002c002c7308 */ /* 0x000fe60000000800 */
[----:B------:R-:W1:Y:S05]  /*2fd0*/  SHFL.BFLY PT, R52, R49, 0x1, 0x1f ;  /* 0x0c201f0031347f89 */ /* 0x000e6a00000e0000 */
[----:B------:R-:W-:Y:S08]  /*2fe0*/  MUFU.EX2 R45, R45 ;  /* 0x0000002d002d7308 */ /* 0x000ff00000000800 */
[----:B------:R-:W-:Y:S08]  /*2ff0*/  MUFU.EX2 R40, R40 ;  /* 0x0000002800287308 */ /* 0x000ff00000000800 */
[----:B------:R-:W-:Y:S01]  /*3000*/  MUFU.EX2 R41, R41 ;  /* 0x0000002900297308 */ /* 0x000fe20000000800 */
[----:B-1----:R-:W-:Y:S01]  /*3010*/  FMNMX.FTZ R9, R49, R52, !PT ;  /* 0x0000003431097209 */ /* 0x002fe20007810000 */
[--C-:B------:R-:W-:Y:S01]  /*3020*/  FFMA.FTZ R49, R81, UR43, -R12.reuse ;  /* 0x0000002b51317c23 */ /* 0x100fe2000801080c */
[----:B------:R-:W-:-:S02]  /*3030*/  FFMA.FTZ R52, R84, UR43, -R12 ;  /* 0x0000002b54347c23 */ /* 0x000fc4000801080c */
[C---:B------:R-:W-:Y:S01]  /*3040*/  FSETP.NEU.FTZ.AND P3, PT, R9.reuse, -INF , PT ;  /* 0xff8000000900780b */ /* 0x040fe20003f7d000 */
[----:B------:R-:W-:Y:S02]  /*3050*/  FFMA.FTZ R56, R9, R56, -8 ;  /* 0xc100000009387423 */ /* 0x000fe40000010038 */
[----:B------:R-:W-:Y:S03]  /*3060*/  MUFU.EX2 R53, R53 ;  /* 0x0000003500357308 */ /* 0x000fe60000000800 */
[----:B------:R-:W-:Y:S02]  /*3070*/  FSEL R64, R56, RZ, P3 ;  /* 0x000000ff38407208 */ /* 0x000fe40001800000 */
[----:B------:R-:W-:-:S03]  /*3080*/  PLOP3.LUT P3, PT, PT, PT, UP1, 0x80, 0x0 ;  /* 0x000000000000781c */ /* 0x000fc60003f6f018 */
        /* <DEDUP_REMOVED lines=10> */
[----:B------:R-:W-:Y:S01]  /*3130*/  FADD.FTZ R59, R2, R3 ;  /* 0x00000003023b7221 */ /* 0x000fe20000010000 */
[--C-:B------:R-:W-:Y:S01]  /*3140*/  FFMA.FTZ R34, R38, UR43, -R64.reuse ;  /* 0x0000002b26227c23 */ /* 0x100fe20008010840 */
[--C-:B------:R-:W-:Y:S01]  /*3150*/  FFMA.FTZ R39, R39, UR43, -R64.reuse ;  /* 0x0000002b27277c23 */ /* 0x100fe20008010840 */
[--C-:B------:R-:W-:Y:S01]  /*3160*/  FFMA.FTZ R38, R42, UR43, -R64.reuse ;  /* 0x0000002b2a267c23 */ /* 0x100fe20008010840 */
[----:B------:R-:W-:Y:S01]  /*3170*/  FADD.FTZ R60, R8, R59 ;  /* 0x0000003b083c7221 */ /* 0x000fe20000010000 */
[--C-:B------:R-:W-:Y:S01]  /*3180*/  FFMA.FTZ R61, R63, UR43, -R64.reuse ;  /* 0x0000002b3f3d7c23 */ /* 0x100fe20008010840 */
[----:B------:R-:W1:Y:S01]  /*3190*/  MUFU.EX2 R27, R27 ;  /* 0x0000001b001b7308 */ /* 0x000e620000000800 */
[----:B------:R-:W-:Y:S01]  /*31a0*/  FFMA.FTZ R42, R46, UR43, -R64 ;  /* 0x0000002b2e2a7c23 */ /* 0x000fe20008010840 */
[----:B------:R-:W-:Y:S01]  /*31b0*/  FADD.FTZ R63, R11, R60 ;  /* 0x0000003c0b3f7221 */ /* 0x000fe20000010000 */
[--C-:B------:R-:W-:Y:S01]  /*31c0*/  FFMA.FTZ R46, R50, UR43, -R64.reuse ;  /* 0x0000002b322e7c23 */ /* 0x100fe20008010840 */
[--C-:B------:R-:W-:Y:S01]  /*31d0*/  FFMA.FTZ R50, R58, UR43, -R64.reuse ;  /* 0x0000002b3a327c23 */ /* 0x100fe20008010840 */
[--C-:B------:R-:W-:Y:S01]  /*31e0*/  FFMA.FTZ R58, R62, UR43, -R64.reuse ;  /* 0x0000002b3e3a7c23 */ /* 0x100fe20008010840 */
[----:B------:R-:W-:Y:S01]  /*31f0*/  FADD.FTZ R62, R10, R63 ;  /* 0x0000003f0a3e7221 */ /* 0x000fe20000010000 */
[--C-:B------:R-:W-:Y:S01]  /*3200*/  FFMA.FTZ R43, R43, UR43, -R64.reuse ;  /* 0x0000002b2b2b7c23 */ /* 0x100fe20008010840 */
[----:B------:R-:W2:Y:S01]  /*3210*/  MUFU.EX2 R26, R26 ;  /* 0x0000001a001a7308 */ /* 0x000ea20000000800 */
[----:B------:R-:W-:Y:S01]  /*3220*/  FFMA.FTZ R56, R54, UR43, -R64 ;  /* 0x0000002b36387c23 */ /* 0x000fe20008010840 */
[----:B------:R-:W-:Y:S01]  /*3230*/  FADD.FTZ R65, R13, R62 ;  /* 0x0000003e0d417221 */ /* 0x000fe20000010000 */
[--C-:B------:R-:W-:Y:S01]  /*3240*/  FFMA.FTZ R54, R66, UR43, -R64.reuse ;  /* 0x0000002b42367c23 */ /* 0x100fe20008010840 */
[--C-:B------:R-:W-:Y:S01]  /*3250*/  FFMA.FTZ R47, R47, UR43, -R64.reuse ;  /* 0x0000002b2f2f7c23 */ /* 0x100fe20008010840 */
[--C-:B------:R-:W-:Y:S01]  /*3260*/  FFMA.FTZ R51, R51, UR43, -R64.reuse ;  /* 0x0000002b33337c23 */ /* 0x100fe20008010840 */
[----:B------:R-:W-:Y:S01]  /*3270*/  FADD.FTZ R66, R14, R65 ;  /* 0x000000410e427221 */ /* 0x000fe20000010000 */
[----:B------:R-:W-:Y:S01]  /*3280*/  FFMA.FTZ R67, R67, UR43, -R64 ;  /* 0x0000002b43437c23 */ /* 0x000fe20008010840 */
[----:B------:R-:W3:Y:S01]  /*3290*/  MUFU.EX2 R31, R31 ;  /* 0x0000001f001f7308 */ /* 0x000ee20000000800 */
[----:B-1----:R-:W-:Y:S01]  /*32a0*/  FADD.FTZ R59, R12, R27 ;  /* 0x0000001b0c3b7221 */ /* 0x002fe20000010000 */
[----:B------:R-:W-:Y:S01]  /*32b0*/  FADD.FTZ R65, R15, R66 ;  /* 0x000000420f417221 */ /* 0x000fe20000010000 */
[--C-:B------:R-:W-:Y:S01]  /*32c0*/  FFMA.FTZ R70, R70, UR43, -R64.reuse ;  /* 0x0000002b46467c23 */ /* 0x100fe20008010840 */
[--C-:B------:R-:W-:Y:S01]  /*32d0*/  FFMA.FTZ R71, R71, UR43, -R64.reuse ;  /* 0x0000002b47477c23 */ /* 0x100fe20008010840 */
[--C-:B------:R-:W-:Y:S01]  /*32e0*/  FFMA.FTZ R74, R74, UR43, -R64.reuse ;  /* 0x0000002b4a4a7c23 */ /* 0x100fe20008010840 */
[----:B------:R-:W-:Y:S01]  /*32f0*/  FFMA.FTZ R75, R75, UR43, -R64 ;  /* 0x0000002b4b4b7c23 */ /* 0x000fe20008010840 */
[----:B------:R-:W-:Y:S01]  /*3300*/  F2FP.SATFINITE.E4M3.F32.PACK_AB_MERGE_C R10, R37, R36, RZ ;  /* 0x00000024250a723e */ /* 0x000fe200048070ff */
[----:B------:R-:W1:Y:S01]  /*3310*/  MUFU.EX2 R30, R30 ;  /* 0x0000001e001e7308 */ /* 0x000e620000000800 */
[----:B--2---:R-:W-:Y:S01]  /*3320*/  FADD.FTZ R60, R26, R59 ;  /* 0x0000003b1a3c7221 */ /* 0x004fe20000010000 */
[----:B------:R-:W-:-:S02]  /*3330*/  IMAD.U32 R59, RZ, RZ, UR42 ;  /* 0x0000002aff3b7e24 */ /* 0x000fc4000f8e00ff */
[----:B------:R-:W-:Y:S01]  /*3340*/  FFMA.FTZ R78, R78, UR43, -R64 ;  /* 0x0000002b4e4e7c23 */ /* 0x000fe20008010840 */
[----:B------:R-:W-:Y:S01]  /*3350*/  F2FP.SATFINITE.E4M3.F32.PACK_AB_MERGE_C R142, R33, R32, R10 ;  /* 0x00000020218e723e */ /* 0x000fe2000480700a */
[--C-:B------:R-:W-:Y:S01]  /*3360*/  FFMA.FTZ R79, R79, UR43, -R64.reuse ;  /* 0x0000002b4f4f7c23 */ /* 0x100fe20008010840 */
[----:B------:R-:W-:Y:S02]  /*3370*/  @!P1 VIADD R59, R59, 0x17040 ;  /* 0x000170403b3b9836 */ /* 0x000fe40000000000 */
[----:B------:R-:W-:Y:S01]  /*3380*/  FFMA.FTZ R82, R82, UR43, -R64 ;  /* 0x0000002b52527c23 */ /* 0x000fe20008010840 */
[----:B------:R-:W2:Y:S01]  /*3390*/  MUFU.EX2 R35, R35 ;  /* 0x0000002300237308 */ /* 0x000ea20000000800 */
[----:B---3--:R-:W-:Y:S01]  /*33a0*/  FADD.FTZ R63, R31, R60 ;  /* 0x0000003c1f3f7221 */ /* 0x008fe20000010000 */
[--C-:B------:R-:W-:Y:S01]  /*33b0*/  FFMA.FTZ R83, R83, UR43, -R64.reuse ;  /* 0x0000002b53537c23 */ /* 0x100fe20008010840 */
[----:B------:R-:W-:Y:S01]  /*33c0*/  @!P1 PRMT R60, RZ, 0x654, R59 ;  /* 0x00000654ff3c9816 */ /* 0x000fe2000000003b */
[--C-:B------:R-:W-:Y:S01]  /*33d0*/  FFMA.FTZ R86, R86, UR43, -R64.reuse ;  /* 0x0000002b56567c23 */ /* 0x100fe20008010840 */
[----:B------:R-:W-:Y:S01]  /*33e0*/  F2FP.SATFINITE.E4M3.F32.PACK_AB_MERGE_C R10, R45, R44, RZ ;  /* 0x0000002c2d0a723e */ /* 0x000fe200048070ff */
[----:B------:R-:W-:Y:S01]  /*33f0*/  FFMA.FTZ R64, R87, UR43, -R64 ;  /* 0x0000002b57407c23 */ /* 0x000fe20008010840 */
[----:B------:R3:W-:Y:S01]  /*3400*/  @!P1 SYNCS.ARRIVE.TRANS64.RED.A1T0 RZ, [R60+URZ], RZ ;  /* 0x000000ff3cff99a7 */ /* 0x0007e2000810043f */
[----:B------:R-:W3:Y:S01]  /*3410*/  MUFU.EX2 R34, R34 ;  /* 0x0000002200227308 */ /* 0x000ee20000000800 */
[----:B-1----:R-:W-:Y:S01]  /*3420*/  FADD.FTZ R62, R30, R63 ;  /* 0x0000003f1e3e7221 */ /* 0x002fe20000010000 */
[----:B------:R-:W-:-:S02]  /*3430*/  F2FP.SATFINITE.E4M3.F32.PACK_AB_MERGE_C R136, R41, R40, R10 ;  /* 0x000000282988723e */ /* 0x000fc4000480700a */
[----:B------:R-:W-:-:S04]  /*3440*/  F2FP.SATFINITE.E4M3.F32.PACK_AB_MERGE_C R26, R31, R26, RZ ;  /* 0x0000001a1f1a723e */ /* 0x000fc800048070ff */
[----:B------:R-:W1:Y:S01]  /*3450*/  MUFU.EX2 R39, R39 ;  /* 0x0000002700277308 */ /* 0x000e620000000800 */
[----:B--2---:R-:W-:Y:S01]  /*3460*/  FADD.FTZ R63, R35, R62 ;  /* 0x0000003e233f7221 */ /* 0x004fe20000010000 */
[----:B------:R-:W-:Y:S01]  /*3470*/  FADD.FTZ R62, R16, R65 ;  /* 0x00000041103e7221 */ /* 0x000fe20000010000 */
[----:B------:R-:W-:-:S03]  /*3480*/  F2FP.SATFINITE.E4M3.F32.PACK_AB_MERGE_C R149, R27, R12, R26 ;  /* 0x0000000c1b95723e */ /* 0x000fc6000480701a */
[----:B------:R-:W-:Y:S02]  /*3490*/  FADD.FTZ R62, R17, R62 ;  /* 0x0000003e113e7221 */ /* 0x000fe40000010000 */
[----:B------:R-:W2:Y:S01]  /*34a0*/  MUFU.EX2 R38, R38 ;  /* 0x0000002600267308 */ /* 0x000ea20000000800 */
[----:B---3--:R-:W-:Y:S01]  /*34b0*/  FADD.FTZ R60, R34, R63 ;  /* 0x0000003f223c7221 */ /* 0x008fe20000010000 */
[----:B------:R-:W-:-:S04]  /*34c0*/  FADD.FTZ R65, R19, R62 ;  /* 0x0000003e13417221 */ /* 0x000fc80000010000 */
[----:B------:R-:W-:Y:S02]  /*34d0*/  FADD.FTZ R62, R20, R65 ;  /* 0x00000041143e7221 */ /* 0x000fe40000010000 */
[----:B------:R-:W3:Y:S01]  /*34e0*/  MUFU.EX2 R43, R43 ;  /* 0x0000002b002b7308 */ /* 0x000ee20000000800 */
[----:B-1----:R-:W-:Y:S01]  /*34f0*/  FADD.FTZ R63, R39, R60 ;  /* 0x0000003c273f7221 */ /* 0x002fe20000010000 */
[----:B------:R-:W-:Y:S01]  /*3500*/  FADD.FTZ R65, R21, R62 ;  /* 0x0000003e15417221 */ /* 0x000fe20000010000 */
[----:B------:R-:W-:-:S03]  /*3510*/  F2FP.SATFINITE.E4M3.F32.PACK_AB_MERGE_C R34, R39, R34, RZ ;  /* 0x000000222722723e */ /* 0x000fc600048070ff */
[----:B------:R-:W-:Y:S01]  /*3520*/  FADD.FTZ R62, R22, R65 ;  /* 0x00000041163e7221 */ /* 0x000fe20000010000 */
[----:B------:R-:W-:Y:S01]  /*3530*/  F2FP.SATFINITE.E4M3.F32.PACK_AB_MERGE_C R151, R35, R30, R34 ;  /* 0x0000001e2397723e */ /* 0x000fe20004807022 */
[----:B------:R-:W1:Y:S01]  /*3540*/  MUFU.EX2 R42, R42 ;  /* 0x0000002a002a7308 */ /* 0x000e620000000800 */
[----:B--2---:R-:W-:-:S07]  /*3550*/  FADD.FTZ R60, R38, R63 ;  /* 0x0000003f263c7221 */ /* 0x004fce0000010000 */
[----:B------:R-:W2:Y:S01]  /*3560*/  MUFU.EX2 R47, R47 ;  /* 0x0000002f002f7308 */ /* 0x000ea20000000800 */
[----:B---3--:R-:W-:-:S07]  /*3570*/  FADD.FTZ R63, R43, R60 ;  /* 0x0000003c2b3f7221 */ /* 0x008fce0000010000 */
[----:B------:R-:W3:Y:S01]  /*3580*/  MUFU.EX2 R46, R46 ;  /* 0x0000002e002e7308 */ /* 0x000ee20000000800 */
[----:B-1----:R-:W-:-:S07]  /*3590*/  FADD.FTZ R60, R42, R63 ;  /* 0x0000003f2a3c7221 */ /* 0x002fce0000010000 */
[----:B------:R-:W1:Y:S01]  /*35a0*/  MUFU.EX2 R51, R51 ;  /* 0x0000003300337308 */ /* 0x000e620000000800 */
[C---:B--2---:R-:W-:Y:S01]  /*35b0*/  FADD.FTZ R63, R47.reuse, R60 ;  /* 0x0000003c2f3f7221 */ /* 0x044fe20000010000 */
[----:B------:R-:W-:-:S04]  /*35c0*/  F2FP.SATFINITE.E4M3.F32.PACK_AB_MERGE_C R42, R47, R42, RZ ;  /* 0x0000002a2f2a723e */ /* 0x000fc800048070ff */
[----:B------:R-:W-:Y:S02]  /*35d0*/  F2FP.SATFINITE.E4M3.F32.PACK_AB_MERGE_C R145, R43, R38, R42 ;  /* 0x000000262b91723e */ /* 0x000fe4000480702a */
[----:B------:R-:W2:Y:S01]  /*35e0*/  MUFU.EX2 R56, R56 ;  /* 0x0000003800387308 */ /* 0x000ea20000000800 */
[----:B---3--:R-:W-:Y:S01]  /*35f0*/  FADD.FTZ R60, R46, R63 ;  /* 0x0000003f2e3c7221 */ /* 0x008fe20000010000 */
[----:B------:R-:W-:-:S04]  /*3600*/  FADD.FTZ R63, R23, R62 ;  /* 0x0000003e173f7221 */ /* 0x000fc80000010000 */
[----:B------:R-:W-:Y:S02]  /*3610*/  FADD.FTZ R63, R24, R63 ;  /* 0x0000003f183f7221 */ /* 0x000fe40000010000 */
[----:B------:R-:W3:Y:S01]  /*3620*/  MUFU.EX2 R57, R57 ;  /* 0x0000003900397308 */ /* 0x000ee20000000800 */
[----:B-1----:R-:W-:Y:S01]  /*3630*/  FADD.FTZ R11, R51, R60 ;  /* 0x0000003c330b7221 */ /* 0x002fe20000010000 */
[----:B------:R-:W-:-:S04]  /*3640*/  FADD.FTZ R14, R18, R63 ;  /* 0x0000003f120e7221 */ /* 0x000fc80000010000 */
[----:B------:R-:W-:Y:S02]  /*3650*/  FADD.FTZ R3, R25, R14 ;  /* 0x0000000e19037221 */ /* 0x000fe40000010000 */
[----:B------:R-:W1:Y:S01]  /*3660*/  MUFU.EX2 R50, R50 ;  /* 0x0000003200327308 */ /* 0x000e620000000800 */
[----:B--2---:R-:W-:-:S07]  /*3670*/  FADD.FTZ R8, R56, R11 ;  /* 0x0000000b38087221 */ /* 0x004fce0000010000 */
[----:B------:R-:W2:Y:S01]  /*3680*/  MUFU.EX2 R55, R55 ;  /* 0x0000003700377308 */ /* 0x000ea20000000800 */
[C---:B---3--:R-:W-:Y:S01]  /*3690*/  FADD.FTZ R11, R57.reuse, R8 ;  /* 0x00000008390b7221 */ /* 0x048fe20000010000 */
[----:B------:R-:W-:Y:S01]  /*36a0*/  FADD.FTZ R8, R28, R3 ;  /* 0x000000031c087221 */ /* 0x000fe20000010000 */
[----:B------:R-:W-:-:S03]  /*36b0*/  F2FP.SATFINITE.E4M3.F32.PACK_AB_MERGE_C R56, R57, R56, RZ ;  /* 0x000000383938723e */ /* 0x000fc600048070ff */
[----:B------:R-:W-:Y:S01]  /*36c0*/  FADD.FTZ R29, R29, R8 ;  /* 0x000000081d1d7221 */ /* 0x000fe20000010000 */
[----:B------:R-:W-:Y:S01]  /*36d0*/  F2FP.SATFINITE.E4M3.F32.PACK_AB_MERGE_C R147, R51, R46, R56 ;  /* 0x0000002e3393723e */ /* 0x000fe20004807038 */
[----:B------:R-:W3:Y:S01]  /*36e0*/  MUFU.EX2 R58, R58 ;  /* 0x0000003a003a7308 */ /* 0x000ee20000000800 */
[----:B-1----:R-:W-:Y:S01]  /*36f0*/  FADD.FTZ R2, R50, R11 ;  /* 0x0000000b32027221 */ /* 0x002fe20000010000 */
[----:B------:R-:W-:-:S04]  /*3700*/  FADD.FTZ R8, R32, R29 ;  /* 0x0000001d20087221 */ /* 0x000fc80000010000 */
[----:B------:R-:W-:Y:S02]  /*3710*/  FADD.FTZ R33, R33, R8 ;  /* 0x0000000821217221 */ /* 0x000fe40000010000 */
[----:B------:R-:W1:Y:S01]  /*3720*/  MUFU.EX2 R61, R61 ;  /* 0x0000003d003d7308 */ /* 0x000e620000000800 */
[----:B--2---:R-:W-:Y:S01]  /*3730*/  FADD.FTZ R3, R55, R2 ;  /* 0x0000000237037221 */ /* 0x004fe20000010000 */
[----:B------:R-:W-:-:S04]  /*3740*/  FADD.FTZ R36, R36, R33 ;  /* 0x0000002124247221 */ /* 0x000fc80000010000 */
[----:B------:R-:W-:Y:S02]  /*3750*/  FADD.FTZ R37, R37, R36 ;  /* 0x0000002425257221 */ /* 0x000fe40000010000 */
[----:B------:R-:W2:Y:S01]  /*3760*/  MUFU.EX2 R54, R54 ;  /* 0x0000003600367308 */ /* 0x000ea20000000800 */
[----:B---3--:R-:W-:Y:S01]  /*3770*/  FADD.FTZ R2, R58, R3 ;  /* 0x000000033a027221 */ /* 0x008fe20000010000 */
[----:B------:R-:W-:-:S04]  /*3780*/  FADD.FTZ R8, R40, R37 ;  /* 0x0000002528087221 */ /* 0x000fc80000010000 */
[----:B------:R-:W-:Y:S02]  /*3790*/  FADD.FTZ R41, R41, R8 ;  /* 0x0000000829297221 */ /* 0x000fe40000010000 */
[----:B------:R-:W3:Y:S01]  /*37a0*/  MUFU.EX2 R59, R67 ;  /* 0x00000043003b7308 */ /* 0x000ee20000000800 */
[C---:B-1----:R-:W-:Y:S01]  /*37b0*/  FADD.FTZ R3, R61.reuse, R2 ;  /* 0x000000023d037221 */ /* 0x042fe20000010000 */
        /* <DEDUP_REMOVED lines=15> */
[----:B---3--:R-:W-:-:S07]  /*38b0*/  FADD.FTZ R2, R74, R3 ;  /* 0x000000034a027221 */ /* 0x008fce0000010000 */
[----:B------:R-:W3:Y:S01]  /*38c0*/  MUFU.EX2 R79, R79 ;  /* 0x0000004f004f7308 */ /* 0x000ee20000000800 */
[----:B-1----:R-:W-:-:S07]  /*38d0*/  FADD.FTZ R3, R75, R2 ;  /* 0x000000024b037221 */ /* 0x002fce0000010000 */
[----:B------:R-:W-:Y:S01]  /*38e0*/  MUFU.EX2 R48, R48 ;  /* 0x0000003000307308 */ /* 0x000fe20000000800 */
[----:B--2---:R-:W-:Y:S01]  /*38f0*/  FADD.FTZ R2, R78, R3 ;  /* 0x000000034e027221 */ /* 0x004fe20000010000 */
[----:B------:R-:W-:-:S06]  /*3900*/  F2FP.SATFINITE.E4M3.F32.PACK_AB_MERGE_C R3, R53, R52, RZ ;  /* 0x000000343503723e */ /* 0x000fcc00048070ff */
[----:B------:R-:W1:Y:S01]  /*3910*/  MUFU.EX2 R49, R49 ;  /* 0x0000003100317308 */ /* 0x000e620000000800 */
[C---:B---3--:R-:W-:Y:S01]  /*3920*/  F2FP.SATFINITE.E4M3.F32.PACK_AB_MERGE_C R78, R79.reuse, R78, RZ ;  /* 0x0000004e4f4e723e */ /* 0x048fe200048070ff */
[----:B------:R-:W-:-:S03]  /*3930*/  FADD.FTZ R79, R79, R2 ;  /* 0x000000024f4f7221 */ /* 0x000fc60000010000 */
[----:B------:R-:W-:-:S03]  /*3940*/  F2FP.SATFINITE.E4M3.F32.PACK_AB_MERGE_C R137, R75, R74, R78 ;  /* 0x0000004a4b89723e */ /* 0x000fc6000480704e */
[----:B------:R-:W2:Y:S08]  /*3950*/  MUFU.EX2 R82, R82 ;  /* 0x0000005200527308 */ /* 0x000eb00000000800 */
[----:B------:R-:W3:Y:S01]  /*3960*/  MUFU.EX2 R83, R83 ;  /* 0x0000005300537308 */ /* 0x000ee20000000800 */
[----:B-1----:R-:W-:Y:S01]  /*3970*/  F2FP.SATFINITE.E4M3.F32.PACK_AB_MERGE_C R138, R49, R48, R3 ;  /* 0x00000030318a723e */ /* 0x002fe20004807003 */
[----:B------:R-:W-:-:S04]  /*3980*/  FADD.FTZ R48, R48, R45 ;  /* 0x0000002d30307221 */ /* 0x000fc80000010000 */
[----:B------:R-:W-:Y:S02]  /*3990*/  FADD.FTZ R49, R49, R48 ;  /* 0x0000003031317221 */ /* 0x000fe40000010000 */
[----:B------:R-:W1:Y:S01]  /*39a0*/  MUFU.EX2 R86, R86 ;  /* 0x0000005600567308 */ /* 0x000e620000000800 */
[----:B--2---:R-:W-:Y:S01]  /*39b0*/  FADD.FTZ R2, R82, R79 ;  /* 0x0000004f52027221 */ /* 0x004fe20000010000 */
[----:B------:R-:W-:-:S06]  /*39c0*/  FADD.FTZ R52, R52, R49 ;  /* 0x0000003134347221 */ /* 0x000fcc0000010000 */
[----:B------:R-:W2:Y:S01]  /*39d0*/  MUFU.EX2 R11, R64 ;  /* 0x00000040000b7308 */ /* 0x000ea20000000800 */
[----:B---3--:R-:W-:-:S04]  /*39e0*/  FADD.FTZ R3, R83, R2 ;  /* 0x0000000253037221 */ /* 0x008fc80000010000 */
[----:B-1----:R-:W-:Y:S01]  /*39f0*/  FADD.FTZ R2, R86, R3 ;  /* 0x0000000356027221 */ /* 0x002fe20000010000 */
[----:B------:R-:W-:Y:S01]  /*3a00*/  FADD.FTZ R3, R53, R52 ;  /* 0x0000003435037221 */ /* 0x000fe20000010000 */
[C---:B--2---:R-:W-:Y:S02]  /*3a10*/  F2FP.SATFINITE.E4M3.F32.PACK_AB_MERGE_C R8, R11.reuse, R86, RZ ;  /* 0x000000560b08723e */ /* 0x044fe400048070ff */
[----:B------:R-:W-:Y:S02]  /*3a20*/  FADD.FTZ R2, R11, R2 ;  /* 0x000000020b027221 */ /* 0x000fe40000010000 */
[----:B------:R-:W-:Y:S01]  /*3a30*/  F2FP.SATFINITE.E4M3.F32.PACK_AB_MERGE_C R139, R83, R82, R8 ;  /* 0x00000052538b723e */ /* 0x000fe20004807008 */
[----:B0-----:R-:W-:Y:S06]  /*3a40*/  @!P3 BRA `(.L_x_1583) ;  /* 0x0000002400b0b947 */ /* 0x001fec0003800000 */
        /* <DEDUP_REMOVED lines=29> */
[----:B------:R-:W-:-:S05]  /*3c20*/  ULDC UR24, c[0x0][0x2f0] ;  /* 0x0000bc0000187ab9 */ /* 0x000fca0000000800 */
.L_x_1593:
[----:B------:R-:W-:-:S04]  /*3c30*/  UISETP.NE.AND UP1, UPT, UR7, 0x1, UPT ;  /* 0x000000010700788c */ /* 0x000fc8000bf25270 */
[----:B------:R-:W-:-:S04]  /*3c40*/  USEL UR5, URZ, 0x1, UP1 ;  /* 0x000000013f057887 */ /* 0x000fc80008800000 */
[----:B------:R-:W-:Y:S01]  /*3c50*/  ULOP3.LUT UR5, UR6, UR5, URZ, 0x3c, !UPT ;  /* 0x0000000506057292 */ /* 0x000fe2000f8e3c3f */
[----:B------:R-:W-:Y:S11]  /*3c60*/  @!P0 BRA `(.L_x_1584) ;  /* 0x0000000000048947 */ /* 0x000ff60003800000 */
[----:B------:R-:W-:Y:S01]  /*3c70*/  BPT.TRAP 0x1 ;  /* 0x000000040000795c */ /* 0x000fe20000300000 */
.L_x_1584:
        /* <DEDUP_REMOVED lines=9> */
.L_x_1585:
[----:B-1----:R-:W-:Y:S05]  /*3d10*/  @P3 BRA `(.L_x_1586) ;  /* 0x0000000000083947 */ /* 0x002fea0003800000 */
[----:B------:R-:W1:Y:S02]  /*3d20*/  SYNCS.PHASECHK.TRANS64.TRYWAIT P3, [UR25+0x17030], R0 ;  /* 0x01703000ff0075a7 */ /* 0x000e640008060159 */
[----:B-1----:R-:W-:Y:S05]  /*3d30*/  @!P3 BRA `(.L_x_1587) ;  /* 0x0000009c00d0b947 */ /* 0x002fea0003800000 */
.L_x_1586:
        /* <DEDUP_REMOVED lines=19> */
.L_x_1588:
[----:B------:R-:W-:Y:S01]  /*3e70*/  ULEA UR11, UR7, UR42, 0x3 ;  /* 0x0000002a070b7291 */ /* 0x000fe2000f8e183f */
[----:B01----:R-:W-:-:S05]  /*3e80*/  IMAD.U32 R0, RZ, RZ, UR6 ;  /* 0x00000006ff007e24 */ /* 0x003fca000f8e00ff */
[----:B------:R-:W-:-:S04]  /*3e90*/  SHF.L.U32 R0, R0, 0x1f, RZ ;  /* 0x0000001f00007819 */ /* 0x000fc800000006ff */
[----:B------:R0:W1:Y:S01]  /*3ea0*/  SYNCS.PHASECHK.TRANS64.TRYWAIT P3, [UR11+0x17050], R0 ;  /* 0x01705000ff0075a7 */ /* 0x000062000806014b */
[----:B------:R-:W-:Y:S05]  /*3eb0*/  @!P0 BRA `(.L_x_1589) ;  /* 0x0000000000048947 */ /* 0x000fea0003800000 */
[----:B------:R-:W-:Y:S01]  /*3ec0*/  BPT.TRAP 0x1 ;  /* 0x000000040000795c */ /* 0x000fe20000300000 */
.L_x_1589:
[----:B-1----:R-:W-:Y:S05]  /*3ed0*/  @P3 BRA `(.L_x_1590) ;  /* 0x0000000000083947 */ /* 0x002fea0003800000 */
[----:B------:R-:W1:Y:S02]  /*3ee0*/  SYNCS.PHASECHK.TRANS64.TRYWAIT P3, [UR11+0x17050], R0 ;  /* 0x01705000ff0075a7 */ /* 0x000e64000806014b */
[----:B-1----:R-:W-:Y:S05]  /*3ef0*/  @!P3 BRA `(.L_x_1591) ;  /* 0x0000009c0078b947 */ /* 0x002fea0003800000 */
.L_x_1590:
[----:B------:R-:W-:Y:S01]  /*3f00*/  @UP0 ULDC UR6, c[0x0][0x44c] ;  /* 0x0001130000060ab9 */ /* 0x000fe20000000800 */
[----:B------:R-:W-:Y:S01]  /*3f10*/  IMAD.MOV.U32 R11, RZ, RZ, R6 ;  /* 0x000000ffff0b7224 */ /* 0x000fe200078e0006 */
[----:B------:R-:W-:Y:S01]  /*3f20*/  WARPGROUP.ARRIVE ;  /* 0x00000000000079c5 */ /* 0x000fe20000000000 */
[----:B01----:R-:W-:Y:S01]  /*3f30*/  @P2 IMAD.HI.U32 R0, R6, UR6, RZ ;  /* 0x0000000606002c27 */ /* 0x003fe2000f8e00ff */
[----:B------:R-:W-:-:S03]  /*3f40*/  @UP0 ULDC UR6, c[0x0][0x450] ;  /* 0x0001140000060ab9 */ /* 0x000fc60000000800 */
[----:B------:R-:W-:Y:S01]  /*3f50*/  IMAD.MOV.U32 R14, RZ, RZ, -0x2 ;  /* 0xfffffffeff0e7424 */ /* 0x000fe200078e00ff */
[----:B------:R-:W-:Y:S01]  /*3f60*/  @P2 SHF.R.U32.HI R11, RZ, UR6, R0 ;  /* 0x00000006ff0b2c19 */ /* 0x000fe20008011600 */
[----:B------:R-:W-:Y:S01]  /*3f70*/  UMOV UR6, 0xffffff80 ;  /* 0xffffff8000067882 */ /* 0x000fe20000000000 */
[----:B------:R-:W-:Y:S01]  /*3f80*/  IMAD.U32 R12, RZ, RZ, UR24 ;  /* 0x00000018ff0c7e24 */ /* 0x000fe2000f8e00ff */
[----:B------:R-:W-:Y:S01]  /*3f90*/  UIMAD UR6, UR47, UR6, 0x1 ;  /* 0x000000012f0674a4 */ /* 0x000fe2000f8e0206 */
[----:B------:R-:W-:Y:S01]  /*3fa0*/  IMAD.U32 R17, RZ, RZ, UR43 ;  /* 0x0000002bff117e24 */ /* 0x000fe2000f8e00ff */
[----:B------:R-:W0:Y:S04]  /*3fb0*/  SHFL.IDX PT, R0, R11, RZ, 0x1c1f ;  /* 0x001c1fff0b007589 */ /* 0x000e2800000e0000 */
[----:B------:R-:W-:Y:S01]  /*3fc0*/  IMAD R9, R7, R14, UR6 ;  /* 0x0000000607097e24 */ /* 0x000fe2000f8e020e */
[----:B------:R-:W1:Y:S01]  /*3fd0*/  SHFL.IDX PT, R16, R11, 0x1, 0x1c1f ;  /* 0x003c1f000b107f89 */ /* 0x000e6200000e0000 */
[----:B------:R-:W-:-:S02]  /*3fe0*/  UIADD3 UR6, UR42, 0x400, URZ ;  /* 0x000004002a067890 */ /* 0x000fc4000fffe03f */
[----:B------:R-:W-:Y:S02]  /*3ff0*/  IMAD R9, R12, UR37, R9 ;  /* 0x000000250c097c24 */ /* 0x000fe4000f8e0209 */
[----:B------:R-:W-:-:S04]  /*4000*/  USHF.R.U32.HI UR6, URZ, 0x4, UR6 ;  /* 0x000000043f067899 */ /* 0x000fc80008011606 */
[----:B------:R-:W-:-:S04]  /*4010*/  ULOP3.LUT UR6, UR6, 0x3fff, URZ, 0xc0, !UPT ;  /* 0x00003fff06067892 */ /* 0x000fc8000f8ec03f */
[----:B------:R-:W-:-:S04]  /*4020*/  ULOP3.LUT UR6, UR6, 0x10000, URZ, 0xfc, !UPT ;  /* 0x0001000006067892 */ /* 0x000fc8000f8efc3f */
[----:B------:R-:W-:Y:S01]  /*4030*/  UIMAD UR10, UR7, 0x300, UR6 ;  /* 0x00000300070a78a4 */ /* 0x000fe2000f8e0206 */
[----:B0-----:R-:W-:Y:S02]  /*4040*/  IADD3 R0, R0, -UR23, R9 ;  /* 0x8000001700007c10 */ /* 0x001fe4000fffe009 */
[----:B------:R-:W-:Y:S02]  /*4050*/  UMOV UR7, 0x40000040 ;  /* 0x4000004000077882 */ /* 0x000fe40000000000 */
[C---:B------:R-:W-:Y:S02]  /*4060*/  ISETP.GT.AND P3, PT, R0.reuse, RZ, PT ;  /* 0x000000ff0000720c */ /* 0x040fe40003f64270 */
[----:B------:R-:W-:Y:S01]  /*4070*/  UMOV UR6, UR10 ;  /* 0x0000000a00067c82 */ /* 0x000fe20008000000 */
[----:B------:R-:W-:Y:S01]  /*4080*/  ISETP.GT.AND P4, PT, R0, 0x1, PT ;  /* 0x000000010000780c */ /* 0x000fe20003f84270 */
[----:B------:R-:W-:Y:S01]  /*4090*/  QGMMA.64x96x32.F32.E4M3.E4M3 R88, R148, gdesc[UR4], R88, gsb0 ;  /* 0x0160000494587df3 */ /* 0x000fe20008000858 */
[----:B------:R-:W-:Y:S01]  /*40a0*/  FSEL R13, R24, -INF , P3 ;  /* 0xff800000180d7808 */ /* 0x000fe20001800000 */
[----:B------:R-:W-:Y:S01]  /*40b0*/  UIADD3 UR6, UR10, 0x2, URZ ;  /* 0x000000020a067890 */ /* 0x000fe2000fffe03f */
[----:B------:R-:W-:Y:S01]  /*40c0*/  ISETP.GT.AND P3, PT, R0, 0x8, PT ;  /* 0x000000080000780c */ /* 0x000fe20003f64270 */
[----:B------:R-:W-:Y:S01]  /*40d0*/  UMOV UR7, 0x40000040 ;  /* 0x4000004000077882 */ /* 0x000fe20000000000 */
        /* <DEDUP_REMOVED lines=52> */
[----:B------:R-:W-:Y:S01]  /*4420*/  FMNMX.FTZ R15, R57, R12, !PT ;  /* 0x0000000c390f7209 */ /* 0x000fe20007810000 */
[----:B------:R-:W-:Y:S02]  /*4430*/  WARPGROUP.DEPBAR.LE gsb0, 0x0 ;  /* 0x00008000000079c5 */ /* 0x000fe40000010000 */
[----:B------:R-:W-:Y:S01]  /*4440*/  ISETP.GT.AND P3, PT, R0, 0x50, PT ;  /* 0x000000500000780c */ /* 0x000fe20003f64270 */
[----:B------:R-:W-:Y:S01]  /*4450*/  WARPGROUP.ARRIVE ;  /* 0x00000000000079c5 */ /* 0x000fe20000000000 */
[----:B------:R-:W-:-:S02]  /*4460*/  FSEL R61, R61, -INF , P4 ;  /* 0xff8000003d3d7808 */ /* 0x000fc40002000000 */
[----:B------:R-:W-:Y:S02]  /*4470*/  FMNMX.FTZ R12, R60, R15, !PT ;  /* 0x0000000f3c0c7209 */ /* 0x000fe40007810000 */
[----:B------:R-:W-:Y:S01]  /*4480*/  ISETP.GT.AND P4, PT, R0, 0x51, PT ;  /* 0x000000510000780c */ /* 0x000fe20003f84270 */
[----:B------:R-:W-:Y:S01]  /*4490*/  QGMMA.64x96x32.F32.E4M3.E4M3 R88, R144, gdesc[UR4], R88, gsb0 ;  /* 0x0160000490587df3 */ /* 0x000fe20008000858 */
[----:B------:R-:W-:Y:S01]  /*44a0*/  FSEL R64, R64, -INF , P3 ;  /* 0xff80000040407808 */ /* 0x000fe20001800000 */
[----:B------:R-:W-:Y:S01]  /*44b0*/  UIADD3 UR6, UR10, 0x4, URZ ;  /* 0x000000040a067890 */ /* 0x000fe2000fffe03f */
[----:B------:R-:W-:Y:S01]  /*44c0*/  FMNMX.FTZ R15, R61, R12, !PT ;  /* 0x0000000c3d0f7209 */ /* 0x000fe20007810000 */
[----:B------:R-:W-:Y:S01]  /*44d0*/  UMOV UR7, 0x40000040 ;  /* 0x4000004000077882 */ /* 0x000fe20000000000 */
        /* <DEDUP_REMOVED lines=30> */
[----:B------:R-:W-:Y:S02]  /*46c0*/  FSEL R85, R85, -INF , P4 ;  /* 0xff80000055557808 */ /* 0x000fe40002000000 */
[----:B------:R-:W-:-:S02]  /*46d0*/  FMNMX.FTZ R0, R84, R15, !PT ;  /* 0x0000000f54007209 */ /* 0x000fc40007810000 */
[----:B-1----:R-:W-:Y:S02]  /*46e0*/  IADD3 R9, R16, -UR23, R9 ;  /* 0x8000001710097c10 */ /* 0x002fe4000fffe009 */
[----:B------:R-:W-:Y:S02]  /*46f0*/  FMNMX.FTZ R14, R85, R0, !PT ;  /* 0x00000000550e7209 */ /* 0x000fe40007810000 */
[C---:B------:R-:W-:Y:S02]  /*4700*/  ISETP.GT.AND P4, PT, R9.reuse, RZ, PT ;  /* 0x000000ff0900720c */ /* 0x040fe40003f84270 */
[----:B------:R-:W-:Y:S01]  /*4710*/  ISETP.GT.AND P5, PT, R9, 0x1, PT ;  /* 0x000000010900780c */ /* 0x000fe20003fa4270 */
[----:B------:R-:W0:Y:S03]  /*4720*/  SHFL.BFLY PT, R15, R14, 0x2, 0x1f ;  /* 0x0c401f000e0f7f89 */ /* 0x000e2600000e0000 */
[----:B------:R-:W-:-:S02]  /*4730*/  FSEL R27, R27, -INF , P5 ;  /* 0xff8000001b1b7808 */ /* 0x000fc40002800000 */
[----:B------:R-:W-:-:S04]  /*4740*/  ISETP.GT.AND P5, PT, R9, 0x9, PT ;  /* 0x000000090900780c */ /* 0x000fc80003fa4270 */
[----:B------:R-:W-:Y:S02]  /*4750*/  FSEL R31, R31, -INF , P5 ;  /* 0xff8000001f1f7808 */ /* 0x000fe40002800000 */
[----:B------:R-:W-:-:S04]  /*4760*/  ISETP.GT.AND P5, PT, R9, 0x11, PT ;  /* 0x000000110900780c */ /* 0x000fc80003fa4270 */
[----:B------:R-:W-:Y:S02]  /*4770*/  FSEL R35, R35, -INF , P5 ;  /* 0xff80000023237808 */ /* 0x000fe40002800000 */
[----:B------:R-:W-:-:S04]  /*4780*/  ISETP.GT.AND P5, PT, R9, 0x19, PT ;  /* 0x000000190900780c */ /* 0x000fc80003fa4270 */
[----:B------:R-:W-:Y:S02]  /*4790*/  FSEL R39, R39, -INF , P5 ;  /* 0xff80000027277808 */ /* 0x000fe40002800000 */
[----:B------:R-:W-:Y:S02]  /*47a0*/  ISETP.GT.AND P5, PT, R9, 0x21, PT ;  /* 0x000000210900780c */ /* 0x000fe40003fa4270 */
[----:B0-----:R-:W-:Y:S02]  /*47b0*/  FMNMX.FTZ R15, R14, R15, !PT ;  /* 0x0000000f0e0f7209 */ /* 0x001fe40007810000 */
[----:B------:R-:W-:Y:S02]  /*47c0*/  FSEL R43, R43, -INF , P5 ;  /* 0xff8000002b2b7808 */ /* 0x000fe40002800000 */
[----:B------:R-:W-:Y:S01]  /*47d0*/  ISETP.GT.AND P5, PT, R9, 0x29, PT ;  /* 0x000000290900780c */ /* 0x000fe20003fa4270 */
[----:B------:R-:W0:Y:S03]  /*47e0*/  SHFL.BFLY PT, R0, R15, 0x1, 0x1f ;  /* 0x0c201f000f007f89 */ /* 0x000e2600000e0000 */
[----:B------:R-:W-:Y:S01]  /*47f0*/  FSEL R47, R47, -INF , P5 ;  /* 0xff8000002f2f7808 */ /* 0x000fe20002800000 */
[----:B------:R-:W-:-:S02]  /*4800*/  WARPGROUP.DEPBAR.LE gsb0, 0x0 ;  /* 0x00008000000079c5 */ /* 0x000fc40000010000 */
[----:B------:R-:W-:Y:S01]  /*4810*/  ISETP.GT.AND P5, PT, R9, 0x31, PT ;  /* 0x000000310900780c */ /* 0x000fe20003fa4270 */
[----:B------:R-:W-:-:S03]  /*4820*/  WARPGROUP.ARRIVE ;  /* 0x00000000000079c5 */ /* 0x000fc60000000000 */
[----:B------:R-:W-:Y:S02]  /*4830*/  FSEL R51, R51, -INF , P5 ;  /* 0xff80000033337808 */ /* 0x000fe40002800000 */
[----:B------:R-:W-:Y:S01]  /*4840*/  ISETP.GT.AND P5, PT, R9, 0x39, PT ;  /* 0x000000390900780c */ /* 0x000fe20003fa4270 */
[----:B------:R-:W-:Y:S01]  /*4850*/  QGMMA.64x96x32.F32.E4M3.E4M3 R88, R140, gdesc[UR4], R88, gsb0 ;  /* 0x016000048c587df3 */ /* 0x000fe20008000858 */
[----:B------:R-:W-:Y:S02]  /*4860*/  UIADD3 UR6, UR10, 0x6, URZ ;  /* 0x000000060a067890 */ /* 0x000fe4000fffe03f */
[----:B------:R-:W-:Y:S01]  /*4870*/  FSEL R55, R55, -INF , P5 ;  /* 0xff80000037377808 */ /* 0x000fe20002800000 */
[----:B------:R-:W-:Y:S01]  /*4880*/  UMOV UR7, 0x40000040 ;  /* 0x4000004000077882 */ /* 0x000fe20000000000 */
[----:B------:R-:W-:-:S04]  /*4890*/  ISETP.GT.AND P5, PT, R9, 0x41, PT ;  /* 0x000000410900780c */ /* 0x000fc80003fa4270 */
[----:B------:R-:W-:Y:S02]  /*48a0*/  FSEL R59, R59, -INF , P5 ;  /* 0xff8000003b3b7808 */ /* 0x000fe40002800000 */
[----:B0-----:R-:W-:Y:S02]  /*48b0*/  FMNMX.FTZ R0, R15, R0, !PT ;  /* 0x000000000f007209 */ /* 0x001fe40007810000 */
[----:B------:R-:W-:Y:S02]  /*48c0*/  ISETP.GT.AND P5, PT, R9, 0x49, PT ;  /* 0x000000490900780c */ /* 0x000fe40003fa4270 */
[C---:B------:R-:W-:Y:S01]  /*48d0*/  FSETP.NEU.FTZ.AND P3, PT, R0.reuse, -INF , PT ;  /* 0xff8000000000780b */ /* 0x040fe20003f7d000 */
[----:B------:R-:W-:-:S01]  /*48e0*/  FFMA.FTZ R12, R0, R17, -8 ;  /* 0xc1000000000c7423 */ /* 0x000fc20000010011 */
[----:B------:R-:W-:Y:S02]  /*48f0*/  FSEL R63, R63, -INF , P5 ;  /* 0xff8000003f3f7808 */ /* 0x000fe40002800000 */
[----:B------:R-:W-:-:S02]  /*4900*/  ISETP.GT.AND P5, PT, R9, 0x51, PT ;  /* 0x000000510900780c */ /* 0x000fc40003fa4270 */
[----:B------:R-:W-:Y:S02]  /*4910*/  FSEL R12, R12, RZ, P3 ;  /* 0x000000ff0c0c7208 */ /* 0x000fe40001800000 */
[----:B------:R-:W-:Y:S02]  /*4920*/  FSEL R67, R67, -INF , P5 ;  /* 0xff80000043437808 */ /* 0x000fe40002800000 */
[----:B------:R-:W-:Y:S01]  /*4930*/  ISETP.GT.AND P5, PT, R9, 0x59, PT ;  /* 0x000000590900780c */ /* 0x000fe20003fa4270 */
[----:B------:R-:W-:-:S01]  /*4940*/  FFMA.FTZ R14, R13, UR43, -R12 ;  /* 0x0000002b0d0e7c23 */ /* 0x000fc2000801080c */
[----:B------:R-:W-:Y:S01]  /*4950*/  FSEL R13, R26, -INF , P4 ;  /* 0xff8000001a0d7808 */ /* 0x000fe20002000000 */
[----:B------:R-:W-:-:S01]  /*4960*/  FFMA.FTZ R11, R25, UR43, -R12 ;  /* 0x0000002b190b7c23 */ /* 0x000fc2000801080c */
[----:B------:R-:W-:Y:S01]  /*4970*/  ISETP.GT.AND P4, PT, R9, 0x8, PT ;  /* 0x000000080900780c */ /* 0x000fe20003f84270 */
[----:B------:R-:W-:-:S01]  /*4980*/  FFMA.FTZ R29, R29, UR43, -R12 ;  /* 0x0000002b1d1d7c23 */ /* 0x000fc2000801080c */
[----:B------:R-:W-:Y:S01]  /*4990*/  FMNMX.FTZ R16, R13, R8, !PT ;  /* 0x000000080d107209 */ /* 0x000fe20007810000 */
[----:B------:R-:W-:-:S01]  /*49a0*/  FFMA.FTZ R15, R28, UR43, -R12 ;  /* 0x0000002b1c0f7c23 */ /* 0x000fc2000801080c */
[----:B------:R-:W-:Y:S01]  /*49b0*/  FSEL R30, R30, -INF , P4 ;  /* 0xff8000001e1e7808 */ /* 0x000fe20002000000 */
[----:B------:R-:W-:-:S01]  /*49c0*/  FFMA.FTZ R33, R33, UR43, -R12 ;  /* 0x0000002b21217c23 */ /* 0x000fc2000801080c */
[----:B------:R-:W-:Y:S01]  /*49d0*/  FMNMX.FTZ R17, R27, R16, !PT ;  /* 0x000000101b117209 */ /* 0x000fe20007810000 */
[----:B------:R-:W-:-:S01]  /*49e0*/  FFMA.FTZ R60, R60, UR43, -R12 ;  /* 0x0000002b3c3c7c23 */ /* 0x000fc2000801080c */
[----:B------:R-:W-:Y:S01]  /*49f0*/  ISETP.GT.AND P4, PT, R9, 0x10, PT ;  /* 0x000000100900780c */ /* 0x000fe20003f84270 */
[----:B------:R-:W-:Y:S01]  /*4a00*/  MUFU.EX2 R16, R29 ;  /* 0x0000001d00107308 */ /* 0x000fe20000000800 */
[----:B------:R-:W-:Y:S01]  /*4a10*/  FMNMX.FTZ R18, R30, R17, !PT ;  /* 0x000000111e127209 */ /* 0x000fe20007810000 */
        /* <DEDUP_REMOVED lines=12> */
[--C-:B------:R-:W-:Y:S01]  /*4ae0*/  FFMA.FTZ R56, R56, UR43, -R12.reuse ;  /* 0x0000002b38387c23 */ /* 0x100fe2000801080c */
[----:B------:R-:W-:Y:S01]  /*4af0*/  ISETP.GT.AND P4, PT, R9, 0x20, PT ;  /* 0x000000200900780c */ /* 0x000fe20003f84270 */
[----:B------:R-:W-:Y:S01]  /*4b00*/  MUFU.EX2 R18, R33 ;  /* 0x0000002100127308 */ /* 0x000fe20000000800 */
[----:B------:R-:W-:Y:S01]  /*4b10*/  FMNMX.FTZ R20, R38, R19, !PT ;  /* 0x0000001326147209 */ /* 0x000fe20007810000 */
[--C-:B------:R-:W-:Y:S01]  /*4b20*/  FFMA.FTZ R19, R36, UR43, -R12.reuse ;  /* 0x0000002b24137c23 */ /* 0x100fe2000801080c */
[----:B------:R-:W-:Y:S01]  /*4b30*/  FSEL R42, R42, -INF , P4 ;  /* 0xff8000002a2a7808 */ /* 0x000fe20002000000 */
[----:B------:R-:W-:Y:S01]  /*4b40*/  FFMA.FTZ R81, R81, UR43, -R12 ;  /* 0x0000002b51517c23 */ /* 0x000fe2000801080c */
[----:B------:R-:W-:-:S02]  /*4b50*/  FMNMX.FTZ R21, R39, R20, !PT ;  /* 0x0000001427157209 */ /* 0x000fc40007810000 */
[----:B------:R-:W-:Y:S01]  /*4b60*/  ISETP.GT.AND P4, PT, R9, 0x28, PT ;  /* 0x000000280900780c */ /* 0x000fe20003f84270 */
[----:B------:R-:W-:Y:S01]  /*4b70*/  MUFU.EX2 R14, R14 ;  /* 0x0000000e000e7308 */ /* 0x000fe20000000800 */
[----:B------:R-:W-:Y:S02]  /*4b80*/  FMNMX.FTZ R20, R42, R21, !PT ;  /* 0x000000152a147209 */ /* 0x000fe40007810000 */
[----:B------:R-:W-:Y:S02]  /*4b90*/  FSEL R46, R46, -INF , P4 ;  /* 0xff8000002e2e7808 */ /* 0x000fe40002000000 */
[----:B------:R-:W-:Y:S02]  /*4ba0*/  FMNMX.FTZ R21, R43, R20, !PT ;  /* 0x000000142b157209 */ /* 0x000fe40007810000 */
[----:B------:R-:W-:Y:S01]  /*4bb0*/  ISETP.GT.AND P4, PT, R9, 0x30, PT ;  /* 0x000000300900780c */ /* 0x000fe20003f84270 */
[----:B------:R0:W-:Y:S01]  /*4bc0*/  MUFU.EX2 R20, R37 ;  /* 0x0000002500147308 */ /* 0x0001e20000000800 */
[----:B------:R-:W-:Y:S01]  /*4bd0*/  FMNMX.FTZ R22, R46, R21, !PT ;  /* 0x000000152e167209 */ /* 0x000fe20007810000 */
[--C-:B------:R-:W-:Y:S01]  /*4be0*/  FFMA.FTZ R21, R40, UR43, -R12.reuse ;  /* 0x0000002b28157c23 */ /* 0x100fe2000801080c */
[----:B------:R-:W-:Y:S01]  /*4bf0*/  FSEL R50, R50, -INF , P4 ;  /* 0xff80000032327808 */ /* 0x000fe20002000000 */
[--C-:B------:R-:W-:Y:S01]  /*4c00*/  FFMA.FTZ R40, R64, UR43, -R12.reuse ;  /* 0x0000002b40287c23 */ /* 0x100fe2000801080c */
[----:B------:R-:W-:Y:S01]  /*4c10*/  FMNMX.FTZ R23, R47, R22, !PT ;  /* 0x000000162f177209 */ /* 0x000fe20007810000 */
[----:B------:R-:W-:Y:S01]  /*4c20*/  IMAD.U32 R64, RZ, RZ, UR43 ;  /* 0x0000002bff407e24 */ /* 0x000fe2000f8e00ff */
[----:B------:R-:W-:Y:S01]  /*4c30*/  ISETP.GT.AND P4, PT, R9, 0x38, PT ;  /* 0x000000380900780c */ /* 0x000fe20003f84270 */
[----:B------:R-:W-:Y:S01]  /*4c40*/  MUFU.EX2 R11, R11 ;  /* 0x0000000b000b7308 */ /* 0x000fe20000000800 */
[----:B------:R-:W-:Y:S01]  /*4c50*/  FMNMX.FTZ R22, R50, R23, !PT ;  /* 0x0000001732167209 */ /* 0x000fe20007810000 */
[--C-:B0-----:R-:W-:Y:S01]  /*4c60*/  FFMA.FTZ R37, R61, UR43, -R12.reuse ;  /* 0x0000002b3d257c23 */ /* 0x101fe2000801080c */
[----:B------:R-:W-:Y:S01]  /*4c70*/  FSEL R54, R54, -INF , P4 ;  /* 0xff80000036367808 */ /* 0x000fe20002000000 */
[----:B------:R-:W-:Y:S01]  /*4c80*/  FFMA.FTZ R61, R85, UR43, -R12 ;  /* 0x0000002b553d7c23 */ /* 0x000fe2000801080c */
[----:B------:R-:W-:-:S02]  /*4c90*/  FMNMX.FTZ R23, R51, R22, !PT ;  /* 0x0000001633177209 */ /* 0x000fc40007810000 */
[----:B------:R-:W-:Y:S01]  /*4ca0*/  ISETP.GT.AND P4, PT, R9, 0x40, PT ;  /* 0x000000400900780c */ /* 0x000fe20003f84270 */
[----:B------:R0:W-:Y:S01]  /*4cb0*/  MUFU.EX2 R22, R41 ;  /* 0x0000002900167308 */ /* 0x0001e20000000800 */
[----:B------:R-:W-:Y:S01]  /*4cc0*/  FMNMX.FTZ R24, R54, R23, !PT ;  /* 0x0000001736187209 */ /* 0x000fe20007810000 */
[--C-:B------:R-:W-:Y:S01]  /*4cd0*/  FFMA.FTZ R23, R44, UR43, -R12.reuse ;  /* 0x0000002b2c177c23 */ /* 0x100fe2000801080c */
[----:B------:R-:W-:Y:S01]  /*4ce0*/  FSEL R58, R58, -INF , P4 ;  /* 0xff8000003a3a7808 */ /* 0x000fe20002000000 */
[--C-:B------:R-:W-:Y:S01]  /*4cf0*/  FFMA.FTZ R44, R68, UR43, -R12.reuse ;  /* 0x0000002b442c7c23 */ /* 0x100fe2000801080c */
[----:B------:R-:W-:Y:S02]  /*4d00*/  FMNMX.FTZ R25, R55, R24, !PT ;  /* 0x0000001837197209 */ /* 0x000fe40007810000 */
[----:B------:R-:W-:Y:S01]  /*4d10*/  ISETP.GT.AND P4, PT, R9, 0x48, PT ;  /* 0x000000480900780c */ /* 0x000fe20003f84270 */
[----:B------:R-:W-:Y:S01]  /*4d20*/  MUFU.EX2 R15, R15 ;  /* 0x0000000f000f7308 */ /* 0x000fe20000000800 */
[----:B------:R-:W-:Y:S01]  /*4d30*/  FMNMX.FTZ R24, R58, R25, !PT ;  /* 0x000000193a187209 */ /* 0x000fe20007810000 */
[----:B0-----:R-:W-:Y:S01]  /*4d40*/  FFMA.FTZ R41, R65, UR43, -R12 ;  /* 0x0000002b41297c23 */ /* 0x001fe2000801080c */
[----:B------:R-:W-:-:S02]  /*4d50*/  FSEL R62, R62, -INF , P4 ;  /* 0xff8000003e3e7808 */ /* 0x000fc40002000000 */
[----:B------:R-:W-:Y:S02]  /*4d60*/  FMNMX.FTZ R25, R59, R24, !PT ;  /* 0x000000183b197209 */ /* 0x000fe40007810000 */
[----:B------:R-:W-:Y:S01]  /*4d70*/  ISETP.GT.AND P4, PT, R9, 0x50, PT ;  /* 0x000000500900780c */ /* 0x000fe20003f84270 */
[----:B------:R0:W-:Y:S01]  /*4d80*/  MUFU.EX2 R24, R45 ;  /* 0x0000002d00187308 */ /* 0x0001e20000000800 */
[----:B------:R-:W-:Y:S01]  /*4d90*/  FMNMX.FTZ R26, R62, R25, !PT ;  /* 0x000000193e1a7209 */ /* 0x000fe20007810000 */
[--C-:B------:R-:W-:Y:S01]  /*4da0*/  FFMA.FTZ R25, R48, UR43, -R12.reuse ;  /* 0x0000002b30197c23 */ /* 0x100fe2000801080c */
[----:B------:R-:W-:Y:S02]  /*4db0*/  FSEL R66, R66, -INF , P4 ;  /* 0xff80000042427808 */ /* 0x000fe40002000000 */
[----:B------:R-:W-:Y:S02]  /*4dc0*/  FMNMX.FTZ R29, R63, R26, !PT ;  /* 0x0000001a3f1d7209 */ /* 0x000fe40007810000 */
[----:B------:R-:W-:Y:S01]  /*4dd0*/  ISETP.GT.AND P4, PT, R9, 0x58, PT ;  /* 0x000000580900780c */ /* 0x000fe20003f84270 */
[----:B------:R-:W-:Y:S01]  /*4de0*/  MUFU.EX2 R17, R17 ;  /* 0x0000001100117308 */ /* 0x000fe20000000800 */
[----:B------:R-:W-:Y:S01]  /*4df0*/  FMNMX.FTZ R26, R66, R29, !PT ;  /* 0x0000001d421a7209 */ /* 0x000fe20007810000 */
[----:B0-----:R-:W-:Y:S01]  /*4e00*/  FFMA.FTZ R45, R69, UR43, -R12 ;  /* 0x0000002b452d7c23 */ /* 0x001fe2000801080c */
[----:B------:R-:W-:Y:S01]  /*4e10*/  FSEL R70, R70, -INF , P4 ;  /* 0xff80000046467808 */ /* 0x000fe20002000000 */
[----:B------:R-:W-:-:S02]  /*4e20*/  WARPGROUP.DEPBAR.LE gsb0, 0x0 ;  /* 0x00008000000079c5 */ /* 0x000fc40000010000 */
[----:B------:R-:W-:Y:S01]  /*4e30*/  FMNMX.FTZ R29, R67, R26, !PT ;  /* 0x0000001a431d7209 */ /* 0x000fe20007810000 */
[----:B------:R-:W-:Y:S01]  /*4e40*/  WARPGROUP.ARRIVE ;  /* 0x00000000000079c5 */ /* 0x000fe20000000000 */
[----:B------:R-:W-:Y:S01]  /*4e50*/  ISETP.GT.AND P4, PT, R9, 0x60, PT ;  /* 0x000000600900780c */ /* 0x000fe20003f84270 */
[----:B------:R0:W-:Y:S01]  /*4e60*/  MUFU.EX2 R26, R49 ;  /* 0x00000031001a7308 */ /* 0x0001e20000000800 */
[----:B------:R-:W-:Y:S02]  /*4e70*/  FSEL R71, R71, -INF , P5 ;  /* 0xff80000047477808 */ /* 0x000fe40002800000 */
[----:B------:R-:W-:Y:S01]  /*4e80*/  FMNMX.FTZ R28, R70, R29, !PT ;  /* 0x0000001d461c7209 */ /* 0x000fe20007810000 */
[----:B------:R-:W-:Y:S01]  /*4e90*/  QGMMA.64x96x32.F32.E4M3.E4M3 R88, R136, gdesc[UR4], R88, gsb0 ;  /* 0x0160000488587df3 */ /* 0x000fe20008000858 */
[----:B------:R-:W-:Y:S02]  /*4ea0*/  ISETP.GT.AND P5, PT, R9, 0x61, PT ;  /* 0x000000610900780c */ /* 0x000fe40003fa4270 */
[----:B------:R-:W-:Y:S01]  /*4eb0*/  FSEL R74, R74, -INF , P4 ;  /* 0xff8000004a4a7808 */ /* 0x000fe20002000000 */
[----:B------:R-:W-:Y:S01]  /*4ec0*/  MUFU.EX2 R19, R19 ;  /* 0x0000001300137308 */ /* 0x000fe20000000800 */
[----:B------:R-:W-:Y:S01]  /*4ed0*/  FMNMX.FTZ R29, R71, R28, !PT ;  /* 0x0000001c471d7209 */ /* 0x000fe20007810000 */
[----:B0-----:R-:W-:Y:S01]  /*4ee0*/  FFMA.FTZ R49, R73, UR43, -R12 ;  /* 0x0000002b49317c23 */ /* 0x001fe2000801080c */
[----:B------:R-:W-:-:S02]  /*4ef0*/  ISETP.GT.AND P4, PT, R9, 0x68, PT ;  /* 0x000000680900780c */ /* 0x000fc40003f84270 */
[----:B------:R-:W-:Y:S02]  /*4f00*/  FSEL R75, R75, -INF , P5 ;  /* 0xff8000004b4b7808 */ /* 0x000fe40002800000 */
[----:B------:R-:W-:Y:S01]  /*4f10*/  FMNMX.FTZ R32, R74, R29, !PT ;  /* 0x0000001d4a207209 */ /* 0x000fe20007810000 */
[----:B------:R0:W-:Y:S01]  /*4f20*/  MUFU.EX2 R28, R52 ;  /* 0x00000034001c7308 */ /* 0x0001e20000000800 */
[----:B------:R-:W-:Y:S01]  /*4f30*/  ISETP.GT.AND P5, PT, R9, 0x69, PT ;  /* 0x000000690900780c */ /* 0x000fe20003fa4270 */
[--C-:B------:R-:W-:Y:S01]  /*4f40*/  FFMA.FTZ R29, R53, UR43, -R12.reuse ;  /* 0x0000002b351d7c23 */ /* 0x100fe2000801080c */
[----:B------:R-:W-:Y:S01]  /*4f50*/  FSEL R78, R78, -INF , P4 ;  /* 0xff8000004e4e7808 */ /* 0x000fe20002000000 */
[--C-:B------:R-:W-:Y:S01]  /*4f60*/  FFMA.FTZ R53, R77, UR43, -R12.reuse ;  /* 0x0000002b4d357c23 */ /* 0x100fe2000801080c */
[----:B------:R-:W-:Y:S02]  /*4f70*/  FMNMX.FTZ R33, R75, R32, !PT ;  /* 0x000000204b217209 */ /* 0x000fe40007810000 */
[----:B------:R-:W-:Y:S01]  /*4f80*/  ISETP.GT.AND P4, PT, R9, 0x70, PT ;  /* 0x000000700900780c */ /* 0x000fe20003f84270 */
[----:B------:R-:W-:Y:S01]  /*4f90*/  MUFU.EX2 R21, R21 ;  /* 0x0000001500157308 */ /* 0x000fe20000000800 */
[----:B------:R-:W-:Y:S01]  /*4fa0*/  FSEL R79, R79, -INF , P5 ;  /* 0xff8000004f4f7808 */ /* 0x000fe20002800000 */
[----:B0-----:R-:W-:Y:S01]  /*4fb0*/  FFMA.FTZ R52, R76, UR43, -R12 ;  /* 0x0000002b4c347c23 */ /* 0x001fe2000801080c */
[----:B------:R-:W-:-:S02]  /*4fc0*/  FMNMX.FTZ R32, R78, R33, !PT ;  /* 0x000000214e207209 */ /* 0x000fc40007810000 */
[----:B------:R-:W-:Y:S02]  /*4fd0*/  ISETP.GT.AND P5, PT, R9, 0x71, PT ;  /* 0x000000710900780c */ /* 0x000fe40003fa4270 */
[----:B------:R-:W-:Y:S01]  /*4fe0*/  FSEL R82, R82, -INF , P4 ;  /* 0xff80000052527808 */ /* 0x000fe20002000000 */
[----:B------:R-:W-:Y:S01]  /*4ff0*/  MUFU.EX2 R23, R23 ;  /* 0x0000001700177308 */ /* 0x000fe20000000800 */
[----:B------:R-:W-:Y:S02]  /*5000*/  FMNMX.FTZ R33, R79, R32, !PT ;  /* 0x000000204f217209 */ /* 0x000fe40007810000 */
[----:B------:R-:W-:Y:S02]  /*5010*/  ISETP.GT.AND P4, PT, R9, 0x78, PT ;  /* 0x000000780900780c */ /* 0x000fe40003f84270 */
[----:B------:R-:W-:Y:S02]  /*5020*/  FSEL R83, R83, -INF , P5 ;  /* 0xff80000053537808 */ /* 0x000fe40002800000 */
[----:B------:R-:W-:Y:S01]  /*5030*/  FMNMX.FTZ R36, R82, R33, !PT ;  /* 0x0000002152247209 */ /* 0x000fe20007810000 */
[----:B------:R-:W-:-:S01]  /*5040*/  FFMA.FTZ R33, R57, UR43, -R12 ;  /* 0x0000002b39217c23 */ /* 0x000fc2000801080c */
[----:B------:R-:W-:Y:S01]  /*5050*/  ISETP.GT.AND P5, PT, R9, 0x79, PT ;  /* 0x000000790900780c */ /* 0x000fe20003fa4270 */
[----:B------:R0:W-:Y:S01]  /*5060*/  MUFU.EX2 R32, R56 ;  /* 0x0000003800207308 */ /* 0x0001e20000000800 */
[----:B------:R-:W-:-:S02]  /*5070*/  FSEL R86, R86, -INF , P4 ;  /* 0xff80000056567808 */ /* 0x000fc40002000000 */
[----:B------:R-:W-:Y:S02]  /*5080*/  FMNMX.FTZ R9, R83, R36, !PT ;  /* 0x0000002453097209 */ /* 0x000fe40007810000 */
[----:B------:R-:W-:Y:S02]  /*5090*/  FSEL R87, R87, -INF , P5 ;  /* 0xff80000057577808 */ /* 0x000fe40002800000 */
[----:B------:R-:W-:Y:S01]  /*50a0*/  FMNMX.FTZ R36, R86, R9, !PT ;  /* 0x0000000956247209 */ /* 0x000fe20007810000 */
[----:B------:R-:W-:Y:S01]  /*50b0*/  MUFU.EX2 R25, R25 ;  /* 0x0000001900197308 */ /* 0x000fe20000000800 */
[----:B0-----:R-:W-:-:S02]  /*50c0*/  FFMA.FTZ R56, R80, UR43, -R12 ;  /* 0x0000002b50387c23 */ /* 0x001fc4000801080c */
[----:B------:R-:W-:-:S05]  /*50d0*/  FMNMX.FTZ R9, R87, R36, !PT ;  /* 0x0000002457097209 */ /* 0x000fca0007810000 */
[----:B------:R-:W0:Y:S01]  /*50e0*/  SHFL.BFLY PT, R48, R9, 0x2, 0x1f ;  /* 0x0c401f0009307f89 */ /* 0x000e2200000e0000 */
[----:B------:R1:W-:Y:S08]  /*50f0*/  MUFU.EX2 R36, R60 ;  /* 0x0000003c00247308 */ /* 0x0003f00000000800 */
[----:B------:R-:W-:Y:S08]  /*5100*/  MUFU.EX2 R29, R29 ;  /* 0x0000001d001d7308 */ /* 0x000ff00000000800 */
[----:B------:R-:W-:Y:S01]  /*5110*/  MUFU.EX2 R33, R33 ;  /* 0x0000002100217308 */ /* 0x000fe20000000800 */
[----:B0-----:R-:W-:Y:S01]  /*5120*/  FMNMX.FTZ R57, R9, R48, !PT ;  /* 0x0000003009397209 */ /* 0x001fe20007810000 */
[----:B------:R-:W-:-:S06]  /*5130*/  FFMA.FTZ R48, R72, UR43, -R12 ;  /* 0x0000002b48307c23 */ /* 0x000fcc000801080c */
[----:B------:R-:W-:Y:S01]  /*5140*/  MUFU.EX2 R37, R37 ;  /* 0x0000002500257308 */ /* 0x000fe20000000800 */
[----:B-1----:R-:W0:Y:S07]  /*5150*/  SHFL.BFLY PT, R60, R57, 0x1, 0x1f ;  /* 0x0c201f00393c7f89 */ /* 0x002e2e00000e0000 */
[----:B------:R-:W-:Y:S08]  /*5160*/  MUFU.EX2 R40, R40 ;  /* 0x0000002800287308 */ /* 0x000ff00000000800 */
[----:B------:R-:W-:Y:S08]  /*5170*/  MUFU.EX2 R41, R41 ;  /* 0x0000002900297308 */ /* 0x000ff00000000800 */
[----:B------:R-:W-:Y:S01]  /*5180*/  MUFU.EX2 R44, R44 ;  /* 0x0000002c002c7308 */ /* 0x000fe20000000800 */
[----:B0-----:R-:W-:Y:S01]  /*5190*/  FMNMX.FTZ R9, R57, R60, !PT ;  /* 0x0000003c39097209 */ /* 0x001fe20007810000 */
[----:B------:R-:W-:Y:S01]  /*51a0*/  FFMA.FTZ R60, R84, UR43, -R12 ;  /* 0x0000002b543c7c23 */ /* 0x000fe2000801080c */
[----:B------:R-:W-:-:S03]  /*51b0*/  WARPGROUP.DEPBAR.LE gsb0, 0x0 ;  /* 0x00008000000079c5 */ /* 0x000fc60000010000 */
[C---:B------:R-:W-:Y:S01]  /*51c0*/  FFMA.FTZ R64, R9.reuse, R64, -8 ;  /* 0xc100000009407423 */ /* 0x040fe20000010040 */
[C---:B------:R-:W-:Y:S01]  /*51d0*/  FSETP.NEU.FTZ.AND P4, PT, R9.reuse, -INF , PT ;  /* 0xff8000000900780b */ /* 0x040fe20003f9d000 */
[----:B------:R-:W-:Y:S03]  /*51e0*/  MUFU.EX2 R45, R45 ;  /* 0x0000002d002d7308 */ /* 0x000fe60000000800 */
[----:B------:R-:W-:Y:S02]  /*51f0*/  FSEL R12, R64, RZ, P4 ;  /* 0x000000ff400c7208 */ /* 0x000fe40002000000 */
[----:B------:R-:W-:-:S03]  /*5200*/  FSEL R65, R9, RZ, P4 ;  /* 0x000000ff09417208 */ /* 0x000fc60002000000 */
        /* <DEDUP_REMOVED lines=12> */
[----:B------:R-:W-:Y:S01]  /*52d0*/  FFMA.FTZ R50, R51, UR43, -R12 ;  /* 0x0000002b33327c23 */ /* 0x000fe2000801080c */
[----:B------:R-:W-:Y:S01]  /*52e0*/  FSEL R51, R0, RZ, P3 ;  /* 0x000000ff00337208 */ /* 0x000fe20001800000 */
[----:B------:R-:W-:Y:S01]  /*52f0*/  FADD.FTZ R65, -R65, R8 ;  /* 0x0000000841417221 */ /* 0x000fe20000010100 */
[----:B------:R-:W-:-:S01]  /*5300*/  FFMA.FTZ R13, R13, UR43, -R12 ;  /* 0x0000002b0d0d7c23 */ /* 0x000fc2000801080c */
[----:B------:R-:W-:Y:S01]  /*5310*/  MUFU.EX2 R64, R64 ;  /* 0x0000004000407308 */ /* 0x000fe20000000800 */
[----:B------:R-:W-:-:S01]  /*5320*/  FFMA.FTZ R55, R55, UR43, -R12 ;  /* 0x0000002b37377c23 */ /* 0x000fc2000801080c */
[----:B------:R-:W-:Y:S01]  /*5330*/  FADD.FTZ R51, -R51, R10 ;  /* 0x0000000a33337221 */ /* 0x000fe20000010100 */
[----:B------:R-:W-:Y:S01]  /*5340*/  FMUL.FTZ R8, R65, UR43 ;  /* 0x0000002b41087c20 */ /* 0x000fe20008410000 */
[--C-:B------:R-:W-:Y:S01]  /*5350*/  FFMA.FTZ R10, R54, UR43, -R12.reuse ;  /* 0x0000002b360a7c23 */ /* 0x100fe2000801080c */
[----:B------:R-:W-:-:S01]  /*5360*/  FFMA.FTZ R54, R58, UR43, -R12 ;  /* 0x0000002b3a367c23 */ /* 0x000fc2000801080c */
[----:B------:R-:W-:Y:S01]  /*5370*/  FMUL.FTZ R51, R51, UR43 ;  /* 0x0000002b33337c20 */ /* 0x000fe20008410000 */
[----:B------:R-:W-:-:S01]  /*5380*/  FFMA.FTZ R58, R62, UR43, -R12 ;  /* 0x0000002b3e3a7c23 */ /* 0x000fc2000801080c */
[----:B------:R-:W-:Y:S01]  /*5390*/  MUFU.EX2 R13, R13 ;  /* 0x0000000d000d7308 */ /* 0x000fe20000000800 */
[----:B------:R-:W-:-:S01]  /*53a0*/  FFMA.FTZ R59, R59, UR43, -R12 ;  /* 0x0000002b3b3b7c23 */ /* 0x000fc2000801080c */
[--C-:B------:R-:W-:Y:S01]  /*53b0*/  FFMA.FTZ R63, R63, UR43, -R12.reuse ;  /* 0x0000002b3f3f7c23 */ /* 0x100fe2000801080c */
[----:B------:R-:W-:-:S05]  /*53c0*/  FFMA.FTZ R86, R86, UR43, -R12 ;  /* 0x0000002b56567c23 */ /* 0x000fca000801080c */
[----:B------:R-:W0:Y:S08]  /*53d0*/  MUFU.EX2 R51, R51 ;  /* 0x0000003300337308 */ /* 0x000e300000000800 */
[----:B------:R-:W1:Y:S08]  /*53e0*/  MUFU.EX2 R8, R8 ;  /* 0x0000000800087308 */ /* 0x000e700000000800 */
[----:B------:R-:W2:Y:S01]  /*53f0*/  MUFU.EX2 R27, R27 ;  /* 0x0000001b001b7308 */ /* 0x000ea20000000800 */
[----:B0-----:R-:W-:-:S04]  /*5400*/  FFMA.FTZ R62, R51, R3, R14 ;  /* 0x00000003333e7223 */ /* 0x001fc8000001000e */
[----:B------:R-:W-:-:S03]  /*5410*/  FADD.FTZ R62, R11, R62 ;  /* 0x0000003e0b3e7221 */ /* 0x000fc60000010000 */
[----:B------:R-:W0:Y:S01]  /*5420*/  MUFU.EX2 R30, R30 ;  /* 0x0000001e001e7308 */ /* 0x000e220000000800 */
[----:B-1----:R-:W-:-:S04]  /*5430*/  FFMA.FTZ R3, R8, R2, R13 ;  /* 0x0000000208037223 */ /* 0x002fc8000001000d */
[----:B------:R-:W-:Y:S01]  /*5440*/  FADD.FTZ R2, R64, R3 ;  /* 0x0000000340027221 */ /* 0x000fe20000010000 */
[----:B------:R-:W-:-:S01]  /*5450*/  FADD.FTZ R3, R15, R62 ;  /* 0x0000003e0f037221 */ /* 0x000fc20000010000 */
[----:B------:R-:W-:Y:S01]  /*5460*/  FFMA.FTZ R62, R66, UR43, -R12 ;  /* 0x0000002b423e7c23 */ /* 0x000fe2000801080c */
        /* <DEDUP_REMOVED lines=14> */
[----:B------:R-:W-:Y:S01]  /*5550*/  FFMA.FTZ R65, R67, UR43, -R12 ;  /* 0x0000002b43417c23 */ /* 0x000fe2000801080c */
[----:B------:R-:W-:-:S04]  /*5560*/  FADD.FTZ R2, R22, R3 ;  /* 0x0000000316027221 */ /* 0x000fc80000010000 */
[----:B------:R-:W-:Y:S01]  /*5570*/  FADD.FTZ R3, R23, R2 ;  /* 0x0000000217037221 */ /* 0x000fe20000010000 */
[----:B------:R-:W2:Y:S01]  /*5580*/  MUFU.EX2 R39, R39 ;  /* 0x0000002700277308 */ /* 0x000ea20000000800 */
[----:B0-----:R-:W-:-:S01]  /*5590*/  FADD.FTZ R67, R35, R66 ;  /* 0x0000004223437221 */ /* 0x001fc20000010000 */
[----:B------:R-:W-:Y:S01]  /*55a0*/  FFMA.FTZ R66, R70, UR43, -R12 ;  /* 0x0000002b46427c23 */ /* 0x000fe2000801080c */
[----:B------:R-:W-:-:S04]  /*55b0*/  FADD.FTZ R2, R24, R3 ;  /* 0x0000000318027221 */ /* 0x000fc80000010000 */
[----:B------:R-:W-:Y:S01]  /*55c0*/  FADD.FTZ R3, R25, R2 ;  /* 0x0000000219037221 */ /* 0x000fe20000010000 */
[----:B------:R-:W0:Y:S01]  /*55d0*/  MUFU.EX2 R42, R42 ;  /* 0x0000002a002a7308 */ /* 0x000e220000000800 */
[----:B-1----:R-:W-:-:S02]  /*55e0*/  FADD.FTZ R68, R38, R67 ;  /* 0x0000004326447221 */ /* 0x002fc40000010000 */
[----:B------:R-:W-:-:S04]  /*55f0*/  FADD.FTZ R3, R26, R3 ;  /* 0x000000031a037221 */ /* 0x000fc80000010000 */
[----:B------:R-:W-:Y:S01]  /*5600*/  FADD.FTZ R2, R28, R3 ;  /* 0x000000031c027221 */ /* 0x000fe20000010000 */
[----:B------:R-:W1:Y:S01]  /*5610*/  MUFU.EX2 R43, R43 ;  /* 0x0000002b002b7308 */ /* 0x000e620000000800 */
[----:B--2---:R-:W-:-:S02]  /*5620*/  FADD.FTZ R67, R39, R68 ;  /* 0x0000004427437221 */ /* 0x004fc40000010000 */
        /* <DEDUP_REMOVED lines=8> */
[----:B-1----:R-:W-:-:S01]  /*56b0*/  FADD.FTZ R69, R43, R68 ;  /* 0x000000442b457221 */ /* 0x002fc20000010000 */
[----:B------:R-:W-:Y:S01]  /*56c0*/  FFMA.FTZ R68, R74, UR43, -R12 ;  /* 0x0000002b4a447c23 */ /* 0x000fe2000801080c */
[----:B------:R-:W-:-:S04]  /*56d0*/  FADD.FTZ R3, R37, R2 ;  /* 0x0000000225037221 */ /* 0x000fc80000010000 */
[----:B------:R-:W-:Y:S01]  /*56e0*/  FADD.FTZ R2, R40, R3 ;  /* 0x0000000328027221 */ /* 0x000fe20000010000 */
[----:B------:R-:W1:Y:S01]  /*56f0*/  MUFU.EX2 R50, R50 ;  /* 0x0000003200327308 */ /* 0x000e620000000800 */
[----:B--2---:R-:W-:-:S02]  /*5700*/  FADD.FTZ R70, R46, R69 ;  /* 0x000000452e467221 */ /* 0x004fc40000010000 */
[----:B------:R-:W-:-:S04]  /*5710*/  FADD.FTZ R3, R41, R2 ;  /* 0x0000000229037221 */ /* 0x000fc80000010000 */
[----:B------:R-:W-:Y:S01]  /*5720*/  FADD.FTZ R2, R44, R3 ;  /* 0x000000032c027221 */ /* 0x000fe20000010000 */
[----:B------:R-:W2:Y:S01]  /*5730*/  MUFU.EX2 R10, R10 ;  /* 0x0000000a000a7308 */ /* 0x000ea20000000800 */
[----:B0-----:R-:W-:-:S02]  /*5740*/  FADD.FTZ R69, R47, R70 ;  /* 0x000000462f457221 */ /* 0x001fc40000010000 */
[----:B------:R-:W-:Y:S01]  /*5750*/  FADD.FTZ R3, R45, R2 ;  /* 0x000000022d037221 */ /* 0x000fe20000010000 */
[----:B------:R-:W-:-:S04]  /*5760*/  IMAD.U32 R2, RZ, RZ, UR25 ;  /* 0x00000019ff027e24 */ /* 0x000fc8000f8e00ff */
[----:B------:R-:W0:Y:S01]  /*5770*/  MUFU.EX2 R55, R55 ;  /* 0x0000003700377308 */ /* 0x000e220000000800 */
[----:B-1----:R-:W-:-:S01]  /*5780*/  FADD.FTZ R71, R50, R69 ;  /* 0x0000004532477221 */ /* 0x002fc20000010000 */
[----:B------:R-:W-:Y:S01]  /*5790*/  FFMA.FTZ R69, R75, UR43, -R12 ;  /* 0x0000002b4b457c23 */ /* 0x000fe2000801080c */
[----:B------:R-:W-:-:S05]  /*57a0*/  @!P1 VIADD R2, R2, 0x17040 ;  /* 0x0001704002029836 */ /* 0x000fca0000000000 */
[----:B------:R-:W1:Y:S01]  /*57b0*/  MUFU.EX2 R54, R54 ;  /* 0x0000003600367308 */ /* 0x000e620000000800 */
[----:B--2---:R-:W-:-:S01]  /*57c0*/  FADD.FTZ R70, R10, R71 ;  /* 0x000000470a467221 */ /* 0x004fc20000010000 */
[----:B------:R-:W-:-:S04]  /*57d0*/  @!P1 PRMT R2, RZ, 0x654, R2 ;  /* 0x00000654ff029816 */ /* 0x000fc80000000002 */
[----:B------:R2:W-:Y:S02]  /*57e0*/  @!P1 SYNCS.ARRIVE.TRANS64.RED.A1T0 RZ, [R2+URZ], RZ ;  /* 0x000000ff02ff99a7 */ /* 0x0005e4000810043f */
[----:B------:R-:W3:Y:S01]  /*57f0*/  MUFU.EX2 R59, R59 ;  /* 0x0000003b003b7308 */ /* 0x000ee20000000800 */
[----:B0-----:R-:W-:-:S01]  /*5800*/  FADD.FTZ R71, R55, R70 ;  /* 0x0000004637477221 */ /* 0x001fc20000010000 */
[----:B------:R-:W-:-:S06]  /*5810*/  FFMA.FTZ R70, R78, UR43, -R12 ;  /* 0x0000002b4e467c23 */ /* 0x000fcc000801080c */
[----:B------:R-:W0:Y:S01]  /*5820*/  MUFU.EX2 R58, R58 ;  /* 0x0000003a003a7308 */ /* 0x000e220000000800 */
[----:B-1----:R-:W-:-:S01]  /*5830*/  FADD.FTZ R72, R54, R71 ;  /* 0x0000004736487221 */ /* 0x002fc20000010000 */
[----:B------:R-:W-:-:S06]  /*5840*/  FFMA.FTZ R71, R79, UR43, -R12 ;  /* 0x0000002b4f477c23 */ /* 0x000fcc000801080c */
[----:B------:R-:W1:Y:S01]  /*5850*/  MUFU.EX2 R63, R63 ;  /* 0x0000003f003f7308 */ /* 0x000e620000000800 */
[----:B---3--:R-:W-:-:S07]  /*5860*/  FADD.FTZ R73, R59, R72 ;  /* 0x000000483b497221 */ /* 0x008fce0000010000 */
[----:B------:R-:W3:Y:S01]  /*5870*/  MUFU.EX2 R62, R62 ;  /* 0x0000003e003e7308 */ /* 0x000ee20000000800 */
[----:B0-----:R-:W-:-:S07]  /*5880*/  FADD.FTZ R72, R58, R73 ;  /* 0x000000493a487221 */ /* 0x001fce0000010000 */
[----:B------:R-:W0:Y:S01]  /*5890*/  MUFU.EX2 R65, R65 ;  /* 0x0000004100417308 */ /* 0x000e220000000800 */
[----:B-1----:R-:W-:-:S01]  /*58a0*/  FADD.FTZ R73, R63, R72 ;  /* 0x000000483f497221 */ /* 0x002fc20000010000 */
[----:B------:R-:W-:-:S06]  /*58b0*/  FFMA.FTZ R72, R82, UR43, -R12 ;  /* 0x0000002b52487c23 */ /* 0x000fcc000801080c */
[----:B------:R-:W1:Y:S01]  /*58c0*/  MUFU.EX2 R66, R66 ;  /* 0x0000004200427308 */ /* 0x000e620000000800 */
[----:B---3--:R-:W-:-:S01]  /*58d0*/  FADD.FTZ R74, R62, R73 ;  /* 0x000000493e4a7221 */ /* 0x008fc20000010000 */
[--C-:B------:R-:W-:Y:S01]  /*58e0*/  FFMA.FTZ R73, R83, UR43, -R12.reuse ;  /* 0x0000002b53497c23 */ /* 0x100fe2000801080c */
[----:B------:R-:W-:-:S05]  /*58f0*/  FFMA.FTZ R12, R87, UR43, -R12 ;  /* 0x0000002b570c7c23 */ /* 0x000fca000801080c */
[----:B------:R-:W3:Y:S01]  /*5900*/  MUFU.EX2 R67, R67 ;  /* 0x0000004300437308 */ /* 0x000ee20000000800 */
[----:B0-----:R-:W-:-:S07]  /*5910*/  FADD.FTZ R75, R65, R74 ;  /* 0x0000004a414b7221 */ /* 0x001fce0000010000 */
[----:B------:R-:W0:Y:S01]  /*5920*/  MUFU.EX2 R48, R48 ;  /* 0x0000003000307308 */ /* 0x000e220000000800 */
[----:B-1----:R-:W-:-:S07]  /*5930*/  FADD.FTZ R74, R66, R75 ;  /* 0x0000004b424a7221 */ /* 0x002fce0000010000 */
[----:B------:R-:W1:Y:S01]  /*5940*/  MUFU.EX2 R68, R68 ;  /* 0x0000004400447308 */ /* 0x000e620000000800 */
[----:B---3--:R-:W-:-:S07]  /*5950*/  FADD.FTZ R75, R67, R74 ;  /* 0x0000004a434b7221 */ /* 0x008fce0000010000 */
        /* <DEDUP_REMOVED lines=32> */
.L_x_1592:
        /* <DEDUP_REMOVED lines=8> */
[-C--:B------:R-:W-:Y:S01]  /*5be0*/  FMUL.FTZ R90, R90, R8.reuse ;  /* 0x000000085a5a7220 */ /* 0x080fe20000410000 */
[----:B------:R-:W-:Y:S01]  /*5bf0*/  F2FP.SATFINITE.E4M3.F32.PACK_AB_MERGE_C R19, R20, R19, RZ ;  /* 0x000000131413723e */ /* 0x000fe200048070ff */
[----:B------:R-:W-:Y:S01]  /*5c00*/  UMOV UR6, UR5 ;  /* 0x0000000500067c82 */ /* 0x000fe20008000000 */
[----:B------:R-:W-:Y:S01]  /*5c10*/  F2FP.SATFINITE.E4M3.F32.PACK_AB_MERGE_C R35, R38, R35, RZ ;  /* 0x000000232623723e */ /* 0x000fe200048070ff */
[-C--:B------:R-:W-:Y:S01]  /*5c20*/  FMUL.FTZ R91, R91, R8.reuse ;  /* 0x000000085b5b7220 */ /* 0x080fe20000410000 */
        /* <DEDUP_REMOVED lines=75> */
[----:B------:R-:W-:-:S02]  /*60e0*/  IMAD.MOV.U32 R8, RZ, RZ, R9 ;  /* 0x000000ffff087224 */ /* 0x000fc400078e0009 */
[----:B------:R-:W-:Y:S01]  /*60f0*/  IMAD.MOV.U32 R10, RZ, RZ, R0 ;  /* 0x000000ffff0a7224 */ /* 0x000fe200078e0000 */
[----:B------:R-:W-:Y:S06]  /*6100*/  @P3 BRA `(.L_x_1593) ;  /* 0xffffffd800c83947 */ /* 0x000fec000383ffff */
.L_x_1583:
[----:B------:R-:W-:-:S06]  /*6110*/  UISETP.GE.AND UP0, UPT, UR47, UR38, UPT ;  /* 0x000000262f00728c */ /* 0x000fcc000bf06270 */
[----:B------:R-:W-:-:S13]  /*6120*/  PLOP3.LUT P2, PT, PT, PT, UP0, 0x80, 0x0 ;  /* 0x000000000000781c */ /* 0x000fda0003f4f008 */
[----:B------:R-:W-:Y:S05]  /*6130*/  @!P2 BRA `(.L_x_1594) ;  /* 0x0000001800f0a947 */ /* 0x000fea0003800000 */
[----:B------:R-:W-:Y:S01]  /*6140*/  IMAD.MOV.U32 R6, RZ, RZ, R9 ;  /* 0x000000ffff067224 */ /* 0x000fe200078e0009 */
[----:B------:R-:W-:Y:S01]  /*6150*/  UMOV UR6, UR5 ;  /* 0x0000000500067c82 */ /* 0x000fe20008000000 */
[----:B------:R-:W-:Y:S01]  /*6160*/  IMAD.MOV.U32 R7, RZ, RZ, R0 ;  /* 0x000000ffff077224 */ /* 0x000fe200078e0000 */
[----:B------:R-:W-:-:S06]  /*6170*/  UMOV UR7, UR4 ;  /* 0x0000000400077c82 */ /* 0x000fcc0008000000 */
.L_x_1604:
[----:B------:R-:W-:-:S04]  /*6180*/  UIADD3 UR4, UR7, 0x1, URZ ;  /* 0x0000000107047890 */ /* 0x000fc8000fffe03f */
[----:B------:R-:W-:-:S04]  /*6190*/  UISETP.NE.AND UP0, UPT, UR4, 0x2, UPT ;  /* 0x000000020400788c */ /* 0x000fc8000bf05270 */
[----:B------:R-:W-:Y:S02]  /*61a0*/  USEL UR5, URZ, 0x1, UP0 ;  /* 0x000000013f057887 */ /* 0x000fe40008000000 */
[----:B------:R-:W-:Y:S02]  /*61b0*/  USEL UR4, UR4, URZ, UP0 ;  /* 0x0000003f04047287 */ /* 0x000fe40008000000 */
[----:B------:R-:W-:Y:S01]  /*61c0*/  ULOP3.LUT UR5, UR6, UR5, URZ, 0x3c, !UPT ;  /* 0x0000000506057292 */ /* 0x000fe2000f8e3c3f */
[----:B------:R-:W-:Y:S11]  /*61d0*/  @!P0 BRA `(.L_x_1595) ;  /* 0x0000000000048947 */ /* 0x000ff60003800000 */
[----:B------:R-:W-:Y:S01]  /*61e0*/  BPT.TRAP 0x1 ;  /* 0x000000040000795c */ /* 0x000fe20000300000 */
.L_x_1595:
[----:B------:R-:W-:Y:S01]  /*61f0*/  ULEA UR22, UR4, UR42, 0x3 ;  /* 0x0000002a04167291 */ /* 0x000fe2000f8e183f */
[----:B------:R-:W-:-:S05]  /*6200*/  IMAD.U32 R0, RZ, RZ, UR5 ;  /* 0x00000005ff007e24 */ /* 0x000fca000f8e00ff */
[----:B------:R-:W-:-:S04]  /*6210*/  SHF.L.U32 R0, R0, 0x1f, RZ ;  /* 0x0000001f00007819 */ /* 0x000fc800000006ff */
[----:B------:R0:W1:Y:S01]  /*6220*/  SYNCS.PHASECHK.TRANS64.TRYWAIT P2, [UR22+0x17030], R0 ;  /* 0x01703000ff0075a7 */ /* 0x0000620008040156 */
[----:B------:R-:W-:Y:S05]  /*6230*/  @!P0 BRA `(.L_x_1596) ;  /* 0x0000000000048947 */ /* 0x000fea0003800000 */
[----:B------:R-:W-:Y:S01]  /*6240*/  BPT.TRAP 0x1 ;  /* 0x000000040000795c */ /* 0x000fe20000300000 */
.L_x_1596:
[----:B-1----:R-:W-:Y:S05]  /*6250*/  @P2 BRA `(.L_x_1597) ;  /* 0x0000000000082947 */ /* 0x002fea0003800000 */
[----:B------:R-:W1:Y:S02]  /*6260*/  SYNCS.PHASECHK.TRANS64.TRYWAIT P2, [UR22+0x17030], R0 ;  /* 0x01703000ff0075a7 */ /* 0x000e640008040156 */
[----:B-1----:R-:W-:Y:S05]  /*6270*/  @!P2 BRA `(.L_x_1598) ;  /* 0x0000007800b0a947 */ /* 0x002fea0003800000 */
.L_x_1597:
        /* <DEDUP_REMOVED lines=19> */
.L_x_1599:
[----:B------:R-:W-:Y:S01]  /*63b0*/  ULEA UR14, UR7, UR42, 0x3 ;  /* 0x0000002a070e7291 */ /* 0x000fe2000f8e183f */
[----:B01----:R-:W-:-:S05]  /*63c0*/  IMAD.U32 R0, RZ, RZ, UR6 ;  /* 0x00000006ff007e24 */ /* 0x003fca000f8e00ff */
[----:B------:R-:W-:-:S04]  /*63d0*/  SHF.L.U32 R0, R0, 0x1f, RZ ;  /* 0x0000001f00007819 */ /* 0x000fc800000006ff */
[----:B------:R0:W1:Y:S01]  /*63e0*/  SYNCS.PHASECHK.TRANS64.TRYWAIT P2, [UR14+0x17050], R0 ;  /* 0x01705000ff0075a7 */ /* 0x000062000804014e */
[----:B------:R-:W-:Y:S05]  /*63f0*/  @!P0 BRA `(.L_x_1600) ;  /* 0x0000000000048947 */ /* 0x000fea0003800000 */
[----:B------:R-:W-:Y:S01]  /*6400*/  BPT.TRAP 0x1 ;  /* 0x000000040000795c */ /* 0x000fe20000300000 */
.L_x_1600:
        /* <DEDUP_REMOVED lines=66> */
.L_x_1601:
[----:B------:R-:W-:Y:S01]  /*6830*/  UIADD3 UR6, UR42, 0x400, URZ ;  /* 0x000004002a067890 */ /* 0x000fe2000fffe03f */
[----:B------:R-:W-:Y:S01]  /*6840*/  WARPGROUP.ARRIVE ;  /* 0x00000000000079c5 */ /* 0x000fe20000000000 */
[----:B-1----:R-:W1:Y:S01]  /*6850*/  SHFL.BFLY PT, R9, R8, 0x2, 0x1f ;  /* 0x0c401f0008097f89 */ /* 0x002e6200000e0000 */
[----:B------:R-:W-:Y:S01]  /*6860*/  FMNMX.FTZ R10, R87, R10, !PT ;  /* 0x0000000a570a7209 */ /* 0x000fe20007810000 */
[----:B------:R-:W-:Y:S01]  /*6870*/  USHF.R.U32.HI UR6, URZ, 0x4, UR6 ;  /* 0x000000043f067899 */ /* 0x000fe20008011606 */
[----:B------:R-:W-:Y:S01]  /*6880*/  IMAD.U32 R15, RZ, RZ, UR43 ;  /* 0x0000002bff0f7e24 */ /* 0x000fe2000f8e00ff */
[----:B------:R-:W-:Y:S02]  /*6890*/  UMOV UR11, 0x40000040 ;  /* 0x40000040000b7882 */ /* 0x000fe40000000000 */
[----:B------:R-:W-:Y:S01]  /*68a0*/  ULOP3.LUT UR6, UR6, 0x3fff, URZ, 0xc0, !UPT ;  /* 0x00003fff06067892 */ /* 0x000fe2000f8ec03f */
[----:B------:R-:W2:Y:S03]  /*68b0*/  SHFL.BFLY PT, R13, R10, 0x2, 0x1f ;  /* 0x0c401f000a0d7f89 */ /* 0x000ea600000e0000 */
[----:B------:R-:W-:-:S04]  /*68c0*/  ULOP3.LUT UR6, UR6, 0x10000, URZ, 0xfc, !UPT ;  /* 0x0001000006067892 */ /* 0x000fc8000f8efc3f */
[----:B------:R-:W-:-:S03]  /*68d0*/  UIMAD UR10, UR7, 0x300, UR6 ;  /* 0x00000300070a78a4 */ /* 0x000fc6000f8e0206 */
[----:B------:R-:W-:-:S04]  /*68e0*/  UMOV UR7, 0x40000040 ;  /* 0x4000004000077882 */ /* 0x000fc80000000000 */
        /* <DEDUP_REMOVED lines=9> */
[C---:B------:R-:W-:Y:S01]  /*6980*/  FADD.FTZ R7, -R0.reuse, R7 ;  /* 0x0000000700077221 */ /* 0x040fe20000010100 */
[----:B-1----:R-:W-:Y:S01]  /*6990*/  FMNMX.FTZ R9, R13, R12, !PT ;  /* 0x0000000c0d097209 */ /* 0x002fe20007810000 */
[----:B------:R-:W-:Y:S02]  /*69a0*/  FFMA.FTZ R8, R0, R15, -8 ;  /* 0xc100000000087423 */ /* 0x000fe4000001000f */
[----:B------:R-:W-:Y:S02]  /*69b0*/  FMUL.FTZ R14, R7, UR43 ;  /* 0x0000002b070e7c20 */ /* 0x000fe40008410000 */
[----:B------:R-:W-:Y:S01]  /*69c0*/  FADD.FTZ R7, -R9, R6 ;  /* 0x0000000609077221 */ /* 0x000fe20000010100 */
[----:B------:R-:W-:-:S01]  /*69d0*/  FFMA.FTZ R11, R24, UR43, -R8 ;  /* 0x0000002b180b7c23 */ /* 0x000fc20008010808 */
[----:B------:R0:W-:Y:S01]  /*69e0*/  MUFU.EX2 R6, R14 ;  /* 0x0000000e00067308 */ /* 0x0001e20000000800 */
        /* <DEDUP_REMOVED lines=8> */
[----:B0-----:R-:W-:-:S01]  /*6a70*/  FFMA.FTZ R14, R32, UR43, -R8 ;  /* 0x0000002b200e7c23 */ /* 0x001fc20008010808 */
[----:B------:R-:W-:Y:S01]  /*6a80*/  FFMA.FTZ R32, R60, UR43, -R8 ;  /* 0x0000002b3c207c23 */ /* 0x000fe20008010808 */
[----:B------:R-:W-:-:S02]  /*6a90*/  IMAD.U32 R60, RZ, RZ, UR43 ;  /* 0x0000002bff3c7e24 */ /* 0x000fc4000f8e00ff */
        /* <DEDUP_REMOVED lines=21> */
[----:B------:R-:W-:-:S01]  /*6bf0*/  FFMA.FTZ R8, R9, R60, -8 ;  /* 0xc100000009087423 */ /* 0x000fc2000001003c */
        /* <DEDUP_REMOVED lines=26> */
[----:B------:R-:W-:Y:S01]  /*6da0*/  FFMA.FTZ R86, R86, UR43, -R8 ;  /* 0x0000002b56567c23 */ /* 0x000fe20008010808 */
[----:B------:R-:W-:-:S02]  /*6db0*/  WARPGROUP.DEPBAR.LE gsb0, 0x0 ;  /* 0x00008000000079c5 */ /* 0x000fc40000010000 */
[----:B------:R-:W-:-:S03]  /*6dc0*/  WARPGROUP.ARRIVE ;  /* 0x00000000000079c5 */ /* 0x000fc60000000000 */
[----:B------:R-:W2:Y:S01]  /*6dd0*/  MUFU.EX2 R27, R27 ;  /* 0x0000001b001b7308 */ /* 0x000ea20000000800 */
[----:B-1----:R-:W-:-:S02]  /*6de0*/  FFMA.FTZ R2, R7, R2, R26 ;  /* 0x0000000207027223 */ /* 0x002fc4000001001a */
[----:B------:R-:W-:Y:S01]  /*6df0*/  QGMMA.64x96x32.F32.E4M3.E4M3 R88, R144, gdesc[UR4], R88, gsb0 ;  /* 0x0160000490587df3 */ /* 0x000fe20008000858 */
[----:B------:R-:W-:Y:S01]  /*6e00*/  UIADD3 UR6, UR10, 0x4, URZ ;  /* 0x000000040a067890 */ /* 0x000fe2000fffe03f */
[----:B0-----:R-:W-:Y:S01]  /*6e10*/  FADD.FTZ R3, R10, R3 ;  /* 0x000000030a037221 */ /* 0x001fe20000010000 */
[----:B------:R-:W-:Y:S02]  /*6e20*/  UMOV UR7, 0x40000040 ;  /* 0x4000004000077882 */ /* 0x000fe40000000000 */
[----:B------:R-:W0:Y:S01]  /*6e30*/  MUFU.EX2 R12, R12 ;  /* 0x0000000c000c7308 */ /* 0x000e220000000800 */
[----:B------:R-:W-:-:S07]  /*6e40*/  UIADD3 UR10, UR10, 0x6, URZ ;  /* 0x000000060a0a7890 */ /* 0x000fce000fffe03f */
        /* <DEDUP_REMOVED lines=28> */
[----:B------:R-:W-:Y:S02]  /*7010*/  WARPGROUP.DEPBAR.LE gsb0, 0x0 ;  /* 0x00008000000079c5 */ /* 0x000fe40000010000 */
[----:B------:R-:W-:Y:S01]  /*7020*/  WARPGROUP.ARRIVE ;  /* 0x00000000000079c5 */ /* 0x000fe20000000000 */
[----:B------:R-:W-:-:S03]  /*7030*/  FFMA.FTZ R64, R70, UR43, -R8 ;  /* 0x0000002b46407c23 */ /* 0x000fc60008010808 */
[----:B------:R-:W2:Y:S01]  /*7040*/  MUFU.EX2 R19, R19 ;  /* 0x0000001300137308 */ /* 0x000ea20000000800 */
[----:B0-----:R-:W-:-:S01]  /*7050*/  FADD.FTZ R2, R18, R3 ;  /* 0x0000000312027221 */ /* 0x001fc20000010000 */
[----:B------:R-:W-:Y:S06]  /*7060*/  QGMMA.64x96x32.F32.E4M3.E4M3 R88, R140, gdesc[UR4], R88, gsb0 ;  /* 0x016000048c587df3 */ /* 0x000fec0008000858 */
        /* <DEDUP_REMOVED lines=29> */
[----:B------:R-:W-:Y:S02]  /*7240*/  WARPGROUP.DEPBAR.LE gsb0, 0x0 ;  /* 0x00008000000079c5 */ /* 0x000fe40000010000 */
[----:B------:R-:W-:-:S04]  /*7250*/  WARPGROUP.ARRIVE ;  /* 0x00000000000079c5 */ /* 0x000fc80000000000 */
[----:B------:R-:W1:Y:S01]  /*7260*/  MUFU.EX2 R28, R28 ;  /* 0x0000001c001c7308 */ /* 0x000e620000000800 */
[----:B--2---:R-:W-:-:S01]  /*7270*/  FADD.FTZ R3, R25, R2 ;  /* 0x0000000219037221 */ /* 0x004fc20000010000 */
[----:B------:R-:W-:Y:S01]  /*7280*/  QGMMA.64x96x32.F32.E4M3.E4M3 R88, R136, gdesc[UR8], R88, gsb0 ;  /* 0x0160000888587df3 */ /* 0x000fe20008000858 */
[----:B0-----:R-:W-:-:S01]  /*7290*/  FADD.FTZ R69, R55, R68 ;  /* 0x0000004437457221 */ /* 0x001fc20000010000 */
[----:B------:R-:W-:-:S04]  /*72a0*/  FFMA.FTZ R68, R78, UR43, -R8 ;  /* 0x0000002b4e447c23 */ /* 0x000fc80008010808 */
[----:B------:R-:W0:Y:S08]  /*72b0*/  MUFU.EX2 R58, R58 ;  /* 0x0000003a003a7308 */ /* 0x000e300000000800 */
        /* <DEDUP_REMOVED lines=22> */
[--C-:B------:R-:W-:Y:S01]  /*7420*/  FFMA.FTZ R71, R83, UR43, -R8.reuse ;  /* 0x0000002b53477c23 */ /* 0x100fe20008010808 */
[----:B------:R-:W-:-:S05]  /*7430*/  FFMA.FTZ R8, R87, UR43, -R8 ;  /* 0x0000002b57087c23 */ /* 0x000fca0008010808 */
[----:B------:R-:W1:Y:S01]  /*7440*/  MUFU.EX2 R40, R40 ;  /* 0x0000002800287308 */ /* 0x000e620000000800 */
[----:B0-----:R-:W-:-:S07]  /*7450*/  FADD.FTZ R3, R37, R2 ;  /* 0x0000000225037221 */ /* 0x001fce0000010000 */
[----:B------:R-:W0:Y:S01]  /*7460*/  MUFU.EX2 R64, R64 ;  /* 0x0000004000407308 */ /* 0x000e220000000800 */
[----:B--2---:R-:W-:-:S07]  /*7470*/  FADD.FTZ R73, R63, R72 ;  /* 0x000000483f497221 */ /* 0x004fce0000010000 */
[----:B------:R-:W2:Y:S01]  /*7480*/  MUFU.EX2 R41, R41 ;  /* 0x0000002900297308 */ /* 0x000ea20000000800 */
[----:B-1----:R-:W-:-:S01]  /*7490*/  FADD.FTZ R2, R40, R3 ;  /* 0x0000000328027221 */ /* 0x002fc20000010000 */
[----:B------:R-:W-:-:S06]  /*74a0*/  WARPGROUP.DEPBAR.LE gsb0, 0x0 ;  /* 0x00008000000079c5 */ /* 0x000fcc0000010000 */
[----:B------:R-:W1:Y:S01]  /*74b0*/  MUFU.EX2 R65, R65 ;  /* 0x0000004100417308 */ /* 0x000e620000000800 */
[----:B0-----:R-:W-:-:S07]  /*74c0*/  FADD.FTZ R72, R64, R73 ;  /* 0x0000004940487221 */ /* 0x001fce0000010000 */
[----:B------:R-:W0:Y:S01]  /*74d0*/  MUFU.EX2 R44, R44 ;  /* 0x0000002c002c7308 */ /* 0x000e220000000800 */
[----:B--2---:R-:W-:-:S01]  /*74e0*/  FADD.FTZ R3, R41, R2 ;  /* 0x0000000229037221 */ /* 0x004fc20000010000 */
[----:B------:R-:W-:-:S04]  /*74f0*/  IMAD.U32 R2, RZ, RZ, UR22 ;  /* 0x00000016ff027e24 */ /* 0x000fc8000f8e00ff */
[----:B------:R-:W-:Y:S02]  /*7500*/  @!P1 VIADD R2, R2, 0x17040 ;  /* 0x0001704002029836 */ /* 0x000fe40000000000 */
[----:B------:R-:W2:Y:S01]  /*7510*/  MUFU.EX2 R66, R66 ;  /* 0x0000004200427308 */ /* 0x000ea20000000800 */
[----:B-1----:R-:W-:-:S02]  /*7520*/  FADD.FTZ R73, R65, R72 ;  /* 0x0000004841497221 */ /* 0x002fc40000010000 */
[----:B------:R-:W-:-:S04]  /*7530*/  @!P1 PRMT R2, RZ, 0x654, R2 ;  /* 0x00000654ff029816 */ /* 0x000fc80000000002 */
[----:B------:R1:W-:Y:S01]  /*7540*/  @!P1 SYNCS.ARRIVE.TRANS64.RED.A1T0 RZ, [R2+URZ], RZ ;  /* 0x000000ff02ff99a7 */ /* 0x0003e2000810043f */
        /* <DEDUP_REMOVED lines=32> */
.L_x_1603:
        /* <DEDUP_REMOVED lines=10> */
[----:B------:R-:W-:Y:S01]  /*77f0*/  UMOV UR6, UR5 ;  /* 0x0000000500067c82 */ /* 0x000fe20008000000 */
        /* <DEDUP_REMOVED lines=80> */
.L_x_1594:
[----:B------:R-:W-:Y:S06]  /*7d00*/  BAR.ARV 0x8, 0x200 ;  /* 0x0208000000007b1d */ /* 0x000fec0000002000 */
[----:B------:R-:W-:Y:S05]  /*7d10*/  @!P0 BRA `(.L_x_1605) ;  /* 0x0000000000048947 */ /* 0x000fea0003800000 */
[----:B------:R-:W-:Y:S01]  /*7d20*/  BPT.TRAP 0x1 ;  /* 0x000000040000795c */ /* 0x000fe20000300000 */
.L_x_1605:
[----:B------:R-:W-:Y:S01]  /*7d30*/  ULEA UR16, UR4, UR42, 0x3 ;  /* 0x0000002a04107291 */ /* 0x000fe2000f8e183f */
[----:B------:R-:W-:-:S05]  /*7d40*/  IMAD.U32 R4, RZ, RZ, UR5 ;  /* 0x00000005ff047e24 */ /* 0x000fca000f8e00ff */
[----:B------:R-:W-:-:S04]  /*7d50*/  SHF.L.U32 R4, R4, 0x1f, RZ ;  /* 0x0000001f04047819 */ /* 0x000fc800000006ff */
[----:B------:R0:W1:Y:S01]  /*7d60*/  SYNCS.PHASECHK.TRANS64.TRYWAIT P1, [UR16+0x17050], R4 ;  /* 0x01705004ff0075a7 */ /* 0x0000620008020150 */
[----:B------:R-:W-:Y:S05]  /*7d70*/  @!P0 BRA `(.L_x_1606) ;  /* 0x0000000000048947 */ /* 0x000fea0003800000 */
[----:B------:R-:W-:Y:S01]  /*7d80*/  BPT.TRAP 0x1 ;  /* 0x000000040000795c */ /* 0x000fe20000300000 */
.L_x_1606:
[----:B-1----:R-:W-:Y:S05]  /*7d90*/  @P1 BRA `(.L_x_1607) ;  /* 0x0000000000081947 */ /* 0x002fea0003800000 */
[----:B------:R-:W1:Y:S02]  /*7da0*/  SYNCS.PHASECHK.TRANS64.TRYWAIT P1, [UR16+0x17050], R4 ;  /* 0x01705004ff0075a7 */ /* 0x000e640008020150 */
[----:B-1----:R-:W-:Y:S05]  /*7db0*/  @!P1 BRA `(.L_x_1608) ;  /* 0x0000006000109947 */ /* 0x002fea0003800000 */
.L_x_1607:
        /* <DEDUP_REMOVED lines=84> */
.L_x_1609:
        /* <DEDUP_REMOVED lines=52> */
.L_x_1576:
        /* <DEDUP_REMOVED lines=103> */
[----:B------:R-:W-:Y:S02]  /*8cb0*/  SEL R23, R131, R130, P0 ;  /* 0x0000008283177207 */ /* 0x000fe40000000000 */
[----:B0-----:R-:W-:-:S02]  /*8cc0*/  SEL R13, R105, R104, P0 ;  /* 0x00000068690d7207 */ /* 0x001fc40000000000 */
        /* <DEDUP_REMOVED lines=170> */
[C---:B------:R-:W-:Y:S01]  /*9770*/  VIADD R40, R55.reuse, 0x8 ;  /* 0x0000000837287836 */ /* 0x040fe20000000000 */
[----:B------:R-:W-:Y:S01]  /*9780*/  ULDC UR4, c[0x0][0xac8] ;  /* 0x0002b20000047ab9 */ /* 0x000fe20000000800 */
[C---:B------:R-:W-:Y:S01]  /*9790*/  VIADD R54, R55.reuse, 0x10 ;  /* 0x0000001037367836 */ /* 0x040fe20000000000 */
[C---:B------:R-:W-:Y:S01]  /*97a0*/  ISETP.GE.AND P1, PT, R55.reuse, UR4, PT ;  /* 0x0000000437007c0c */ /* 0x040fe2000bf26270 */
[C---:B-1----:R-:W-:Y:S01]  /*97b0*/  VIADD R60, R55.reuse, 0x18 ;  /* 0x00000018373c7836 */ /* 0x042fe20000000000 */
[----:B------:R-:W-:Y:S01]  /*97c0*/  ISETP.GE.AND P2, PT, R40, UR4, PT ;  /* 0x0000000428007c0c */ /* 0x000fe2000bf46270 */
[C---:B------:R-:W-:Y:S01]  /*97d0*/  VIADD R62, R55.reuse, 0x20 ;  /* 0x00000020373e7836 */ /* 0x040fe20000000000 */
[----:B------:R-:W-:Y:S01]  /*97e0*/  ISETP.GE.AND P3, PT, R54, UR4, PT ;  /* 0x0000000436007c0c */ /* 0x000fe2000bf66270 */
[----:B------:R-:W-:Y:S01]  /*97f0*/  VIADD R66, R55, 0x28 ;  /* 0x0000002837427836 */ /* 0x000fe20000000000 */
[----:B------:R-:W-:Y:S02]  /*9800*/  ISETP.GE.AND P4, PT, R60, UR4, PT ;  /* 0x000000043c007c0c */ /* 0x000fe4000bf86270 */
[----:B------:R-:W-:-:S02]  /*9810*/  ISETP.GE.AND P5, PT, R62, UR4, PT ;  /* 0x000000043e007c0c */ /* 0x000fc4000bfa6270 */
[----:B------:R-:W-:-:S03]  /*9820*/  ISETP.GE.AND P6, PT, R66, UR4, PT ;  /* 0x0000000442007c0c */ /* 0x000fc6000bfc6270 */
[C-C-:B0---4-:R-:W-:Y:S02]  /*9830*/  @!P1 IMAD.WIDE R56, R55.reuse, 0x4, R44.reuse ;  /* 0x0000000437389825 */ /* 0x151fe400078e022c */
[----:B------:R-:W-:Y:S02]  /*9840*/  @!P2 LEA.HI R40, R40, R40, RZ, 0x1 ;  /* 0x000000282828a211 */ /* 0x000fe400078f08ff */
[----:B------:R-:W-:Y:S01]  /*9850*/  @!P3 LEA.HI R54, R54, R54, RZ, 0x1 ;  /* 0x000000363636b211 */ /* 0x000fe200078f08ff */
[----:B------:R0:W-:Y:S01]  /*9860*/  @!P1 ST.E.64 desc[UR44][R56.64], R12 ;  /* 0x0000000c38009985 */ /* 0x0001e2000c101b2c */
[----:B------:R-:W-:Y:S01]  /*9870*/  @!P2 LOP3.LUT R59, R40, 0xfffffffe, RZ, 0xc0, !PT ;  /* 0xfffffffe283ba812 */ /* 0x000fe200078ec0ff */
[----:B------:R-:W-:Y:S01]  /*9880*/  VIADD R40, R55, 0x30 ;  /* 0x0000003037287836 */ /* 0x000fe20000000000 */
[----:B------:R-:W-:Y:S02]  /*9890*/  @!P4 LEA.HI R60, R60, R60, RZ, 0x1 ;  /* 0x0000003c3c3cc211 */ /* 0x000fe400078f08ff */
[----:B------:R-:W-:Y:S01]  /*98a0*/  @!P3 LOP3.LUT R61, R54, 0xfffffffe, RZ, 0xc0, !PT ;  /* 0xfffffffe363db812 */ /* 0x000fe200078ec0ff */
[----:B------:R-:W-:Y:S01]  /*98b0*/  @!P2 IMAD.WIDE R58, R59, 0x4, R44 ;  /* 0x000000043b3aa825 */ /* 0x000fe200078e022c */
[----:B------:R-:W-:-:S02]  /*98c0*/  @!P5 LEA.HI R62, R62, R62, RZ, 0x1 ;  /* 0x0000003e3e3ed211 */ /* 0x000fc400078f08ff */
[----:B------:R-:W-:Y:S01]  /*98d0*/  @!P6 LEA.HI R66, R66, R66, RZ, 0x1 ;  /* 0x000000424242e211 */ /* 0x000fe200078f08ff */
[----:B------:R-:W-:Y:S01]  /*98e0*/  VIADD R54, R55, 0x38 ;  /* 0x0000003837367836 */ /* 0x000fe20000000000 */
[----:B------:R-:W-:Y:S01]  /*98f0*/  @!P4 LOP3.LUT R63, R60, 0xfffffffe, RZ, 0xc0, !PT ;  /* 0xfffffffe3c3fc812 */ /* 0x000fe200078ec0ff */
[--C-:B------:R-:W-:Y:S01]  /*9900*/  @!P3 IMAD.WIDE R60, R61, 0x4, R44.reuse ;  /* 0x000000043d3cb825 */ /* 0x100fe200078e022c */
[----:B------:R-:W-:Y:S01]  /*9910*/  @!P5 LOP3.LUT R67, R62, 0xfffffffe, RZ, 0xc0, !PT ;  /* 0xfffffffe3e43d812 */ /* 0x000fe200078ec0ff */
[----:B------:R1:W-:Y:S01]  /*9920*/  @!P2 ST.E.64 desc[UR44][R58.64], R20 ;  /* 0x000000143a00a985 */ /* 0x0003e2000c101b2c */
[----:B0-----:R-:W-:Y:S01]  /*9930*/  @!P6 LOP3.LUT R57, R66, 0xfffffffe, RZ, 0xc0, !PT ;  /* 0xfffffffe4239e812 */ /* 0x001fe200078ec0ff */
[--C-:B------:R-:W-:Y:S01]  /*9940*/  @!P4 IMAD.WIDE R62, R63, 0x4, R44.reuse ;  /* 0x000000043f3ec825 */ /* 0x100fe200078e022c */
[----:B------:R-:W-:Y:S01]  /*9950*/  ISETP.GE.AND P1, PT, R40, UR4, PT ;  /* 0x0000000428007c0c */ /* 0x000fe2000bf26270 */
[----:B------:R0:W-:Y:S01]  /*9960*/  @!P3 ST.E.64 desc[UR44][R60.64], R18 ;  /* 0x000000123c00b985 */ /* 0x0001e2000c101b2c */
[----:B------:R-:W-:Y:S01]  /*9970*/  ISETP.GE.AND P2, PT, R54, UR4, PT ;  /* 0x0000000436007c0c */ /* 0x000fe2000bf46270 */
[----:B------:R-:W-:-:S02]  /*9980*/  @!P5 IMAD.WIDE R12, R67, 0x4, R44 ;  /* 0x00000004430cd825 */ /* 0x000fc400078e022c */
[----:B------:R-:W-:Y:S02]  /*9990*/  @!P4 ST.E.64 desc[UR44][R62.64], R14 ;  /* 0x0000000e3e00c985 */ /* 0x000fe4000c101b2c */
[----:B------:R-:W-:Y:S02]  /*99a0*/  VIADD R56, R55, 0x40 ;  /* 0x0000004037387836 */ /* 0x000fe40000000000 */
[----:B------:R2:W-:Y:S01]  /*99b0*/  @!P5 ST.E.64 desc[UR44][R12.64], R26 ;  /* 0x0000001a0c00d985 */ /* 0x0005e2000c101b2c */
[----:B-1----:R-:W-:Y:S02]  /*99c0*/  @!P6 IMAD.WIDE R20, R57, 0x4, R44 ;  /* 0x000000043914e825 */ /* 0x002fe400078e022c */
[----:B------:R-:W-:Y:S02]  /*99d0*/  ISETP.GE.AND P3, PT, R56, UR4, PT ;  /* 0x0000000438007c0c */ /* 0x000fe4000bf66270 */
[----:B------:R-:W-:Y:S01]  /*99e0*/  @!P1 LEA.HI R40, R40, R40, RZ, 0x1 ;  /* 0x0000002828289211 */ /* 0x000fe200078f08ff */
[C---:B------:R-:W-:Y:S01]  /*99f0*/  VIADD R57, R55.reuse, 0x48 ;  /* 0x0000004837397836 */ /* 0x040fe20000000000 */
[----:B------:R1:W-:Y:S01]  /*9a00*/  @!P6 ST.E.64 desc[UR44][R20.64], R30 ;  /* 0x0000001e1400e985 */ /* 0x0003e2000c101b2c */
[C---:B0-----:R-:W-:Y:S01]  /*9a10*/  VIADD R18, R55.reuse, 0x50 ;  /* 0x0000005037127836 */ /* 0x041fe20000000000 */
[----:B------:R-:W-:Y:S01]  /*9a20*/  @!P2 LEA.HI R54, R54, R54, RZ, 0x1 ;  /* 0x000000363636a211 */ /* 0x000fe200078f08ff */
[----:B------:R-:W-:Y:S01]  /*9a30*/  VIADD R19, R55, 0x58 ;  /* 0x0000005837137836 */ /* 0x000fe20000000000 */
[----:B------:R-:W-:-:S02]  /*9a40*/  ISETP.GE.AND P4, PT, R57, UR4, PT ;  /* 0x0000000439007c0c */ /* 0x000fc4000bf86270 */
[----:B------:R-:W-:Y:S02]  /*9a50*/  ISETP.GE.AND P5, PT, R18, UR4, PT ;  /* 0x0000000412007c0c */ /* 0x000fe4000bfa6270 */
[----:B------:R-:W-:Y:S02]  /*9a60*/  ISETP.GE.AND P6, PT, R19, UR4, PT ;  /* 0x0000000413007c0c */ /* 0x000fe4000bfc6270 */
[----:B------:R-:W-:Y:S02]  /*9a70*/  @!P3 LEA.HI R56, R56, R56, RZ, 0x1 ;  /* 0x000000383838b211 */ /* 0x000fe400078f08ff */
[----:B--2---:R-:W-:Y:S02]  /*9a80*/  @!P1 LOP3.LUT R13, R40, 0xfffffffe, RZ, 0xc0, !PT ;  /* 0xfffffffe280d9812 */ /* 0x004fe400078ec0ff */
[----:B------:R-:W-:-:S03]  /*9a90*/  @!P2 LOP3.LUT R15, R54, 0xfffffffe, RZ, 0xc0, !PT ;  /* 0xfffffffe360fa812 */ /* 0x000fc600078ec0ff */
[----:B------:R-:W-:Y:S02]  /*9aa0*/  @!P4 LEA.HI R57, R57, R57, RZ, 0x1 ;  /* 0x000000393939c211 */ /* 0x000fe400078f08ff */
[----:B------:R-:W-:Y:S01]  /*9ab0*/  @!P5 LEA.HI R18, R18, R18, RZ, 0x1 ;  /* 0x000000121212d211 */ /* 0x000fe200078f08ff */
[--C-:B------:R-:W-:Y:S01]  /*9ac0*/  @!P2 IMAD.WIDE R14, R15, 0x4, R44.reuse ;  /* 0x000000040f0ea825 */ /* 0x100fe200078e022c */
[----:B------:R-:W-:Y:S02]  /*9ad0*/  @!P6 LEA.HI R12, R19, R19, RZ, 0x1 ;  /* 0x00000013130ce211 */ /* 0x000fe400078f08ff */
        /* <DEDUP_REMOVED lines=15> */
.L_x_1612:
[----:B------:R-:W-:Y:S05]  /*9bd0*/  BSYNC B0 ;  /* 0x0000000000007941 */ /* 0x000fea0003800000 */
.L_x_1611:
        /* <DEDUP_REMOVED lines=98> */
.L_x_1610:
        /* <DEDUP_REMOVED lines=58> */
.L_x_1572:
        /* <DEDUP_REMOVED lines=18> */
.L_x_1613:
[----:B------:R-:W-:Y:S01]  /*a6c0*/  ULDC UR40, c[0x0][0xc50] ;  /* 0x0003140000287ab9 */ /* 0x000fe20000000800 */
[----:B------:R-:W-:Y:S01]  /*a6d0*/  UMOV UR36, UR6 ;  /* 0x0000000600247c82 */ /* 0x000fe20008000000 */
[----:B------:R-:W-:-:S11]  /*a6e0*/  UISETP.NE.AND UP0, UPT, UR40, 0x1, UPT ;  /* 0x000000012800788c */ /* 0x000fd6000bf05270 */
[----:B------:R-:W-:Y:S01]  /*a6f0*/  @UP0 ULDC UR4, c[0x0][0xc54] ;  /* 0x0003150000040ab9 */ /* 0x000fe20000000800 */
[----:B------:R-:W-:Y:S01]  /*a700*/  @UP0 ULDC UR7, c[0x0][0xc58] ;  /* 0x0003160000070ab9 */ /* 0x000fe20000000800 */
[----:B------:R-:W-:-:S04]  /*a710*/  UIMAD.WIDE.U32 UR4, UR6, UR4, URZ ;  /* 0x00000004060472a5 */ /* 0x000fc8000f8e003f */
[----:B------:R-:W-:-:S12]  /*a720*/  @UP0 USHF.R.U32.HI UR36, URZ, UR7, UR5 ;  /* 0x000000073f240299 */ /* 0x000fd80008011605 */
.L_x_1614:
        /* <DEDUP_REMOVED lines=8> */
[----:B------:R-:W-:Y:S01]  /*a7b0*/  ULDC UR7, c[0x0][0x448] ;  /* 0x0001120000077ab9 */ /* 0x000fe20000000800 */
[----:B------:R-:W-:Y:S01]  /*a7c0*/  ULDC.64 UR4, c[0x0][0x418] ;  /* 0x0001060000047ab9 */ /* 0x000fe20000000a00 */
[----:B------:R-:W-:Y:S02]  /*a7d0*/  UISETP.NE.AND UP1, UPT, UR7, 0x1, UPT ;  /* 0x000000010700788c */ /* 0x000fe4000bf25270 */
[----:B------:R-:W-:Y:S01]  /*a7e0*/  UISETP.NE.U32.AND UP0, UPT, UR4, URZ, UPT ;  /* 0x0000003f0400728c */ /* 0x000fe2000bf05070 */
[----:B------:R-:W-:Y:S02]  /*a7f0*/  ULDC UR7, c[0x0][0x424] ;  /* 0x0001090000077ab9 */ /* 0x000fe40000000800 */
[----:B------:R-:W-:Y:S01]  /*a800*/  ULDC UR4, c[0x0][0x288] ;  /* 0x0000a20000047ab9 */ /* 0x000fe20000000800 */
[----:B------:R-:W-:Y:S02]  /*a810*/  UISETP.NE.AND.EX UP0, UPT, UR5, URZ, UPT, UP0 ;  /* 0x0000003f0500728c */ /* 0x000fe4000bf05300 */
[----:B------:R-:W-:Y:S01]  /*a820*/  UIADD3 UR9, -UR4, 0x80, URZ ;  /* 0x0000008004097890 */ /* 0x000fe2000fffe13f */
[----:B------:R-:W-:-:S02]  /*a830*/  UMOV UR5, 0xc0 ;  /* 0x000000c000057882 */ /* 0x000fc40000000000 */
[----:B------:R-:W-:Y:S01]  /*a840*/  @UP1 ULDC UR4, c[0x0][0x44c] ;  /* 0x0001130000041ab9 */ /* 0x000fe20000000800 */
[----:B------:R-:W-:Y:S01]  /*a850*/  USEL UR7, UR7, 0x1, UP0 ;  /* 0x0000000107077887 */ /* 0x000fe20008000000 */
[----:B------:R-:W-:Y:S01]  /*a860*/  ULDC UR8, c[0x0][0x2f0] ;  /* 0x0000bc0000087ab9 */ /* 0x000fe20000000800 */
[----:B------:R-:W-:Y:S02]  /*a870*/  @UP1 ULDC UR10, c[0x0][0x450] ;  /* 0x00011400000a1ab9 */ /* 0x000fe40000000800 */
[----:B------:R-:W-:Y:S02]  /*a880*/  UIMAD UR9, UR7, UR8, UR9 ;  /* 0x00000008070972a4 */ /* 0x000fe4000f8e0209 */
[----:B------:R-:W-:Y:S02]  /*a890*/  UIMAD UR7, UR7, UR8, 0x7f ;  /* 0x0000007f070774a4 */ /* 0x000fe4000f8e0208 */
[----:B0-----:R-:W-:-:S04]  /*a8a0*/  UIMAD UR6, UR6, UR5, 0xbf ;  /* 0x000000bf060674a4 */ /* 0x001fc8000f8e0205 */
[----:B------:R-:W-:-:S04]  /*a8b0*/  UIMAD.WIDE.U32 UR4, UR6, UR4, URZ ;  /* 0x00000004060472a5 */ /* 0x000fc8000f8e003f */
[----:B------:R-:W-:Y:S02]  /*a8c0*/  @UP1 USHF.R.U32.HI UR6, URZ, UR10, UR5 ;  /* 0x0000000a3f061299 */ /* 0x000fe40008011605 */
[----:B------:R-:W-:Y:S02]  /*a8d0*/  USHF.R.S32.HI UR5, URZ, 0x1f, UR7 ;  /* 0x0000001f3f057899 */ /* 0x000fe40008011407 */
[----:B------:R-:W-:Y:S02]  /*a8e0*/  UIADD3 UR6, UR9, UR6, URZ ;  /* 0x0000000609067290 */ /* 0x000fe4000fffe03f */
[----:B------:R-:W-:Y:S02]  /*a8f0*/  ULEA.HI UR5, UR5, UR7, URZ, 0x7 ;  /* 0x0000000705057291 */ /* 0x000fe4000f8f383f */
[----:B------:R-:W-:Y:S02]  /*a900*/  USHF.R.S32.HI UR4, URZ, 0x1f, UR6 ;  /* 0x0000001f3f047899 */ /* 0x000fe40008011406 */
[----:B------:R-:W-:-:S02]  /*a910*/  USHF.R.S32.HI UR5, URZ, 0x7, UR5 ;  /* 0x000000073f057899 */ /* 0x000fc40008011405 */
[----:B------:R-:W-:Y:S02]  /*a920*/  ULEA.HI UR4, UR4, UR6, URZ, 0x7 ;  /* 0x0000000604047291 */ /* 0x000fe4000f8f383f */
[----:B------:R-:W-:Y:S02]  /*a930*/  USHF.R.U32.HI UR10, URZ, 0x10, UR40 ;  /* 0x000000103f0a7899 */ /* 0x000fe40008011628 */
[----:B------:R-:W-:Y:S02]  /*a940*/  USHF.R.S32.HI UR4, URZ, 0x7, UR4 ;  /* 0x000000073f047899 */ /* 0x000fe40008011404 */
[----:B------:R-:W-:Y:S02]  /*a950*/  ULOP3.LUT UR40, UR40, 0xffff, URZ, 0xc0, !UPT ;  /* 0x0000ffff28287892 */ /* 0x000fe4000f8ec03f */
[----:B------:R-:W-:-:S04]  /*a960*/  UISETP.LT.AND UP0, UPT, UR5, UR4, UPT ;  /* 0x000000040500728c */ /* 0x000fc8000bf01270 */
[----:B------:R-:W-:Y:S02]  /*a970*/  USEL UR9, UR5, UR4, UP0 ;  /* 0x0000000405097287 */ /* 0x000fe40008000000 */
[----:B------:R-:W-:Y:S02]  /*a980*/  UISETP.NE.AND UP0, UPT, UR10, URZ, UPT ;  /* 0x0000003f0a00728c */ /* 0x000fe4000bf05270 */
[----:B------:R-:W-:Y:S01]  /*a990*/  UISETP.GE.AND UP1, UPT, UR9, 0x1, UPT ;  /* 0x000000010900788c */ /* 0x000fe2000bf26270 */
[----:B------:R-:W-:-:S05]  /*a9a0*/  UMOV UR4, URZ ;  /* 0x0000003f00047c82 */ /* 0x000fca0008000000 */
[----:B------:R-:W-:-:S03]  /*a9b0*/  PLOP3.LUT P0, PT, PT, PT, UP1, 0x80, 0x0 ;  /* 0x000000000000781c */ /* 0x000fc60003f0f018 */
[----:B------:R-:W-:-:S10]  /*a9c0*/  @!UP0 ULDC UR10, c[0x0][0x9f0] ;  /* 0x00027c00000a8ab9 */ /* 0x000fd40000000800 */
        /* <DEDUP_REMOVED lines=34> */
.L_x_1616:
        /* <DEDUP_REMOVED lines=33> */
.L_x_1617:
        /* <DEDUP_REMOVED lines=20> */
.L_x_1618:
        /* <DEDUP_REMOVED lines=20> */
.L_x_1619:
        /* <DEDUP_REMOVED lines=18> */
.L_x_1620:
        /* <DEDUP_REMOVED lines=8> */
[--C-:B------:R-:W-:Y:S01]  /*b220*/  SHF.R.U32.HI R10, RZ, 0x1, R28.reuse ;  /* 0x00000001ff0a7819 */ /* 0x100fe2000001161c */
[----:B------:R-:W-:Y:S01]  /*b230*/  IMAD.SHL.U32 R0, R28, 0x20, RZ ;  /* 0x000000201c007824 */ /* 0x000fe200078e00ff */
[----:B-1----:R-:W-:Y:S01]  /*b240*/  ISETP.NE.U32.AND P0, PT, R4, RZ, PT ;  /* 0x000000ff0400720c */ /* 0x002fe20003f05070 */
[----:B------:R-:W-:Y:S01]  /*b250*/  IMAD.SHL.U32 R7, R28, 0x80, RZ ;  /* 0x000000801c077824 */ /* 0x000fe200078e00ff */
[----:B------:R-:W-:Y:S01]  /*b260*/  LOP3.LUT R9, R10, 0x20, RZ, 0xc0, !PT ;  /* 0x000000200a097812 */ /* 0x000fe200078ec0ff */
[----:B------:R-:W-:Y:S01]  /*b270*/  IMAD.SHL.U32 R11, R16, 0x800, RZ ;  /* 0x00000800100b7824 */ /* 0x000fe200078e00ff */
[----:B------:R-:W-:Y:S01]  /*b280*/  LOP3.LUT R6, R0, 0x80, RZ, 0xc0, !PT ;  /* 0x0000008000067812 */ /* 0x000fe200078ec0ff */
[----:B------:R-:W-:Y:S01]  /*b290*/  IMAD.SHL.U32 R13, R28, 0x4, RZ ;  /* 0x000000041c0d7824 */ /* 0x000fe200078e00ff */
[----:B------:R-:W-:Y:S01]  /*b2a0*/  LOP3.LUT R8, R7, 0x400, RZ, 0xc0, !PT ;  /* 0x0000040007087812 */ /* 0x000fe200078ec0ff */
[----:B------:R-:W-:Y:S01]  /*b2b0*/  IMAD.SHL.U32 R12, R27, 0x10, RZ ;  /* 0x000000101b0c7824 */ /* 0x000fe200078e00ff */
[----:B0-----:R-:W-:Y:S01]  /*b2c0*/  LOP3.LUT R2, R9, 0x10, R28, 0xf8, !PT ;  /* 0x0000001009027812 */ /* 0x001fe200078ef81c */
[----:B------:R-:W-:Y:S01]  /*b2d0*/  IMAD.MOV.U32 R23, RZ, RZ, 0x40 ;  /* 0x00000040ff177424 */ /* 0x000fe200078e00ff */
[----:B------:R-:W-:Y:S01]  /*b2e0*/  LOP3.LUT R6, R6, 0x10, R10, 0xf8, !PT ;  /* 0x0000001006067812 */ /* 0x000fe200078ef80a */
[----:B------:R-:W-:Y:S01]  /*b2f0*/  IMAD.SHL.U32 R10, R28, 0x10, RZ ;  /* 0x000000101c0a7824 */ /* 0x000fe200078e00ff */
[----:B------:R-:W-:Y:S01]  /*b300*/  LOP3.LUT R2, R2, 0x380, R7, 0xf8, !PT ;  /* 0x0000038002027812 */ /* 0x000fe200078ef807 */
[----:B------:R-:W-:Y:S01]  /*b310*/  UMOV UR4, 0xffffffff ;  /* 0xffffffff00047882 */ /* 0x000fe20000000000 */
[----:B------:R-:W-:-:S02]  /*b320*/  LOP3.LUT R0, R0, 0x360, RZ, 0xc0, !PT ;  /* 0x0000036000007812 */ /* 0x000fc400078ec0ff */
[----:B------:R-:W-:Y:S02]  /*b330*/  LOP3.LUT R8, R8, 0x800, R11, 0xf8, !PT ;  /* 0x0000080008087812 */ /* 0x000fe400078ef80b */
[----:B------:R-:W-:Y:S02]  /*b340*/  LOP3.LUT R3, R6, 0x10, R13, 0x78, !PT ;  /* 0x0000001006037812 */ /* 0x000fe400078e780d */
[----:B------:R-:W-:Y:S02]  /*b350*/  LOP3.LUT P1, RZ, R28, 0x4, RZ, 0xc0, !PT ;  /* 0x000000041cff7812 */ /* 0x000fe4000782c0ff */
[----:B------:R-:W-:Y:S02]  /*b360*/  SHF.R.U32.HI R17, RZ, 0x3, R28 ;  /* 0x00000003ff117819 */ /* 0x000fe4000001161c */
[----:B------:R-:W-:Y:S02]  /*b370*/  LOP3.LUT R0, R0, 0x400, R12, 0xf8, !PT ;  /* 0x0000040000007812 */ /* 0x000fe400078ef80c */
[----:B------:R-:W-:-:S02]  /*b380*/  LOP3.LUT R7, R2, 0x70, R10, 0x78, !PT ;  /* 0x0000007002077812 */ /* 0x000fc400078e780a */
[----:B------:R-:W-:Y:S02]  /*b390*/  ISETP.NE.AND.EX P2, PT, R5, RZ, PT, P0 ;  /* 0x000000ff0500720c */ /* 0x000fe40003f45300 */
[----:B------:R-:W-:Y:S02]  /*b3a0*/  LOP3.LUT R24, R0, R3, RZ, 0xfc, !PT ;  /* 0x0000000300187212 */ /* 0x000fe400078efcff */
[----:B------:R-:W-:Y:S02]  /*b3b0*/  LOP3.LUT R22, R8, R7, RZ, 0xfc, !PT ;  /* 0x0000000708167212 */ /* 0x000fe400078efcff */
[----:B------:R-:W-:Y:S02]  /*b3c0*/  LOP3.LUT R17, R17, 0x1, RZ, 0xc0, !PT ;  /* 0x0000000111117812 */ /* 0x000fe400078ec0ff */
[----:B------:R-:W-:Y:S02]  /*b3d0*/  P2R R26, PR, RZ, 0x4 ;  /* 0x00000004ff1a7803 */ /* 0x000fe40000000000 */
[----:B------:R-:W-:-:S02]  /*b3e0*/  SEL R23, R23, 0xffffffc0, !P1 ;  /* 0xffffffc017177807 */ /* 0x000fc40004800000 */
[----:B--2---:R-:W-:Y:S02]  /*b3f0*/  SHF.R.S32.HI R19, RZ, 0x1f, R18 ;  /* 0x0000001fff137819 */ /* 0x004fe40000011412 */
[----:B------:R-:W-:Y:S01]  /*b400*/  SEL R16, R18, RZ, !P2 ;  /* 0x000000ff12107207 */ /* 0x000fe20005000000 */
[----:B------:R-:W-:Y:S06]  /*b410*/  BRA.DIV UR4, `(.L_x_1621) ;  /* 0x0000002a04907947 */ /* 0x000fec000b800000 */
[----:B------:R0:W1:Y:S02]  /*b420*/  SHFL.IDX PT, R14, R25, RZ, 0x1f ;  /* 0x00001fff190e7589 */ /* 0x00006400000e0000 */
.L_x_1676:
[----:B-1----:R-:W-:Y:S02]  /*b430*/  ISETP.NE.AND P0, PT, R14, RZ, PT ;  /* 0x000000ff0e00720c */ /* 0x002fe40003f05270 */
[----:B------:R-:W-:-:S04]  /*b440*/  PLOP3.LUT P1, PT, PT, PT, PT, 0x8, 0x0 ;  /* 0x000000000000781c */ /* 0x000fc80003f2e170 */
[----:B0-----:R-:W-:-:S07]  /*b450*/  P2R R25, PR, RZ, 0x2 ;  /* 0x00000002ff197803 */ /* 0x001fce0000000000 */
[----:B------:R-:W-:Y:S05]  /*b460*/  @P0 BRA `(.L_x_1622) ;  /* 0x00000004008c0947 */ /* 0x000fea0003800000 */
[----:B------:R-:W-:-:S06]  /*b470*/  UIADD3 UR4, UR39, -0x1, URZ ;  /* 0xffffffff27047890 */ /* 0x000fcc000fffe03f */
[----:B------:R-:W-:Y:S01]  /*b480*/  IMAD.U32 R7, RZ, RZ, UR4 ;  /* 0x00000004ff077e24 */ /* 0x000fe2000f8e00ff */
[----:B------:R-:W-:-:S03]  /*b490*/  UMOV UR4, 0xffffffff ;  /* 0xffffffff00047882 */ /* 0x000fc60000000000 */
[----:B------:R-:W-:Y:S05]  /*b4a0*/  BRA.DIV UR4, `(.L_x_1623) ;  /* 0x0000002a048c7947 */ /* 0x000fea000b800000 */
[----:B------:R-:W-:-:S13]  /*b4b0*/  ELECT P6, URZ, PT ;  /* 0x00000000003f782f */ /* 0x000fda00038c0000 */
.L_x_1679:
[----:B------:R-:W-:Y:S05]  /*b4c0*/  @!P6 BRA `(.L_x_1622) ;  /* 0x000000040074e947 */ /* 0x000fea0003800000 */
[----:B------:R-:W-:Y:S01]  /*b4d0*/  IMAD.MOV.U32 R16, RZ, RZ, R18 ;  /* 0x000000ffff107224 */ /* 0x000fe200078e0012 */
[----:B------:R-:W-:Y:S06]  /*b4e0*/  @!P2 BRA `(.L_x_1624) ;  /* 0x000000000048a947 */ /* 0x000fec0003800000 */
[----:B------:R-:W0:Y:S01]  /*b4f0*/  LDC R0, c[0x0][0x43c] ;  /* 0x00010f00ff007b82 */ /* 0x000e220000000800 */
[----:B------:R-:W-:Y:S01]  /*b500*/  IMAD.MOV.U32 R9, RZ, RZ, R7 ;  /* 0x000000ffff097224 */ /* 0x000fe200078e0007 */
[----:B------:R-:W-:Y:S02]  /*b510*/  ULDC.64 UR4, c[0x0][0x428] ;  /* 0x00010a0000047ab9 */ /* 0x000fe40000000a00 */
[----:B------:R-:W-:-:S04]  /*b520*/  IMAD R11, R19, UR4, RZ ;  /* 0x00000004130b7c24 */ /* 0x000fc8000f8e02ff */
        /* <DEDUP_REMOVED lines=14> */
.L_x_1624:
[----:B------:R-:W-:Y:S01]  /*b610*/  IMAD.MOV.U32 R0, RZ, RZ, 0x1 ;  /* 0x00000001ff007424 */ /* 0x000fe200078e00ff */
[----:B------:R-:W-:-:S04]  /*b620*/  ISETP.NE.AND P1, PT, R27, RZ, PT ;  /* 0x000000ff1b00720c */ /* 0x000fc80003f25270 */
[----:B------:R-:W-:-:S04]  /*b630*/  SHF.L.U32 R0, R0, 0x1f, RZ ;  /* 0x0000001f00007819 */ /* 0x000fc800000006ff */
[----:B------:R-:W1:Y:S02]  /*b640*/  SYNCS.PHASECHK.TRANS64.TRYWAIT P0, [UR38+0x17080], R0 ;  /* 0x01708000ff0075a7 */ /* 0x000e640008000166 */
[----:B-1----:R-:W-:Y:S05]  /*b650*/  @!P0 BRA `(.L_x_1625) ;  /* 0x0000002800408947 */ /* 0x002fea0003800000 */
.L_x_1680:
[----:B------:R-:W-:Y:S05]  /*b660*/  @P1 BRA `(.L_x_1626) ;  /* 0x0000000000141947 */ /* 0x000fea0003800000 */
[----:B------:R-:W-:Y:S01]  /*b670*/  LOP3.LUT P0, RZ, R28, 0x1f, RZ, 0xc0, !PT ;  /* 0x0000001f1cff7812 */ /* 0x000fe2000780c0ff */
[----:B------:R-:W-:-:S04]  /*b680*/  IMAD.MOV.U32 R2, RZ, RZ, 0x3000 ;  /* 0x00003000ff027424 */ /* 0x000fc800078e00ff */
[----:B------:R2:W-:Y:S08]  /*b690*/  SYNCS.ARRIVE.TRANS64 RZ, [UR38+0x17070], R2 ;  /* 0x01707002ffff79a7 */ /* 0x0005f00008000026 */
[----:B--2---:R-:W-:Y:S05]  /*b6a0*/  @!P0 BRA `(.L_x_1626) ;  /* 0x0000000000048947 */ /* 0x004fea0003800000 */
[----:B------:R-:W-:Y:S01]  /*b6b0*/  BPT.TRAP 0x1 ;  /* 0x000000040000795c */ /* 0x000fe20000300000 */
.L_x_1626:
        /* <DEDUP_REMOVED lines=26> */
[----:B------:R-:W3:Y:S02]  /*b860*/  SYNCS.PHASECHK.TRANS64.TRYWAIT P0, [UR38+0x17040], R0 ;  /* 0x01704000ff0075a7 */ /* 0x000ee40008000166 */
[----:B--23--:R-:W-:Y:S05]  /*b870*/  @!P0 BRA `(.L_x_1627) ;  /* 0x0000002400d08947 */ /* 0x00cfea0003800000 */
.L_x_1681:
[----:B------:R-:W-:Y:S05]  /*b880*/  @P1 BRA `(.L_x_1628) ;  /* 0x0000000000141947 */ /* 0x000fea0003800000 */
[----:B------:R-:W-:Y:S01]  /*b890*/  LOP3.LUT P0, RZ, R28, 0x1f, RZ, 0xc0, !PT ;  /* 0x0000001f1cff7812 */ /* 0x000fe2000780c0ff */
[----:B-1----:R-:W-:-:S04]  /*b8a0*/  IMAD.MOV.U32 R0, RZ, RZ, 0x3000 ;  /* 0x00003000ff007424 */ /* 0x002fc800078e00ff */
[----:B------:R2:W-:Y:S08]  /*b8b0*/  SYNCS.ARRIVE.TRANS64 RZ, [UR38+0x17030], R0 ;  /* 0x01703000ffff79a7 */ /* 0x0005f00008000026 */
[----:B--2---:R-:W-:Y:S05]  /*b8c0*/  @!P0 BRA `(.L_x_1628) ;  /* 0x0000000000048947 */ /* 0x004fea0003800000 */
[----:B------:R-:W-:Y:S01]  /*b8d0*/  BPT.TRAP 0x1 ;  /* 0x000000040000795c */ /* 0x000fe20000300000 */
.L_x_1628:
[----:B------:R-:W-:Y:S01]  /*b8e0*/  ULDC.64 UR4, c[0x0][0x198] ;  /* 0x0000660000047ab9 */ /* 0x000fe20000000a00 */
[----:B------:R-:W-:Y:S01]  /*b8f0*/  R2UR UR11, R7 ;  /* 0x00000000070b72ca */ /* 0x000fe200000e0000 */
[----:B------:R-:W-:Y:S01]  /*b900*/  UIADD3 UR4, UP0, UR4, 0x370, URZ ;  /* 0x0000037004047890 */ /* 0x000fe2000ff1e03f */
[----:B------:R-:W-:Y:S01]  /*b910*/  R2UR UR13, R16 ;  /* 0x00000000100d72ca */ /* 0x000fe200000e0000 */
[----:B------:R-:W-:Y:S01]  /*b920*/  UIADD3 UR8, UR38, 0x10c00, URZ ;  /* 0x00010c0026087890 */ /* 0x000fe2000fffe03f */
[----:B------:R-:W-:Y:S01]  /*b930*/  PLOP3.LUT P0, PT, PT, PT, PT, 0x80, 0x0 ;  /* 0x000000000000781c */ /* 0x000fe20003f0f070 */
[----:B------:R-:W-:Y:S02]  /*b940*/  UIADD3 UR9, UR38, 0x17030, URZ ;  /* 0x0001703026097890 */ /* 0x000fe4000fffe03f */
[----:B------:R-:W-:Y:S01]  /*b950*/  UIADD3.X UR5, URZ, UR5, URZ, UP0, !UPT ;  /* 0x000000053f057290 */ /* 0x000fe200087fe43f */
[----:B------:R-:W-:Y:S01]  /*b960*/  P2R R25, PR, RZ, 0x1 ;  /* 0x00000001ff197803 */ /* 0x000fe20000000000 */
        /* <DEDUP_REMOVED lines=17> */
[----:B------:R2:W-:Y:S02]  /*ba80*/  UTMALDG.4D [UR32], [UR4], desc[UR6] ;  /* 0x00000620040075b4 */ /* 0x0005e40008019000 */
[----:B--2---:R-:W-:Y:S01]  /*ba90*/  NOP ;  /* 0x0000000000007918 */ /* 0x004fe20000000000 */
.L_x_1622:
[----:B------:R-:W-:Y:S05]  /*baa0*/  WARPSYNC.ALL ;  /* 0x0000000000007948 */ /* 0x000fea0003800000 */
[----:B-1----:R-:W1:Y:S01]  /*bab0*/  S2R R0, SR_CTAID.Z ;  /* 0x0000000000007919 */ /* 0x002e620000002700 */
        /* <DEDUP_REMOVED lines=10> */
[----:B-1----:R-:W-:-:S03]  /*bb60*/  SHF.R.S32.HI R29, RZ, 0x1f, R0 ;  /* 0x0000001fff1d7819 */ /* 0x002fc60000011400 */
[----:B------:R-:W-:Y:S08]  /*bb70*/  @!P0 BRA `(.L_x_1629) ;  /* 0x0000000000408947 */ /* 0x000ff00003800000 */
[----:B------:R-:W-:Y:S01]  /*bb80*/  MOV R2, 0x0 ;  /* 0x0000000000027802 */ /* 0x000fe20000000f00 */
[----:B------:R-:W-:Y:S01]  /*bb90*/  ULDC.64 UR6, c[0x4][0x98] ;  /* 0x0100260000067ab9 */ /* 0x000fe20000000a00 */
[----:B------:R-:W-:Y:S01]  /*bba0*/  ULDC.64 UR8, c[0x4][0xa0] ;  /* 0x0100280000087ab9 */ /* 0x000fe20000000a00 */
[----:B------:R-:W-:Y:S01]  /*bbb0*/  ULDC.64 UR4, c[0x4][0x28] ;  /* 0x01000a0000047ab9 */ /* 0x000fe20000000a00 */
[----:B0-----:R-:W-:Y:S02]  /*bbc0*/  IMAD.U32 R4, RZ, RZ, UR6 ;  /* 0x00000006ff047e24 */ /* 0x001fe4000f8e00ff */
        /* <DEDUP_REMOVED lines=11> */
.L_x_1629:
[----:B------:R-:W1:Y:S01]  /*bc80*/  LDC R10, c[0x0][0x448] ;  /* 0x00011200ff0a7b82 */ /* 0x000e620000000800 */
[----:B------:R-:W2:Y:S01]  /*bc90*/  S2R R11, SR_CTAID.X ;  /* 0x00000000000b7919 */ /* 0x000ea20000002500 */
[----:B------:R-:W-:Y:S01]  /*bca0*/  SHF.R.U32.HI R2, RZ, 0x1, R28 ;  /* 0x00000001ff027819 */ /* 0x000fe2000001161c */
[C---:B------:R-:W-:Y:S01]  /*bcb0*/  IMAD.SHL.U32 R20, R28.reuse, 0x10, RZ ;  /* 0x000000101c147824 */ /* 0x040fe200078e00ff */
[----:B------:R-:W-:Y:S01]  /*bcc0*/  SHF.R.U32.HI R8, RZ, 0x1, R27 ;  /* 0x00000001ff087819 */ /* 0x000fe2000001161b */
[----:B------:R-:W-:Y:S01]  /*bcd0*/  IMAD.SHL.U32 R3, R28, 0x40, RZ ;  /* 0x000000401c037824 */ /* 0x000fe200078e00ff */
[----:B------:R-:W3:Y:S01]  /*bce0*/  S2R R21, SR_CTAID.Z ;  /* 0x0000000000157919 */ /* 0x000ee20000002700 */
[----:B------:R-:W-:Y:S01]  /*bcf0*/  IMAD.SHL.U32 R0, R2, 0x20, RZ ;  /* 0x0000002002007824 */ /* 0x000fe200078e00ff */
[----:B------:R-:W-:Y:S01]  /*bd00*/  LOP3.LUT R6, R20, 0x10, RZ, 0xc0, !PT ;  /* 0x0000001014067812 */ /* 0x000fe200078ec0ff */
[----:B------:R-:W-:Y:S01]  /*bd10*/  IMAD.SHL.U32 R2, R27, 0x10, RZ ;  /* 0x000000101b027824 */ /* 0x000fe200078e00ff */
[----:B------:R-:W-:Y:S01]  /*bd20*/  UMOV UR42, UR46 ;  /* 0x0000002e002a7c82 */ /* 0x000fe20008000000 */
[----:B------:R-:W-:Y:S01]  /*bd30*/  ULDC.64 UR4, c[0x0][0x2d0] ;  /* 0x0000b40000047ab9 */ /* 0x000fe20000000a00 */
[----:B------:R-:W-:Y:S01]  /*bd40*/  LOP3.LUT R0, R0, 0x60, RZ, 0xc0, !PT ;  /* 0x0000006000007812 */ /* 0x000fe200078ec0ff */
[----:B------:R-:W-:Y:S01]  /*bd50*/  ULDC.64 UR6, c[0x0][0x2c8] ;  /* 0x0000b20000067ab9 */ /* 0x000fe20000000a00 */
[----:B------:R-:W-:-:S02]  /*bd60*/  ULDC.64 UR8, c[0x0][0x280] ;  /* 0x0000a00000087ab9 */ /* 0x000fc40000000a00 */
[----:B------:R-:W-:Y:S01]  /*bd70*/  LOP3.LUT R0, R0, 0x700, R2, 0xf8, !PT ;  /* 0x0000070000007812 */ /* 0x000fe200078ef802 */
[C---:B------:R-:W-:Y:S02]  /*bd80*/  IMAD.SHL.U32 R2, R17.reuse, 0x10, RZ ;  /* 0x0000001011027824 */ /* 0x040fe400078e00ff */
[----:B------:R-:W-:Y:S01]  /*bd90*/  IMAD R17, R17, 0x80, R6 ;  /* 0x0000008011117824 */ /* 0x000fe200078e0206 */
[----:B-1----:R-:W-:-:S04]  /*bda0*/  ISETP.NE.AND P0, PT, R10, 0x1, PT ;  /* 0x000000010a00780c */ /* 0x002fc80003f05270 */
[----:B------:R-:W-:Y:S02]  /*bdb0*/  LOP3.LUT R0, R0, R17, R2, 0xf6, !PT ;  /* 0x0000001100007212 */ /* 0x000fe400078ef602 */
[----:B------:R-:W-:-:S05]  /*bdc0*/  LOP3.LUT R2, R8, 0x40, R3, 0xf8, !PT ;  /* 0x0000004008027812 */ /* 0x000fca00078ef803 */
[----:B--2---:R-:W-:Y:S02]  /*bdd0*/  IMAD R13, R11, 0xc0, R2 ;  /* 0x000000c00b0d7824 */ /* 0x004fe400078e0202 */
[----:B------:R-:W1:Y:S02]  /*bde0*/  LDC.64 R2, c[0x0][0x2e0] ;  /* 0x0000b800ff027b82 */ /* 0x000e640000000a00 */
[----:B------:R-:W-:Y:S02]  /*bdf0*/  VIADD R9, R13, 0x80 ;  /* 0x000000800d097836 */ /* 0x000fe40000000000 */
[----:B0-----:R-:W-:-:S04]  /*be00*/  IMAD.MOV.U32 R5, RZ, RZ, R13 ;  /* 0x000000ffff057224 */ /* 0x001fc800078e000d */
[----:B------:R-:W0:Y:S08]  /*be10*/  @P0 LDC R12, c[0x0][0x44c] ;  /* 0x00011300ff0c0b82 */ /* 0x000e300000000800 */
[----:B------:R-:W2:Y:S08]  /*be20*/  @P0 LDC R20, c[0x0][0x44c] ;  /* 0x00011300ff140b82 */ /* 0x000eb00000000800 */
[----:B------:R-:W4:Y:S08]  /*be30*/  @P0 LDC R14, c[0x0][0x450] ;  /* 0x00011400ff0e0b82 */ /* 0x000f300000000800 */
[----:B------:R-:W5:Y:S01]  /*be40*/  @P0 LDC R4, c[0x0][0x450] ;  /* 0x00011400ff040b82 */ /* 0x000f620000000800 */
[----:B0-----:R-:W-:-:S04]  /*be50*/  @P0 IMAD.HI.U32 R7, R13, R12, RZ ;  /* 0x0000000c0d070227 */ /* 0x001fc800078e00ff */
[----:B--2---:R-:W-:Y:S01]  /*be60*/  @P0 IMAD.HI.U32 R15, R9, R20, RZ ;  /* 0x00000014090f0227 */ /* 0x004fe200078e00ff */
[----:B----4-:R-:W-:-:S03]  /*be70*/  @P0 SHF.R.U32.HI R5, RZ, R14, R7 ;  /* 0x0000000eff050219 */ /* 0x010fc60000011607 */
[----:B------:R-:W-:Y:S02]  /*be80*/  IMAD.MOV.U32 R7, RZ, RZ, R9 ;  /* 0x000000ffff077224 */ /* 0x000fe400078e0009 */
[----:B------:R-:W-:Y:S01]  /*be90*/  IMAD.MOV R12, RZ, RZ, -R5 ;  /* 0x000000ffff0c7224 */ /* 0x000fe200078e0a05 */
[----:B-----5:R-:W-:Y:S01]  /*bea0*/  @P0 SHF.R.U32.HI R7, RZ, R4, R15 ;  /* 0x00000004ff070219 */ /* 0x020fe2000001160f */
[----:B-1----:R-:W-:Y:S02]  /*beb0*/  IMAD R4, R29, R2, RZ ;  /* 0x000000021d047224 */ /* 0x002fe400078e02ff */
[----:B------:R-:W-:Y:S02]  /*bec0*/  IMAD R13, R10, R12, R13 ;  /* 0x0000000c0a0d7224 */ /* 0x000fe400078e020d */
[C---:B---3--:R-:W-:Y:S01]  /*bed0*/  IMAD R15, R21.reuse, R3, R4 ;  /* 0x00000003150f7224 */ /* 0x048fe200078e0204 */
[----:B------:R-:W-:Y:S01]  /*bee0*/  SHF.R.S32.HI R4, RZ, 0x1f, R5 ;  /* 0x0000001fff047819 */ /* 0x000fe20000011405 */
[----:B------:R-:W-:Y:S01]  /*bef0*/  IMAD.WIDE.U32 R2, R21, R2, UR42 ;  /* 0x0000002a15027e25 */ /* 0x000fe2000f8e0002 */
[----:B------:R-:W-:-:S03]  /*bf00*/  SHF.R.S32.HI R12, RZ, 0x1f, R13 ;  /* 0x0000001fff0c7819 */ /* 0x000fc6000001140d */
        /* <DEDUP_REMOVED lines=9> */
[----:B------:R-:W-:Y:S01]  /*bfa0*/  IMAD.WIDE.U32 R2, R7, UR4, R2 ;  /* 0x0000000407027c25 */ /* 0x000fe2000f8e0002 */
[----:B------:R-:W-:Y:S02]  /*bfb0*/  SHF.R.S32.HI R12, RZ, 0x1f, R7 ;  /* 0x0000001fff0c7819 */ /* 0x000fe40000011407 */
[----:B------:R-:W-:Y:S01]  /*bfc0*/  IADD3.X R5, R5, UR9, R13, P0, !PT ;  /* 0x0000000905057c10 */ /* 0x000fe200087fe40d */
[----:B------:R-:W-:Y:S02]  /*bfd0*/  IMAD.MOV R13, RZ, RZ, -R7 ;  /* 0x000000ffff0d7224 */ /* 0x000fe400078e0a07 */
[----:B------:R-:W-:Y:S01]  /*bfe0*/  IMAD R12, R12, UR4, RZ ;  /* 0x000000040c0c7c24 */ /* 0x000fe2000f8e02ff */
[----:B------:R-:W-:Y:S01]  /*bff0*/  ULDC UR4, c[0x0][0x2b8] ;  /* 0x0000ae0000047ab9 */ /* 0x000fe20000000800 */
[----:B------:R-:W-:Y:S01]  /*c000*/  IMAD R9, R10, R13, R9 ;  /* 0x0000000d0a097224 */ /* 0x000fe200078e0209 */
[----:B------:R-:W-:Y:S01]  /*c010*/  ISETP.GE.AND P2, PT, R6, UR4, PT ;  /* 0x0000000406007c0c */ /* 0x000fe2000bf46270 */
[----:B------:R-:W-:-:S03]  /*c020*/  IMAD R13, R7, UR5, R12 ;  /* 0x00000005070d7c24 */ /* 0x000fc6000f8e020c */
[----:B------:R-:W-:Y:S01]  /*c030*/  SHF.R.S32.HI R7, RZ, 0x1f, R9 ;  /* 0x0000001fff077819 */ /* 0x000fe20000011409 */
[----:B------:R-:W-:-:S04]  /*c040*/  IMAD.IADD R3, R3, 0x1, R13 ;  /* 0x0000000103037824 */ /* 0x000fc800078e020d */
[----:B------:R-:W-:Y:S01]  /*c050*/  IMAD R12, R7, UR6, RZ ;  /* 0x00000006070c7c24 */ /* 0x000fe2000f8e02ff */
[----:B------:R-:W-:Y:S01]  /*c060*/  LOP3.LUT R7, R6, 0x20, RZ, 0xfc, !PT ;  /* 0x0000002006077812 */ /* 0x000fe200078efcff */
[----:B------:R-:W-:-:S03]  /*c070*/  IMAD.WIDE.U32 R2, R9, UR6, R2 ;  /* 0x0000000609027c25 */ /* 0x000fc6000f8e0002 */
[----:B------:R-:W-:Y:S01]  /*c080*/  ISETP.GE.AND P0, PT, R7, UR4, PT ;  /* 0x0000000407007c0c */ /* 0x000fe2000bf06270 */
[----:B------:R-:W-:Y:S01]  /*c090*/  IMAD R13, R9, UR7, R12 ;  /* 0x00000007090d7c24 */ /* 0x000fe2000f8e020c */
        /* <DEDUP_REMOVED lines=33> */
.L_x_1688:
        /* <DEDUP_REMOVED lines=15> */
.L_x_1632:
[----:B------:R-:W-:Y:S05]  /*c3a0*/  BSYNC B0 ;  /* 0x0000000000007941 */ /* 0x000fea0003800000 */
.L_x_1631:
[----:B------:R-:W-:Y:S01]  /*c3b0*/  NOP ;  /* 0x0000000000007918 */ /* 0x000fe20000000000 */
[----:B------:R-:W-:Y:S01]  /*c3c0*/  SYNCS.ARRIVE.TRANS64.RED.A0T1 RZ, [UR38+0x17000], RZ ;  /* 0x017000ffffff79a7 */ /* 0x000fe20008200426 */
[----:B------:R-:W-:Y:S01]  /*c3d0*/  ARRIVES.LDGSTSBAR.64.TRANSCNT [UR38+0x17000] ;  /* 0x01700000ff0079b0 */ /* 0x000fe20008000aa6 */
[----:B------:R-:W-:Y:S01]  /*c3e0*/  NOP ;  /* 0x0000000000007918 */ /* 0x000fe20000000000 */
[----:B------:R-:W-:Y:S01]  /*c3f0*/  SYNCS.ARRIVE.TRANS64.A1T0 RZ, [UR38+0x17000], RZ ;  /* 0x017000ffffff79a7 */ /* 0x000fe20008100026 */
[----:B------:R-:W2:Y:S02]  /*c400*/  SYNCS.PHASECHK.TRANS64.TRYWAIT P0, [UR38+0x17020], R4 ;  /* 0x01702004ff0075a7 */ /* 0x000ea40008000166 */
[----:B--2---:R-:W-:Y:S05]  /*c410*/  @!P0 BRA `(.L_x_1633) ;  /* 0x0000001c00f48947 */ /* 0x004fea0003800000 */
.L_x_1689:
        /* <DEDUP_REMOVED lines=10> */
[----:B01----:R-:W-:Y:S01]  /*c4c0*/  IMAD.MOV.U32 R5, RZ, RZ, 0x1 ;  /* 0x00000001ff057424 */ /* 0x003fe200078e00ff */
[----:B------:R-:W-:Y:S01]  /*c4d0*/  LOP3.LUT R21, R21, 0x2, RZ, 0xfc, !PT ;  /* 0x0000000215157812 */ /* 0x000fe200078efcff */
[----:B------:R-:W-:-:S07]  /*c4e0*/  IMAD.MOV.U32 R4, RZ, RZ, RZ ;  /* 0x000000ffff047224 */ /* 0x000fce00078e00ff */
.L_x_1655:
[----:B------:R-:W-:Y:S01]  /*c4f0*/  ISETP.NE.AND P1, PT, R25, RZ, PT ;  /* 0x000000ff1900720c */ /* 0x000fe20003f25270 */
[----:B------:R-:W-:Y:S01]  /*c500*/  VIADD R12, R4, 0x1 ;  /* 0x00000001040c7836 */ /* 0x000fe20000000000 */
[----:B------:R-:W-:Y:S04]  /*c510*/  BSSY B0, `(.L_x_1635) ;  /* 0x0000096000007945 */ /* 0x000fe80003800000 */
[----:B------:R-:W-:-:S04]  /*c520*/  ISETP.NE.AND P0, PT, R12, 0x2, PT ;  /* 0x000000020c00780c */ /* 0x000fc80003f05270 */
[----:B------:R-:W-:Y:S02]  /*c530*/  SEL R2, RZ, 0x1, P0 ;  /* 0x00000001ff027807 */ /* 0x000fe40000000000 */
[----:B------:R-:W-:Y:S02]  /*c540*/  SEL R12, R12, RZ, P0 ;  /* 0x000000ff0c0c7207 */ /* 0x000fe40000000000 */
[----:B------:R-:W-:Y:S01]  /*c550*/  LOP3.LUT R13, R5, R2, RZ, 0x3c, !PT ;  /* 0x00000002050d7212 */ /* 0x000fe200078e3cff */
[----:B01----:R-:W-:Y:S06]  /*c560*/  @!P1 BRA `(.L_x_1636) ;  /* 0x0000000800409947 */ /* 0x003fec0003800000 */
[----:B------:R-:W-:Y:S01]  /*c570*/  ISETP.NE.AND P1, PT, R26, RZ, PT ;  /* 0x000000ff1a00720c */ /* 0x000fe20003f25270 */
[----:B------:R-:W-:-:S12]  /*c580*/  IMAD.MOV.U32 R7, RZ, RZ, R0 ;  /* 0x000000ffff077224 */ /* 0x000fd800078e0000 */
[----:B------:R-:W-:Y:S05]  /*c590*/  @!P1 BRA `(.L_x_1637) ;  /* 0x00000000004c9947 */ /* 0x000fea0003800000 */
[----:B------:R-:W0:Y:S01]  /*c5a0*/  LDC R7, c[0x0][0x43c] ;  /* 0x00010f00ff077b82 */ /* 0x000e220000000800 */
[----:B------:R-:W-:Y:S01]  /*c5b0*/  IMAD.MOV.U32 R9, RZ, RZ, R0 ;  /* 0x000000ffff097224 */ /* 0x000fe200078e0000 */
[----:B------:R-:W-:Y:S02]  /*c5c0*/  ULDC.64 UR4, c[0x0][0x428] ;  /* 0x00010a0000047ab9 */ /* 0x000fe40000000a00 */
[----:B------:R-:W-:-:S04]  /*c5d0*/  IMAD R11, R19, UR4, RZ ;  /* 0x00000004130b7c24 */ /* 0x000fc8000f8e02ff */
[----:B------:R-:W1:Y:S01]  /*c5e0*/  LDC.64 R16, c[0x0][0x418] ;  /* 0x00010600ff107b82 */ /* 0x000e620000000a00 */
        /* <DEDUP_REMOVED lines=14> */
.L_x_1637:
[----:B------:R-:W-:Y:S02]  /*c6d0*/  LEA R6, R12, UR38, 0x3 ;  /* 0x000000260c067c11 */ /* 0x000fe4000f8e18ff */
[----:B------:R-:W-:Y:S02]  /*c6e0*/  SHF.L.U32 R3, R13, 0x1f, RZ ;  /* 0x0000001f0d037819 */ /* 0x000fe400000006ff */
[----:B------:R-:W-:Y:S02]  /*c6f0*/  ISETP.NE.AND P1, PT, R27, RZ, PT ;  /* 0x000000ff1b00720c */ /* 0x000fe40003f25270 */
[----:B------:R-:W1:Y:S02]  /*c700*/  SYNCS.PHASECHK.TRANS64.TRYWAIT P0, [R6+URZ+0x17080], R3 ;  /* 0x01708003060075a7 */ /* 0x000e64000800017f */
[----:B-1----:R-:W-:Y:S09]  /*c710*/  @!P0 BRA `(.L_x_1638) ;  /* 0x0000001c004c8947 */ /* 0x002ff20003800000 */
.L_x_1690:
[----:B------:R-:W-:Y:S04]  /*c720*/  BSSY B1, `(.L_x_1639) ;  /* 0x0000007000017945 */ /* 0x000fe80003800000 */
[----:B------:R-:W-:Y:S05]  /*c730*/  @P1 BRA `(.L_x_1640) ;  /* 0x0000000000141947 */ /* 0x000fea0003800000 */
[----:B------:R-:W-:Y:S01]  /*c740*/  ISETP.NE.AND P0, PT, R15, RZ, PT ;  /* 0x000000ff0f00720c */ /* 0x000fe20003f05270 */
[----:B------:R-:W-:-:S04]  /*c750*/  IMAD.MOV.U32 R9, RZ, RZ, 0x3000 ;  /* 0x00003000ff097424 */ /* 0x000fc800078e00ff */
[----:B------:R2:W-:Y:S08]  /*c760*/  SYNCS.ARRIVE.TRANS64 RZ, [R6+URZ+0x17070], R9 ;  /* 0x0170700906ff79a7 */ /* 0x0005f0000800003f */
[----:B------:R-:W-:Y:S05]  /*c770*/  @!P0 BRA `(.L_x_1640) ;  /* 0x0000000000048947 */ /* 0x000fea0003800000 */
[----:B------:R-:W-:Y:S01]  /*c780*/  BPT.TRAP 0x1 ;  /* 0x000000040000795c */ /* 0x000fe20000300000 */
.L_x_1640:
[----:B------:R-:W-:Y:S05]  /*c790*/  BSYNC B1 ;  /* 0x0000000000017941 */ /* 0x000fea0003800000 */
.L_x_1639:
        /* <DEDUP_REMOVED lines=16> */
.L_x_1641:
        /* <DEDUP_REMOVED lines=13> */
.L_x_1642:
        /* <DEDUP_REMOVED lines=15> */
.L_x_1643:
        /* <DEDUP_REMOVED lines=10> */
.L_x_1691:
        /* <DEDUP_REMOVED lines=9> */
.L_x_1646:
[----:B------:R-:W-:Y:S05]  /*cb90*/  BSYNC B1 ;  /* 0x0000000000017941 */ /* 0x000fea0003800000 */
.L_x_1645:
        /* <DEDUP_REMOVED lines=12> */
.L_x_1647:
        /* <DEDUP_REMOVED lines=13> */
.L_x_1648:
        /* <DEDUP_REMOVED lines=13> */
.L_x_1649:
[----:B------:R-:W-:-:S13]  /*ce00*/  @P0 ELECT P1, URZ, PT ;  /* 0x00000000003f082f */ /* 0x000fda0003820000 */
[----:B------:R-:W-:Y:S01]  /*ce10*/  @P1 R2UR UR13, R16 ;  /* 0x00000000100d12ca */ /* 0x000fe200000e0000 */
[----:B------:R-:W-:Y:S01]  /*ce20*/  UMOV UR12, UR36 ;  /* 0x00000024000c7c82 */ /* 0x000fe20008000000 */
[----:B------:R-:W-:-:S11]  /*ce30*/  @P1 PLOP3.LUT P0, PT, P1, PT, PT, 0x8, 0x0 ;  /* 0x000000000000181c */ /* 0x000fd60000f0e170 */
[----:B------:R2:W-:Y:S01]  /*ce40*/  UTMALDG.4D [UR8], [UR6], desc[UR14] ;  /* 0x00000e08060075b4 */ /* 0x0005e20008019000 */
[----:B------:R-:W-:Y:S01]  /*ce50*/  PLOP3.LUT P1, PT, PT, PT, PT, 0x8, 0x0 ;  /* 0x000000000000781c */ /* 0x000fe20003f2e170 */
[----:B--2---:R-:W-:-:S12]  /*ce60*/  @P0 BRA.U.ANY `(.L_x_1649) ;  /* 0xfffffffd00e40947 */ /* 0x004fd8000393ffff */
.L_x_1636:
[----:B------:R-:W-:Y:S05]  /*ce70*/  BSYNC B0 ;  /* 0x0000000000007941 */ /* 0x000fea0003800000 */
.L_x_1635:
[----:B------:R-:W-:-:S13]  /*ce80*/  ISETP.NE.AND P0, PT, R20, 0x3, PT ;  /* 0x000000031400780c */ /* 0x000fda0003f05270 */
[----:B------:R-:W-:Y:S05]  /*ce90*/  @!P0 BRA `(.L_x_1650) ;  /* 0x0000000000048947 */ /* 0x000fea0003800000 */
[----:B------:R-:W-:Y:S01]  /*cea0*/  BPT.TRAP 0x1 ;  /* 0x000000040000795c */ /* 0x000fe20000300000 */
.L_x_1650:
[----:B------:R-:W-:Y:S02]  /*ceb0*/  LOP3.LUT R2, R5, 0x1, RZ, 0x3c, !PT ;  /* 0x0000000105027812 */ /* 0x000fe400078e3cff */
[----:B------:R-:W-:Y:S02]  /*cec0*/  LEA R3, R4, UR38, 0x3 ;  /* 0x0000002604037c11 */ /* 0x000fe4000f8e18ff */
[----:B------:R-:W-:Y:S02]  /*ced0*/  SHF.L.U32 R2, R2, 0x1f, RZ ;  /* 0x0000001f02027819 */ /* 0x000fe400000006ff */
[----:B------:R-:W-:Y:S02]  /*cee0*/  ISETP.NE.AND P1, PT, R21, 0x3, PT ;  /* 0x000000031500780c */ /* 0x000fe40003f25270 */
[----:B------:R-:W2:Y:S02]  /*cef0*/  SYNCS.PHASECHK.TRANS64.TRYWAIT P0, [R3+URZ+0x17070], R2 ;  /* 0x01707002030075a7 */ /* 0x000ea4000800017f */
[----:B--2---:R-:W-:Y:S09]  /*cf00*/  @!P0 BRA `(.L_x_1651) ;  /* 0x0000001400788947 */ /* 0x004ff20003800000 */
.L_x_1692:
[----:B------:R-:W-:Y:S05]  /*cf10*/  @!P1 BRA `(.L_x_1652) ;  /* 0x0000000000049947 */ /* 0x000fea0003800000 */
[----:B------:R-:W-:Y:S01]  /*cf20*/  BPT.TRAP 0x1 ;  /* 0x000000040000795c */ /* 0x000fe20000300000 */
.L_x_1652:
[----:B--2---:R-:W-:Y:S01]  /*cf30*/  SHF.L.U32 R2, R5, 0x1f, RZ ;  /* 0x0000001f05027819 */ /* 0x004fe200000006ff */
[----:B------:R-:W-:-:S03]  /*cf40*/  IMAD R11, R4, 0x3000, RZ ;  /* 0x00003000040b7824 */ /* 0x000fc600078e02ff */
[----:B------:R-:W2:Y:S02]  /*cf50*/  SYNCS.PHASECHK.TRANS64.TRYWAIT P0, [R3+URZ+0x17060], R2 ;  /* 0x01706002030075a7 */ /* 0x000ea4000800017f */
[----:B--2---:R-:W-:Y:S05]  /*cf60*/  @!P0 BRA `(.L_x_1653) ;  /* 0x0000001400748947 */ /* 0x004fea0003800000 */
.L_x_1693:
        /* <DEDUP_REMOVED lines=49> */
.L_x_1654:
        /* <DEDUP_REMOVED lines=12> */
.L_x_1634:
[----:B------:R-:W-:-:S07]  /*d340*/  IMAD.MOV.U32 R12, RZ, RZ, RZ ;  /* 0x000000ffff0c7224 */ /* 0x000fce00078e00ff */
.L_x_1656:
[----:B------:R-:W-:-:S04]  /*d350*/  ULOP3.LUT UR4, UR41, 0x1, URZ, 0xfc, !UPT ;  /* 0x0000000129047892 */ /* 0x000fc8000f8efc3f */
[----:B------:R-:W-:-:S06]  /*d360*/  UISETP.NE.AND UP0, UPT, UR4, 0x3, UPT ;  /* 0x000000030400788c */ /* 0x000fcc000bf05270 */
[----:B------:R-:W-:-:S13]  /*d370*/  PLOP3.LUT P0, PT, PT, PT, UP0, 0x80, 0x0 ;  /* 0x000000000000781c */ /* 0x000fda0003f0f008 */
[----:B------:R-:W-:Y:S05]  /*d380*/  @!P0 BRA `(.L_x_1657) ;  /* 0x0000000000048947 */ /* 0x000fea0003800000 */
[----:B------:R-:W-:Y:S01]  /*d390*/  BPT.TRAP 0x1 ;  /* 0x000000040000795c */ /* 0x000fe20000300000 */
.L_x_1657:
[----:B01----:R-:W-:Y:S01]  /*d3a0*/  LOP3.LUT R3, R13, 0x1, RZ, 0x3c, !PT ;  /* 0x000000010d037812 */ /* 0x003fe200078e3cff */
[----:B------:R-:W-:Y:S01]  /*d3b0*/  BSSY B0, `(.L_x_1658) ;  /* 0x0000005000007945 */ /* 0x000fe20003800000 */
[----:B------:R-:W-:Y:S02]  /*d3c0*/  LEA R0, R12, UR38, 0x3 ;  /* 0x000000260c007c11 */ /* 0x000fe4000f8e18ff */
[----:B------:R-:W-:-:S04]  /*d3d0*/  SHF.L.U32 R3, R3, 0x1f, RZ ;  /* 0x0000001f03037819 */ /* 0x000fc800000006ff */
[----:B------:R-:W0:Y:S02]  /*d3e0*/  SYNCS.PHASECHK.TRANS64.TRYWAIT P0, [R0+URZ+0x17070], R3 ;  /* 0x01707003000075a7 */ /* 0x000e24000800017f */
[----:B0-----:R-:W-:Y:S05]  /*d3f0*/  @!P0 BRA `(.L_x_1659) ;  /* 0x0000001000648947 */ /* 0x001fea0003800000 */
.L_x_1694:
[----:B------:R-:W-:Y:S05]  /*d400*/  BSYNC B0 ;  /* 0x0000000000007941 */ /* 0x000fea0003800000 */
.L_x_1658:
[----:B------:R-:W-:-:S06]  /*d410*/  ULOP3.LUT UR4, UR41, 0x2, URZ, 0xfc, !UPT ;  /* 0x0000000229047892 */ /* 0x000fcc000f8efc3f */
[----:B------:R-:W-:-:S05]  /*d420*/  IMAD.U32 R2, RZ, RZ, UR4 ;  /* 0x00000004ff027e24 */ /* 0x000fca000f8e00ff */
[----:B------:R-:W-:-:S13]  /*d430*/  ISETP.NE.AND P1, PT, R2, 0x3, PT ;  /* 0x000000030200780c */ /* 0x000fda0003f25270 */
[----:B------:R-:W-:Y:S05]  /*d440*/  @!P1 BRA `(.L_x_1660) ;  /* 0x0000000000049947 */ /* 0x000fea0003800000 */
[----:B------:R-:W-:Y:S01]  /*d450*/  BPT.TRAP 0x1 ;  /* 0x000000040000795c */ /* 0x000fe20000300000 */
.L_x_1660:
[----:B------:R-:W-:Y:S01]  /*d460*/  SHF.L.U32 R5, R13, 0x1f, RZ ;  /* 0x0000001f0d057819 */ /* 0x000fe200000006ff */
[----:B0-----:R-:W-:-:S03]  /*d470*/  IMAD R3, R12, 0x3000, RZ ;  /* 0x000030000c037824 */ /* 0x001fc600078e02ff */
[----:B------:R-:W0:Y:S02]  /*d480*/  SYNCS.PHASECHK.TRANS64.TRYWAIT P0, [R0+URZ+0x17060], R5 ;  /* 0x01706005000075a7 */ /* 0x000e24000800017f */
[----:B------:R-:W-:Y:S01]  /*d490*/  LOP3.LUT R24, R3, R24, RZ, 0xfc, !PT ;  /* 0x0000001803187212 */ /* 0x000fe200078efcff */
[----:B0-----:R-:W-:Y:S06]  /*d4a0*/  @!P0 BRA `(.L_x_1661) ;  /* 0x00000010004c8947 */ /* 0x001fec0003800000 */
.L_x_1695:
        /* <DEDUP_REMOVED lines=48> */
.L_x_1662:
        /* <DEDUP_REMOVED lines=12> */
.L_x_1615:
[----:B------:R-:W0:Y:S01]  /*d870*/  S2R R4, SR_CgaCtaId ;  /* 0x0000000000047919 */ /* 0x000e220000008800 */
[----:B------:R-:W-:Y:S02]  /*d880*/  MOV R3, 0x400 ;  /* 0x0000040000037802 */ /* 0x000fe40000000f00 */
[----:B------:R-:W-:Y:S02]  /*d890*/  SHF.L.U32 R2, R2, 0x1f, RZ ;  /* 0x0000001f02027819 */ /* 0x000fe400000006ff */
[----:B0-----:R-:W-:-:S04]  /*d8a0*/  LEA R9, R4, R3, 0x18 ;  /* 0x0000000304097211 */ /* 0x001fc800078ec0ff */
[----:B------:R-:W0:Y:S02]  /*d8b0*/  SYNCS.PHASECHK.TRANS64.TRYWAIT P0, [R9+URZ+0x17020], R2 ;  /* 0x01702002090075a7 */ /* 0x000e24000800017f */
[----:B0-----:R-:W-:Y:S05]  /*d8c0*/  @!P0 BRA `(.L_x_1663) ;  /* 0x0000000c00588947 */ /* 0x001fea0003800000 */
.L_x_1696:
        /* <DEDUP_REMOVED lines=13> */
.L_x_1664:
        /* <DEDUP_REMOVED lines=12> */
.L_x_1697:
[----:B------:R-:W1:Y:S02]  /*da60*/  SYNCS.PHASECHK.TRANS64.TRYWAIT P1, [R7+URZ], R2 ;  /* 0x00000002070075a7 */ /* 0x000e64000802017f */
[----:B-1----:R-:W-:Y:S05]  /*da70*/  @!P1 BRA `(.L_x_1666) ;  /* 0x0000000c00149947 */ /* 0x002fea0003800000 */
.L_x_1698:
[----:B------:R-:W-:Y:S05]  /*da80*/  @!P0 BRA `(.L_x_1667) ;  /* 0x0000000000048947 */ /* 0x000fea0003800000 */
[----:B------:R-:W-:Y:S01]  /*da90*/  BPT.TRAP 0x1 ;  /* 0x000000040000795c */ /* 0x000fe20000300000 */
.L_x_1667:
[----:B------:R-:W-:-:S04]  /*daa0*/  IMAD R0, R0, 0x8, R9 ;  /* 0x0000000800007824 */ /* 0x000fc800078e0209 */
[----:B------:R-:W2:Y:S02]  /*dab0*/  SYNCS.PHASECHK.TRANS64.TRYWAIT P1, [R0+URZ+0x17060], R3 ;  /* 0x01706003000075a7 */ /* 0x000ea4000802017f */
[----:B--2---:R-:W-:Y:S05]  /*dac0*/  @!P1 BRA `(.L_x_1668) ;  /* 0x0000000c00149947 */ /* 0x004fea0003800000 */
.L_x_1699:
[----:B------:R-:W-:Y:S05]  /*dad0*/  @!P0 BRA `(.L_x_1669) ;  /* 0x0000000000048947 */ /* 0x000fea0003800000 */
[----:B------:R-:W-:Y:S01]  /*dae0*/  BPT.TRAP 0x1 ;  /* 0x000000040000795c */ /* 0x000fe20000300000 */
.L_x_1669:
[----:B------:R-:W-:-:S04]  /*daf0*/  IMAD R5, R5, 0x8, R9 ;  /* 0x0000000805057824 */ /* 0x000fc800078e0209 */
[----:B------:R-:W3:Y:S02]  /*db00*/  SYNCS.PHASECHK.TRANS64.TRYWAIT P1, [R5+URZ+0x17060], R2 ;  /* 0x01706002050075a7 */ /* 0x000ee4000802017f */
[----:B---3--:R-:W-:Y:S05]  /*db10*/  @!P1 BRA `(.L_x_1670) ;  /* 0x0000000c00149947 */ /* 0x008fea0003800000 */
.L_x_1700:
[----:B------:R-:W-:Y:S05]  /*db20*/  @!P0 BRA `(.L_x_1671) ;  /* 0x0000000000048947 */ /* 0x000fea0003800000 */
[----:B------:R-:W-:Y:S01]  /*db30*/  BPT.TRAP 0x1 ;  /* 0x000000040000795c */ /* 0x000fe20000300000 */
.L_x_1671:
[----:B------:R-:W4:Y:S02]  /*db40*/  SYNCS.PHASECHK.TRANS64.TRYWAIT P0, [R0+URZ+0x17080], R3 ;  /* 0x01708003000075a7 */ /* 0x000f24000800017f */
[----:B----4-:R-:W-:Y:S05]  /*db50*/  @!P0 BRA `(.L_x_1672) ;  /* 0x0000000c00188947 */ /* 0x010fea0003800000 */
.L_x_1673:
[----:B------:R0:W0:Y:S02]  /*db60*/  SYNCS.PHASECHK.TRANS64.TRYWAIT P0, [R5+URZ+0x17080], R2 ;  /* 0x01708002050075a7 */ /* 0x000024000800017f */
[----:B0-----:R-:W-:Y:S05]  /*db70*/  @!P0 NANOSLEEP.SYNCS 0x989680 ;  /* 0x009896800000895d */ /* 0x001fea0003900000 */
[----:B------:R-:W0:Y:S02]  /*db80*/  @!P0 SYNCS.PHASECHK.TRANS64 P0, [R5+URZ+0x17080], R2 ;  /* 0x01708002050085a7 */ /* 0x000e24000800007f */
[----:B0-----:R-:W-:Y:S05]  /*db90*/  @!P0 BRA `(.L_x_1673) ;  /* 0xfffffffc00f08947 */ /* 0x001fea000383ffff */
.L_x_1574:
[----:B------:R-:W-:Y:S05]  /*dba0*/  BSYNC B6 ;  /* 0x0000000000067941 */ /* 0x000fea0003800000 */
.L_x_1571:
[----:B------:R-:W-:Y:S05]  /*dbb0*/  EXIT ;  /* 0x000000000000794d */ /* 0x000fea0003800000 */
.L_x_1578:
[----:B0-----:R-:W-:-:S04]  /*dbc0*/  IMAD.U32 R3, RZ, RZ, UR42 ;  /* 0x0000002aff037e24 */ /* 0x001fc8000f8e00ff */
[----:B------:R0:W1:Y:S03]  /*dbd0*/  SYNCS.PHASECHK.TRANS64.TRYWAIT P0, [R3+URZ+0x17000], R0 ;  /* 0x01700000030075a7 */ /* 0x000066000800017f */
[----:B-1----:R-:W-:Y:S05]  /*dbe0*/  @!P0 NANOSLEEP.SYNCS 0x989680 ;  /* 0x009896800000895d */ /* 0x002fea0003900000 */
[----:B------:R-:W1:Y:S02]  /*dbf0*/  @!P0 SYNCS.PHASECHK.TRANS64 P0, [R3+URZ+0x17000], R0 ;  /* 0x01700000030085a7 */ /* 0x000e64000800007f */
[----:B-1----:R-:W-:Y:S05]  /*dc00*/  @!P0 BRA `(.L_x_1578) ;  /* 0xfffffffc00ec8947 */ /* 0x002fea000383ffff */
[----:B------:R-:W-:Y:S05]  /*dc10*/  BRA `(.L_x_1674) ;  /* 0xffffff3800b07947 */ /* 0x000fea000383ffff */
.L_x_1582:
[----:B0-----:R-:W-:-:S04]  /*dc20*/  IMAD.U32 R3, RZ, RZ, UR42 ;  /* 0x0000002aff037e24 */ /* 0x001fc8000f8e00ff */
[----:B------:R0:W2:Y:S03]  /*dc30*/  SYNCS.PHASECHK.TRANS64.TRYWAIT P2, [R3+URZ+0x17030], R0 ;  /* 0x01703000030075a7 */ /* 0x0000a6000804017f */
[----:B--2---:R-:W-:Y:S05]  /*dc40*/  @!P2 NANOSLEEP.SYNCS 0x989680 ;  /* 0x009896800000a95d */ /* 0x004fea0003900000 */
[----:B------:R-:W2:Y:S02]  /*dc50*/  @!P2 SYNCS.PHASECHK.TRANS64 P2, [R3+URZ+0x17030], R0 ;  /* 0x017030000300a5a7 */ /* 0x000ea4000804007f */
[----:B--2---:R-:W-:Y:S05]  /*dc60*/  @!P2 BRA `(.L_x_1582) ;  /* 0xfffffffc00eca947 */ /* 0x004fea000383ffff */
[----:B------:R-:W-:Y:S05]  /*dc70*/  BRA `(.L_x_1581) ;  /* 0xffffff3800d07947 */ /* 0x000fea000383ffff */
.L_x_1587:
[----:B-1----:R-:W-:-:S04]  /*dc80*/  IMAD.U32 R9, RZ, RZ, UR25 ;  /* 0x00000019ff097e24 */ /* 0x002fc8000f8e00ff */
[----:B------:R1:W2:Y:S03]  /*dc90*/  SYNCS.PHASECHK.TRANS64.TRYWAIT P3, [R9+URZ+0x17030], R0 ;  /* 0x01703000090075a7 */ /* 0x0002a6000806017f */
[----:B--2---:R-:W-:Y:S05]  /*dca0*/  @!P3 NANOSLEEP.SYNCS 0x989680 ;  /* 0x009896800000b95d */ /* 0x004fea0003900000 */
[----:B------:R-:W2:Y:S02]  /*dcb0*/  @!P3 SYNCS.PHASECHK.TRANS64 P3, [R9+URZ+0x17030], R0 ;  /* 0x017030000900b5a7 */ /* 0x000ea4000806007f */
[----:B--2---:R-:W-:Y:S05]  /*dcc0*/  @!P3 BRA `(.L_x_1587) ;  /* 0xfffffffc00ecb947 */ /* 0x004fea000383ffff */
[----:B------:R-:W-:Y:S05]  /*dcd0*/  BRA `(.L_x_1586) ;  /* 0xffffff6000187947 */ /* 0x000fea000383ffff */
.L_x_1591:
[----:B-1----:R-:W-:-:S04]  /*dce0*/  IMAD.U32 R9, RZ, RZ, UR11 ;  /* 0x0000000bff097e24 */ /* 0x002fc8000f8e00ff */
[----:B------:R1:W2:Y:S03]  /*dcf0*/  SYNCS.PHASECHK.TRANS64.TRYWAIT P3, [R9+URZ+0x17050], R0 ;  /* 0x01705000090075a7 */ /* 0x0002a6000806017f */
[----:B--2---:R-:W-:Y:S05]  /*dd00*/  @!P3 NANOSLEEP.SYNCS 0x989680 ;  /* 0x009896800000b95d */ /* 0x004fea0003900000 */
[----:B------:R-:W2:Y:S02]  /*dd10*/  @!P3 SYNCS.PHASECHK.TRANS64 P3, [R9+URZ+0x17050], R0 ;  /* 0x017050000900b5a7 */ /* 0x000ea4000806007f */
[----:B--2---:R-:W-:Y:S05]  /*dd20*/  @!P3 BRA `(.L_x_1591) ;  /* 0xfffffffc00ecb947 */ /* 0x004fea000383ffff */
[----:B------:R-:W-:Y:S05]  /*dd30*/  BRA `(.L_x_1590) ;  /* 0xffffff6000707947 */ /* 0x000fea000383ffff */
.L_x_1598:
[----:B-1----:R-:W-:-:S04]  /*dd40*/  IMAD.U32 R9, RZ, RZ, UR22 ;  /* 0x00000016ff097e24 */ /* 0x002fc8000f8e00ff */
[----:B------:R1:W2:Y:S03]  /*dd50*/  SYNCS.PHASECHK.TRANS64.TRYWAIT P2, [R9+URZ+0x17030], R0 ;  /* 0x01703000090075a7 */ /* 0x0002a6000804017f */
[----:B--2---:R-:W-:Y:S05]  /*dd60*/  @!P2 NANOSLEEP.SYNCS 0x989680 ;  /* 0x009896800000a95d */ /* 0x004fea0003900000 */
[----:B------:R-:W2:Y:S02]  /*dd70*/  @!P2 SYNCS.PHASECHK.TRANS64 P2, [R9+URZ+0x17030], R0 ;  /* 0x017030000900a5a7 */ /* 0x000ea4000804007f */
[----:B--2---:R-:W-:Y:S05]  /*dd80*/  @!P2 BRA `(.L_x_1598) ;  /* 0xfffffffc00eca947 */ /* 0x004fea000383ffff */
[----:B------:R-:W-:Y:S05]  /*dd90*/  BRA `(.L_x_1597) ;  /* 0xffffff8400387947 */ /* 0x000fea000383ffff */
.L_x_1602:
[----:B-1----:R-:W-:-:S04]  /*dda0*/  IMAD.U32 R9, RZ, RZ, UR14 ;  /* 0x0000000eff097e24 */ /* 0x002fc8000f8e00ff */
[----:B------:R1:W2:Y:S03]  /*ddb0*/  SYNCS.PHASECHK.TRANS64.TRYWAIT P2, [R9+URZ+0x17050], R0 ;  /* 0x01705000090075a7 */ /* 0x0002a6000804017f */
[----:B--2---:R-:W-:Y:S05]  /*ddc0*/  @!P2 NANOSLEEP.SYNCS 0x989680 ;  /* 0x009896800000a95d */ /* 0x004fea0003900000 */
[----:B------:R-:W2:Y:S02]  /*ddd0*/  @!P2 SYNCS.PHASECHK.TRANS64 P2, [R9+URZ+0x17050], R0 ;  /* 0x017050000900a5a7 */ /* 0x000ea4000804007f */
[----:B--2---:R-:W-:Y:S05]  /*dde0*/  @!P2 BRA `(.L_x_1602) ;  /* 0xfffffffc00eca947 */ /* 0x004fea000383ffff */
[----:B------:R-:W-:Y:S05]  /*ddf0*/  BRA `(.L_x_1601) ;  /* 0xffffff88008c7947 */ /* 0x000fea000383ffff */
.L_x_1608:
[----:B-1----:R-:W-:-:S04]  /*de00*/  IMAD.U32 R5, RZ, RZ, UR16 ;  /* 0x00000010ff057e24 */ /* 0x002fc8000f8e00ff */
[----:B------:R1:W2:Y:S03]  /*de10*/  SYNCS.PHASECHK.TRANS64.TRYWAIT P1, [R5+URZ+0x17050], R4 ;  /* 0x01705004050075a7 */ /* 0x0002a6000802017f */
[----:B--2---:R-:W-:Y:S05]  /*de20*/  @!P1 NANOSLEEP.SYNCS 0x989680 ;  /* 0x009896800000995d */ /* 0x004fea0003900000 */
[----:B------:R-:W2:Y:S02]  /*de30*/  @!P1 SYNCS.PHASECHK.TRANS64 P1, [R5+URZ+0x17050], R4 ;  /* 0x01705004050095a7 */ /* 0x000ea4000802007f */
[----:B--2---:R-:W-:Y:S05]  /*de40*/  @!P1 BRA `(.L_x_1608) ;  /* 0xfffffffc00ec9947 */ /* 0x004fea000383ffff */
[----:B------:R-:W-:Y:S05]  /*de50*/  BRA `(.L_x_1607) ;  /* 0xffffff9c00d87947 */ /* 0x000fea000383ffff */
.L_x_1621:
[----:B------:R-:W-:Y:S02]  /*de60*/  IMAD.MOV.U32 R13, RZ, RZ, R25 ;  /* 0x000000ffff0d7224 */ /* 0x000fe400078e0019 */
[----:B------:R-:W-:Y:S02]  /*de70*/  IMAD.MOV.U32 R12, RZ, RZ, RZ ;  /* 0x000000ffff0c7224 */ /* 0x000fe400078e00ff */
[----:B------:R-:W-:Y:S02]  /*de80*/  IMAD.MOV.U32 R11, RZ, RZ, 0x1f ;  /* 0x0000001fff0b7424 */ /* 0x000fe400078e00ff */
[----:B------:R-:W-:-:S07]  /*de90*/  IMAD.MOV.U32 R15, RZ, RZ, -0x1 ;  /* 0xffffffffff0f7424 */ /* 0x000fce00078e00ff */
[----:B------:R-:W-:Y:S05]  /*dea0*/  WARPSYNC.COLLECTIVE R15, `(.L_x_1675) ;  /* 0x000000000f087348 */ /* 0x000fea0003c00000 */
[----:B------:R0:W1:Y:S02]  /*deb0*/  SHFL.IDX P6, R14, R13, R12, R11 ;  /* 0x0000000c0d0e7389 */ /* 0x00006400000c000b */
[----:B01----:R-:W-:Y:S01]  /*dec0*/  ENDCOLLECTIVE ;  /* 0x000000000000791b */ /* 0x003fe20003800000 */
.L_x_1675:
[----:B------:R-:W-:Y:S05]  /*ded0*/  BRA `(.L_x_1676) ;  /* 0xffffffd400547947 */ /* 0x000fea000383ffff */
.L_x_1623:
[----:B------:R-:W-:Y:S01]  /*dee0*/  BSSY B0, `(.L_x_1677) ;  /* 0x0000006000007945 */ /* 0x000fe20003800000 */
[----:B------:R-:W-:-:S07]  /*def0*/  IMAD.MOV.U32 R15, RZ, RZ, -0x1 ;  /* 0xffffffffff0f7424 */ /* 0x000fce00078e00ff */
[----:B------:R-:W-:Y:S05]  /*df00*/  WARPSYNC.COLLECTIVE R15, `(.L_x_1678) ;  /* 0x000000000f0c7348 */ /* 0x000fea0003c00000 */
[----:B------:R-:W-:Y:S02]  /*df10*/  ELECT P6, UR62, PT ;  /* 0x00000000003e782f */ /* 0x000fe400038c0000 */
[----:B------:R-:W-:Y:S01]  /*df20*/  MOV R14, UR62 ;  /* 0x0000003e000e7c02 */ /* 0x000fe20008000f00 */
[----:B------:R-:W-:Y:S10]  /*df30*/  ENDCOLLECTIVE ;  /* 0x000000000000791b */ /* 0x000ff40003800000 */
.L_x_1678:
[----:B------:R-:W-:Y:S05]  /*df40*/  BSYNC B0 ;  /* 0x0000000000007941 */ /* 0x000fea0003800000 */
.L_x_1677:
[----:B------:R-:W-:Y:S05]  /*df50*/  BRA `(.L_x_1679) ;  /* 0xffffffd400587947 */ /* 0x000fea000383ffff */
.L_x_1625:
[----:B-1----:R-:W-:-:S04]  /*df60*/  IMAD.U32 R3, RZ, RZ, UR38 ;  /* 0x00000026ff037e24 */ /* 0x002fc8000f8e00ff */
[----:B------:R1:W2:Y:S03]  /*df70*/  SYNCS.PHASECHK.TRANS64.TRYWAIT P0, [R3+URZ+0x17080], R0 ;  /* 0x01708000030075a7 */ /* 0x0002a6000800017f */
[----:B--2---:R-:W-:Y:S05]  /*df80*/  @!P0 NANOSLEEP.SYNCS 0x989680 ;  /* 0x009896800000895d */ /* 0x004fea0003900000 */
[----:B------:R-:W2:Y:S02]  /*df90*/  @!P0 SYNCS.PHASECHK.TRANS64 P0, [R3+URZ+0x17080], R0 ;  /* 0x01708000030085a7 */ /* 0x000ea4000800007f */
[----:B--2---:R-:W-:Y:S05]  /*dfa0*/  @!P0 BRA `(.L_x_1625) ;  /* 0xfffffffc00ec8947 */ /* 0x004fea000383ffff */
[----:B------:R-:W-:Y:S05]  /*dfb0*/  BRA `(.L_x_1680) ;  /* 0xffffffd400a87947 */ /* 0x000fea000383ffff */
.L_x_1627:
[----:B-1----:R-:W-:-:S04]  /*dfc0*/  IMAD.U32 R3, RZ, RZ, UR38 ;  /* 0x00000026ff037e24 */ /* 0x002fc8000f8e00ff */
[----:B------:R1:W2:Y:S03]  /*dfd0*/  SYNCS.PHASECHK.TRANS64.TRYWAIT P0, [R3+URZ+0x17040], R0 ;  /* 0x01704000030075a7 */ /* 0x0002a6000800017f */
[----:B--2---:R-:W-:Y:S05]  /*dfe0*/  @!P0 NANOSLEEP.SYNCS 0x989680 ;  /* 0x009896800000895d */ /* 0x004fea0003900000 */
[----:B------:R-:W2:Y:S02]  /*dff0*/  @!P0 SYNCS.PHASECHK.TRANS64 P0, [R3+URZ+0x17040], R0 ;  /* 0x01704000030085a7 */ /* 0x000ea4000800007f */
[----:B--2---:R-:W-:Y:S05]  /*e000*/  @!P0 BRA `(.L_x_1627) ;  /* 0xfffffffc00ec8947 */ /* 0x004fea000383ffff */
[----:B------:R-:W-:Y:S05]  /*e010*/  BRA `(.L_x_1681) ;  /* 0xffffffd800187947 */ /* 0x000fea000383ffff */
.L_x_1630:
[----:B------:R-:W-:Y:S02]  /*e020*/  IMAD R17, R11, 0xc0, R8 ;  /* 0x000000c00b117824 */ /* 0x000fe400078e0208 */
[----:B------:R-:W-:Y:S02]  /*e030*/  IMAD.MOV.U32 R13, RZ, RZ, R5 ;  /* 0x000000ffff0d7224 */ /* 0x000fe400078e0005 */
[----:B------:R-:W-:Y:S02]  /*e040*/  IMAD.MOV.U32 R12, RZ, RZ, RZ ;  /* 0x000000ffff0c7224 */ /* 0x000fe400078e00ff */
[----:B------:R-:W-:Y:S02]  /*e050*/  IMAD.MOV.U32 R11, RZ, RZ, 0x1e1f ;  /* 0x00001e1fff0b7424 */ /* 0x000fe400078e00ff */
[----:B------:R-:W-:-:S07]  /*e060*/  IMAD.MOV.U32 R15, RZ, RZ, -0x1 ;  /* 0xffffffffff0f7424 */ /* 0x000fce00078e00ff */
[----:B------:R-:W-:Y:S05]  /*e070*/  WARPSYNC.COLLECTIVE R15, `(.L_x_1682) ;  /* 0x000000000f087348 */ /* 0x000fea0003c00000 */
[----:B------:R0:W1:Y:S02]  /*e080*/  SHFL.IDX P6, R14, R13, R12, R11 ;  /* 0x0000000c0d0e7389 */ /* 0x00006400000c000b */
[----:B01----:R-:W-:Y:S01]  /*e090*/  ENDCOLLECTIVE ;  /* 0x000000000000791b */ /* 0x003fe20003800000 */
.L_x_1682:
[----:B------:R-:W-:Y:S02]  /*e0a0*/  IMAD.MOV.U32 R13, RZ, RZ, R4 ;  /* 0x000000ffff0d7224 */ /* 0x000fe400078e0004 */
[----:B------:R-:W-:-:S07]  /*e0b0*/  IMAD.MOV.U32 R2, RZ, RZ, R14 ;  /* 0x000000ffff027224 */ /* 0x000fce00078e000e */
[----:B------:R-:W-:Y:S05]  /*e0c0*/  WARPSYNC.COLLECTIVE R15, `(.L_x_1683) ;  /* 0x000000000f087348 */ /* 0x000fea0003c00000 */
[----:B------:R0:W1:Y:S02]  /*e0d0*/  SHFL.IDX P6, R14, R13, R12, R11 ;  /* 0x0000000c0d0e7389 */ /* 0x00006400000c000b */
[----:B01----:R-:W-:Y:S01]  /*e0e0*/  ENDCOLLECTIVE ;  /* 0x000000000000791b */ /* 0x003fe20003800000 */
.L_x_1683:
        /* <DEDUP_REMOVED lines=12> */
.L_x_1684:
        /* <DEDUP_REMOVED lines=11> */
.L_x_1685:
        /* <DEDUP_REMOVED lines=9> */
.L_x_1686:
        /* <DEDUP_REMOVED lines=15> */
.L_x_1687:
[----:B------:R-:W-:Y:S05]  /*e3e0*/  BRA `(.L_x_1688) ;  /* 0xffffffdc00b07947 */ /* 0x000fea000383ffff */
.L_x_1633:
[----:B01----:R-:W-:-:S04]  /*e3f0*/  IMAD.U32 R3, RZ, RZ, UR38 ;  /* 0x00000026ff037e24 */ /* 0x003fc8000f8e00ff */
[----:B------:R0:W1:Y:S03]  /*e400*/  SYNCS.PHASECHK.TRANS64.TRYWAIT P0, [R3+URZ+0x17020], R4 ;  /* 0x01702004030075a7 */ /* 0x000066000800017f */
[----:B-1----:R-:W-:Y:S05]  /*e410*/  @!P0 NANOSLEEP.SYNCS 0x989680 ;  /* 0x009896800000895d */ /* 0x002fea0003900000 */
[----:B------:R-:W1:Y:S02]  /*e420*/  @!P0 SYNCS.PHASECHK.TRANS64 P0, [R3+URZ+0x17020], R4 ;  /* 0x01702004030085a7 */ /* 0x000e64000800007f */
[----:B-1----:R-:W-:Y:S05]  /*e430*/  @!P0 BRA `(.L_x_1633) ;  /* 0xfffffffc00ec8947 */ /* 0x002fea000383ffff */
[----:B------:R-:W-:Y:S05]  /*e440*/  BRA `(.L_x_1689) ;  /* 0xffffffdc00f47947 */ /* 0x000fea000383ffff */
.L_x_1638:
[----:B-1----:R1:W2:Y:S02]  /*e450*/  SYNCS.PHASECHK.TRANS64.TRYWAIT P0, [R6+URZ+0x17080], R3 ;  /* 0x01708003060075a7 */ /* 0x0022a4000800017f */
[----:B--2---:R-:W-:Y:S05]  /*e460*/  @!P0 NANOSLEEP.SYNCS 0x989680 ;  /* 0x009896800000895d */ /* 0x004fea0003900000 */
[----:B------:R-:W2:Y:S02]  /*e470*/  @!P0 SYNCS.PHASECHK.TRANS64 P0, [R6+URZ+0x17080], R3 ;  /* 0x01708003060085a7 */ /* 0x000ea4000800007f */
[----:B--2---:R-:W-:Y:S05]  /*e480*/  @!P0 BRA `(.L_x_1638) ;  /* 0xfffffffc00f08947 */ /* 0x004fea000383ffff */
[----:B------:R-:W-:Y:S05]  /*e490*/  BRA `(.L_x_1690) ;  /* 0xffffffe000a07947 */ /* 0x000fea000383ffff */
.L_x_1644:
[----:B--2---:R2:W3:Y:S02]  /*e4a0*/  SYNCS.PHASECHK.TRANS64.TRYWAIT P0, [R6+URZ+0x17040], R3 ;  /* 0x01704003060075a7 */ /* 0x0044e4000800017f */
[----:B---3--:R-:W-:Y:S05]  /*e4b0*/  @!P0 NANOSLEEP.SYNCS 0x989680 ;  /* 0x009896800000895d */ /* 0x008fea0003900000 */
[----:B------:R-:W3:Y:S02]  /*e4c0*/  @!P0 SYNCS.PHASECHK.TRANS64 P0, [R6+URZ+0x17040], R3 ;  /* 0x01704003060085a7 */ /* 0x000ee4000800007f */
[----:B---3--:R-:W-:Y:S05]  /*e4d0*/  @!P0 BRA `(.L_x_1644) ;  /* 0xfffffffc00f08947 */ /* 0x008fea000383ffff */
[----:B------:R-:W-:Y:S05]  /*e4e0*/  BRA `(.L_x_1691) ;  /* 0xffffffe400847947 */ /* 0x000fea000383ffff */
.L_x_1651:
[----:B--2---:R2:W3:Y:S02]  /*e4f0*/  SYNCS.PHASECHK.TRANS64.TRYWAIT P0, [R3+URZ+0x17070], R2 ;  /* 0x01707002030075a7 */ /* 0x0044e4000800017f */
[----:B---3--:R-:W-:Y:S05]  /*e500*/  @!P0 NANOSLEEP.SYNCS 0x989680 ;  /* 0x009896800000895d */ /* 0x008fea0003900000 */
[----:B------:R-:W3:Y:S02]  /*e510*/  @!P0 SYNCS.PHASECHK.TRANS64 P0, [R3+URZ+0x17070], R2 ;  /* 0x01707002030085a7 */ /* 0x000ee4000800007f */
[----:B---3--:R-:W-:Y:S05]  /*e520*/  @!P0 BRA `(.L_x_1651) ;  /* 0xfffffffc00f08947 */ /* 0x008fea000383ffff */
[----:B------:R-:W-:Y:S05]  /*e530*/  BRA `(.L_x_1692) ;  /* 0xffffffe800747947 */ /* 0x000fea000383ffff */
.L_x_1653:
[----:B--2---:R2:W3:Y:S02]  /*e540*/  SYNCS.PHASECHK.TRANS64.TRYWAIT P0, [R3+URZ+0x17060], R2 ;  /* 0x01706002030075a7 */ /* 0x0044e4000800017f */
[----:B---3--:R-:W-:Y:S05]  /*e550*/  @!P0 NANOSLEEP.SYNCS 0x989680 ;  /* 0x009896800000895d */ /* 0x008fea0003900000 */
[----:B------:R-:W3:Y:S02]  /*e560*/  @!P0 SYNCS.PHASECHK.TRANS64 P0, [R3+URZ+0x17060], R2 ;  /* 0x01706002030085a7 */ /* 0x000ee4000800007f */
[----:B---3--:R-:W-:Y:S05]  /*e570*/  @!P0 BRA `(.L_x_1653) ;  /* 0xfffffffc00f08947 */ /* 0x008fea000383ffff */
[----:B------:R-:W-:Y:S05]  /*e580*/  BRA `(.L_x_1693) ;  /* 0xffffffe800787947 */ /* 0x000fea000383ffff */
.L_x_1659:
[----:B0-----:R0:W1:Y:S02]  /*e590*/  SYNCS.PHASECHK.TRANS64.TRYWAIT P0, [R0+URZ+0x17070], R3 ;  /* 0x01707003000075a7 */ /* 0x001064000800017f */
[----:B-1----:R-:W-:Y:S05]  /*e5a0*/  @!P0 NANOSLEEP.SYNCS 0x989680 ;  /* 0x009896800000895d */ /* 0x002fea0003900000 */
[----:B------:R-:W1:Y:S02]  /*e5b0*/  @!P0 SYNCS.PHASECHK.TRANS64 P0, [R0+URZ+0x17070], R3 ;  /* 0x01707003000085a7 */ /* 0x000e64000800007f */
[----:B-1----:R-:W-:Y:S05]  /*e5c0*/  @!P0 BRA `(.L_x_1659) ;  /* 0xfffffffc00f08947 */ /* 0x002fea000383ffff */
[----:B------:R-:W-:Y:S05]  /*e5d0*/  BRA `(.L_x_1694) ;  /* 0xffffffec00887947 */ /* 0x000fea000383ffff */
.L_x_1661:
[----:B0-----:R0:W1:Y:S02]  /*e5e0*/  SYNCS.PHASECHK.TRANS64.TRYWAIT P0, [R0+URZ+0x17060], R5 ;  /* 0x01706005000075a7 */ /* 0x001064000800017f */
[----:B-1----:R-:W-:Y:S05]  /*e5f0*/  @!P0 NANOSLEEP.SYNCS 0x989680 ;  /* 0x009896800000895d */ /* 0x002fea0003900000 */
[----:B------:R-:W1:Y:S02]  /*e600*/  @!P0 SYNCS.PHASECHK.TRANS64 P0, [R0+URZ+0x17060], R5 ;  /* 0x01706005000085a7 */ /* 0x000e64000800007f */
[----:B-1----:R-:W-:Y:S05]  /*e610*/  @!P0 BRA `(.L_x_1661) ;  /* 0xfffffffc00f08947 */ /* 0x002fea000383ffff */
[----:B------:R-:W-:Y:S05]  /*e620*/  BRA `(.L_x_1695) ;  /* 0xffffffec00a07947 */ /* 0x000fea000383ffff */
.L_x_1663:
[----:B0-----:R0:W1:Y:S02]  /*e630*/  SYNCS.PHASECHK.TRANS64.TRYWAIT P0, [R9+URZ+0x17020], R2 ;  /* 0x01702002090075a7 */ /* 0x001064000800017f */
[----:B-1----:R-:W-:Y:S05]  /*e640*/  @!P0 NANOSLEEP.SYNCS 0x989680 ;  /* 0x009896800000895d */ /* 0x002fea0003900000 */
[----:B------:R-:W1:Y:S02]  /*e650*/  @!P0 SYNCS.PHASECHK.TRANS64 P0, [R9+URZ+0x17020], R2 ;  /* 0x01702002090085a7 */ /* 0x000e64000800007f */
[----:B-1----:R-:W-:Y:S05]  /*e660*/  @!P0 BRA `(.L_x_1663) ;  /* 0xfffffffc00f08947 */ /* 0x002fea000383ffff */
[----:B------:R-:W-:Y:S05]  /*e670*/  BRA `(.L_x_1696) ;  /* 0xfffffff000947947 */ /* 0x000fea000383ffff */
.L_x_1665:
[----:B0-----:R0:W1:Y:S02]  /*e680*/  SYNCS.PHASECHK.TRANS64.TRYWAIT P1, [R6+URZ], R3 ;  /* 0x00000003060075a7 */ /* 0x001064000802017f */
[----:B-1----:R-:W-:Y:S05]  /*e690*/  @!P1 NANOSLEEP.SYNCS 0x989680 ;  /* 0x009896800000995d */ /* 0x002fea0003900000 */
[----:B------:R-:W1:Y:S02]  /*e6a0*/  @!P1 SYNCS.PHASECHK.TRANS64 P1, [R6+URZ], R3 ;  /* 0x00000003060095a7 */ /* 0x000e64000802007f */
[----:B-1----:R-:W-:Y:S05]  /*e6b0*/  @!P1 BRA `(.L_x_1665) ;  /* 0xfffffffc00f09947 */ /* 0x002fea000383ffff */
[----:B------:R-:W-:Y:S05]  /*e6c0*/  BRA `(.L_x_1697) ;  /* 0xfffffff000e47947 */ /* 0x000fea000383ffff */
.L_x_1666:
[----:B-1----:R1:W2:Y:S02]  /*e6d0*/  SYNCS.PHASECHK.TRANS64.TRYWAIT P1, [R7+URZ], R2 ;  /* 0x00000002070075a7 */ /* 0x0022a4000802017f */
[----:B--2---:R-:W-:Y:S05]  /*e6e0*/  @!P1 NANOSLEEP.SYNCS 0x989680 ;  /* 0x009896800000995d */ /* 0x004fea0003900000 */
[----:B------:R-:W2:Y:S02]  /*e6f0*/  @!P1 SYNCS.PHASECHK.TRANS64 P1, [R7+URZ], R2 ;  /* 0x00000002070095a7 */ /* 0x000ea4000802007f */
[----:B--2---:R-:W-:Y:S05]  /*e700*/  @!P1 BRA `(.L_x_1666) ;  /* 0xfffffffc00f09947 */ /* 0x004fea000383ffff */
[----:B------:R-:W-:Y:S05]  /*e710*/  BRA `(.L_x_1698) ;  /* 0xfffffff000d87947 */ /* 0x000fea000383ffff */
.L_x_1668:
[----:B--2---:R2:W3:Y:S02]  /*e720*/  SYNCS.PHASECHK.TRANS64.TRYWAIT P1, [R0+URZ+0x17060], R3 ;  /* 0x01706003000075a7 */ /* 0x0044e4000802017f */
[----:B---3--:R-:W-:Y:S05]  /*e730*/  @!P1 NANOSLEEP.SYNCS 0x989680 ;  /* 0x009896800000995d */ /* 0x008fea0003900000 */
[----:B------:R-:W3:Y:S02]  /*e740*/  @!P1 SYNCS.PHASECHK.TRANS64 P1, [R0+URZ+0x17060], R3 ;  /* 0x01706003000095a7 */ /* 0x000ee4000802007f */
[----:B---3--:R-:W-:Y:S05]  /*e750*/  @!P1 BRA `(.L_x_1668) ;  /* 0xfffffffc00f09947 */ /* 0x008fea000383ffff */
[----:B------:R-:W-:Y:S05]  /*e760*/  BRA `(.L_x_1699) ;  /* 0xfffffff000d87947 */ /* 0x000fea000383ffff */
.L_x_1670:
[----:B---3--:R3:W4:Y:S02]  /*e770*/  SYNCS.PHASECHK.TRANS64.TRYWAIT P1, [R5+URZ+0x17060], R2 ;  /* 0x01706002050075a7 */ /* 0x008724000802017f */
[----:B----4-:R-:W-:Y:S05]  /*e780*/  @!P1 NANOSLEEP.SYNCS 0x989680 ;  /* 0x009896800000995d */ /* 0x010fea0003900000 */
[----:B------:R-:W4:Y:S02]  /*e790*/  @!P1 SYNCS.PHASECHK.TRANS64 P1, [R5+URZ+0x17060], R2 ;  /* 0x01706002050095a7 */ /* 0x000f24000802007f */
[----:B----4-:R-:W-:Y:S05]  /*e7a0*/  @!P1 BRA `(.L_x_1670) ;  /* 0xfffffffc00f09947 */ /* 0x010fea000383ffff */
[----:B------:R-:W-:Y:S05]  /*e7b0*/  BRA `(.L_x_1700) ;  /* 0xfffffff000d87947 */ /* 0x000fea000383ffff */
.L_x_1672:
[----:B----4-:R4:W0:Y:S02]  /*e7c0*/  SYNCS.PHASECHK.TRANS64.TRYWAIT P0, [R0+URZ+0x17080], R3 ;  /* 0x01708003000075a7 */ /* 0x010824000800017f */
[----:B0-----:R-:W-:Y:S05]  /*e7d0*/  @!P0 NANOSLEEP.SYNCS 0x989680 ;  /* 0x009896800000895d */ /* 0x001fea0003900000 */
[----:B------:R-:W0:Y:S02]  /*e7e0*/  @!P0 SYNCS.PHASECHK.TRANS64 P0, [R0+URZ+0x17080], R3 ;  /* 0x01708003000085a7 */ /* 0x000e24000800007f */
[----:B0-----:R-:W-:Y:S05]  /*e7f0*/  @!P0 BRA `(.L_x_1672) ;  /* 0xfffffffc00f08947 */ /* 0x001fea000383ffff */
[----:B------:R-:W-:Y:S05]  /*e800*/  BRA `(.L_x_1673) ;  /* 0xfffffff000d47947 */ /* 0x000fea000383ffff */
.L_x_1701:
        /* <DEDUP_REMOVED lines=15> */
.L_x_2282:


//--------------------- .text._ZN7cutlass13device_kernelIN5flash11enable_sm90INS1_16FlashAttnFwdSm90INS1_25CollectiveMainloopFwdSm90ILi2EN4cute5tupleIJNS5_1CILi1EEES8_S8_EEENS6_IJNS7_ILi192EEENS7_ILi128EEENS7_ILi96EEEEEELi96ENS_12float_e4m3_tEfNS_4arch4Sm90ELb1ELb0ELb0ELb1ELb0ELb0ELb0ELb1ELb1ELb1ELb1ELb0EEENS1_21CollectiveEpilogueFwdINS6_IJSA_SC_SB_EEES9_NS_10bfloat16_tESG_Li384ELb1ELb1ELb1ELb1EEENS1_36VarlenDynamicPersistentTileSchedulerILi192ELi128ELi384ELi128ELb1ELb1ELb1ELb1ELb1ELb1EEEEEEEEEvNT_6ParamsE --------------------------
	.section	.text._ZN7cutlass13device_kernelIN5flash11enable_sm90INS1_16FlashAttnFwdSm90INS1_25CollectiveMainloopFwdSm90ILi2EN4cute5tupleIJNS5_1CILi1EEES8_S8_EEENS6_IJNS7_ILi192EEENS7_ILi128EEENS7_ILi96EEEEEELi96ENS_12float_e4m3_tEfNS_4arch4Sm90ELb1ELb0ELb0ELb1ELb0ELb0ELb0ELb1ELb1ELb1ELb1ELb0EEENS1_21CollectiveEpilogueFwdINS6_IJSA_SC_SB_EEES9_NS_10bfloat16_tESG_Li384ELb1ELb1ELb1ELb1EEENS1_36VarlenDynamicPersistentTileSchedulerILi192ELi128ELi384ELi128ELb1ELb1ELb1ELb1ELb1ELb1EEEEEEEEEvNT_6ParamsE,"ax",@progbits
	.align	128
.text._ZN7cutlass13device_kernelIN5flash11enable_sm90INS1_16FlashAttnFwdSm90INS1_25CollectiveMainloopFwdSm90ILi2EN4cute5tupleIJNS5_1CILi1EEES8_S8_EEENS6_IJNS7_ILi192EEENS7_ILi128EEENS7_ILi96EEEEEELi96ENS_12float_e4m3_tEfNS_4arch4Sm90ELb1ELb0ELb0ELb1ELb0ELb0ELb0ELb1ELb1ELb1ELb1ELb0EEENS1_21CollectiveEpilogueFwdINS6_IJSA_SC_SB_EEES9_NS_10bfloat16_tESG_Li384ELb1ELb1ELb1ELb1EEENS1_36VarlenDynamicPersistentTileSchedulerILi192ELi128ELi384ELi128ELb1ELb1ELb1ELb1ELb1ELb1EEEEEEEEEvNT_6ParamsE:
        .type           _ZN7cutlass13device_kernelIN5flash11enable_sm90INS1_16FlashAttnFwdSm90INS1_25CollectiveMainloopFwdSm90ILi2EN4cute5tupleIJNS5_1CILi1EEES8_S8_EEENS6_IJNS7_ILi192EEENS7_ILi128EEENS7_ILi96EEEEEELi96ENS_12float_e4m3_tEfNS_4arch4Sm90ELb1ELb0ELb0ELb1ELb0ELb0ELb0ELb1ELb1ELb1ELb1ELb0EEENS1_21CollectiveEpilogueFwdINS6_IJSA_SC_SB_EEES9_NS_10bfloat16_tESG_Li384ELb1ELb1ELb1ELb1EEENS1_36VarlenDynamicPersistentTileSchedulerILi192ELi128ELi384ELi128ELb1ELb1ELb1ELb1ELb1ELb1EEEEEEEEEvNT_6ParamsE,@function
        .size           _ZN7cutlass13device_kernelIN5flash11enable_sm90INS1_16FlashAttnFwdSm90INS1_25CollectiveMainloopFwdSm90ILi2EN4cute5tupleIJNS5_1CILi1EEES8_S8_EEENS6_IJNS7_ILi192EEENS7_ILi128EEENS7_ILi96EEEEEELi96ENS_12float_e4m3_tEfNS_4arch4Sm90ELb1ELb0ELb0ELb1ELb0ELb0ELb0ELb1ELb1ELb1ELb1ELb0EEENS1_21CollectiveEpilogueFwdINS6_IJSA_SC_SB_EEES9_NS_10bfloat16_tESG_Li384ELb1ELb1ELb1ELb1EEENS1_36VarlenDynamicPersistentTileSchedulerILi192ELi128ELi384ELi128ELb1ELb1ELb1ELb1ELb1ELb1EEEEEEEEEvNT_6ParamsE,(.L_x_2283 - _ZN7cutlass13device_kernelIN5flash11enable_sm90INS1_16FlashAttnFwdSm90INS1_25CollectiveMainloopFwdSm90ILi2EN4cute5tupleIJNS5_1CILi1EEES8_S8_EEENS6_IJNS7_ILi192EEENS7_ILi128EEENS7_ILi96EEEEEELi96ENS_12float_e4m3_tEfNS_4arch4Sm90ELb1ELb0ELb0ELb1ELb0ELb0ELb0ELb1ELb1ELb1ELb1ELb0EEENS1_21CollectiveEpilogueFwdINS6_IJSA_SC_SB_EEES9_NS_10bfloat16_tESG_Li384ELb1ELb1ELb1ELb1EEENS1_36VarlenDynamicPersistentTileSchedulerILi192ELi128ELi384ELi128ELb1ELb1ELb1ELb1ELb1ELb1EEEEEEEEEvNT_6ParamsE)
        .other          _ZN7cutlass13device_kernelIN5flash11enable_sm90INS1_16FlashAttnFwdSm90INS1_25CollectiveMainloopFwdSm90ILi2EN4cute5tupleIJNS5_1CILi1EEES8_S8_EEENS6_IJNS7_ILi192EEENS7_ILi128EEENS7_ILi96EEEEEELi96ENS_12float_e4m3_tEfNS_4arch4Sm90ELb1ELb0ELb0ELb1ELb0ELb0ELb0ELb1ELb1ELb1ELb1ELb0EEENS1_21CollectiveEpilogueFwdINS6_IJSA_SC_SB_EEES9_NS_10bfloat16_tESG_Li384ELb1ELb1ELb1ELb1EEENS1_36VarlenDynamicPersistentTileSchedulerILi192ELi128ELi384ELi128ELb1ELb1ELb1ELb1ELb1ELb1EEEEEEEEEvNT_6ParamsE,@"STO_CUDA_ENTRY STV_DEFAULT"
_ZN7cutlass13device_kernelIN5flash11enable_sm90INS1_16FlashAttnFwdSm90INS1_25CollectiveMainloopFwdSm90ILi2EN4cute5tupleIJNS5_1CILi1EEES8_S8_EEENS6_IJNS7_ILi192EEENS7_ILi128EEENS7_ILi96EEEEEELi96ENS_12float_e4m3_tEfNS_4arch4Sm90ELb1ELb0ELb0ELb1ELb0ELb0ELb0ELb1ELb1ELb1ELb1ELb0EEENS1_21CollectiveEpilogueFwdINS6_IJSA_SC_SB_EEES9_NS_10bfloat16_tESG_Li384ELb1ELb1ELb1ELb1EEENS1_36VarlenDynamicPersistentTileSchedulerILi192ELi128ELi384ELi128ELb1ELb1ELb1ELb1ELb1ELb1EEEEEEEEEvNT_6ParamsE:
        /* <DEDUP_REMOVED lines=18> */
.L_x_1703:
[----:B------:R-:W-:Y:S05]  /*0120*/  BSYNC B0 ;  /* 0x0000000000007941 */ /* 0x000fea0003800000 */
.L_x_1702:
        /* <DEDUP_REMOVED lines=41> */
.L_x_1704:
        /* <DEDUP_REMOVED lines=22> */
.L_x_1705:
        /* <DEDUP_REMOVED lines=18> */
.L_x_1706:
        /* <DEDUP_REMOVED lines=22> */
.L_x_1707:
        /* <DEDUP_REMOVED lines=22> */
.L_x_1708:
[----:B------:R-:W-:Y:S01]  /*0900*/  PLOP3.LUT P0, PT, PT, PT, UP0, 0x80, 0x0 ;  /* 0x000000000000781c */ /* 0x000fe20003f0f008 */
[----:B------:R-:W-:Y:S01]  /*0910*/  UMOV UR40, 0x1 ;  /* 0x0000000100287882 */ /* 0x000fe20000000000 */
[----:B------:R-:W-:Y:S01]  /*0920*/  NOP ;  /* 0x0000000000007918 */ /* 0x000fe20000000000 */
[----:B------:R-:W-:Y:S01]  /*0930*/  USEL UR40, UR40, 0x2, !UP0 ;  /* 0x0000000228287887 */ /* 0x000fe2000c000000 */
[----:B------:R-:W-:Y:S01]  /*0940*/  ULDC.64 UR44, c[0x0][0x208] ;  /* 0x00008200002c7ab9 */ /* 0x000fe20000000a00 */
[----:B012-4-:R-:W-:Y:S08]  /*0950*/  BAR.SYNC.DEFER_BLOCKING 0x0 ;  /* 0x0000000000007b1d */ /* 0x017ff00000010000 */
[----:B------:R-:W-:Y:S05]  /*0960*/  @!P0 BRA `(.L_x_1709) ;  /* 0x000000b400708947 */ /* 0x000fea0003800000 */
.L_x_1710:
        /* <DEDUP_REMOVED lines=70> */
[----:B------:R-:W-:-:S02]  /*0dd0*/  VIADD R157, R16, 0x28 ;  /* 0x00000028109d7836 */ /* 0x000fc40000000000 */
[----:B------:R-:W-:Y:S02]  /*0de0*/  VIADD R156, R16, 0x30 ;  /* 0x00000030109c7836 */ /* 0x000fe40000000000 */
[----:B------:R-:W-:Y:S01]  /*0df0*/  IMAD.IADD R2, R4, 0x1, -R2 ;  /* 0x0000000104027824 */ /* 0x000fe200078e0a02 */
        /* <DEDUP_REMOVED lines=10> */
[----:B------:R-:W-:Y:S01]  /*0ea0*/  SHF.R.S32.HI R3, RZ, 0x1f, R155 ;  /* 0x0000001fff037819 */ /* 0x000fe2000001149b */
[----:B------:R-:W-:Y:S01]  /*0eb0*/  IMAD R17, R2, 0x8, R5 ;  /* 0x0000000802117824 */ /* 0x000fe200078e0205 */
[----:B------:R-:W-:-:S02]  /*0ec0*/  SHF.R.S32.HI R0, RZ, 0x1f, R154 ;  /* 0x0000001fff007819 */ /* 0x000fc4000001149a */
[----:B------:R-:W-:Y:S02]  /*0ed0*/  SHF.R.S32.HI R4, RZ, 0x1f, R153 ;  /* 0x0000001fff047819 */ /* 0x000fe40000011499 */
[----:B------:R-:W-:Y:S02]  /*0ee0*/  SHF.R.S32.HI R3, RZ, 0x1f, R152 ;  /* 0x0000001fff037819 */ /* 0x000fe40000011498 */
[----:B-1----:R-:W-:-:S07]  /*0ef0*/  SHF.R.S32.HI R0, RZ, 0x1f, R23 ;  /* 0x0000001fff007819 */ /* 0x002fce0000011417 */
.L_x_1763:
[----:B01--4-:R-:W0:Y:S01]  /*0f00*/  LDC.64 R2, c[0x0][0xc88] ;  /* 0x00032200ff027b82 */ /* 0x013e220000000a00 */
[----:B------:R-:W-:Y:S01]  /*0f10*/  ULDC.64 UR8, c[0x0][0xa28] ;  /* 0x00028a0000087ab9 */ /* 0x000fe20000000a00 */
[----:B------:R-:W-:Y:S01]  /*0f20*/  ULDC.64 UR10, c[0x0][0xa18] ;  /* 0x00028600000a7ab9 */ /* 0x000fe20000000a00 */
[----:B------:R-:W-:Y:S01]  /*0f30*/  ULOP3.LUT UR4, UR6, 0xff000000, URZ, 0xc0, !UPT ;  /* 0xff00000006047892 */ /* 0x000fe2000f8ec03f */
[----:B------:R-:W-:Y:S01]  /*0f40*/  ULDC UR7, c[0x0][0x424] ;  /* 0x0001090000077ab9 */ /* 0x000fe20000000800 */
[----:B0-----:R-:W-:-:S06]  /*0f50*/  IMAD.WIDE R2, R39, 0x4, R2 ;  /* 0x0000000427027825 */ /* 0x001fcc00078e0202 */
[----:B--2---:R-:W2:Y:S01]  /*0f60*/  LDG.E R2, desc[UR44][R2.64] ;  /* 0x0000002c02027981 */ /* 0x004ea2000c1e1900 */
[----:B------:R-:W-:Y:S02]  /*0f70*/  UISETP.NE.U32.AND UP0, UPT, UR8, URZ, UPT ;  /* 0x0000003f0800728c */ /* 0x000fe4000bf05070 */
[----:B------:R-:W-:Y:S02]  /*0f80*/  UISETP.NE.U32.AND UP1, UPT, UR10, URZ, UPT ;  /* 0x0000003f0a00728c */ /* 0x000fe4000bf25070 */
[----:B------:R-:W-:Y:S02]  /*0f90*/  UISETP.NE.AND.EX UP0, UPT, UR9, URZ, UPT, UP0 ;  /* 0x0000003f0900728c */ /* 0x000fe4000bf05300 */
[----:B------:R-:W-:-:S04]  /*0fa0*/  UISETP.NE.AND.EX UP1, UPT, UR11, URZ, UPT, UP1 ;  /* 0x0000003f0b00728c */ /* 0x000fc8000bf25310 */
[----:B------:R-:W-:Y:S02]  /*0fb0*/  PLOP3.LUT P0, PT, PT, PT, UP0, 0x80, 0x0 ;  /* 0x000000000000781c */ /* 0x000fe40003f0f008 */
[----:B------:R-:W-:Y:S02]  /*0fc0*/  PLOP3.LUT P2, PT, PT, PT, UP1, 0x80, 0x0 ;  /* 0x000000000000781c */ /* 0x000fe40003f4f018 */
[----:B--2---:R-:W-:-:S13]  /*0fd0*/  R2UR UR37, R2 ;  /* 0x00000000022572ca */ /* 0x004fda00000e0000 */
[----:B------:R-:W-:Y:S02]  /*0fe0*/  USHF.R.S32.HI UR38, URZ, 0x1f, UR37 ;  /* 0x0000001f3f267899 */ /* 0x000fe40008011425 */
[----:B------:R-:W-:-:S04]  /*0ff0*/  @UP0 ULEA UR8, UP2, UR37, UR8, 0x2 ;  /* 0x0000000825080291 */ /* 0x000fc8000f84103f */
[----:B------:R-:W-:Y:S02]  /*1000*/  @UP0 ULEA.HI.X UR9, UR37, UR9, UR38, 0x2, UP2 ;  /* 0x0000000925090291 */ /* 0x000fe400090f1426 */
[----:B------:R-:W-:Y:S01]  /*1010*/  @UP1 ULEA UR10, UP0, UR37, UR10, 0x2 ;  /* 0x0000000a250a1291 */ /* 0x000fe2000f80103f */
[----:B------:R-:W-:-:S03]  /*1020*/  IMAD.U32 R2, RZ, RZ, UR8 ;  /* 0x00000008ff027e24 */ /* 0x000fc6000f8e00ff */
[----:B------:R-:W-:Y:S01]  /*1030*/  @UP1 ULEA.HI.X UR11, UR37, UR11, UR38, 0x2, UP0 ;  /* 0x0000000b250b1291 */ /* 0x000fe200080f1426 */
[----:B------:R-:W-:Y:S01]  /*1040*/  IMAD.U32 R3, RZ, RZ, UR9 ;  /* 0x00000009ff037e24 */ /* 0x000fe2000f8e00ff */
[----:B------:R-:W-:Y:S01]  /*1050*/  ULDC.64 UR8, c[0x0][0x418] ;  /* 0x0001060000087ab9 */ /* 0x000fe20000000a00 */
[----:B------:R-:W-:-:S03]  /*1060*/  IMAD.U32 R4, RZ, RZ, UR10 ;  /* 0x0000000aff047e24 */ /* 0x000fc6000f8e00ff */
[----:B---3--:R-:W-:Y:S01]  /*1070*/  IMAD.U32 R5, RZ, RZ, UR11 ;  /* 0x0000000bff057e24 */ /* 0x008fe2000f8e00ff */
[----:B------:R-:W2:Y:S01]  /*1080*/  @P0 LDG.E R2, desc[UR44][R2.64] ;  /* 0x0000002c02020981 */ /* 0x000ea2000c1e1900 */
[----:B------:R-:W-:Y:S01]  /*1090*/  UISETP.NE.U32.AND UP0, UPT, UR8, URZ, UPT ;  /* 0x0000003f0800728c */ /* 0x000fe2000bf05070 */
[----:B------:R-:W-:Y:S02]  /*10a0*/  ULDC.64 UR10, c[0x0][0xa20] ;  /* 0x00028800000a7ab9 */ /* 0x000fe40000000a00 */
[----:B------:R-:W3:Y:S01]  /*10b0*/  @P2 LDG.E R4, desc[UR44][R4.64] ;  /* 0x0000002c04042981 */ /* 0x000ee2000c1e1900 */
[----:B------:R-:W-:Y:S01]  /*10c0*/  UISETP.NE.AND.EX UP0, UPT, UR9, URZ, UPT, UP0 ;  /* 0x0000003f0900728c */ /* 0x000fe2000bf05300 */
[----:B------:R-:W-:Y:S01]  /*10d0*/  ISETP.NE.U32.AND P1, PT, RZ, UR10, PT ;  /* 0x0000000aff007c0c */ /* 0x000fe2000bf25070 */
[----:B------:R-:W-:Y:S02]  /*10e0*/  ULOP3.LUT UR43, UR6, 0xff0000, URZ, 0xc0, !UPT ;  /* 0x00ff0000062b7892 */ /* 0x000fe4000f8ec03f */
[----:B------:R-:W-:Y:S01]  /*10f0*/  USHF.R.U32.HI UR4, URZ, 0x8, UR4 ;  /* 0x000000083f047899 */ /* 0x000fe20008011604 */
[----:B------:R-:W-:Y:S01]  /*1100*/  ISETP.NE.AND.EX P1, PT, RZ, UR11, PT, P1 ;  /* 0x0000000bff007c0c */ /* 0x000fe2000bf25310 */
[----:B------:R-:W-:Y:S01]  /*1110*/  USEL UR7, UR7, 0x1, UP0 ;  /* 0x0000000107077887 */ /* 0x000fe20008000000 */
[----:B------:R-:W-:Y:S01]  /*1120*/  ULDC UR8, c[0x0][0x2f0] ;  /* 0x0000bc0000087ab9 */ /* 0x000fe20000000800 */
[----:B------:R-:W-:Y:S01]  /*1130*/  UMOV UR53, URZ ;  /* 0x0000003f00357c82 */ /* 0x000fe20008000000 */
        /* <DEDUP_REMOVED lines=20> */
.L_x_1711:
[----:B------:R-:W-:Y:S05]  /*1280*/  @!P1 BRA `(.L_x_1712) ;  /* 0x00000000001c9947 */ /* 0x000fea0003800000 */
[----:B------:R-:W-:-:S04]  /*1290*/  ULEA UR4, UP0, UR37, UR10, 0x2 ;  /* 0x0000000a25047291 */ /* 0x000fc8000f80103f */
[----:B------:R-:W-:Y:S02]  /*12a0*/  ULEA.HI.X UR6, UR37, UR11, UR38, 0x2, UP0 ;  /* 0x0000000b25067291 */ /* 0x000fe400080f1426 */
[----:B------:R-:W-:-:S04]  /*12b0*/  IMAD.U32 R2, RZ, RZ, UR4 ;  /* 0x00000004ff027e24 */ /* 0x000fc8000f8e00ff */
[----:B------:R-:W-:-:S05]  /*12c0*/  IMAD.U32 R3, RZ, RZ, UR6 ;  /* 0x00000006ff037e24 */ /* 0x000fca000f8e00ff */
[----:B------:R-:W2:Y:S02]  /*12d0*/  LDG.E R2, desc[UR44][R2.64] ;  /* 0x0000002c02027981 */ /* 0x000ea4000c1e1900 */
[----:B--2---:R-:W-:Y:S01]  /*12e0*/  R2UR UR4, R2 ;  /* 0x00000000020472ca */ /* 0x004fe200000e0000 */
[----:B------:R-:W-:-:S14]  /*12f0*/  BRA `(.L_x_1713) ;  /* 0x0000000000347947 */ /* 0x000fdc0003800000 */
.L_x_1712:
        /* <DEDUP_REMOVED lines=13> */
.L_x_1713:
[----:B------:R-:W-:Y:S01]  /*13d0*/  ULDC.64 UR8, c[0x0][0x998] ;  /* 0x0002660000087ab9 */ /* 0x000fe20000000a00 */
[----:B------:R-:W-:Y:S01]  /*13e0*/  ULDC.64 UR6, c[0x0][0x990] ;  /* 0x0002640000067ab9 */ /* 0x000fe20000000a00 */
[----:B------:R-:W-:Y:S01]  /*13f0*/  ISETP.NE.U32.AND P1, PT, RZ, UR8, PT ;  /* 0x00000008ff007c0c */ /* 0x000fe2000bf25070 */
[----:B------:R-:W-:Y:S01]  /*1400*/  UIMAD UR41, UR5, 0xc0, URZ ;  /* 0x000000c0052978a4 */ /* 0x000fe2000f8e023f */
[----:B------:R-:W-:Y:S01]  /*1410*/  ISETP.NE.U32.AND P0, PT, RZ, UR6, PT ;  /* 0x00000006ff007c0c */ /* 0x000fe2000bf05070 */
[----:B------:R-:W-:Y:S01]  /*1420*/  UIADD3 UR53, -UR53, UR4, URZ ;  /* 0x0000000435357290 */ /* 0x000fe2000fffe13f */
[----:B------:R-:W-:Y:S01]  /*1430*/  ISETP.NE.AND.EX P1, PT, RZ, UR9, PT, P1 ;  /* 0x00000009ff007c0c */ /* 0x000fe2000bf25310 */
[----:B------:R-:W-:Y:S01]  /*1440*/  ULOP3.LUT UR42, UR43, 0xff, URZ, 0xc0, !UPT ;  /* 0x000000ff2b2a7892 */ /* 0x000fe2000f8ec03f */
[----:B------:R-:W-:Y:S01]  /*1450*/  ISETP.NE.AND.EX P0, PT, RZ, UR7, PT, P0 ;  /* 0x00000007ff007c0c */ /* 0x000fe2000bf05300 */
[----:B------:R-:W-:-:S10]  /*1460*/  ULDC UR11, c[0x0][0x988] ;  /* 0x00026200000b7ab9 */ /* 0x000fd40000000800 */
[----:B------:R-:W0:Y:S08]  /*1470*/  @P1 LDC.64 R8, c[0x0][0x9b8] ;  /* 0x00026e00ff081b82 */ /* 0x000e300000000a00 */
[----:B------:R-:W1:Y:S08]  /*1480*/  @P0 LDC.64 R6, c[0x0][0x9a8] ;  /* 0x00026a00ff060b82 */ /* 0x000e700000000a00 */
[----:B------:R-:W2:Y:S08]  /*1490*/  @P0 LDC.64 R10, c[0x0][0x9b0] ;  /* 0x00026c00ff0a0b82 */ /* 0x000eb00000000a00 */
[----:B------:R-:W3:Y:S01]  /*14a0*/  @P1 LDC.64 R12, c[0x0][0x9c0] ;  /* 0x00027000ff0c1b82 */ /* 0x000ee20000000a00 */
[----:B0-----:R-:W-:-:S02]  /*14b0*/  @P1 IMAD R2, R8, UR38, RZ ;  /* 0x0000002608021c24 */ /* 0x001fc4000f8e02ff */
[----:B------:R-:W-:-:S04]  /*14c0*/  @P1 IMAD.WIDE.U32 R4, R8, UR37, RZ ;  /* 0x0000002508041c25 */ /* 0x000fc8000f8e00ff */
[----:B------:R-:W-:Y:S02]  /*14d0*/  @P1 IMAD R9, R9, UR37, R2 ;  /* 0x0000002509091c24 */ /* 0x000fe4000f8e0202 */
[C---:B-1----:R-:W-:Y:S02]  /*14e0*/  @P0 IMAD R0, R6.reuse, UR38, RZ ;  /* 0x0000002606000c24 */ /* 0x042fe4000f8e02ff */
[----:B------:R-:W-:-:S04]  /*14f0*/  @P0 IMAD.WIDE.U32 R2, R6, UR37, RZ ;  /* 0x0000002506020c25 */ /* 0x000fc8000f8e00ff */
[----:B------:R-:W-:Y:S02]  /*1500*/  @P0 IMAD R7, R7, UR37, R0 ;  /* 0x0000002507070c24 */ /* 0x000fe4000f8e0200 */
[----:B------:R-:W-:Y:S02]  /*1510*/  @P1 IMAD.IADD R5, R5, 0x1, R9 ;  /* 0x0000000105051824 */ /* 0x000fe400078e0209 */
[----:B------:R-:W-:Y:S02]  /*1520*/  @P0 IMAD.IADD R3, R3, 0x1, R7 ;  /* 0x0000000103030824 */ /* 0x000fe400078e0207 */
[----:B------:R-:W-:Y:S02]  /*1530*/  IMAD.MOV.U32 R0, RZ, RZ, 0x3f800000 ;  /* 0x3f800000ff007424 */ /* 0x000fe400078e00ff */
[----:B--2---:R-:W-:-:S04]  /*1540*/  @P0 IMAD.WIDE.U32 R2, R10, UR39, R2 ;  /* 0x000000270a020c25 */ /* 0x004fc8000f8e0002 */
[----:B---3--:R-:W-:Y:S01]  /*1550*/  @P1 IMAD.WIDE.U32 R6, R12, UR39, R4 ;  /* 0x000000270c061c25 */ /* 0x008fe2000f8e0004 */
[----:B------:R-:W-:Y:S01]  /*1560*/  @P0 LEA R4, P2, R2, UR6, 0x2 ;  /* 0x0000000602040c11 */ /* 0x000fe2000f8410ff */
[----:B------:R-:W-:Y:S02]  /*1570*/  ULDC UR6, c[0x0][0x448] ;  /* 0x0001120000067ab9 */ /* 0x000fe40000000800 */
[----:B------:R-:W-:Y:S01]  /*1580*/  @P0 IMAD R5, R11, UR39, R3 ;  /* 0x000000270b050c24 */ /* 0x000fe2000f8e0203 */
[----:B------:R-:W-:Y:S01]  /*1590*/  @P1 LEA R8, P3, R6, UR8, 0x2 ;  /* 0x0000000806081c11 */ /* 0x000fe2000f8610ff */
[----:B------:R-:W-:-:S03]  /*15a0*/  @P1 IMAD R3, R13, UR39, R7 ;  /* 0x000000270d031c24 */ /* 0x000fc6000f8e0207 */
[----:B------:R-:W-:Y:S02]  /*15b0*/  @P0 LEA.HI.X R5, R2, UR7, R5, 0x2, P2 ;  /* 0x0000000702050c11 */ /* 0x000fe400090f1405 */
[----:B------:R-:W-:Y:S01]  /*15c0*/  @P1 LEA.HI.X R9, R6, UR9, R3, 0x2, P3 ;  /* 0x0000000906091c11 */ /* 0x000fe200098f1403 */
[----:B------:R-:W-:-:S04]  /*15d0*/  IMAD.MOV.U32 R3, RZ, RZ, 0x3f800000 ;  /* 0x3f800000ff037424 */ /* 0x000fc800078e00ff */
[----:B------:R-:W2:Y:S04]  /*15e0*/  @P1 LDG.E R0, desc[UR44][R8.64] ;  /* 0x0000002c08001981 */ /* 0x000ea8000c1e1900 */
[----:B------:R-:W2:Y:S01]  /*15f0*/  @P0 LDG.E R3, desc[UR44][R4.64] ;  /* 0x0000002c04030981 */ /* 0x000ea2000c1e1900 */
[----:B------:R-:W-:Y:S02]  /*1600*/  UISETP.NE.AND UP0, UPT, UR6, 0x1, UPT ;  /* 0x000000010600788c */ /* 0x000fe4000bf05270 */
[----:B------:R-:W-:Y:S02]  /*1610*/  UIADD3 UR6, UR41, 0xbf, URZ ;  /* 0x000000bf29067890 */ /* 0x000fe4000fffe03f */
[----:B------:R-:W-:-:S07]  /*1620*/  UIADD3 UR7, UR53, 0x80, -UR54 ;  /* 0x0000008035077890 */ /* 0x000fce000fffe836 */
[----:B------:R-:W-:Y:S01]  /*1630*/  @UP0 ULDC UR4, c[0x0][0x44c] ;  /* 0x0001130000040ab9 */ /* 0x000fe20000000800 */
[----:B------:R-:W-:Y:S01]  /*1640*/  @UP0 ULDC UR8, c[0x0][0x450] ;  /* 0x0001140000080ab9 */ /* 0x000fe20000000800 */
[----:B------:R-:W-:-:S04]  /*1650*/  UIMAD.WIDE.U32 UR4, UR6, UR4, URZ ;  /* 0x00000004060472a5 */ /* 0x000fc8000f8e003f */
[----:B------:R-:W-:Y:S02]  /*1660*/  @UP0 USHF.R.U32.HI UR6, URZ, UR8, UR5 ;  /* 0x000000083f060299 */ /* 0x000fe40008011605 */
[----:B------:R-:W-:Y:S02]  /*1670*/  UIADD3 UR4, UR53, 0x7f, URZ ;  /* 0x0000007f35047890 */ /* 0x000fe4000fffe03f */
[----:B------:R-:W-:Y:S02]  /*1680*/  UIADD3 UR6, UR7, UR6, URZ ;  /* 0x0000000607067290 */ /* 0x000fe4000fffe03f */
[----:B------:R-:W-:Y:S02]  /*1690*/  USHF.R.S32.HI UR5, URZ, 0x1f, UR4 ;  /* 0x0000001f3f057899 */ /* 0x000fe40008011404 */
[----:B------:R-:W-:Y:S02]  /*16a0*/  USHF.R.S32.HI UR7, URZ, 0x1f, UR6 ;  /* 0x0000001f3f077899 */ /* 0x000fe40008011406 */
[----:B------:R-:W-:-:S02]  /*16b0*/  ULEA.HI UR5, UR5, UR4, URZ, 0x7 ;  /* 0x0000000405057291 */ /* 0x000fc4000f8f383f */
[----:B------:R-:W-:Y:S02]  /*16c0*/  ULEA.HI UR7, UR7, UR6, URZ, 0x7 ;  /* 0x0000000607077291 */ /* 0x000fe4000f8f383f */
[----:B------:R-:W-:Y:S02]  /*16d0*/  USHF.R.S32.HI UR5, URZ, 0x7, UR5 ;  /* 0x000000073f057899 */ /* 0x000fe40008011405 */
[----:B------:R-:W-:-:S04]  /*16e0*/  USHF.R.S32.HI UR7, URZ, 0x7, UR7 ;  /* 0x000000073f077899 */ /* 0x000fc80008011407 */
[----:B------:R-:W-:-:S04]  /*16f0*/  UISETP.LT.AND UP0, UPT, UR5, UR7, UPT ;  /* 0x000000070500728c */ /* 0x000fc8000bf01270 */
[----:B------:R-:W-:-:S04]  /*1700*/  USEL UR9, UR5, UR7, UP0 ;  /* 0x0000000705097287 */ /* 0x000fc80008000000 */
[----:B------:R-:W-:-:S06]  /*1710*/  UISETP.GE.AND UP0, UPT, UR9, 0x1, UPT ;  /* 0x000000010900788c */ /* 0x000fcc000bf06270 */
[----:B------:R-:W-:Y:S01]  /*1720*/  PLOP3.LUT P0, PT, PT, PT, UP0, 0x80, 0x0 ;  /* 0x000000000000781c */ /* 0x000fe20003f0f008 */
[----:B------:R-:W-:Y:S01]  /*1730*/  USHF.R.U32.HI UR43, URZ, 0x10, UR43 ;  /* 0x000000103f2b7899 */ /* 0x000fe2000801162b */
[----:B------:R-:W-:Y:S01]  /*1740*/  UMOV UR4, URZ ;  /* 0x0000003f00047c82 */ /* 0x000fe20008000000 */
[----:B--2---:R-:W-:-:S10]  /*1750*/  FMUL.FTZ R0, R3, R0 ;  /* 0x0000000003007220 */ /* 0x004fd40000410000 */
[----:B------:R-:W-:Y:S05]  /*1760*/  @!P0 BRA `(.L_x_1714) ;  /* 0x0000000000908947 */ /* 0x000fea0003800000 */
        /* <DEDUP_REMOVED lines=36> */
.L_x_1714:
[----:B------:R-:W-:Y:S01]  /*19b0*/  UIMAD UR52, UR42, UR4, URZ ;  /* 0x000000042a3472a4 */ /* 0x000fe2000f8e023f */
[----:B------:R-:W-:Y:S02]  /*19c0*/  IMAD.U32 R2, RZ, RZ, UR9 ;  /* 0x00000009ff027e24 */ /* 0x000fe4000f8e00ff */
[----:B------:R-:W-:Y:S01]  /*19d0*/  FMUL.FTZ R0, R0, UR11 ;  /* 0x0000000b00007c20 */ /* 0x000fe20008410000 */
[----:B------:R-:W-:Y:S01]  /*19e0*/  IMAD.U32 R3, RZ, RZ, UR4 ;  /* 0x00000004ff037e24 */ /* 0x000fe2000f8e00ff */
[----:B------:R-:W-:Y:S02]  /*19f0*/  PLOP3.LUT P0, PT, PT, PT, PT, 0x80, 0x0 ;  /* 0x000000000000781c */ /* 0x000fe40003f0f070 */
[----:B------:R-:W-:Y:S01]  /*1a00*/  CS2R R24, SRZ ;  /* 0x0000000000187805 */ /* 0x000fe2000001ff00 */
[----:B------:R-:W-:Y:S01]  /*1a10*/  IMAD.MOV.U32 R20, RZ, RZ, RZ ;  /* 0x000000ffff147224 */ /* 0x000fe200078e00ff */
[----:B------:R-:W-:Y:S01]  /*1a20*/  R2UR UR46, R0 ;  /* 0x00000000002e72ca */ /* 0x000fe200000e0000 */
[----:B------:R-:W-:Y:S01]  /*1a30*/  IMAD.MOV.U32 R15, RZ, RZ, RZ ;  /* 0x000000ffff0f7224 */ /* 0x000fe200078e00ff */
[----:B------:R-:W-:-:S02]  /*1a40*/  VIADDMNMX R2, R3, UR52, R2, PT ;  /* 0x0000003403027c46 */ /* 0x000fc4000b800102 */
[----:B------:R-:W-:Y:S01]  /*1a50*/  CS2R R46, SRZ ;  /* 0x00000000002e7805 */ /* 0x000fe2000001ff00 */
[----:B------:R-:W-:Y:S01]  /*1a60*/  IMAD.MOV.U32 R93, RZ, RZ, RZ ;  /* 0x000000ffff5d7224 */ /* 0x000fe200078e00ff */
[----:B------:R-:W-:Y:S02]  /*1a70*/  CS2R R26, SRZ ;  /* 0x00000000001a7805 */ /* 0x000fe4000001ff00 */
[----:B------:R-:W-:Y:S02]  /*1a80*/  R2UR UR55, R2 ;  /* 0x00000000023772ca */ /* 0x000fe400000e0000 */
        /* <DEDUP_REMOVED lines=12> */
[----:B------:R-:W-:Y:S01]  /*1b50*/  UISETP.GT.AND UP0, UPT, UR55, UR52, UPT ;  /* 0x000000343700728c */ /* 0x000fe2000bf04270 */
[----:B------:R-:W-:Y:S01]  /*1b60*/  IMAD.MOV.U32 R12, RZ, RZ, RZ ;  /* 0x000000ffff0c7224 */ /* 0x000fe200078e00ff */
[----:B------:R-:W-:Y:S01]  /*1b70*/  CS2R R32, SRZ ;  /* 0x0000000000207805 */ /* 0x000fe2000001ff00 */
[----:B------:R-:W-:Y:S01]  /*1b80*/  IMAD.MOV.U32 R28, RZ, RZ, RZ ;  /* 0x000000ffff1c7224 */ /* 0x000fe200078e00ff */
[----:B------:R-:W-:Y:S01]  /*1b90*/  CS2R R48, SRZ ;  /* 0x0000000000307805 */ /* 0x000fe2000001ff00 */
[----:B------:R-:W-:Y:S01]  /*1ba0*/  IMAD.MOV.U32 R107, RZ, RZ, RZ ;  /* 0x000000ffff6b7224 */ /* 0x000fe200078e00ff */
[----:B------:R-:W-:-:S02]  /*1bb0*/  PLOP3.LUT P1, PT, PT, PT, UP0, 0x80, 0x0 ;  /* 0x000000000000781c */ /* 0x000fc40003f2f008 */
        /* <DEDUP_REMOVED lines=47> */
.L_x_1716:
        /* <DEDUP_REMOVED lines=9> */
.L_x_1864:
[----:B------:R-:W-:Y:S05]  /*1f40*/  @!P1 BRA `(.L_x_1718) ;  /* 0x0000000000049947 */ /* 0x000fea0003800000 */
[----:B------:R-:W-:Y:S01]  /*1f50*/  BPT.TRAP 0x1 ;  /* 0x000000040000795c */ /* 0x000fe20000300000 */
.L_x_1718:
[----:B0-----:R-:W-:Y:S02]  /*1f60*/  IMAD.U32 R3, RZ, RZ, UR36 ;  /* 0x00000024ff037e24 */ /* 0x001fe4000f8e00ff */
[----:B------:R-:W-:-:S03]  /*1f70*/  IMAD.U32 R0, RZ, RZ, UR48 ;  /* 0x00000030ff007e24 */ /* 0x000fc6000f8e00ff */
[----:B------:R-:W-:Y:S02]  /*1f80*/  LEA R3, R3, UR51, 0x3 ;  /* 0x0000003303037c11 */ /* 0x000fe4000f8e18ff */
[----:B------:R-:W-:-:S04]  /*1f90*/  SHF.L.U32 R0, R0, 0x1f, RZ ;  /* 0x0000001f00007819 */ /* 0x000fc800000006ff */
[----:B------:R0:W1:Y:S01]  /*1fa0*/  SYNCS.PHASECHK.TRANS64.TRYWAIT P2, [R3+URZ+0x19c30], R0 ;  /* 0x019c3000030075a7 */ /* 0x000062000804017f */
[----:B------:R-:W-:Y:S05]  /*1fb0*/  @!P1 BRA `(.L_x_1719) ;  /* 0x0000000000049947 */ /* 0x000fea0003800000 */
[----:B------:R-:W-:Y:S01]  /*1fc0*/  BPT.TRAP 0x1 ;  /* 0x000000040000795c */ /* 0x000fe20000300000 */
.L_x_1719:
[----:B------:R-:W2:Y:S02]  /*1fd0*/  S2R R2, SR_TID.X ;  /* 0x0000000000027919 */ /* 0x000ea40000002100 */
[----:B--2---:R-:W-:Y:S01]  /*1fe0*/  LOP3.LUT P0, RZ, R2, 0x7f, RZ, 0xc0, !PT ;  /* 0x0000007f02ff7812 */ /* 0x004fe2000780c0ff */
[----:B-1----:R-:W-:-:S12]  /*1ff0*/  @P2 BRA `(.L_x_1720) ;  /* 0x0000000000082947 */ /* 0x002fd80003800000 */
[----:B------:R-:W1:Y:S02]  /*2000*/  SYNCS.PHASECHK.TRANS64.TRYWAIT P2, [R3+URZ+0x19c30], R0 ;  /* 0x019c3000030075a7 */ /* 0x000e64000804017f */
[----:B-1----:R-:W-:Y:S05]  /*2010*/  @!P2 BRA `(.L_x_1721) ;  /* 0x000000fc00d4a947 */ /* 0x002fea0003800000 */
.L_x_1720:
[----:B------:R-:W-:Y:S05]  /*2020*/  WARPSYNC.ALL ;  /* 0x0000000000007948 */ /* 0x000fea0003800000 */
[----:B------:R-:W-:Y:S01]  /*2030*/  UIADD3 UR4, UR51, 0x13800, URZ ;  /* 0x0001380033047890 */ /* 0x000fe2000fffe03f */
[----:B------:R-:W-:Y:S01]  /*2040*/  WARPGROUP.ARRIVE ;  /* 0x00000000000079c5 */ /* 0x000fe20000000000 */
[----:B------:R-:W-:Y:S01]  /*2050*/  ULOP3.LUT UR12, UR56, 0x10000, URZ, 0xfc, !UPT ;  /* 0x00010000380c7892 */ /* 0x000fe2000f8efc3f */
[----:B------:R-:W-:Y:S01]  /*2060*/  VIADD R6, R17, UR41 ;  /* 0x0000002911067c36 */ /* 0x000fe20008000000 */
[----:B------:R-:W-:Y:S01]  /*2070*/  USHF.R.U32.HI UR4, URZ, 0x4, UR4 ;  /* 0x000000043f047899 */ /* 0x000fe20008011604 */
[----:B------:R-:W-:Y:S01]  /*2080*/  IMAD.U32 R2, RZ, RZ, UR54 ;  /* 0x00000036ff027e24 */ /* 0x000fe2000f8e00ff */
[----:B------:R-:W-:Y:S01]  /*2090*/  UMOV UR13, 0xc0000010 ;  /* 0xc0000010000d7882 */ /* 0x000fe20000000000 */
[----:B------:R-:W-:Y:S01]  /*20a0*/  UMOV UR15, 0xc0000010 ;  /* 0xc0000010000f7882 */ /* 0x000fe20000000000 */
[----:B------:R-:W-:Y:S01]  /*20b0*/  ULOP3.LUT UR4, UR4, 0x3fff, URZ, 0xc0, !UPT ;  /* 0x00003fff04047892 */ /* 0x000fe2000f8ec03f */
[----:B------:R-:W-:Y:S01]  /*20c0*/  IMAD.U32 R91, RZ, RZ, UR46 ;  /* 0x0000002eff5b7e24 */ /* 0x000fe2000f8e00ff */
[----:B------:R-:W-:Y:S01]  /*20d0*/  UMOV UR5, 0xc0000010 ;  /* 0xc000001000057882 */ /* 0x000fe20000000000 */
[----:B------:R-:W-:Y:S01]  /*20e0*/  UMOV UR7, 0xc0000010 ;  /* 0xc000001000077882 */ /* 0x000fe20000000000 */
[----:B------:R-:W-:Y:S01]  /*20f0*/  ULOP3.LUT UR16, UR4, 0x10000, URZ, 0xfc, !UPT ;  /* 0x0001000004107892 */ /* 0x000fe2000f8efc3f */
[----:B------:R-:W-:Y:S01]  /*2100*/  CS2R R92, SRZ ;  /* 0x00000000005c7805 */ /* 0x000fe2000001ff00 */
[----:B------:R-:W-:Y:S01]  /*2110*/  UIADD3 UR4, UR12, 0x180, URZ ;  /* 0x000001800c047890 */ /* 0x000fe2000fffe03f */
[----:B------:R-:W-:Y:S01]  /*2120*/  CS2R R94, SRZ ;  /* 0x00000000005e7805 */ /* 0x000fe2000001ff00 */
[----:B------:R-:W-:Y:S01]  /*2130*/  UIMAD UR14, UR36, 0x300, UR16 ;  /* 0x00000300240e78a4 */ /* 0x000fe2000f8e0210 */
[----:B------:R-:W-:Y:S01]  /*2140*/  CS2R R96, SRZ ;  /* 0x0000000000607805 */ /* 0x000fe2000001ff00 */
[----:B------:R-:W-:Y:S01]  /*2150*/  UIADD3 UR8, UR12, 0x300, URZ ;  /* 0x000003000c087890 */ /* 0x000fe2000fffe03f */
[----:B------:R-:W-:Y:S01]  /*2160*/  CS2R R98, SRZ ;  /* 0x0000000000627805 */ /* 0x000fe2000001ff00 */
[----:B------:R-:W-:Y:S01]  /*2170*/  UIADD3 UR6, UR14, 0x100, URZ ;  /* 0x000001000e067890 */ /* 0x000fe2000fffe03f */
[----:B------:R-:W-:Y:S01]  /*2180*/  CS2R R100, SRZ ;  /* 0x0000000000647805 */ /* 0x000fe2000001ff00 */
[----:B------:R-:W-:Y:S01]  /*2190*/  UIADD3 UR10, UR14, 0x200, URZ ;  /* 0x000002000e0a7890 */ /* 0x000fe2000fffe03f */
[----:B------:R-:W-:Y:S01]  /*21a0*/  CS2R R102, SRZ ;  /* 0x0000000000667805 */ /* 0x000fe2000001ff00 */
[----:B------:R-:W-:Y:S01]  /*21b0*/  UMOV UR9, 0xc0000010 ;  /* 0xc000001000097882 */ /* 0x000fe20000000000 */
[----:B------:R-:W-:Y:S01]  /*21c0*/  QGMMA.64x128x32.F32.E4M3.E4M3 R24, gdesc[UR12], RZ, !UPT, gsb0 ;  /* 0x01e000000c1879f3 */ /* 0x000fe2000c0008ff */
[----:B------:R-:W-:Y:S01]  /*21d0*/  UMOV UR11, 0xc0000010 ;  /* 0xc0000010000b7882 */ /* 0x000fe20000000000 */
[----:B------:R-:W-:Y:S01]  /*21e0*/  UIADD3 UR18, UR55, -0x2, URZ ;  /* 0xfffffffe37127890 */ /* 0x000fe2000fffe03f */
        /* <DEDUP_REMOVED lines=16> */
[----:B------:R-:W-:Y:S02]  /*22f0*/  WARPGROUP.DEPBAR.LE gsb0, 0x0 ;  /* 0x00008000000079c5 */ /* 0x000fe40000010000 */
[----:B------:R-:W-:-:S06]  /*2300*/  WARPGROUP.ARRIVE ;  /* 0x00000000000079c5 */ /* 0x000fcc0000000000 */
[----:B------:R-:W-:Y:S01]  /*2310*/  QGMMA.64x128x32.F32.E4M3.E4M3 R24, gdesc[UR4], R24, gsb0 ;  /* 0x01e00000041879f3 */ /* 0x000fe20008000818 */
[----:B------:R-:W-:Y:S02]  /*2320*/  ULDC UR6, c[0x0][0x448] ;  /* 0x0001120000067ab9 */ /* 0x000fe40000000800 */
[----:B------:R-:W-:-:S06]  /*2330*/  UISETP.NE.AND UP0, UPT, UR6, 0x1, UPT ;  /* 0x000000010600788c */ /* 0x000fcc000bf05270 */
[----:B------:R-:W-:-:S05]  /*2340*/  PLOP3.LUT P2, PT, PT, PT, UP0, 0x80, 0x0 ;  /* 0x000000000000781c */ /* 0x000fca0003f4f008 */
[----:B------:R-:W-:-:S08]  /*2350*/  @UP0 ULDC UR6, c[0x0][0x44c] ;  /* 0x0001130000060ab9 */ /* 0x000fd00000000800 */
[----:B01----:R-:W-:Y:S01]  /*2360*/  @P2 IMAD.HI.U32 R0, R6, UR6, RZ ;  /* 0x0000000606002c27 */ /* 0x003fe2000f8e00ff */
[----:B------:R-:W-:-:S04]  /*2370*/  @UP0 ULDC UR6, c[0x0][0x450] ;  /* 0x0001140000060ab9 */ /* 0x000fc80000000800 */
[----:B------:R-:W-:Y:S01]  /*2380*/  @P2 SHF.R.U32.HI R6, RZ, UR6, R0 ;  /* 0x00000006ff062c19 */ /* 0x000fe20008011600 */
[----:B------:R-:W-:Y:S02]  /*2390*/  UMOV UR6, 0xffffff80 ;  /* 0xffffff8000067882 */ /* 0x000fe40000000000 */
[----:B------:R-:W-:Y:S02]  /*23a0*/  UIMAD UR6, UR55, UR6, 0x80 ;  /* 0x00000080370674a4 */ /* 0x000fe4000f8e0206 */
[----:B------:R-:W0:Y:S04]  /*23b0*/  SHFL.IDX PT, R0, R6, 0x1, 0x1c1f ;  /* 0x003c1f0006007f89 */ /* 0x000e2800000e0000 */
[----:B------:R-:W-:Y:S01]  /*23c0*/  IMAD.U32 R5, RZ, RZ, UR6 ;  /* 0x00000006ff057e24 */ /* 0x000fe2000f8e00ff */
[----:B------:R-:W1:Y:S01]  /*23d0*/  SHFL.IDX PT, R6, R6, RZ, 0x1c1f ;  /* 0x001c1fff06067589 */ /* 0x000e6200000e0000 */
[----:B------:R-:W-:-:S02]  /*23e0*/  @UP0 ULDC UR6, c[0x0][0x44c] ;  /* 0x0001130000060ab9 */ /* 0x000fc40000000800 */
[----:B------:R-:W-:Y:S01]  /*23f0*/  UIMAD.WIDE.U32 UR6, UR41, UR6, URZ ;  /* 0x00000006290672a5 */ /* 0x000fe2000f8e003f */
[----:B------:R-:W-:-:S04]  /*2400*/  IADD3 R7, -R16, 0x1, R5 ;  /* 0x0000000110077810 */ /* 0x000fc80007ffe105 */
[----:B------:R-:W-:Y:S02]  /*2410*/  IADD3 R7, -R2, UR53, R7 ;  /* 0x0000003502077c10 */ /* 0x000fe4000fffe107 */
[----:B------:R-:W-:-:S04]  /*2420*/  IADD3 R2, -R16, UR53, R5 ;  /* 0x0000003510027c10 */ /* 0x000fc8000fffe105 */
[----:B0-----:R-:W-:-:S04]  /*2430*/  VIADDMNMX R0, R0, R7, R2, PT ;  /* 0x0000000700007246 */ /* 0x001fc80003800102 */
[C---:B------:R-:W-:Y:S02]  /*2440*/  ISETP.GT.AND P3, PT, R0.reuse, RZ, PT ;  /* 0x000000ff0000720c */ /* 0x040fe40003f64270 */
[C---:B------:R-:W-:Y:S02]  /*2450*/  ISETP.GT.AND P4, PT, R0.reuse, 0x1, PT ;  /* 0x000000010000780c */ /* 0x040fe40003f84270 */
[----:B------:R-:W-:Y:S02]  /*2460*/  ISETP.GT.AND P5, PT, R0, 0x8, PT ;  /* 0x000000080000780c */ /* 0x000fe40003fa4270 */
[----:B-1----:R-:W-:Y:S01]  /*2470*/  VIADDMNMX R2, R6, R7, R2, PT ;  /* 0x0000000706027246 */ /* 0x002fe20003800102 */
[----:B------:R-:W-:Y:S02]  /*2480*/  WARPGROUP.DEPBAR.LE gsb0, 0x0 ;  /* 0x00008000000079c5 */ /* 0x000fe40000010000 */
[----:B------:R-:W-:-:S06]  /*2490*/  WARPGROUP.ARRIVE ;  /* 0x00000000000079c5 */ /* 0x000fcc0000000000 */
[----:B------:R-:W-:Y:S01]  /*24a0*/  QGMMA.64x128x32.F32.E4M3.E4M3 R24, gdesc[UR8], R24, gsb0 ;  /* 0x01e00000081879f3 */ /* 0x000fe20008000818 */
[----:B------:R-:W-:Y:S01]  /*24b0*/  @UP0 ULDC UR11, c[0x0][0x450] ;  /* 0x00011400000b0ab9 */ /* 0x000fe20000000800 */
[----:B------:R-:W-:Y:S01]  /*24c0*/  UMOV UR10, UR41 ;  /* 0x00000029000a7c82 */ /* 0x000fe20008000000 */
[----:B------:R-:W-:-:S04]  /*24d0*/  @UP0 USHF.R.U32.HI UR10, URZ, UR11, UR7 ;  /* 0x0000000b3f0a0299 */ /* 0x000fc80008011607 */
[----:B------:R-:W-:-:S04]  /*24e0*/  UIADD3 UR6, UR10, UR53, -UR54 ;  /* 0x000000350a067290 */ /* 0x000fc8000fffe836 */
[----:B------:R-:W-:-:S04]  /*24f0*/  USHF.R.S32.HI UR7, URZ, 0x1f, UR6 ;  /* 0x0000001f3f077899 */ /* 0x000fc80008011406 */
[----:B------:R-:W-:-:S04]  /*2500*/  ULEA.HI UR7, UR7, UR6, URZ, 0x7 ;  /* 0x0000000607077291 */ /* 0x000fc8000f8f383f */
[----:B------:R-:W-:-:S04]  /*2510*/  USHF.R.S32.HI UR7, URZ, 0x7, UR7 ;  /* 0x000000073f077899 */ /* 0x000fc80008011407 */
[----:B------:R-:W-:-:S04]  /*2520*/  UISETP.LT.AND UP1, UPT, UR52, UR7, UPT ;  /* 0x000000073400728c */ /* 0x000fc8000bf21270 */
[----:B------:R-:W-:-:S04]  /*2530*/  USEL UR17, UR52, UR7, !UP1 ;  /* 0x0000000734117287 */ /* 0x000fc8000c800000 */
[----:B------:R-:W-:Y:S01]  /*2540*/  UISETP.GE.AND UP1, UPT, UR18, UR17, UPT ;  /* 0x000000111200728c */ /* 0x000fe2000bf26270 */
[----:B------:R-:W-:Y:S02]  /*2550*/  WARPGROUP.DEPBAR.LE gsb0, 0x0 ;  /* 0x00008000000079c5 */ /* 0x000fe40000010000 */
[----:B------:R-:W-:Y:S02]  /*2560*/  FSEL R5, R26, -INF , P3 ;  /* 0xff8000001a057808 */ /* 0x000fe40001800000 */
[----:B------:R-:W-:Y:S02]  /*2570*/  FSEL R27, R27, -INF , P4 ;  /* 0xff8000001b1b7808 */ /* 0x000fe40002000000 */
[----:B------:R-:W-:Y:S02]  /*2580*/  ISETP.GT.AND P3, PT, R0, 0x9, PT ;  /* 0x000000090000780c */ /* 0x000fe40003f64270 */
[----:B------:R-:W-:Y:S02]  /*2590*/  FSEL R21, R30, -INF , P5 ;  /* 0xff8000001e157808 */ /* 0x000fe40002800000 */
[----:B------:R-:W-:-:S02]  /*25a0*/  FMNMX.FTZ R4, R5, R27, !PT ;  /* 0x0000001b05047209 */ /* 0x000fc40007810000 */
[C---:B------:R-:W-:Y:S02]  /*25b0*/  ISETP.GT.AND P4, PT, R0.reuse, 0x10, PT ;  /* 0x000000100000780c */ /* 0x040fe40003f84270 */
[----:B------:R-:W-:Y:S02]  /*25c0*/  FSEL R31, R31, -INF , P3 ;  /* 0xff8000001f1f7808 */ /* 0x000fe40001800000 */
[----:B------:R-:W-:Y:S02]  /*25d0*/  FMNMX.FTZ R4, R21, R4, !PT ;  /* 0x0000000415047209 */ /* 0x000fe40007810000 */
        /* <DEDUP_REMOVED lines=82> */
[----:B------:R-:W-:Y:S02]  /*2b00*/  FMNMX.FTZ R0, R86, R89, !PT ;  /* 0x0000005956007209 */ /* 0x000fe40007810000 */
[C---:B------:R-:W-:Y:S02]  /*2b10*/  ISETP.GT.AND P4, PT, R2.reuse, 0x1, PT ;  /* 0x000000010200780c */ /* 0x040fe40003f84270 */
[----:B------:R-:W-:Y:S02]  /*2b20*/  FMNMX.FTZ R8, R87, R0, !PT ;  /* 0x0000000057087209 */ /* 0x000fe40007810000 */
[----:B------:R-:W-:Y:S02]  /*2b30*/  ISETP.GT.AND P5, PT, R2, 0x8, PT ;  /* 0x000000080200780c */ /* 0x000fe40003fa4270 */
[----:B------:R-:W-:Y:S01]  /*2b40*/  FSEL R25, R25, -INF , P4 ;  /* 0xff80000019197808 */ /* 0x000fe20002000000 */
[----:B------:R-:W0:Y:S01]  /*2b50*/  SHFL.BFLY PT, R89, R8, 0x2, 0x1f ;  /* 0x0c401f0008597f89 */ /* 0x000e2200000e0000 */
        /* <DEDUP_REMOVED lines=21> */
[----:B------:R-:W-:Y:S02]  /*2cb0*/  CS2R R88, SRZ ;  /* 0x0000000000587805 */ /* 0x000fe4000001ff00 */
[----:B------:R-:W-:Y:S02]  /*2cc0*/  FSEL R64, R64, -INF , P4 ;  /* 0xff80000040407808 */ /* 0x000fe40002000000 */
[C---:B------:R-:W-:Y:S01]  /*2cd0*/  FSETP.NEU.FTZ.AND P3, PT, R0.reuse, -INF , PT ;  /* 0xff8000000000780b */ /* 0x040fe20003f7d000 */
[----:B------:R-:W-:-:S01]  /*2ce0*/  FFMA.FTZ R4, R0, R91, -8 ;  /* 0xc100000000047423 */ /* 0x000fc2000001005b */
[----:B------:R-:W-:-:S02]  /*2cf0*/  ISETP.GT.AND P4, PT, R2, 0x58, PT ;  /* 0x000000580200780c */ /* 0x000fc40003f84270 */
[----:B------:R-:W-:Y:S02]  /*2d00*/  CS2R R90, SRZ ;  /* 0x00000000005a7805 */ /* 0x000fe4000001ff00 */
[----:B------:R-:W-:Y:S02]  /*2d10*/  FSEL R4, R4, RZ, P3 ;  /* 0x000000ff04047208 */ /* 0x000fe40001800000 */
[----:B------:R-:W-:Y:S02]  /*2d20*/  ISETP.GT.AND P3, PT, R2, RZ, PT ;  /* 0x000000ff0200720c */ /* 0x000fe40003f64270 */
[----:B------:R-:W-:Y:S01]  /*2d30*/  FSEL R68, R68, -INF , P4 ;  /* 0xff80000044447808 */ /* 0x000fe20002000000 */
[----:B------:R-:W-:-:S01]  /*2d40*/  FFMA.FTZ R7, R21, UR46, -R4 ;  /* 0x0000002e15077c23 */ /* 0x000fc20008010804 */
[----:B------:R-:W-:Y:S01]  /*2d50*/  FSEL R24, R24, -INF , P3 ;  /* 0xff80000018187808 */ /* 0x000fe20001800000 */
[----:B------:R-:W-:-:S01]  /*2d60*/  FFMA.FTZ R27, R27, UR46, -R4 ;  /* 0x0000002e1b1b7c23 */ /* 0x000fc20008010804 */
[----:B------:R-:W-:Y:S01]  /*2d70*/  ISETP.GT.AND P3, PT, R2, 0x9, PT ;  /* 0x000000090200780c */ /* 0x000fe20003f64270 */
[----:B------:R-:W-:-:S01]  /*2d80*/  FFMA.FTZ R8, R31, UR46, -R4 ;  /* 0x0000002e1f087c23 */ /* 0x000fc20008010804 */
[----:B------:R-:W-:Y:S01]  /*2d90*/  FMNMX.FTZ R21, R24, R25, !PT ;  /* 0x0000001918157209 */ /* 0x000fe20007810000 */
[----:B------:R0:W-:Y:S01]  /*2da0*/  MUFU.EX2 R6, R27 ;  /* 0x0000001b00067308 */ /* 0x0001e20000000800 */
[----:B------:R-:W-:Y:S01]  /*2db0*/  FSEL R29, R29, -INF , P3 ;  /* 0xff8000001d1d7808 */ /* 0x000fe20001800000 */
[--C-:B------:R-:W-:Y:S01]  /*2dc0*/  FFMA.FTZ R58, R58, UR46, -R4.reuse ;  /* 0x0000002e3a3a7c23 */ /* 0x100fe20008010804 */
[----:B------:R-:W-:Y:S01]  /*2dd0*/  FMNMX.FTZ R10, R28, R21, !PT ;  /* 0x000000151c0a7209 */ /* 0x000fe20007810000 */
[--C-:B------:R-:W-:Y:S01]  /*2de0*/  FFMA.FTZ R46, R63, UR46, -R4.reuse ;  /* 0x0000002e3f2e7c23 */ /* 0x100fe20008010804 */
[----:B------:R-:W-:Y:S01]  /*2df0*/  ISETP.GT.AND P3, PT, R2, 0x11, PT ;  /* 0x000000110200780c */ /* 0x000fe20003f64270 */
[----:B------:R-:W-:Y:S01]  /*2e00*/  IMAD.U32 R63, RZ, RZ, UR46 ;  /* 0x0000002eff3f7e24 */ /* 0x000fe2000f8e00ff */
[----:B------:R-:W-:Y:S01]  /*2e10*/  FMNMX.FTZ R21, R29, R10, !PT ;  /* 0x0000000a1d157209 */ /* 0x000fe20007810000 */
[--C-:B------:R-:W-:Y:S01]  /*2e20*/  FFMA.FTZ R5, R5, UR46, -R4.reuse ;  /* 0x0000002e05057c23 */ /* 0x100fe20008010804 */
[----:B------:R-:W-:Y:S01]  /*2e30*/  FSEL R33, R33, -INF , P3 ;  /* 0xff80000021217808 */ /* 0x000fe20001800000 */
[----:B------:R-:W-:Y:S01]  /*2e40*/  MUFU.EX2 R7, R7 ;  /* 0x0000000700077308 */ /* 0x000fe20000000800 */
[----:B------:R-:W-:Y:S01]  /*2e50*/  FMNMX.FTZ R10, R32, R21, !PT ;  /* 0x00000015200a7209 */ /* 0x000fe20007810000 */
[--C-:B------:R-:W-:Y:S01]  /*2e60*/  FFMA.FTZ R9, R9, UR46, -R4.reuse ;  /* 0x0000002e09097c23 */ /* 0x100fe20008010804 */
[----:B------:R-:W-:Y:S01]  /*2e70*/  ISETP.GT.AND P3, PT, R2, 0x19, PT ;  /* 0x000000190200780c */ /* 0x000fe20003f64270 */
[--C-:B------:R-:W-:Y:S01]  /*2e80*/  FFMA.FTZ R38, R67, UR46, -R4.reuse ;  /* 0x0000002e43267c23 */ /* 0x100fe20008010804 */
        /* <DEDUP_REMOVED lines=11> */
[----:B------:R-:W1:Y:S01]  /*2f40*/  MUFU.EX2 R8, R8 ;  /* 0x0000000800087308 */ /* 0x000e620000000800 */
        /* <DEDUP_REMOVED lines=9> */
[----:B------:R-:W-:Y:S01]  /*2fe0*/  MUFU.EX2 R9, R9 ;  /* 0x0000000900097308 */ /* 0x000fe20000000800 */
[----:B------:R-:W-:Y:S01]  /*2ff0*/  ISETP.GT.AND P3, PT, R2, 0x31, PT ;  /* 0x000000310200780c */ /* 0x000fe20003f64270 */
[--C-:B------:R-:W-:Y:S01]  /*3000*/  FFMA.FTZ R51, R51, UR46, -R4.reuse ;  /* 0x0000002e33337c23 */ /* 0x100fe20008010804 */
[----:B------:R-:W-:Y:S01]  /*3010*/  FMNMX.FTZ R21, R45, R14, !PT ;  /* 0x0000000e2d157209 */ /* 0x000fe20007810000 */
[--C-:B------:R-:W-:Y:S01]  /*3020*/  FFMA.FTZ R47, R71, UR46, -R4.reuse ;  /* 0x0000002e472f7c23 */ /* 0x100fe20008010804 */
[----:B------:R-:W-:Y:S01]  /*3030*/  FSEL R49, R49, -INF , P3 ;  /* 0xff80000031317808 */ /* 0x000fe20001800000 */
[----:B------:R-:W-:Y:S01]  /*3040*/  FFMA.FTZ R54, R54, UR46, -R4 ;  /* 0x0000002e36367c23 */ /* 0x000fe20008010804 */
[----:B------:R-:W-:Y:S01]  /*3050*/  FMNMX.FTZ R14, R48, R21, !PT ;  /* 0x00000015300e7209 */ /* 0x000fe20007810000 */
[----:B------:R-:W-:Y:S01]  /*3060*/  MUFU.EX2 R10, R10 ;  /* 0x0000000a000a7308 */ /* 0x000fe20000000800 */
[----:B------:R-:W-:-:S02]  /*3070*/  ISETP.GT.AND P3, PT, R2, 0x39, PT ;  /* 0x000000390200780c */ /* 0x000fc40003f64270 */
[----:B------:R-:W-:Y:S01]  /*3080*/  FMNMX.FTZ R21, R49, R14, !PT ;  /* 0x0000000e31157209 */ /* 0x000fe20007810000 */
[----:B------:R-:W-:-:S01]  /*3090*/  FFMA.FTZ R14, R43, UR46, -R4 ;  /* 0x0000002e2b0e7c23 */ /* 0x000fc20008010804 */
[----:B------:R-:W-:Y:S02]  /*30a0*/  FSEL R53, R53, -INF , P3 ;  /* 0xff80000035357808 */ /* 0x000fe40001800000 */
[----:B------:R-:W-:Y:S01]  /*30b0*/  FMNMX.FTZ R20, R52, R21, !PT ;  /* 0x0000001534147209 */ /* 0x000fe20007810000 */
[----:B------:R-:W-:Y:S01]  /*30c0*/  MUFU.EX2 R11, R11 ;  /* 0x0000000b000b7308 */ /* 0x000fe20000000800 */
[----:B------:R-:W-:Y:S02]  /*30d0*/  ISETP.GT.AND P3, PT, R2, 0x41, PT ;  /* 0x000000410200780c */ /* 0x000fe40003f64270 */
[----:B------:R-:W-:Y:S02]  /*30e0*/  FMNMX.FTZ R21, R53, R20, !PT ;  /* 0x0000001435157209 */ /* 0x000fe40007810000 */
[----:B------:R-:W-:-:S02]  /*30f0*/  FSEL R57, R57, -INF , P3 ;  /* 0xff80000039397808 */ /* 0x000fc40001800000 */
[----:B------:R-:W-:Y:S01]  /*3100*/  FMNMX.FTZ R20, R56, R21, !PT ;  /* 0x0000001538147209 */ /* 0x000fe20007810000 */
[----:B------:R-:W2:Y:S01]  /*3110*/  MUFU.EX2 R12, R12 ;  /* 0x0000000c000c7308 */ /* 0x000ea20000000800 */
[----:B------:R-:W-:Y:S02]  /*3120*/  ISETP.GT.AND P3, PT, R2, 0x49, PT ;  /* 0x000000490200780c */ /* 0x000fe40003f64270 */
[----:B------:R-:W-:Y:S02]  /*3130*/  FMNMX.FTZ R21, R57, R20, !PT ;  /* 0x0000001439157209 */ /* 0x000fe40007810000 */
[----:B------:R-:W-:Y:S02]  /*3140*/  FSEL R61, R61, -INF , P3 ;  /* 0xff8000003d3d7808 */ /* 0x000fe40001800000 */
[----:B------:R-:W-:Y:S01]  /*3150*/  FMNMX.FTZ R20, R60, R21, !PT ;  /* 0x000000153c147209 */ /* 0x000fe20007810000 */
[----:B------:R-:W-:Y:S01]  /*3160*/  MUFU.EX2 R13, R13 ;  /* 0x0000000d000d7308 */ /* 0x000fe20000000800 */
[----:B------:R-:W-:-:S02]  /*3170*/  ISETP.GT.AND P3, PT, R2, 0x51, PT ;  /* 0x000000510200780c */ /* 0x000fc40003f64270 */
[----:B------:R-:W-:Y:S01]  /*3180*/  FMNMX.FTZ R21, R61, R20, !PT ;  /* 0x000000143d157209 */ /* 0x000fe20007810000 */
[----:B------:R-:W-:-:S01]  /*3190*/  FFMA.FTZ R20, R50, UR46, -R4 ;  /* 0x0000002e32147c23 */ /* 0x000fc20008010804 */
[----:B------:R-:W-:Y:S01]  /*31a0*/  FSEL R65, R65, -INF , P3 ;  /* 0xff80000041417808 */ /* 0x000fe20001800000 */
[----:B------:R-:W-:-:S01]  /*31b0*/  FFMA.FTZ R50, R74, UR46, -R4 ;  /* 0x0000002e4a327c23 */ /* 0x000fc20008010804 */
[----:B------:R-:W-:Y:S01]  /*31c0*/  FMNMX.FTZ R30, R64, R21, !PT ;  /* 0x00000015401e7209 */ /* 0x000fe20007810000 */
[----:B------:R-:W-:Y:S01]  /*31d0*/  MUFU.EX2 R14, R14 ;  /* 0x0000000e000e7308 */ /* 0x000fe20000000800 */
[C---:B------:R-:W-:Y:S02]  /*31e0*/  ISETP.GT.AND P3, PT, R2.reuse, 0x59, PT ;  /* 0x000000590200780c */ /* 0x040fe40003f64270 */
[----:B------:R-:W-:Y:S02]  /*31f0*/  FMNMX.FTZ R21, R65, R30, !PT ;  /* 0x0000001e41157209 */ /* 0x000fe40007810000 */
[----:B------:R-:W-:-:S02]  /*3200*/  ISETP.GT.AND P4, PT, R2, 0x60, PT ;  /* 0x000000600200780c */ /* 0x000fc40003f84270 */
[----:B------:R-:W-:Y:S01]  /*3210*/  FSEL R69, R69, -INF , P3 ;  /* 0xff80000045457808 */ /* 0x000fe20001800000 */
[----:B------:R-:W-:Y:S01]  /*3220*/  MUFU.EX2 R15, R15 ;  /* 0x0000000f000f7308 */ /* 0x000fe20000000800 */
[----:B------:R-:W-:Y:S02]  /*3230*/  FMNMX.FTZ R30, R68, R21, !PT ;  /* 0x00000015441e7209 */ /* 0x000fe40007810000 */
[----:B------:R-:W-:Y:S02]  /*3240*/  ISETP.GT.AND P3, PT, R2, 0x61, PT ;  /* 0x000000610200780c */ /* 0x000fe40003f64270 */
[----:B------:R-:W-:Y:S02]  /*3250*/  FSEL R72, R72, -INF , P4 ;  /* 0xff80000048487808 */ /* 0x000fe40002000000 */
[----:B0-----:R-:W-:Y:S01]  /*3260*/  FMNMX.FTZ R27, R69, R30, !PT ;  /* 0x0000001e451b7209 */ /* 0x001fe20007810000 */
[----:B------:R-:W0:Y:S01]  /*3270*/  MUFU.EX2 R26, R26 ;  /* 0x0000001a001a7308 */ /* 0x000e220000000800 */
[----:B------:R-:W-:-:S02]  /*3280*/  ISETP.GT.AND P4, PT, R2, 0x68, PT ;  /* 0x000000680200780c */ /* 0x000fc40003f84270 */
[----:B------:R-:W-:Y:S02]  /*3290*/  FSEL R73, R73, -INF , P3 ;  /* 0xff80000049497808 */ /* 0x000fe40001800000 */
[----:B------:R-:W-:Y:S02]  /*32a0*/  FMNMX.FTZ R30, R72, R27, !PT ;  /* 0x0000001b481e7209 */ /* 0x000fe40007810000 */
[----:B------:R-:W-:Y:S01]  /*32b0*/  ISETP.GT.AND P3, PT, R2, 0x69, PT ;  /* 0x000000690200780c */ /* 0x000fe20003f64270 */
[----:B------:R-:W-:Y:S01]  /*32c0*/  MUFU.EX2 R20, R20 ;  /* 0x0000001400147308 */ /* 0x000fe20000000800 */
[----:B------:R-:W-:Y:S02]  /*32d0*/  FSEL R76, R76, -INF , P4 ;  /* 0xff8000004c4c7808 */ /* 0x000fe40002000000 */
[----:B------:R-:W-:Y:S01]  /*32e0*/  FMNMX.FTZ R31, R73, R30, !PT ;  /* 0x0000001e491f7209 */ /* 0x000fe20007810000 */
[----:B------:R-:W-:-:S01]  /*32f0*/  FFMA.FTZ R30, R55, UR46, -R4 ;  /* 0x0000002e371e7c23 */ /* 0x000fc20008010804 */
[----:B------:R-:W-:Y:S01]  /*3300*/  ISETP.GT.AND P4, PT, R2, 0x70, PT ;  /* 0x000000700200780c */ /* 0x000fe20003f84270 */
[----:B------:R-:W-:-:S01]  /*3310*/  FFMA.FTZ R55, R82, UR46, -R4 ;  /* 0x0000002e52377c23 */ /* 0x000fc20008010804 */
[----:B------:R-:W-:Y:S01]  /*3320*/  FSEL R77, R77, -INF , P3 ;  /* 0xff8000004d4d7808 */ /* 0x000fe20001800000 */
[----:B------:R3:W-:Y:S01]  /*3330*/  MUFU.EX2 R21, R51 ;  /* 0x0000003300157308 */ /* 0x0007e20000000800 */
[----:B------:R-:W-:-:S02]  /*3340*/  FMNMX.FTZ R34, R76, R31, !PT ;  /* 0x0000001f4c227209 */ /* 0x000fc40007810000 */
[----:B------:R-:W-:Y:S02]  /*3350*/  ISETP.GT.AND P3, PT, R2, 0x71, PT ;  /* 0x000000710200780c */ /* 0x000fe40003f64270 */
[----:B------:R-:W-:Y:S02]  /*3360*/  FSEL R80, R80, -INF , P4 ;  /* 0xff80000050507808 */ /* 0x000fe40002000000 */
[----:B------:R-:W-:Y:S01]  /*3370*/  FMNMX.FTZ R31, R77, R34, !PT ;  /* 0x000000224d1f7209 */ /* 0x000fe20007810000 */
[----:B------:R4:W-:Y:S01]  /*3380*/  MUFU.EX2 R27, R54 ;  /* 0x00000036001b7308 */ /* 0x0009e20000000800 */
[----:B------:R-:W-:Y:S01]  /*3390*/  ISETP.GT.AND P4, PT, R2, 0x78, PT ;  /* 0x000000780200780c */ /* 0x000fe20003f84270 */
[----:B---3--:R-:W-:Y:S01]  /*33a0*/  FFMA.FTZ R51, R78, UR46, -R4 ;  /* 0x0000002e4e337c23 */ /* 0x008fe20008010804 */
[----:B------:R-:W-:Y:S02]  /*33b0*/  FSEL R81, R81, -INF , P3 ;  /* 0xff80000051517808 */ /* 0x000fe40001800000 */
[----:B------:R-:W-:-:S02]  /*33c0*/  FMNMX.FTZ R34, R80, R31, !PT ;  /* 0x0000001f50227209 */ /* 0x000fc40007810000 */
[----:B------:R-:W-:Y:S01]  /*33d0*/  ISETP.GT.AND P3, PT, R2, 0x79, PT ;  /* 0x000000790200780c */ /* 0x000fe20003f64270 */
[----:B------:R-:W-:Y:S01]  /*33e0*/  MUFU.EX2 R31, R58 ;  /* 0x0000003a001f7308 */ /* 0x000fe20000000800 */
[----:B------:R-:W-:Y:S01]  /*33f0*/  FSEL R84, R84, -INF , P4 ;  /* 0xff80000054547808 */ /* 0x000fe20002000000 */
[--C-:B----4-:R-:W-:Y:S01]  /*3400*/  FFMA.FTZ R54, R79, UR46, -R4.reuse ;  /* 0x0000002e4f367c23 */ /* 0x110fe20008010804 */
[----:B------:R-:W-:Y:S01]  /*3410*/  FMNMX.FTZ R35, R81, R34, !PT ;  /* 0x0000002251237209 */ /* 0x000fe20007810000 */
[--C-:B------:R-:W-:Y:S01]  /*3420*/  FFMA.FTZ R34, R59, UR46, -R4.reuse ;  /* 0x0000002e3b227c23 */ /* 0x100fe20008010804 */
[----:B------:R-:W-:Y:S02]  /*3430*/  FSEL R85, R85, -INF , P3 ;  /* 0xff80000055557808 */ /* 0x000fe40001800000 */
[----:B------:R-:W-:Y:S01]  /*3440*/  FMNMX.FTZ R2, R84, R35, !PT ;  /* 0x0000002354027209 */ /* 0x000fe20007810000 */
[----:B------:R-:W-:-:S01]  /*3450*/  FFMA.FTZ R35, R66, UR46, -R4 ;  /* 0x0000002e42237c23 */ /* 0x000fc20008010804 */
[----:B------:R-:W3:Y:S01]  /*3460*/  MUFU.EX2 R30, R30 ;  /* 0x0000001e001e7308 */ /* 0x000ee20000000800 */
[----:B-1----:R-:W-:-:S02]  /*3470*/  F2FP.SATFINITE.E4M3.F32.PACK_AB_MERGE_C R149, R8, R7, RZ ;  /* 0x000000070895723e */ /* 0x002fc400048070ff */
[----:B------:R-:W-:Y:S02]  /*3480*/  FMNMX.FTZ R2, R85, R2, !PT ;  /* 0x0000000255027209 */ /* 0x000fe40007810000 */
[----:B--2---:R-:W-:Y:S02]  /*3490*/  F2FP.SATFINITE.E4M3.F32.PACK_AB_MERGE_C R151, R12, R11, RZ ;  /* 0x0000000b0c97723e */ /* 0x004fe400048070ff */
[----:B0-----:R-:W-:Y:S01]  /*34a0*/  F2FP.SATFINITE.E4M3.F32.PACK_AB_MERGE_C R145, R26, R15, RZ ;  /* 0x0000000f1a91723e */ /* 0x001fe200048070ff */
[----:B------:R-:W0:Y:S01]  /*34b0*/  SHFL.BFLY PT, R43, R2, 0x2, 0x1f ;  /* 0x0c401f00022b7f89 */ /* 0x000e2200000e0000 */
[----:B------:R-:W-:Y:S01]  /*34c0*/  MUFU.EX2 R34, R34 ;  /* 0x0000002200227308 */ /* 0x000fe20000000800 */
[----:B------:R-:W-:Y:S02]  /*34d0*/  F2FP.SATFINITE.E4M3.F32.PACK_AB_MERGE_C R149, R6, R5, R149 ;  /* 0x000000050695723e */ /* 0x000fe40004807095 */
[----:B------:R-:W-:Y:S02]  /*34e0*/  F2FP.SATFINITE.E4M3.F32.PACK_AB_MERGE_C R151, R10, R9, R151 ;  /* 0x000000090a97723e */ /* 0x000fe40004807097 */
[----:B------:R-:W-:-:S03]  /*34f0*/  F2FP.SATFINITE.E4M3.F32.PACK_AB_MERGE_C R145, R14, R13, R145 ;  /* 0x0000000d0e91723e */ /* 0x000fc60004807091 */
[----:B------:R-:W-:Y:S01]  /*3500*/  MUFU.EX2 R39, R39 ;  /* 0x0000002700277308 */ /* 0x000fe20000000800 */
[----:B---3--:R-:W-:-:S04]  /*3510*/  F2FP.SATFINITE.E4M3.F32.PACK_AB_MERGE_C R147, R30, R27, RZ ;  /* 0x0000001b1e93723e */ /* 0x008fc800048070ff */
[----:B------:R-:W-:-:S03]  /*3520*/  F2FP.SATFINITE.E4M3.F32.PACK_AB_MERGE_C R147, R21, R20, R147 ;  /* 0x000000141593723e */ /* 0x000fc60004807093 */
[----:B------:R-:W1:Y:S01]  /*3530*/  MUFU.EX2 R46, R46 ;  /* 0x0000002e002e7308 */ /* 0x000e620000000800 */
[----:B0-----:R-:W-:-:S07]  /*3540*/  FMNMX.FTZ R58, R2, R43, !PT ;  /* 0x0000002b023a7209 */ /* 0x001fce0007810000 */
[----:B------:R-:W-:Y:S01]  /*3550*/  MUFU.EX2 R35, R35 ;  /* 0x0000002300237308 */ /* 0x000fe20000000800 */
[----:B------:R-:W-:-:S01]  /*3560*/  FFMA.FTZ R43, R75, UR46, -R4 ;  /* 0x0000002e4b2b7c23 */ /* 0x000fc20008010804 */
[----:B------:R-:W0:Y:S06]  /*3570*/  SHFL.BFLY PT, R59, R58, 0x1, 0x1f ;  /* 0x0c201f003a3b7f89 */ /* 0x000e2c00000e0000 */
[----:B------:R-:W-:Y:S01]  /*3580*/  MUFU.EX2 R38, R38 ;  /* 0x0000002600267308 */ /* 0x000fe20000000800 */
[----:B-1----:R-:W-:-:S04]  /*3590*/  F2FP.SATFINITE.E4M3.F32.PACK_AB_MERGE_C R141, R46, R39, RZ ;  /* 0x000000272e8d723e */ /* 0x002fc800048070ff */
[----:B------:R-:W-:-:S03]  /*35a0*/  F2FP.SATFINITE.E4M3.F32.PACK_AB_MERGE_C R141, R34, R31, R141 ;  /* 0x0000001f228d723e */ /* 0x000fc6000480708d */
[----:B------:R-:W-:Y:S08]  /*35b0*/  MUFU.EX2 R42, R42 ;  /* 0x0000002a002a7308 */ /* 0x000ff00000000800 */
[----:B------:R-:W-:Y:S01]  /*35c0*/  MUFU.EX2 R47, R47 ;  /* 0x0000002f002f7308 */ /* 0x000fe20000000800 */
[----:B0-----:R-:W-:Y:S01]  /*35d0*/  FMNMX.FTZ R2, R58, R59, !PT ;  /* 0x0000003b3a027209 */ /* 0x001fe20007810000 */
[--C-:B------:R-:W-:Y:S01]  /*35e0*/  FFMA.FTZ R58, R83, UR46, -R4.reuse ;  /* 0x0000002e533a7c23 */ /* 0x100fe20008010804 */
[----:B------:R-:W-:-:S01]  /*35f0*/  FFMA.FTZ R59, R86, UR46, -R4 ;  /* 0x0000002e563b7c23 */ /* 0x000fc20008010804 */
[----:B------:R-:W-:Y:S01]  /*3600*/  FFMA.FTZ R4, R87, UR46, -R4 ;  /* 0x0000002e57047c23 */ /* 0x000fe20008010804 */
[C---:B------:R-:W-:Y:S01]  /*3610*/  FSETP.NEU.FTZ.AND P3, PT, R2.reuse, -INF , PT ;  /* 0xff8000000200780b */ /* 0x040fe20003f7d000 */
[----:B------:R-:W-:-:S02]  /*3620*/  FFMA.FTZ R62, R2, R63, -8 ;  /* 0xc1000000023e7423 */ /* 0x000fc4000001003f */
[----:B------:R-:W-:Y:S03]  /*3630*/  MUFU.EX2 R50, R50 ;  /* 0x0000003200327308 */ /* 0x000fe60000000800 */
[----:B------:R-:W-:Y:S02]  /*3640*/  FSEL R62, R62, RZ, P3 ;  /* 0x000000ff3e3e7208 */ /* 0x000fe40001800000 */
[----:B------:R-:W-:-:S03]  /*3650*/  PLOP3.LUT P3, PT, PT, PT, UP1, 0x80, 0x0 ;  /* 0x000000000000781c */ /* 0x000fc60003f6f018 */
        /* <DEDUP_REMOVED lines=18> */
[----:B------:R-:W-:Y:S01]  /*3780*/  FADD.FTZ R60, R5, R6 ;  /* 0x00000006053c7221 */ /* 0x000fe20000010000 */
[----:B------:R-:W-:-:S01]  /*3790*/  FFMA.FTZ R40, R49, UR46, -R62 ;  /* 0x0000002e31287c23 */ /* 0x000fc2000801083e */
[--C-:B------:R-:W-:Y:S01]  /*37a0*/  FFMA.FTZ R49, R53, UR46, -R62.reuse ;  /* 0x0000002e35317c23 */ /* 0x100fe2000801083e */
[----:B------:R-:W-:-:S01]  /*37b0*/  FFMA.FTZ R70, R45, UR46, -R62 ;  /* 0x0000002e2d467c23 */ /* 0x000fc2000801083e */
[--C-:B------:R-:W-:Y:S01]  /*37c0*/  FFMA.FTZ R53, R61, UR46, -R62.reuse ;  /* 0x0000002e3d357c23 */ /* 0x100fe2000801083e */
[----:B------:R-:W-:-:S01]  /*37d0*/  FFMA.FTZ R45, R57, UR46, -R62 ;  /* 0x0000002e392d7c23 */ /* 0x000fc2000801083e */
[----:B------:R-:W1:Y:S01]  /*37e0*/  MUFU.EX2 R63, R63 ;  /* 0x0000003f003f7308 */ /* 0x000e620000000800 */
[----:B------:R-:W-:-:S01]  /*37f0*/  FADD.FTZ R61, R7, R60 ;  /* 0x0000003c073d7221 */ /* 0x000fc20000010000 */
[--C-:B------:R-:W-:Y:S01]  /*3800*/  FFMA.FTZ R64, R64, UR46, -R62.reuse ;  /* 0x0000002e40407c23 */ /* 0x100fe2000801083e */
[----:B------:R-:W-:-:S01]  /*3810*/  FFMA.FTZ R65, R65, UR46, -R62 ;  /* 0x0000002e41417c23 */ /* 0x000fc2000801083e */
[----:B------:R-:W-:Y:S01]  /*3820*/  FFMA.FTZ R69, R69, UR46, -R62 ;  /* 0x0000002e45457c23 */ /* 0x000fe2000801083e */
[----:B------:R-:W-:-:S01]  /*3830*/  FADD.FTZ R60, R8, R61 ;  /* 0x0000003d083c7221 */ /* 0x000fc20000010000 */
[--C-:B------:R-:W-:Y:S01]  /*3840*/  FFMA.FTZ R73, R73, UR46, -R62.reuse ;  /* 0x0000002e49497c23 */ /* 0x100fe2000801083e */
[----:B------:R-:W-:-:S01]  /*3850*/  FFMA.FTZ R76, R76, UR46, -R62 ;  /* 0x0000002e4c4c7c23 */ /* 0x000fc2000801083e */
[----:B------:R-:W2:Y:S01]  /*3860*/  MUFU.EX2 R66, R66 ;  /* 0x0000004200427308 */ /* 0x000ea20000000800 */
[----:B0-----:R-:W-:-:S01]  /*3870*/  FADD.FTZ R56, R24, R25 ;  /* 0x0000001918387221 */ /* 0x001fc20000010000 */
[----:B------:R-:W-:Y:S01]  /*3880*/  FADD.FTZ R61, R9, R60 ;  /* 0x0000003c093d7221 */ /* 0x000fe20000010000 */
[----:B------:R-:W-:-:S01]  /*3890*/  FFMA.FTZ R77, R77, UR46, -R62 ;  /* 0x0000002e4d4d7c23 */ /* 0x000fc2000801083e */
[--C-:B------:R-:W-:Y:S01]  /*38a0*/  FFMA.FTZ R80, R80, UR46, -R62.reuse ;  /* 0x0000002e50507c23 */ /* 0x100fe2000801083e */
[----:B------:R-:W-:Y:S01]  /*38b0*/  F2FP.SATFINITE.E4M3.F32.PACK_AB_MERGE_C R143, R47, R42, RZ ;  /* 0x0000002a2f8f723e */ /* 0x000fe200048070ff */
[----:B------:R-:W-:Y:S01]  /*38c0*/  FADD.FTZ R74, R10, R61 ;  /* 0x0000003d0a4a7221 */ /* 0x000fe20000010000 */
[----:B------:R-:W-:-:S01]  /*38d0*/  FFMA.FTZ R81, R81, UR46, -R62 ;  /* 0x0000002e51517c23 */ /* 0x000fc2000801083e */
[----:B------:R-:W0:Y:S01]  /*38e0*/  MUFU.EX2 R28, R28 ;  /* 0x0000001c001c7308 */ /* 0x000e220000000800 */
[----:B-1----:R-:W-:-:S01]  /*38f0*/  FADD.FTZ R57, R63, R56 ;  /* 0x000000383f397221 */ /* 0x002fc20000010000 */
[----:B------:R-:W-:-:S02]  /*3900*/  @!P0 VIADD R56, R3, 0x19c40 ;  /* 0x00019c4003388836 */ /* 0x000fc40000000000 */
[----:B------:R-:W-:-:S01]  /*3910*/  FADD.FTZ R61, R11, R74 ;  /* 0x0000004a0b3d7221 */ /* 0x000fc20000010000 */
[----:B------:R-:W-:Y:S01]  /*3920*/  FFMA.FTZ R84, R84, UR46, -R62 ;  /* 0x0000002e54547c23 */ /* 0x000fe2000801083e */
[----:B------:R-:W-:Y:S02]  /*3930*/  F2FP.SATFINITE.E4M3.F32.PACK_AB_MERGE_C R143, R38, R35, R143 ;  /* 0x00000023268f723e */ /* 0x000fe4000480708f */
[----:B------:R-:W-:Y:S01]  /*3940*/  @!P0 PRMT R56, RZ, 0x654, R56 ;  /* 0x00000654ff388816 */ /* 0x000fe20000000038 */
[----:B------:R-:W1:Y:S01]  /*3950*/  MUFU.EX2 R29, R29 ;  /* 0x0000001d001d7308 */ /* 0x000e620000000800 */
[----:B--2---:R-:W-:-:S01]  /*3960*/  FADD.FTZ R57, R66, R57 ;  /* 0x0000003942397221 */ /* 0x004fc20000010000 */
[----:B------:R-:W-:Y:S01]  /*3970*/  F2FP.SATFINITE.E4M3.F32.PACK_AB_MERGE_C R63, R66, R63, RZ ;  /* 0x0000003f423f723e */ /* 0x000fe200048070ff */
[----:B------:R2:W-:Y:S03]  /*3980*/  @!P0 SYNCS.ARRIVE.TRANS64.RED.A1T0 RZ, [R56+URZ], RZ ;  /* 0x000000ff38ff89a7 */ /* 0x0005e6000810043f */
[----:B------:R-:W-:-:S02]  /*3990*/  F2FP.SATFINITE.E4M3.F32.PACK_AB_MERGE_C R148, R25, R24, R63 ;  /* 0x000000181994723e */ /* 0x000fc4000480703f */
[----:B------:R-:W3:Y:S01]  /*39a0*/  MUFU.EX2 R36, R36 ;  /* 0x0000002400247308 */ /* 0x000ee20000000800 */
[----:B0-----:R-:W-:-:S07]  /*39b0*/  FADD.FTZ R60, R28, R57 ;  /* 0x000000391c3c7221 */ /* 0x001fce0000010000 */
[----:B------:R-:W0:Y:S01]  /*39c0*/  MUFU.EX2 R67, R67 ;  /* 0x0000004300437308 */ /* 0x000e220000000800 */
[----:B-1----:R-:W-:-:S01]  /*39d0*/  FADD.FTZ R57, R29, R60 ;  /* 0x0000003c1d397221 */ /* 0x002fc20000010000 */
[----:B------:R-:W-:Y:S01]  /*39e0*/  FFMA.FTZ R60, R68, UR46, -R62 ;  /* 0x0000002e443c7c23 */ /* 0x000fe2000801083e */
[----:B------:R-:W-:-:S04]  /*39f0*/  FADD.FTZ R68, R12, R61 ;  /* 0x0000003d0c447221 */ /* 0x000fc80000010000 */
[----:B------:R-:W-:Y:S01]  /*3a00*/  FADD.FTZ R71, R13, R68 ;  /* 0x000000440d477221 */ /* 0x000fe20000010000 */
[----:B------:R-:W1:Y:S03]  /*3a10*/  MUFU.EX2 R32, R32 ;  /* 0x0000002000207308 */ /* 0x000e660000000800 */
[----:B------:R-:W-:-:S05]  /*3a20*/  FADD.FTZ R68, R14, R71 ;  /* 0x000000470e447221 */ /* 0x000fca0000010000 */
[----:B------:R-:W4:Y:S08]  /*3a30*/  MUFU.EX2 R33, R33 ;  /* 0x0000002100217308 */ /* 0x000f300000000800 */
[----:B------:R-:W5:Y:S08]  /*3a40*/  MUFU.EX2 R41, R41 ;  /* 0x0000002900297308 */ /* 0x000f700000000800 */
[----:B------:R3:W-:Y:S08]  /*3a50*/  MUFU.EX2 R3, R64 ;  /* 0x0000004000037308 */ /* 0x0007f00000000800 */
[----:B------:R-:W2:Y:S01]  /*3a60*/  MUFU.EX2 R70, R70 ;  /* 0x0000004600467308 */ /* 0x000ea20000000800 */
[----:B---3--:R-:W-:-:S01]  /*3a70*/  FADD.FTZ R64, R36, R57 ;  /* 0x0000003924407221 */ /* 0x008fc20000010000 */
[--C-:B------:R-:W-:Y:S01]  /*3a80*/  FFMA.FTZ R57, R72, UR46, -R62.reuse ;  /* 0x0000002e48397c23 */ /* 0x100fe2000801083e */
[----:B------:R-:W-:-:S01]  /*3a90*/  FFMA.FTZ R62, R85, UR46, -R62 ;  /* 0x0000002e553e7c23 */ /* 0x000fc2000801083e */
[C---:B0-----:R-:W-:Y:S01]  /*3aa0*/  F2FP.SATFINITE.E4M3.F32.PACK_AB_MERGE_C R36, R67.reuse, R36, RZ ;  /* 0x000000244324723e */ /* 0x041fe200048070ff */
[----:B------:R-:W-:-:S03]  /*3ab0*/  FADD.FTZ R61, R67, R64 ;  /* 0x00000040433d7221 */ /* 0x000fc60000010000 */
[----:B------:R-:W0:Y:S01]  /*3ac0*/  MUFU.EX2 R37, R37 ;  /* 0x0000002500257308 */ /* 0x000e220000000800 */
[----:B-1----:R-:W-:-:S01]  /*3ad0*/  FADD.FTZ R64, R32, R61 ;  /* 0x0000003d20407221 */ /* 0x002fc20000010000 */
[----:B------:R-:W-:-:S03]  /*3ae0*/  F2FP.SATFINITE.E4M3.F32.PACK_AB_MERGE_C R150, R29, R28, R36 ;  /* 0x0000001c1d96723e */ /* 0x000fc60004807024 */
[----:B----4-:R-:W-:-:S03]  /*3af0*/  FADD.FTZ R64, R33, R64 ;  /* 0x0000004021407221 */ /* 0x010fc60000010000 */
[----:B------:R-:W1:Y:S01]  /*3b00*/  MUFU.EX2 R40, R40 ;  /* 0x0000002800287308 */ /* 0x000e620000000800 */
[----:B-----5:R-:W-:-:S01]  /*3b10*/  FADD.FTZ R61, R41, R64 ;  /* 0x00000040293d7221 */ /* 0x020fc20000010000 */
[----:B--2---:R-:W-:-:S03]  /*3b20*/  F2FP.SATFINITE.E4M3.F32.PACK_AB_MERGE_C R41, R70, R41, RZ ;  /* 0x000000294629723e */ /* 0x004fc600048070ff */
[----:B------:R-:W-:Y:S01]  /*3b30*/  FADD.FTZ R64, R70, R61 ;  /* 0x0000003d46407221 */ /* 0x000fe20000010000 */
[----:B------:R-:W-:Y:S02]  /*3b40*/  F2FP.SATFINITE.E4M3.F32.PACK_AB_MERGE_C R144, R33, R32, R41 ;  /* 0x000000202190723e */ /* 0x000fe40004807029 */
[----:B------:R2:W-:Y:S01]  /*3b50*/  MUFU.EX2 R56, R65 ;  /* 0x0000004100387308 */ /* 0x0005e20000000800 */
[----:B0-----:R-:W-:-:S07]  /*3b60*/  FADD.FTZ R61, R37, R64 ;  /* 0x00000040253d7221 */ /* 0x001fce0000010000 */
[----:B------:R-:W0:Y:S01]  /*3b70*/  MUFU.EX2 R48, R48 ;  /* 0x0000003000307308 */ /* 0x000e220000000800 */
[----:B--2---:R-:W-:-:S01]  /*3b80*/  FADD.FTZ R65, R15, R68 ;  /* 0x000000440f417221 */ /* 0x004fc20000010000 */
[----:B-1----:R-:W-:-:S03]  /*3b90*/  FADD.FTZ R61, R40, R61 ;  /* 0x0000003d283d7221 */ /* 0x002fc60000010000 */
[----:B------:R-:W-:-:S03]  /*3ba0*/  FADD.FTZ R65, R26, R65 ;  /* 0x000000411a417221 */ /* 0x000fc60000010000 */
[----:B------:R-:W1:Y:S01]  /*3bb0*/  MUFU.EX2 R49, R49 ;  /* 0x0000003100317308 */ /* 0x000e620000000800 */
[----:B------:R-:W-:-:S04]  /*3bc0*/  FADD.FTZ R68, R20, R65 ;  /* 0x0000004114447221 */ /* 0x000fc80000010000 */
[----:B------:R-:W-:-:S03]  /*3bd0*/  FADD.FTZ R68, R21, R68 ;  /* 0x0000004415447221 */ /* 0x000fc60000010000 */
[----:B------:R-:W2:Y:S01]  /*3be0*/  MUFU.EX2 R44, R44 ;  /* 0x0000002c002c7308 */ /* 0x000ea20000000800 */
[----:B------:R-:W-:-:S01]  /*3bf0*/  FADD.FTZ R7, R27, R68 ;  /* 0x000000441b077221 */ /* 0x000fc20000010000 */
[----:B0-----:R-:W-:-:S03]  /*3c00*/  FADD.FTZ R12, R48, R61 ;  /* 0x0000003d300c7221 */ /* 0x001fc60000010000 */
[----:B------:R-:W-:-:S03]  /*3c10*/  FADD.FTZ R30, R30, R7 ;  /* 0x000000071e1e7221 */ /* 0x000fc60000010000 */
[----:B------:R-:W0:Y:S01]  /*3c20*/  MUFU.EX2 R45, R45 ;  /* 0x0000002d002d7308 */ /* 0x000e220000000800 */
[----:B-1----:R-:W-:-:S01]  /*3c30*/  FADD.FTZ R7, R49, R12 ;  /* 0x0000000c31077221 */ /* 0x002fc20000010000 */
[----:B------:R-:W-:Y:S01]  /*3c40*/  FADD.FTZ R11, R31, R30 ;  /* 0x0000001e1f0b7221 */ /* 0x000fe20000010000 */
[----:B------:R-:W-:-:S03]  /*3c50*/  F2FP.SATFINITE.E4M3.F32.PACK_AB_MERGE_C R48, R49, R48, RZ ;  /* 0x000000303130723e */ /* 0x000fc600048070ff */
[----:B------:R-:W-:Y:S01]  /*3c60*/  FADD.FTZ R26, R34, R11 ;  /* 0x0000000b221a7221 */ /* 0x000fe20000010000 */
[----:B------:R-:W-:Y:S01]  /*3c70*/  F2FP.SATFINITE.E4M3.F32.PACK_AB_MERGE_C R146, R40, R37, R48 ;  /* 0x000000252892723e */ /* 0x000fe20004807030 */
[----:B------:R-:W1:Y:S01]  /*3c80*/  MUFU.EX2 R52, R52 ;  /* 0x0000003400347308 */ /* 0x000e620000000800 */
[----:B--2---:R-:W-:-:S01]  /*3c90*/  FADD.FTZ R12, R44, R7 ;  /* 0x000000072c0c7221 */ /* 0x004fc20000010000 */
[----:B------:R-:W-:-:S04]  /*3ca0*/  FADD.FTZ R11, R39, R26 ;  /* 0x0000001a270b7221 */ /* 0x000fc80000010000 */
[----:B------:R-:W-:Y:S02]  /*3cb0*/  FADD.FTZ R46, R46, R11 ;  /* 0x0000000b2e2e7221 */ /* 0x000fe40000010000 */
[----:B------:R-:W2:Y:S01]  /*3cc0*/  MUFU.EX2 R53, R53 ;  /* 0x0000003500357308 */ /* 0x000ea20000000800 */
[----:B0-----:R-:W-:-:S07]  /*3cd0*/  FADD.FTZ R7, R45, R12 ;  /* 0x0000000c2d077221 */ /* 0x001fce0000010000 */
[----:B------:R-:W0:Y:S01]  /*3ce0*/  MUFU.EX2 R60, R60 ;  /* 0x0000003c003c7308 */ /* 0x000e220000000800 */
[----:B-1----:R-:W-:-:S01]  /*3cf0*/  FADD.FTZ R6, R52, R7 ;  /* 0x0000000734067221 */ /* 0x002fc20000010000 */
[----:B------:R-:W-:-:S04]  /*3d00*/  FADD.FTZ R7, R35, R46 ;  /* 0x0000002e23077221 */ /* 0x000fc80000010000 */
[----:B------:R-:W-:Y:S02]  /*3d10*/  FADD.FTZ R7, R38, R7 ;  /* 0x0000000726077221 */ /* 0x000fe40000010000 */
[----:B------:R-:W1:Y:S01]  /*3d20*/  MUFU.EX2 R69, R69 ;  /* 0x0000004500457308 */ /* 0x000e620000000800 */
[----:B--2---:R-:W-:-:S01]  /*3d30*/  FADD.FTZ R6, R53, R6 ;  /* 0x0000000635067221 */ /* 0x004fc20000010000 */
[----:B------:R-:W-:Y:S01]  /*3d40*/  FADD.FTZ R10, R42, R7 ;  /* 0x000000072a0a7221 */ /* 0x000fe20000010000 */
[----:B------:R-:W-:Y:S02]  /*3d50*/  F2FP.SATFINITE.E4M3.F32.PACK_AB_MERGE_C R52, R53, R52, RZ ;  /* 0x000000343534723e */ /* 0x000fe400048070ff */
[----:B------:R-:W-:Y:S01]  /*3d60*/  FADD.FTZ R5, R3, R6 ;  /* 0x0000000603057221 */ /* 0x000fe20000010000 */
[----:B------:R-:W-:-:S01]  /*3d70*/  FADD.FTZ R47, R47, R10 ;  /* 0x0000000a2f2f7221 */ /* 0x000fc20000010000 */
[----:B------:R-:W-:Y:S01]  /*3d80*/  F2FP.SATFINITE.E4M3.F32.PACK_AB_MERGE_C R140, R45, R44, R52 ;  /* 0x0000002c2d8c723e */ /* 0x000fe20004807034 */
[----:B------:R-:W2:Y:S01]  /*3d90*/  MUFU.EX2 R57, R57 ;  /* 0x0000003900397308 */ /* 0x000ea20000000800 */
[----:B------:R-:W-:-:S01]  /*3da0*/  FADD.FTZ R5, R56, R5 ;  /* 0x0000000538057221 */ /* 0x000fc20000010000 */
[----:B------:R-:W-:-:S03]  /*3db0*/  FADD.FTZ R10, R50, R47 ;  /* 0x0000002f320a7221 */ /* 0x000fc60000010000 */
[----:B0-----:R-:W-:Y:S01]  /*3dc0*/  FADD.FTZ R6, R60, R5 ;  /* 0x000000053c067221 */ /* 0x001fe20000010000 */
[----:B------:R-:W-:-:S02]  /*3dd0*/  FADD.FTZ R10, R43, R10 ;  /* 0x0000000a2b0a7221 */ /* 0x000fc40000010000 */
[----:B------:R-:W0:Y:S01]  /*3de0*/  MUFU.EX2 R8, R73 ;  /* 0x0000004900087308 */ /* 0x000e220000000800 */
[----:B-1----:R-:W-:-:S01]  /*3df0*/  FADD.FTZ R6, R69, R6 ;  /* 0x0000000645067221 */ /* 0x002fc20000010000 */
[----:B------:R-:W-:-:S04]  /*3e00*/  F2FP.SATFINITE.E4M3.F32.PACK_AB_MERGE_C R60, R69, R60, RZ ;  /* 0x0000003c453c723e */ /* 0x000fc800048070ff */
[----:B------:R-:W-:Y:S02]  /*3e10*/  F2FP.SATFINITE.E4M3.F32.PACK_AB_MERGE_C R142, R56, R3, R60 ;  /* 0x00000003388e723e */ /* 0x000fe4000480703c */
[----:B------:R-:W-:Y:S01]  /*3e20*/  MUFU.EX2 R51, R51 ;  /* 0x0000003300337308 */ /* 0x000fe20000000800 */
[----:B--2---:R-:W-:-:S07]  /*3e30*/  FADD.FTZ R5, R57, R6 ;  /* 0x0000000639057221 */ /* 0x004fce0000010000 */
        /* <DEDUP_REMOVED lines=8> */
[----:B------:R-:W-:Y:S01]  /*3ec0*/  MUFU.EX2 R59, R59 ;  /* 0x0000003b003b7308 */ /* 0x000fe20000000800 */
[----:B0-----:R-:W-:-:S07]  /*3ed0*/  FADD.FTZ R6, R76, R7 ;  /* 0x000000074c067221 */ /* 0x001fce0000010000 */
        /* <DEDUP_REMOVED lines=11> */
[----:B------:R-:W-:Y:S01]  /*3f90*/  MUFU.EX2 R84, R84 ;  /* 0x0000005400547308 */ /* 0x000fe20000000800 */
[C---:B0-----:R-:W-:Y:S01]  /*3fa0*/  F2FP.SATFINITE.E4M3.F32.PACK_AB_MERGE_C R139, R58.reuse, R55, R9 ;  /* 0x000000373a8b723e */ /* 0x041fe20004807009 */
[----:B------:R-:W-:-:S04]  /*3fb0*/  FADD.FTZ R58, R58, R7 ;  /* 0x000000073a3a7221 */ /* 0x000fc80000010000 */
[----:B------:R-:W-:Y:S02]  /*3fc0*/  FADD.FTZ R3, R59, R58 ;  /* 0x0000003a3b037221 */ /* 0x000fe40000010000 */
[----:B------:R-:W0:Y:S01]  /*3fd0*/  MUFU.EX2 R5, R62 ;  /* 0x0000003e00057308 */ /* 0x000e220000000800 */
[----:B-1----:R-:W-:-:S01]  /*3fe0*/  FADD.FTZ R7, R81, R6 ;  /* 0x0000000651077221 */ /* 0x002fc20000010000 */
[----:B------:R-:W-:Y:S01]  /*3ff0*/  FADD.FTZ R3, R4, R3 ;  /* 0x0000000304037221 */ /* 0x000fe20000010000 */
[----:B0-----:R-:W-:Y:S02]  /*4000*/  F2FP.SATFINITE.E4M3.F32.PACK_AB_MERGE_C R6, R5, R84, RZ ;  /* 0x000000540506723e */ /* 0x001fe400048070ff */
[----:B------:R-:W-:Y:S02]  /*4010*/  FADD.FTZ R84, R84, R7 ;  /* 0x0000000754547221 */ /* 0x000fe40000010000 */
[----:B------:R-:W-:Y:S02]  /*4020*/  F2FP.SATFINITE.E4M3.F32.PACK_AB_MERGE_C R138, R81, R80, R6 ;  /* 0x00000050518a723e */ /* 0x000fe40004807006 */
        /* <DEDUP_REMOVED lines=30> */
.L_x_1732:
[----:B------:R-:W-:-:S04]  /*4210*/  UISETP.NE.AND UP1, UPT, UR20, 0x1, UPT ;  /* 0x000000011400788c */ /* 0x000fc8000bf25270 */
[----:B------:R-:W-:-:S04]  /*4220*/  USEL UR48, URZ, 0x1, UP1 ;  /* 0x000000013f307887 */ /* 0x000fc80008800000 */
[----:B------:R-:W-:Y:S01]  /*4230*/  ULOP3.LUT UR48, UR19, UR48, URZ, 0x3c, !UPT ;  /* 0x0000003013307292 */ /* 0x000fe2000f8e3c3f */
[----:B------:R-:W-:Y:S11]  /*4240*/  @!P1 BRA `(.L_x_1723) ;  /* 0x0000000000049947 */ /* 0x000ff60003800000 */
[----:B------:R-:W-:Y:S01]  /*4250*/  BPT.TRAP 0x1 ;  /* 0x000000040000795c */ /* 0x000fe20000300000 */
.L_x_1723:
        /* <DEDUP_REMOVED lines=9> */
.L_x_1724:
[----:B-1----:R-:W-:Y:S05]  /*42f0*/  @P3 BRA `(.L_x_1725) ;  /* 0x0000000000083947 */ /* 0x002fea0003800000 */
[----:B------:R-:W1:Y:S02]  /*4300*/  SYNCS.PHASECHK.TRANS64.TRYWAIT P3, [UR21+0x19c30], R0 ;  /* 0x019c3000ff0075a7 */ /* 0x000e640008060155 */
[----:B-1----:R-:W-:Y:S05]  /*4310*/  @!P3 BRA `(.L_x_1726) ;  /* 0x000000dc0028b947 */ /* 0x002fea0003800000 */
.L_x_1725:
        /* <DEDUP_REMOVED lines=17> */
.L_x_1727:
[----:B------:R-:W-:Y:S01]  /*4430*/  ULEA UR11, UR20, UR51, 0x3 ;  /* 0x00000033140b7291 */ /* 0x000fe2000f8e183f */
[----:B01----:R-:W-:-:S05]  /*4440*/  IMAD.U32 R0, RZ, RZ, UR19 ;  /* 0x00000013ff007e24 */ /* 0x003fca000f8e00ff */
[----:B------:R-:W-:-:S04]  /*4450*/  SHF.L.U32 R0, R0, 0x1f, RZ ;  /* 0x0000001f00007819 */ /* 0x000fc800000006ff */
[----:B------:R0:W1:Y:S01]  /*4460*/  SYNCS.PHASECHK.TRANS64.TRYWAIT P3, [UR11+0x19c50], R0 ;  /* 0x019c5000ff0075a7 */ /* 0x000062000806014b */
[----:B------:R-:W-:Y:S05]  /*4470*/  @!P1 BRA `(.L_x_1728) ;  /* 0x0000000000049947 */ /* 0x000fea0003800000 */
[----:B------:R-:W-:Y:S01]  /*4480*/  BPT.TRAP 0x1 ;  /* 0x000000040000795c */ /* 0x000fe20000300000 */
.L_x_1728:
[----:B-1----:R-:W-:Y:S05]  /*4490*/  @P3 BRA `(.L_x_1729) ;  /* 0x0000000000083947 */ /* 0x002fea0003800000 */
[----:B------:R-:W1:Y:S02]  /*44a0*/  SYNCS.PHASECHK.TRANS64.TRYWAIT P3, [UR11+0x19c50], R0 ;  /* 0x019c5000ff0075a7 */ /* 0x000e64000806014b */
[----:B-1----:R-:W-:Y:S05]  /*44b0*/  @!P3 BRA `(.L_x_1730) ;  /* 0x000000d800d8b947 */ /* 0x002fea0003800000 */
.L_x_1729:
[----:B------:R-:W-:Y:S01]  /*44c0*/  UIADD3 UR6, UR51, 0x3000, URZ ;  /* 0x0000300033067890 */ /* 0x000fe2000fffe03f */
[----:B------:R-:W-:Y:S01]  /*44d0*/  WARPGROUP.ARRIVE ;  /* 0x00000000000079c5 */ /* 0x000fe20000000000 */
[----:B------:R-:W-:Y:S01]  /*44e0*/  UMOV UR7, 0x40000040 ;  /* 0x4000004000077882 */ /* 0x000fe20000000000 */
[----:B-1----:R-:W-:Y:S01]  /*44f0*/  VIADD R2, R17, UR41 ;  /* 0x0000002911027c36 */ /* 0x002fe20008000000 */
[----:B------:R-:W-:Y:S01]  /*4500*/  USHF.R.U32.HI UR6, URZ, 0x4, UR6 ;  /* 0x000000043f067899 */ /* 0x000fe20008011606 */
[----:B------:R-:W-:-:S03]  /*4510*/  IMAD.U32 R9, RZ, RZ, UR53 ;  /* 0x00000035ff097e24 */ /* 0x000fc6000f8e00ff */
[----:B------:R-:W-:-:S04]  /*4520*/  ULOP3.LUT UR6, UR6, 0x3fff, URZ, 0xc0, !UPT ;  /* 0x00003fff06067892 */ /* 0x000fc8000f8ec03f */
        /* <DEDUP_REMOVED lines=14> */
[----:B------:R-:W-:Y:S01]  /*4610*/  @UP0 ULDC UR6, c[0x0][0x44c] ;  /* 0x0001130000060ab9 */ /* 0x000fe20000000800 */
[----:B------:R-:W-:Y:S01]  /*4620*/  UMOV UR7, 0x40000040 ;  /* 0x4000004000077882 */ /* 0x000fe20000000000 */
[----:B0-----:R-:W-:Y:S01]  /*4630*/  @P2 IMAD.HI.U32 R0, R2, UR6, RZ ;  /* 0x0000000602002c27 */ /* 0x001fe2000f8e00ff */
[----:B------:R-:W-:-:S04]  /*4640*/  @UP0 ULDC UR6, c[0x0][0x450] ;  /* 0x0001140000060ab9 */ /* 0x000fc80000000800 */
[----:B------:R-:W-:Y:S01]  /*4650*/  @P2 SHF.R.U32.HI R2, RZ, UR6, R0 ;  /* 0x00000006ff022c19 */ /* 0x000fe20008011600 */
[----:B------:R-:W-:Y:S02]  /*4660*/  UMOV UR6, 0xffffff80 ;  /* 0xffffff8000067882 */ /* 0x000fe40000000000 */
[----:B------:R-:W-:Y:S02]  /*4670*/  UIMAD UR6, UR18, UR6, 0x1 ;  /* 0x00000001120674a4 */ /* 0x000fe4000f8e0206 */
[----:B------:R-:W0:Y:S04]  /*4680*/  SHFL.IDX PT, R7, R2, RZ, 0x1c1f ;  /* 0x001c1fff02077589 */ /* 0x000e2800000e0000 */
[----:B------:R-:W-:Y:S01]  /*4690*/  IADD3 R0, R9, UR6, -R16 ;  /* 0x0000000609007c10 */ /* 0x000fe2000fffe810 */
[----:B------:R-:W1:Y:S01]  /*46a0*/  SHFL.IDX PT, R11, R2, 0x1, 0x1c1f ;  /* 0x003c1f00020b7f89 */ /* 0x000e6200000e0000 */
[----:B------:R-:W-:-:S03]  /*46b0*/  UIADD3 UR6, UR10, 0x6, URZ ;  /* 0x000000060a067890 */ /* 0x000fc6000fffe03f */
[----:B------:R-:W-:-:S04]  /*46c0*/  VIADD R0, R0, -UR54 ;  /* 0x8000003600007c36 */ /* 0x000fc80008000000 */
[----:B0-----:R-:W-:-:S05]  /*46d0*/  IMAD.IADD R7, R0, 0x1, R7 ;  /* 0x0000000100077824 */ /* 0x001fca00078e0207 */
[C---:B------:R-:W-:Y:S01]  /*46e0*/  ISETP.GT.AND P3, PT, R7.reuse, RZ, PT ;  /* 0x000000ff0700720c */ /* 0x040fe20003f64270 */
[----:B-1----:R-:W-:Y:S01]  /*46f0*/  IMAD.IADD R0, R0, 0x1, R11 ;  /* 0x0000000100007824 */ /* 0x002fe200078e020b */
[C---:B------:R-:W-:Y:S02]  /*4700*/  ISETP.GT.AND P4, PT, R7.reuse, 0x1, PT ;  /* 0x000000010700780c */ /* 0x040fe40003f84270 */
[----:B------:R-:W-:Y:S02]  /*4710*/  FSEL R24, R24, -INF , P3 ;  /* 0xff80000018187808 */ /* 0x000fe40001800000 */
        /* <DEDUP_REMOVED lines=31> */
[----:B------:R-:W-:Y:S01]  /*4910*/  FSEL R45, R45, -INF , P4 ;  /* 0xff8000002d2d7808 */ /* 0x000fe20002000000 */
[----:B------:R-:W-:Y:S02]  /*4920*/  WARPGROUP.DEPBAR.LE gsb0, 0x0 ;  /* 0x00008000000079c5 */ /* 0x000fe40000010000 */
[----:B------:R-:W-:Y:S01]  /*4930*/  FMNMX.FTZ R8, R44, R8, !PT ;  /* 0x000000082c087209 */ /* 0x000fe20007810000 */
[----:B------:R-:W-:Y:S01]  /*4940*/  WARPGROUP.ARRIVE ;  /* 0x00000000000079c5 */ /* 0x000fe20000000000 */
[----:B------:R-:W-:-:S02]  /*4950*/  ISETP.GT.AND P4, PT, R7, 0x31, PT ;  /* 0x000000310700780c */ /* 0x000fc40003f84270 */
[----:B------:R-:W-:Y:S02]  /*4960*/  FSEL R48, R48, -INF , P3 ;  /* 0xff80000030307808 */ /* 0x000fe40001800000 */
[----:B------:R-:W-:Y:S01]  /*4970*/  FMNMX.FTZ R8, R45, R8, !PT ;  /* 0x000000082d087209 */ /* 0x000fe20007810000 */
[----:B------:R-:W-:Y:S01]  /*4980*/  QGMMA.64x96x32.F32.E4M3.E4M3 R88, R136, gdesc[UR4], R88, gsb0 ;  /* 0x0160000488587df3 */ /* 0x000fe20008000858 */
[----:B------:R-:W-:Y:S02]  /*4990*/  ISETP.GT.AND P3, PT, R7, 0x38, PT ;  /* 0x000000380700780c */ /* 0x000fe40003f64270 */
[----:B------:R-:W-:Y:S02]  /*49a0*/  FSEL R49, R49, -INF , P4 ;  /* 0xff80000031317808 */ /* 0x000fe40002000000 */
[----:B------:R-:W-:Y:S02]  /*49b0*/  FMNMX.FTZ R8, R48, R8, !PT ;  /* 0x0000000830087209 */ /* 0x000fe40007810000 */
[----:B------:R-:W-:-:S02]  /*49c0*/  ISETP.GT.AND P4, PT, R7, 0x39, PT ;  /* 0x000000390700780c */ /* 0x000fc40003f84270 */
[----:B------:R-:W-:Y:S02]  /*49d0*/  FSEL R52, R52, -INF , P3 ;  /* 0xff80000034347808 */ /* 0x000fe40001800000 */
[----:B------:R-:W-:Y:S02]  /*49e0*/  FMNMX.FTZ R8, R49, R8, !PT ;  /* 0x0000000831087209 */ /* 0x000fe40007810000 */
        /* <DEDUP_REMOVED lines=40> */
[C---:B------:R-:W-:Y:S02]  /*4c70*/  ISETP.GT.AND P6, PT, R7.reuse, 0x78, PT ;  /* 0x000000780700780c */ /* 0x040fe40003fc4270 */
[----:B------:R-:W-:Y:S02]  /*4c80*/  ISETP.GT.AND P5, PT, R7, 0x79, PT ;  /* 0x000000790700780c */ /* 0x000fe40003fa4270 */
[----:B------:R-:W-:Y:S02]  /*4c90*/  FSEL R80, R80, -INF , P3 ;  /* 0xff80000050507808 */ /* 0x000fe40001800000 */
[----:B------:R-:W-:Y:S02]  /*4ca0*/  FMNMX.FTZ R7, R77, R8, !PT ;  /* 0x000000084d077209 */ /* 0x000fe40007810000 */
[----:B------:R-:W-:Y:S02]  /*4cb0*/  FSEL R81, R81, -INF , P4 ;  /* 0xff80000051517808 */ /* 0x000fe40002000000 */
[----:B------:R-:W-:-:S02]  /*4cc0*/  FMNMX.FTZ R8, R80, R7, !PT ;  /* 0x0000000750087209 */ /* 0x000fc40007810000 */
[----:B------:R-:W-:Y:S02]  /*4cd0*/  FSEL R84, R84, -INF , P6 ;  /* 0xff80000054547808 */ /* 0x000fe40003000000 */
[----:B------:R-:W-:Y:S02]  /*4ce0*/  FMNMX.FTZ R7, R81, R8, !PT ;  /* 0x0000000851077209 */ /* 0x000fe40007810000 */
[----:B------:R-:W-:Y:S01]  /*4cf0*/  FSEL R85, R85, -INF , P5 ;  /* 0xff80000055557808 */ /* 0x000fe20002800000 */
[----:B------:R-:W-:Y:S02]  /*4d00*/  WARPGROUP.DEPBAR.LE gsb0, 0x0 ;  /* 0x00008000000079c5 */ /* 0x000fe40000010000 */
[----:B------:R-:W-:Y:S02]  /*4d10*/  FMNMX.FTZ R8, R84, R7, !PT ;  /* 0x0000000754087209 */ /* 0x000fe40007810000 */
[----:B------:R-:W-:Y:S02]  /*4d20*/  ISETP.GT.AND P5, PT, R0, RZ, PT ;  /* 0x000000ff0000720c */ /* 0x000fe40003fa4270 */
[----:B------:R-:W-:-:S02]  /*4d30*/  FMNMX.FTZ R9, R85, R8, !PT ;  /* 0x0000000855097209 */ /* 0x000fc40007810000 */
[----:B------:R-:W-:Y:S02]  /*4d40*/  ISETP.GT.AND P4, PT, R0, 0x1, PT ;  /* 0x000000010000780c */ /* 0x000fe40003f84270 */
[----:B------:R-:W-:Y:S01]  /*4d50*/  FSEL R26, R26, -INF , P5 ;  /* 0xff8000001a1a7808 */ /* 0x000fe20002800000 */
[----:B------:R-:W0:Y:S01]  /*4d60*/  SHFL.BFLY PT, R8, R9, 0x2, 0x1f ;  /* 0x0c401f0009087f89 */ /* 0x000e2200000e0000 */
        /* <DEDUP_REMOVED lines=12> */
[----:B0-----:R-:W-:Y:S02]  /*4e30*/  FMNMX.FTZ R8, R9, R8, !PT ;  /* 0x0000000809087209 */ /* 0x001fe40007810000 */
[----:B------:R-:W-:Y:S02]  /*4e40*/  ISETP.GT.AND P5, PT, R0, 0x18, PT ;  /* 0x000000180000780c */ /* 0x000fe40003fa4270 */
[----:B------:R-:W-:Y:S01]  /*4e50*/  FSEL R35, R35, -INF , P6 ;  /* 0xff80000023237808 */ /* 0x000fe20003000000 */
[----:B------:R-:W0:Y:S01]  /*4e60*/  SHFL.BFLY PT, R7, R8, 0x1, 0x1f ;  /* 0x0c201f0008077f89 */ /* 0x000e2200000e0000 */
        /* <DEDUP_REMOVED lines=12> */
[----:B0-----:R-:W-:Y:S01]  /*4f30*/  FMNMX.FTZ R2, R8, R7, !PT ;  /* 0x0000000708027209 */ /* 0x001fe20007810000 */
[----:B------:R-:W-:Y:S01]  /*4f40*/  IMAD.U32 R7, RZ, RZ, UR46 ;  /* 0x0000002eff077e24 */ /* 0x000fe2000f8e00ff */
[----:B------:R-:W-:-:S02]  /*4f50*/  FMNMX.FTZ R20, R42, R15, !PT ;  /* 0x0000000f2a147209 */ /* 0x000fc40007810000 */
[C---:B------:R-:W-:Y:S01]  /*4f60*/  FSETP.NEU.FTZ.AND P3, PT, R2.reuse, -INF , PT ;  /* 0xff8000000200780b */ /* 0x040fe20003f7d000 */
[----:B------:R-:W-:-:S01]  /*4f70*/  FFMA.FTZ R7, R2, R7, -8 ;  /* 0xc100000002077423 */ /* 0x000fc20000010007 */
[----:B------:R-:W-:Y:S02]  /*4f80*/  ISETP.GT.AND P6, PT, R0, 0x29, PT ;  /* 0x000000290000780c */ /* 0x000fe40003fc4270 */
[----:B------:R-:W-:Y:S02]  /*4f90*/  FSEL R46, R46, -INF , P4 ;  /* 0xff8000002e2e7808 */ /* 0x000fe40002000000 */
[----:B------:R-:W-:Y:S02]  /*4fa0*/  FSEL R7, R7, RZ, P3 ;  /* 0x000000ff07077208 */ /* 0x000fe40001800000 */
[----:B------:R-:W-:Y:S02]  /*4fb0*/  FMNMX.FTZ R21, R43, R20, !PT ;  /* 0x000000142b157209 */ /* 0x000fe40007810000 */
[----:B------:R-:W-:Y:S01]  /*4fc0*/  ISETP.GT.AND P5, PT, R0, 0x30, PT ;  /* 0x000000300000780c */ /* 0x000fe20003fa4270 */
[----:B------:R-:W-:-:S01]  /*4fd0*/  FFMA.FTZ R9, R24, UR46, -R7 ;  /* 0x0000002e18097c23 */ /* 0x000fc20008010807 */
[----:B------:R-:W-:Y:S01]  /*4fe0*/  FSEL R47, R47, -INF , P6 ;  /* 0xff8000002f2f7808 */ /* 0x000fe20003000000 */
[----:B------:R-:W-:-:S01]  /*4ff0*/  FFMA.FTZ R8, R25, UR46, -R7 ;  /* 0x0000002e19087c23 */ /* 0x000fc20008010807 */
[----:B------:R-:W-:Y:S01]  /*5000*/  FMNMX.FTZ R24, R46, R21, !PT ;  /* 0x000000152e187209 */ /* 0x000fe20007810000 */
[----:B------:R-:W-:-:S01]  /*5010*/  FFMA.FTZ R10, R28, UR46, -R7 ;  /* 0x0000002e1c0a7c23 */ /* 0x000fc20008010807 */
        /* <DEDUP_REMOVED lines=9> */
[----:B------:R-:W-:Y:S01]  /*50b0*/  MUFU.EX2 R13, R33 ;  /* 0x00000021000d7308 */ /* 0x000fe20000000800 */
[----:B------:R-:W-:Y:S01]  /*50c0*/  FMNMX.FTZ R24, R50, R21, !PT ;  /* 0x0000001532187209 */ /* 0x000fe20007810000 */
[--C-:B------:R-:W-:Y:S01]  /*50d0*/  FFMA.FTZ R37, R37, UR46, -R7.reuse ;  /* 0x0000002e25257c23 */ /* 0x100fe20008010807 */
[----:B------:R-:W-:Y:S01]  /*50e0*/  ISETP.GT.AND P5, PT, R0, 0x39, PT ;  /* 0x000000390000780c */ /* 0x000fe20003fa4270 */
[--C-:B------:R-:W-:Y:S01]  /*50f0*/  FFMA.FTZ R20, R40, UR46, -R7.reuse ;  /* 0x0000002e28147c23 */ /* 0x100fe20008010807 */
[----:B------:R-:W-:Y:S01]  /*5100*/  FSEL R54, R54, -INF , P6 ;  /* 0xff80000036367808 */ /* 0x000fe20003000000 */
[--C-:B------:R-:W-:Y:S01]  /*5110*/  FFMA.FTZ R41, R41, UR46, -R7.reuse ;  /* 0x0000002e29297c23 */ /* 0x100fe20008010807 */
[----:B------:R-:W-:Y:S01]  /*5120*/  FMNMX.FTZ R25, R51, R24, !PT ;  /* 0x0000001833197209 */ /* 0x000fe20007810000 */
[----:B------:R-:W-:Y:S01]  /*5130*/  MUFU.EX2 R15, R37 ;  /* 0x00000025000f7308 */ /* 0x000fe20000000800 */
        /* <DEDUP_REMOVED lines=9> */
[--C-:B------:R-:W-:Y:S01]  /*51d0*/  FFMA.FTZ R53, R53, UR46, -R7.reuse ;  /* 0x0000002e35357c23 */ /* 0x100fe20008010807 */
[----:B------:R-:W-:Y:S01]  /*51e0*/  FMNMX.FTZ R25, R55, R28, !PT ;  /* 0x0000001c37197209 */ /* 0x000fe20007810000 */
[--C-:B------:R-:W-:Y:S01]  /*51f0*/  FFMA.FTZ R57, R57, UR46, -R7.reuse ;  /* 0x0000002e39397c23 */ /* 0x100fe20008010807 */
[----:B------:R-:W-:Y:S01]  /*5200*/  ISETP.GT.AND P5, PT, R0, 0x48, PT ;  /* 0x000000480000780c */ /* 0x000fe20003fa4270 */
[--C-:B------:R-:W-:Y:S01]  /*5210*/  FFMA.FTZ R44, R64, UR46, -R7.reuse ;  /* 0x0000002e402c7c23 */ /* 0x100fe20008010807 */
[----:B------:R-:W-:Y:S01]  /*5220*/  FSEL R59, R59, -INF , P6 ;  /* 0xff8000003b3b7808 */ /* 0x000fe20003000000 */
[----:B------:R-:W-:Y:S01]  /*5230*/  MUFU.EX2 R9, R9 ;  /* 0x0000000900097308 */ /* 0x000fe20000000800 */
[----:B------:R-:W-:Y:S01]  /*5240*/  FMNMX.FTZ R28, R58, R25, !PT ;  /* 0x000000193a1c7209 */ /* 0x000fe20007810000 */
[--C-:B------:R-:W-:Y:S01]  /*5250*/  FFMA.FTZ R81, R81, UR46, -R7.reuse ;  /* 0x0000002e51517c23 */ /* 0x100fe20008010807 */
[----:B------:R-:W-:Y:S01]  /*5260*/  ISETP.GT.AND P4, PT, R0, 0x49, PT ;  /* 0x000000490000780c */ /* 0x000fe20003f84270 */
[----:B------:R-:W-:Y:S01]  /*5270*/  FFMA.FTZ R64, R84, UR46, -R7 ;  /* 0x0000002e54407c23 */ /* 0x000fe20008010807 */
[----:B------:R-:W-:-:S02]  /*5280*/  FSEL R62, R62, -INF , P5 ;  /* 0xff8000003e3e7808 */ /* 0x000fc40002800000 */
        /* <DEDUP_REMOVED lines=11> */
[----:B------:R-:W-:Y:S01]  /*5340*/  FMNMX.FTZ R29, R63, R32, !PT ;  /* 0x000000203f1d7209 */ /* 0x000fe20007810000 */
[----:B------:R-:W-:Y:S01]  /*5350*/  IMAD.U32 R65, RZ, RZ, UR46 ;  /* 0x0000002eff417e24 */ /* 0x000fe2000f8e00ff */
[----:B------:R-:W-:-:S02]  /*5360*/  ISETP.GT.AND P4, PT, R0, 0x58, PT ;  /* 0x000000580000780c */ /* 0x000fc40003f84270 */
[----:B------:R-:W-:Y:S01]  /*5370*/  FSEL R67, R67, -INF , P5 ;  /* 0xff80000043437808 */ /* 0x000fe20002800000 */
[----:B------:R-:W-:Y:S01]  /*5380*/  MUFU.EX2 R10, R10 ;  /* 0x0000000a000a7308 */ /* 0x000fe20000000800 */
[----:B------:R-:W-:Y:S02]  /*5390*/  FMNMX.FTZ R32, R66, R29, !PT ;  /* 0x0000001d42207209 */ /* 0x000fe40007810000 */
[----:B------:R-:W-:Y:S02]  /*53a0*/  ISETP.GT.AND P6, PT, R0, 0x59, PT ;  /* 0x000000590000780c */ /* 0x000fe40003fc4270 */
[----:B------:R-:W-:Y:S02]  /*53b0*/  FSEL R70, R70, -INF , P4 ;  /* 0xff80000046467808 */ /* 0x000fe40002000000 */
[----:B------:R-:W-:Y:S01]  /*53c0*/  FMNMX.FTZ R33, R67, R32, !PT ;  /* 0x0000002043217209 */ /* 0x000fe20007810000 */
[----:B------:R0:W-:Y:S01]  /*53d0*/  MUFU.EX2 R29, R49 ;  /* 0x00000031001d7308 */ /* 0x0001e20000000800 */
[----:B------:R-:W-:Y:S01]  /*53e0*/  ISETP.GT.AND P5, PT, R0, 0x60, PT ;  /* 0x000000600000780c */ /* 0x000fe20003fa4270 */
[--C-:B------:R-:W-:Y:S01]  /*53f0*/  FFMA.FTZ R32, R52, UR46, -R7.reuse ;  /* 0x0000002e34207c23 */ /* 0x100fe20008010807 */
[----:B------:R-:W-:Y:S01]  /*5400*/  FSEL R71, R71, -INF , P6 ;  /* 0xff80000047477808 */ /* 0x000fe20003000000 */
[----:B------:R-:W-:Y:S01]  /*5410*/  FFMA.FTZ R52, R72, UR46, -R7 ;  /* 0x0000002e48347c23 */ /* 0x000fe20008010807 */
[----:B------:R-:W-:-:S02]  /*5420*/  FMNMX.FTZ R36, R70, R33, !PT ;  /* 0x0000002146247209 */ /* 0x000fc40007810000 */
[----:B------:R-:W-:Y:S01]  /*5430*/  ISETP.GT.AND P4, PT, R0, 0x61, PT ;  /* 0x000000610000780c */ /* 0x000fe20003f84270 */
[----:B------:R-:W-:Y:S01]  /*5440*/  MUFU.EX2 R11, R11 ;  /* 0x0000000b000b7308 */ /* 0x000fe20000000800 */
[----:B------:R-:W-:Y:S01]  /*5450*/  FSEL R74, R74, -INF , P5 ;  /* 0xff8000004a4a7808 */ /* 0x000fe20002800000 */
[----:B0-----:R-:W-:Y:S01]  /*5460*/  FFMA.FTZ R49, R69, UR46, -R7 ;  /* 0x0000002e45317c23 */ /* 0x001fe20008010807 */
[----:B------:R-:W-:Y:S02]  /*5470*/  FMNMX.FTZ R33, R71, R36, !PT ;  /* 0x0000002447217209 */ /* 0x000fe40007810000 */
[----:B------:R-:W-:Y:S02]  /*5480*/  ISETP.GT.AND P6, PT, R0, 0x68, PT ;  /* 0x000000680000780c */ /* 0x000fe40003fc4270 */
[----:B------:R-:W-:Y:S01]  /*5490*/  FSEL R75, R75, -INF , P4 ;  /* 0xff8000004b4b7808 */ /* 0x000fe20002000000 */
[----:B------:R-:W-:Y:S01]  /*54a0*/  MUFU.EX2 R12, R12 ;  /* 0x0000000c000c7308 */ /* 0x000fe20000000800 */
[----:B------:R-:W-:-:S02]  /*54b0*/  FMNMX.FTZ R36, R74, R33, !PT ;  /* 0x000000214a247209 */ /* 0x000fc40007810000 */
[----:B------:R-:W-:Y:S02]  /*54c0*/  ISETP.GT.AND P5, PT, R0, 0x69, PT ;  /* 0x000000690000780c */ /* 0x000fe40003fa4270 */
[----:B------:R-:W-:Y:S02]  /*54d0*/  FSEL R78, R78, -INF , P6 ;  /* 0xff8000004e4e7808 */ /* 0x000fe40003000000 */
[----:B------:R-:W-:Y:S01]  /*54e0*/  FMNMX.FTZ R37, R75, R36, !PT ;  /* 0x000000244b257209 */ /* 0x000fe20007810000 */
[----:B------:R-:W-:Y:S01]  /*54f0*/  MUFU.EX2 R14, R14 ;  /* 0x0000000e000e7308 */ /* 0x000fe20000000800 */
[----:B------:R-:W-:Y:S01]  /*5500*/  ISETP.GT.AND P4, PT, R0, 0x70, PT ;  /* 0x000000700000780c */ /* 0x000fe20003f84270 */
[--C-:B------:R-:W-:Y:S01]  /*5510*/  FFMA.FTZ R36, R56, UR46, -R7.reuse ;  /* 0x0000002e38247c23 */ /* 0x100fe20008010807 */
[----:B------:R-:W-:Y:S01]  /*5520*/  FSEL R79, R79, -INF , P5 ;  /* 0xff8000004f4f7808 */ /* 0x000fe20002800000 */
[----:B------:R-:W-:Y:S01]  /*5530*/  FFMA.FTZ R56, R76, UR46, -R7 ;  /* 0x0000002e4c387c23 */ /* 0x000fe20008010807 */
[----:B------:R-:W-:-:S02]  /*5540*/  FMNMX.FTZ R40, R78, R37, !PT ;  /* 0x000000254e287209 */ /* 0x000fc40007810000 */
[----:B------:R-:W-:Y:S01]  /*5550*/  ISETP.GT.AND P6, PT, R0, 0x71, PT ;  /* 0x000000710000780c */ /* 0x000fe20003fc4270 */
[----:B------:R-:W-:Y:S01]  /*5560*/  MUFU.EX2 R20, R20 ;  /* 0x0000001400147308 */ /* 0x000fe20000000800 */
[----:B------:R-:W-:Y:S02]  /*5570*/  FSEL R82, R82, -INF , P4 ;  /* 0xff80000052527808 */ /* 0x000fe40002000000 */
[----:B------:R-:W-:Y:S01]  /*5580*/  FMNMX.FTZ R37, R79, R40, !PT ;  /* 0x000000284f257209 */ /* 0x000fe20007810000 */
[----:B------:R-:W-:-:S01]  /*5590*/  FFMA.FTZ R40, R60, UR46, -R7 ;  /* 0x0000002e3c287c23 */ /* 0x000fc20008010807 */
[----:B------:R-:W-:Y:S01]  /*55a0*/  ISETP.GT.AND P5, PT, R0, 0x78, PT ;  /* 0x000000780000780c */ /* 0x000fe20003fa4270 */
[----:B------:R-:W-:-:S01]  /*55b0*/  FFMA.FTZ R60, R80, UR46, -R7 ;  /* 0x0000002e503c7c23 */ /* 0x000fc20008010807 */
[----:B------:R-:W-:Y:S01]  /*55c0*/  ISETP.GT.AND P4, PT, R0, 0x79, PT ;  /* 0x000000790000780c */ /* 0x000fe20003f84270 */
[----:B------:R-:W-:Y:S01]  /*55d0*/  MUFU.EX2 R24, R24 ;  /* 0x0000001800187308 */ /* 0x000fe20000000800 */
[----:B------:R-:W-:-:S02]  /*55e0*/  FSEL R83, R83, -INF , P6 ;  /* 0xff80000053537808 */ /* 0x000fc40003000000 */
[----:B------:R-:W-:Y:S02]  /*55f0*/  FMNMX.FTZ R0, R82, R37, !PT ;  /* 0x0000002552007209 */ /* 0x000fe40007810000 */
[----:B------:R-:W-:Y:S02]  /*5600*/  FSEL R86, R86, -INF , P5 ;  /* 0xff80000056567808 */ /* 0x000fe40002800000 */
[----:B------:R-:W-:Y:S01]  /*5610*/  FMNMX.FTZ R41, R83, R0, !PT ;  /* 0x0000000053297209 */ /* 0x000fe20007810000 */
[----:B------:R-:W-:Y:S01]  /*5620*/  MUFU.EX2 R28, R28 ;  /* 0x0000001c001c7308 */ /* 0x000fe20000000800 */
[----:B------:R-:W-:Y:S02]  /*5630*/  FSEL R87, R87, -INF , P4 ;  /* 0xff80000057577808 */ /* 0x000fe40002000000 */
[----:B------:R-:W-:Y:S01]  /*5640*/  FMNMX.FTZ R0, R86, R41, !PT ;  /* 0x0000002956007209 */ /* 0x000fe20007810000 */
[----:B------:R-:W-:-:S01]  /*5650*/  FFMA.FTZ R41, R61, UR46, -R7 ;  /* 0x0000002e3d297c23 */ /* 0x000fc20008010807 */
[----:B------:R-:W-:-:S02]  /*5660*/  FSEL R69, R2, RZ, P3 ;  /* 0x000000ff02457208 */ /* 0x000fc40001800000 */
[----:B------:R-:W-:Y:S01]  /*5670*/  FMNMX.FTZ R0, R87, R0, !PT ;  /* 0x0000000057007209 */ /* 0x000fe20007810000 */
[----:B------:R0:W-:Y:S02]  /*5680*/  MUFU.EX2 R33, R53 ;  /* 0x0000003500217308 */ /* 0x0001e40000000800 */
[----:B------:R-:W-:-:S02]  /*5690*/  FADD.FTZ R69, -R69, R6 ;  /* 0x0000000645457221 */ /* 0x000fc40000010100 */
[----:B------:R-:W1:Y:S04]  /*56a0*/  SHFL.BFLY PT, R61, R0, 0x2, 0x1f ;  /* 0x0c401f00003d7f89 */ /* 0x000e6800000e0000 */
[----:B------:R-:W-:Y:S01]  /*56b0*/  MUFU.EX2 R32, R32 ;  /* 0x0000002000207308 */ /* 0x000fe20000000800 */
[----:B0-----:R-:W-:-:S07]  /*56c0*/  FFMA.FTZ R53, R73, UR46, -R7 ;  /* 0x0000002e49357c23 */ /* 0x001fce0008010807 */
[----:B------:R-:W-:Y:S08]  /*56d0*/  MUFU.EX2 R36, R36 ;  /* 0x0000002400247308 */ /* 0x000ff00000000800 */
[----:B------:R0:W-:Y:S01]  /*56e0*/  MUFU.EX2 R37, R57 ;  /* 0x0000003900257308 */ /* 0x0001e20000000800 */
[----:B-1----:R-:W-:-:S07]  /*56f0*/  FMNMX.FTZ R61, R0, R61, !PT ;  /* 0x0000003d003d7209 */ /* 0x002fce0007810000 */
[----:B------:R-:W-:Y:S01]  /*5700*/  MUFU.EX2 R40, R40 ;  /* 0x0000002800287308 */ /* 0x000fe20000000800 */
[----:B------:R-:W1:Y:S01]  /*5710*/  SHFL.BFLY PT, R0, R61, 0x1, 0x1f ;  /* 0x0c201f003d007f89 */ /* 0x000e6200000e0000 */
[----:B0-----:R-:W-:-:S01]  /*5720*/  FFMA.FTZ R57, R77, UR46, -R7 ;  /* 0x0000002e4d397c23 */ /* 0x001fc20008010807 */
[----:B------:R-:W-:-:S05]  /*5730*/  FFMA.FTZ R7, R85, UR46, -R7 ;  /* 0x0000002e55077c23 */ /* 0x000fca0008010807 */
[----:B------:R-:W-:Y:S08]  /*5740*/  MUFU.EX2 R41, R41 ;  /* 0x0000002900297308 */ /* 0x000ff00000000800 */
[----:B------:R-:W-:Y:S08]  /*5750*/  MUFU.EX2 R44, R44 ;  /* 0x0000002c002c7308 */ /* 0x000ff00000000800 */
[----:B------:R-:W-:Y:S01]  /*5760*/  MUFU.EX2 R45, R45 ;  /* 0x0000002d002d7308 */ /* 0x000fe20000000800 */
[----:B-1----:R-:W-:-:S04]  /*5770*/  FMNMX.FTZ R0, R61, R0, !PT ;  /* 0x000000003d007209 */ /* 0x002fc80007810000 */
[C---:B------:R-:W-:Y:S01]  /*5780*/  FSETP.NEU.FTZ.AND P4, PT, R0.reuse, -INF , PT ;  /* 0xff8000000000780b */ /* 0x040fe20003f9d000 */
[----:B------:R-:W-:-:S02]  /*5790*/  FFMA.FTZ R65, R0, R65, -8 ;  /* 0xc100000000417423 */ /* 0x000fc40000010041 */
[----:B------:R-:W-:Y:S01]  /*57a0*/  MUFU.EX2 R48, R48 ;  /* 0x0000003000307308 */ /* 0x000fe20000000800 */
[----:B------:R-:W-:Y:S02]  /*57b0*/  FSEL R68, R0, RZ, P4 ;  /* 0x000000ff00447208 */ /* 0x000fe40002000000 */
[----:B------:R-:W-:-:S03]  /*57c0*/  FSEL R65, R65, RZ, P4 ;  /* 0x000000ff41417208 */ /* 0x000fc60002000000 */
[----:B------:R-:W-:Y:S02]  /*57d0*/  FADD.FTZ R68, -R68, R5 ;  /* 0x0000000544447221 */ /* 0x000fe40000010100 */
[----:B------:R-:W-:-:S01]  /*57e0*/  FFMA.FTZ R72, R54, UR46, -R65 ;  /* 0x0000002e36487c23 */ /* 0x000fc20008010841 */
[----:B------:R-:W-:Y:S01]  /*57f0*/  FMUL.FTZ R54, R69, UR46 ;  /* 0x0000002e45367c20 */ /* 0x000fe20008410000 */
[----:B------:R-:W-:-:S01]  /*5800*/  FFMA.FTZ R26, R26, UR46, -R65 ;  /* 0x0000002e1a1a7c23 */ /* 0x000fc20008010841 */
[----:B------:R-:W-:Y:S01]  /*5810*/  FMUL.FTZ R5, R68, UR46 ;  /* 0x0000002e44057c20 */ /* 0x000fe20008410000 */
        /* <DEDUP_REMOVED lines=24> */
[----:B------:R-:W-:-:S01]  /*59a0*/  FADD.FTZ R69, R8, R69 ;  /* 0x0000004508457221 */ /* 0x000fc20000010000 */
[----:B------:R-:W-:-:S02]  /*59b0*/  FFMA.FTZ R83, R83, UR46, -R65 ;  /* 0x0000002e53537c23 */ /* 0x000fc40008010841 */
        /* <DEDUP_REMOVED lines=28> */
[----:B------:R-:W-:Y:S01]  /*5b80*/  FFMA.FTZ R68, R70, UR46, -R65 ;  /* 0x0000002e46447c23 */ /* 0x000fe20008010841 */
[----:B------:R-:W-:-:S04]  /*5b90*/  FADD.FTZ R3, R29, R4 ;  /* 0x000000041d037221 */ /* 0x000fc80000010000 */
[----:B------:R-:W-:Y:S01]  /*5ba0*/  FADD.FTZ R4, R32, R3 ;  /* 0x0000000320047221 */ /* 0x000fe20000010000 */
[----:B------:R-:W0:Y:S01]  /*5bb0*/  MUFU.EX2 R46, R46 ;  /* 0x0000002e002e7308 */ /* 0x000e220000000800 */
[----:B--2---:R-:W-:-:S01]  /*5bc0*/  FADD.FTZ R70, R42, R69 ;  /* 0x000000452a467221 */ /* 0x004fc20000010000 */
[----:B------:R-:W-:Y:S01]  /*5bd0*/  FFMA.FTZ R69, R71, UR46, -R65 ;  /* 0x0000002e47457c23 */ /* 0x000fe20008010841 */
[----:B------:R-:W-:-:S04]  /*5be0*/  FADD.FTZ R3, R33, R4 ;  /* 0x0000000421037221 */ /* 0x000fc80000010000 */
[----:B------:R-:W-:Y:S01]  /*5bf0*/  FADD.FTZ R4, R36, R3 ;  /* 0x0000000324047221 */ /* 0x000fe20000010000 */
[----:B------:R-:W2:Y:S01]  /*5c00*/  MUFU.EX2 R47, R47 ;  /* 0x0000002f002f7308 */ /* 0x000ea20000000800 */
[----:B-1----:R-:W-:-:S02]  /*5c10*/  FADD.FTZ R73, R43, R70 ;  /* 0x000000462b497221 */ /* 0x002fc40000010000 */
[----:B------:R-:W-:-:S04]  /*5c20*/  FADD.FTZ R3, R37, R4 ;  /* 0x0000000425037221 */ /* 0x000fc80000010000 */
[----:B------:R-:W-:Y:S01]  /*5c30*/  FADD.FTZ R4, R40, R3 ;  /* 0x0000000328047221 */ /* 0x000fe20000010000 */
[----:B------:R-:W1:Y:S01]  /*5c40*/  MUFU.EX2 R50, R50 ;  /* 0x0000003200327308 */ /* 0x000e620000000800 */
[----:B0-----:R-:W-:-:S02]  /*5c50*/  FADD.FTZ R70, R46, R73 ;  /* 0x000000492e467221 */ /* 0x001fc40000010000 */
[----:B------:R-:W-:-:S04]  /*5c60*/  FADD.FTZ R3, R41, R4 ;  /* 0x0000000429037221 */ /* 0x000fc80000010000 */
[----:B------:R-:W-:Y:S01]  /*5c70*/  FADD.FTZ R4, R44, R3 ;  /* 0x000000032c047221 */ /* 0x000fe20000010000 */
[----:B------:R-:W0:Y:S01]  /*5c80*/  MUFU.EX2 R51, R51 ;  /* 0x0000003300337308 */ /* 0x000e220000000800 */
[----:B--2---:R-:W-:-:S01]  /*5c90*/  FADD.FTZ R71, R47, R70 ;  /* 0x000000462f477221 */ /* 0x004fc20000010000 */
[----:B------:R-:W-:Y:S01]  /*5ca0*/  FFMA.FTZ R70, R74, UR46, -R65 ;  /* 0x0000002e4a467c23 */ /* 0x000fe20008010841 */
[----:B------:R-:W-:-:S04]  /*5cb0*/  FADD.FTZ R3, R45, R4 ;  /* 0x000000042d037221 */ /* 0x000fc80000010000 */
[----:B------:R-:W-:Y:S01]  /*5cc0*/  FADD.FTZ R4, R48, R3 ;  /* 0x0000000330047221 */ /* 0x000fe20000010000 */
[----:B------:R1:W2:Y:S08]  /*5cd0*/  MUFU.EX2 R6, R72 ;  /* 0x0000004800067308 */ /* 0x0002b00000000800 */
[----:B------:R-:W3:Y:S01]  /*5ce0*/  MUFU.EX2 R55, R55 ;  /* 0x0000003700377308 */ /* 0x000ee20000000800 */
[----:B-1----:R-:W-:-:S01]  /*5cf0*/  FADD.FTZ R72, R50, R71 ;  /* 0x0000004732487221 */ /* 0x002fc20000010000 */
[----:B------:R-:W-:-:S03]  /*5d00*/  FFMA.FTZ R71, R75, UR46, -R65 ;  /* 0x0000002e4b477c23 */ /* 0x000fc60008010841 */
[----:B0-----:R-:W-:-:S03]  /*5d10*/  FADD.FTZ R73, R51, R72 ;  /* 0x0000004833497221 */ /* 0x001fc60000010000 */
[----:B------:R-:W0:Y:S01]  /*5d20*/  MUFU.EX2 R58, R58 ;  /* 0x0000003a003a7308 */ /* 0x000e220000000800 */
[----:B--2---:R-:W-:-:S07]  /*5d30*/  FADD.FTZ R72, R6, R73 ;  /* 0x0000004906487221 */ /* 0x004fce0000010000 */
[----:B------:R-:W1:Y:S01]  /*5d40*/  MUFU.EX2 R59, R59 ;  /* 0x0000003b003b7308 */ /* 0x000e620000000800 */
[----:B---3--:R-:W-:-:S01]  /*5d50*/  FADD.FTZ R73, R55, R72 ;  /* 0x0000004837497221 */ /* 0x008fc20000010000 */
[----:B------:R-:W-:-:S06]  /*5d60*/  FFMA.FTZ R72, R78, UR46, -R65 ;  /* 0x0000002e4e487c23 */ /* 0x000fcc0008010841 */
[----:B------:R-:W2:Y:S01]  /*5d70*/  MUFU.EX2 R62, R62 ;  /* 0x0000003e003e7308 */ /* 0x000ea20000000800 */
[----:B0-----:R-:W-:-:S01]  /*5d80*/  FADD.FTZ R74, R58, R73 ;  /* 0x000000493a4a7221 */ /* 0x001fc20000010000 */
[----:B------:R-:W-:Y:S01]  /*5d90*/  FFMA.FTZ R73, R79, UR46, -R65 ;  /* 0x0000002e4f497c23 */ /* 0x000fe20008010841 */
[----:B------:R-:W-:-:S05]  /*5da0*/  IMAD.U32 R79, RZ, RZ, UR21 ;  /* 0x00000015ff4f7e24 */ /* 0x000fca000f8e00ff */
        /* <DEDUP_REMOVED lines=8> */
[----:B-1----:R-:W-:-:S01]  /*5e30*/  FADD.FTZ R76, R66, R75 ;  /* 0x0000004b424c7221 */ /* 0x002fc20000010000 */
[----:B------:R-:W-:-:S06]  /*5e40*/  FFMA.FTZ R75, R86, UR46, -R65 ;  /* 0x0000002e564b7c23 */ /* 0x000fcc0008010841 */
        /* <DEDUP_REMOVED lines=11> */
[----:B------:R-:W-:-:S05]  /*5f00*/  @!P0 VIADD R3, R79, 0x19c40 ;  /* 0x00019c404f038836 */ /* 0x000fca0000000000 */
[----:B------:R-:W-:Y:S01]  /*5f10*/  @!P0 PRMT R3, RZ, 0x654, R3 ;  /* 0x00000654ff038816 */ /* 0x000fe20000000003 */
[----:B------:R-:W0:Y:S01]  /*5f20*/  MUFU.EX2 R71, R71 ;  /* 0x0000004700477308 */ /* 0x000e220000000800 */
[----:B-1----:R-:W-:-:S02]  /*5f30*/  FADD.FTZ R78, R70, R77 ;  /* 0x0000004d464e7221 */ /* 0x002fc40000010000 */
[----:B------:R1:W-:Y:S05]  /*5f40*/  @!P0 SYNCS.ARRIVE.TRANS64.RED.A1T0 RZ, [R3+URZ], RZ ;  /* 0x000000ff03ff89a7 */ /* 0x0003ea000810043f */
        /* <DEDUP_REMOVED lines=24> */
[----:B--2---:R-:W-:-:S03]  /*60d0*/  FADD.FTZ R4, R7, R4 ;  /* 0x0000000407047221 */ /* 0x004fc60000010000 */
[----:B-1----:R-:W-:Y:S01]  /*60e0*/  FADD.FTZ R3, R76, R3 ;  /* 0x000000034c037221 */ /* 0x002fe20000010000 */
[----:B------:R-:W-:Y:S06]  /*60f0*/  @!P1 BRA `(.L_x_1731) ;  /* 0x0000000000049947 */ /* 0x000fec0003800000 */
[----:B------:R-:W-:Y:S01]  /*6100*/  BPT.TRAP 0x1 ;  /* 0x000000040000795c */ /* 0x000fe20000300000 */
.L_x_1731:
        /* <DEDUP_REMOVED lines=8> */
[----:B------:R-:W-:Y:S01]  /*6190*/  UMOV UR19, UR48 ;  /* 0x0000003000137c82 */ /* 0x000fe20008000000 */
[----:B------:R-:W-:Y:S01]  /*61a0*/  F2FP.SATFINITE.E4M3.F32.PACK_AB_MERGE_C R14, R15, R14, RZ ;  /* 0x0000000e0f0e723e */ /* 0x000fe200048070ff */
[----:B------:R-:W-:Y:S01]  /*61b0*/  UMOV UR20, UR36 ;  /* 0x0000002400147c82 */ /* 0x000fe20008000000 */
[----:B------:R-:W-:Y:S01]  /*61c0*/  F2FP.SATFINITE.E4M3.F32.PACK_AB_MERGE_C R38, R39, R38, RZ ;  /* 0x000000262726723e */ /* 0x000fe200048070ff */
[-C--:B------:R-:W-:Y:S01]  /*61d0*/  FMUL.FTZ R90, R90, R5.reuse ;  /* 0x000000055a5a7220 */ /* 0x080fe20000410000 */
[----:B------:R-:W-:Y:S01]  /*61e0*/  F2FP.SATFINITE.E4M3.F32.PACK_AB_MERGE_C R24, R25, R24, RZ ;  /* 0x000000181918723e */ /* 0x000fe200048070ff */
[-C--:B------:R-:W-:Y:S01]  /*61f0*/  FMUL.FTZ R91, R91, R5.reuse ;  /* 0x000000055b5b7220 */ /* 0x080fe20000410000 */
        /* <DEDUP_REMOVED lines=76> */
.L_x_1722:
[----:B------:R-:W-:-:S06]  /*66c0*/  UISETP.GE.AND UP0, UPT, UR18, UR52, UPT ;  /* 0x000000341200728c */ /* 0x000fcc000bf06270 */
[----:B------:R-:W-:-:S13]  /*66d0*/  PLOP3.LUT P2, PT, PT, PT, UP0, 0x80, 0x0 ;  /* 0x000000000000781c */ /* 0x000fda0003f4f008 */
[----:B------:R-:W-:Y:S05]  /*66e0*/  @!P2 BRA `(.L_x_1733) ;  /* 0x0000001800eca947 */ /* 0x000fea0003800000 */
[----:B------:R-:W-:Y:S01]  /*66f0*/  IMAD.MOV.U32 R5, RZ, RZ, R0 ;  /* 0x000000ffff057224 */ /* 0x000fe200078e0000 */
[----:B------:R-:W-:Y:S01]  /*6700*/  UMOV UR17, UR48 ;  /* 0x0000003000117c82 */ /* 0x000fe20008000000 */
[----:B------:R-:W-:Y:S01]  /*6710*/  IMAD.MOV.U32 R6, RZ, RZ, R2 ;  /* 0x000000ffff067224 */ /* 0x000fe200078e0002 */
[----:B------:R-:W-:-:S06]  /*6720*/  UMOV UR19, UR36 ;  /* 0x0000002400137c82 */ /* 0x000fcc0008000000 */
.L_x_1743:
[----:B------:R-:W-:-:S04]  /*6730*/  UIADD3 UR36, UR19, 0x1, URZ ;  /* 0x0000000113247890 */ /* 0x000fc8000fffe03f */
[----:B------:R-:W-:-:S04]  /*6740*/  UISETP.NE.AND UP0, UPT, UR36, 0x2, UPT ;  /* 0x000000022400788c */ /* 0x000fc8000bf05270 */
[----:B------:R-:W-:Y:S02]  /*6750*/  USEL UR48, URZ, 0x1, UP0 ;  /* 0x000000013f307887 */ /* 0x000fe40008000000 */
[----:B------:R-:W-:Y:S02]  /*6760*/  USEL UR36, UR36, URZ, UP0 ;  /* 0x0000003f24247287 */ /* 0x000fe40008000000 */
[----:B------:R-:W-:Y:S01]  /*6770*/  ULOP3.LUT UR48, UR17, UR48, URZ, 0x3c, !UPT ;  /* 0x0000003011307292 */ /* 0x000fe2000f8e3c3f */
[----:B------:R-:W-:Y:S11]  /*6780*/  @!P1 BRA `(.L_x_1734) ;  /* 0x0000000000049947 */ /* 0x000ff60003800000 */
[----:B------:R-:W-:Y:S01]  /*6790*/  BPT.TRAP 0x1 ;  /* 0x000000040000795c */ /* 0x000fe20000300000 */
.L_x_1734:
[----:B------:R-:W-:Y:S01]  /*67a0*/  ULEA UR6, UR36, UR51, 0x3 ;  /* 0x0000003324067291 */ /* 0x000fe2000f8e183f */
[----:B------:R-:W-:-:S05]  /*67b0*/  IMAD.U32 R0, RZ, RZ, UR48 ;  /* 0x00000030ff007e24 */ /* 0x000fca000f8e00ff */
[----:B------:R-:W-:-:S04]  /*67c0*/  SHF.L.U32 R0, R0, 0x1f, RZ ;  /* 0x0000001f00007819 */ /* 0x000fc800000006ff */
[----:B------:R0:W1:Y:S01]  /*67d0*/  SYNCS.PHASECHK.TRANS64.TRYWAIT P2, [UR6+0x19c30], R0 ;  /* 0x019c3000ff0075a7 */ /* 0x0000620008040146 */
[----:B------:R-:W-:Y:S05]  /*67e0*/  @!P1 BRA `(.L_x_1735) ;  /* 0x0000000000049947 */ /* 0x000fea0003800000 */
[----:B------:R-:W-:Y:S01]  /*67f0*/  BPT.TRAP 0x1 ;  /* 0x000000040000795c */ /* 0x000fe20000300000 */
.L_x_1735:
[----:B-1----:R-:W-:Y:S05]  /*6800*/  @P2 BRA `(.L_x_1736) ;  /* 0x0000000000082947 */ /* 0x002fea0003800000 */
[----:B------:R-:W1:Y:S02]  /*6810*/  SYNCS.PHASECHK.TRANS64.TRYWAIT P2, [UR6+0x19c30], R0 ;  /* 0x019c3000ff0075a7 */ /* 0x000e640008040146 */
[----:B-1----:R-:W-:Y:S05]  /*6820*/  @!P2 BRA `(.L_x_1737) ;  /* 0x000000b80014a947 */ /* 0x002fea0003800000 */
.L_x_1736:
        /* <DEDUP_REMOVED lines=17> */
.L_x_1738:
[----:B------:R-:W-:Y:S01]  /*6940*/  ULEA UR11, UR19, UR51, 0x3 ;  /* 0x00000033130b7291 */ /* 0x000fe2000f8e183f */
[----:B01----:R-:W-:-:S05]  /*6950*/  IMAD.U32 R0, RZ, RZ, UR17 ;  /* 0x00000011ff007e24 */ /* 0x003fca000f8e00ff */
[----:B------:R-:W-:-:S04]  /*6960*/  SHF.L.U32 R0, R0, 0x1f, RZ ;  /* 0x0000001f00007819 */ /* 0x000fc800000006ff */
[----:B------:R0:W1:Y:S01]  /*6970*/  SYNCS.PHASECHK.TRANS64.TRYWAIT P2, [UR11+0x19c50], R0 ;  /* 0x019c5000ff0075a7 */ /* 0x000062000804014b */
[----:B------:R-:W-:Y:S05]  /*6980*/  @!P1 BRA `(.L_x_1739) ;  /* 0x0000000000049947 */ /* 0x000fea0003800000 */
[----:B------:R-:W-:Y:S01]  /*6990*/  BPT.TRAP 0x1 ;  /* 0x000000040000795c */ /* 0x000fe20000300000 */
.L_x_1739:
[----:B-1----:R-:W-:Y:S05]  /*69a0*/  @P2 BRA `(.L_x_1740) ;  /* 0x0000000000082947 */ /* 0x002fea0003800000 */
[----:B------:R-:W1:Y:S02]  /*69b0*/  SYNCS.PHASECHK.TRANS64.TRYWAIT P2, [UR11+0x19c50], R0 ;  /* 0x019c5000ff0075a7 */ /* 0x000e64000804014b */
[----:B-1----:R-:W-:Y:S05]  /*69c0*/  @!P2 BRA `(.L_x_1741) ;  /* 0x000000b400c4a947 */ /* 0x002fea0003800000 */
.L_x_1740:
[----:B------:R-:W-:Y:S01]  /*69d0*/  UIADD3 UR6, UR51, 0x3000, URZ ;  /* 0x0000300033067890 */ /* 0x000fe2000fffe03f */
[----:B------:R-:W-:Y:S01]  /*69e0*/  WARPGROUP.ARRIVE ;  /* 0x00000000000079c5 */ /* 0x000fe20000000000 */
[----:B------:R-:W-:Y:S01]  /*69f0*/  UMOV UR7, 0x40000040 ;  /* 0x4000004000077882 */ /* 0x000fe20000000000 */
[----:B01----:R-:W-:Y:S01]  /*6a00*/  FMNMX.FTZ R0, R24, R6, !PT ;  /* 0x0000000618007209 */ /* 0x003fe20007810000 */
[----:B------:R-:W-:-:S03]  /*6a10*/  USHF.R.U32.HI UR6, URZ, 0x4, UR6 ;  /* 0x000000043f067899 */ /* 0x000fc60008011606 */
[----:B------:R-:W-:Y:S01]  /*6a20*/  FMNMX.FTZ R7, R25, R0, !PT ;  /* 0x0000000019077209 */ /* 0x000fe20007810000 */
[----:B------:R-:W-:Y:S01]  /*6a30*/  ULOP3.LUT UR6, UR6, 0x3fff, URZ, 0xc0, !UPT ;  /* 0x00003fff06067892 */ /* 0x000fe2000f8ec03f */
[----:B------:R-:W-:-:S03]  /*6a40*/  FMNMX.FTZ R0, R26, R5, !PT ;  /* 0x000000051a007209 */ /* 0x000fc60007810000 */
[----:B------:R-:W-:Y:S01]  /*6a50*/  ULOP3.LUT UR6, UR6, 0x10000, URZ, 0xfc, !UPT ;  /* 0x0001000006067892 */ /* 0x000fe2000f8efc3f */
[----:B------:R-:W-:Y:S02]  /*6a60*/  FMNMX.FTZ R9, R27, R0, !PT ;  /* 0x000000001b097209 */ /* 0x000fe40007810000 */
        /* <DEDUP_REMOVED lines=64> */
[----:B------:R-:W-:Y:S01]  /*6e70*/  FMNMX.FTZ R8, R87, R8, !PT ;  /* 0x0000000857087209 */ /* 0x000fe20007810000 */
[----:B------:R-:W-:Y:S02]  /*6e80*/  WARPGROUP.DEPBAR.LE gsb0, 0x0 ;  /* 0x00008000000079c5 */ /* 0x000fe40000010000 */
[----:B------:R-:W-:Y:S01]  /*6e90*/  WARPGROUP.ARRIVE ;  /* 0x00000000000079c5 */ /* 0x000fe20000000000 */
[----:B------:R-:W0:Y:S04]  /*6ea0*/  SHFL.BFLY PT, R0, R9, 0x2, 0x1f ;  /* 0x0c401f0009007f89 */ /* 0x000e2800000e0000 */
[----:B------:R-:W1:Y:S01]  /*6eb0*/  SHFL.BFLY PT, R11, R8, 0x2, 0x1f ;  /* 0x0c401f00080b7f89 */ /* 0x000e6200000e0000 */
[----:B------:R-:W-:Y:S01]  /*6ec0*/  QGMMA.64x96x32.F32.E4M3.E4M3 R88, R144, gdesc[UR4], R88, gsb0 ;  /* 0x0160000490587df3 */ /* 0x000fe20008000858 */
[----:B------:R-:W-:Y:S01]  /*6ed0*/  UIADD3 UR6, UR10, 0x4, URZ ;  /* 0x000000040a067890 */ /* 0x000fe2000fffe03f */
[----:B------:R-:W-:Y:S01]  /*6ee0*/  UMOV UR7, 0x40000040 ;  /* 0x4000004000077882 */ /* 0x000fe20000000000 */
[----:B0-----:R-:W-:Y:S01]  /*6ef0*/  FMNMX.FTZ R7, R9, R0, !PT ;  /* 0x0000000009077209 */ /* 0x001fe20007810000 */
[----:B------:R-:W-:Y:S01]  /*6f00*/  IMAD.U32 R9, RZ, RZ, UR46 ;  /* 0x0000002eff097e24 */ /* 0x000fe2000f8e00ff */
[----:B-1----:R-:W-:-:S03]  /*6f10*/  FMNMX.FTZ R11, R8, R11, !PT ;  /* 0x0000000b080b7209 */ /* 0x002fc60007810000 */
[----:B------:R-:W0:Y:S04]  /*6f20*/  SHFL.BFLY PT, R2, R7, 0x1, 0x1f ;  /* 0x0c201f0007027f89 */ /* 0x000e2800000e0000 */
[----:B------:R-:W1:Y:S01]  /*6f30*/  SHFL.BFLY PT, R0, R11, 0x1, 0x1f ;  /* 0x0c201f000b007f89 */ /* 0x000e6200000e0000 */
[----:B0-----:R-:W-:Y:S02]  /*6f40*/  FMNMX.FTZ R2, R7, R2, !PT ;  /* 0x0000000207027209 */ /* 0x001fe40007810000 */
[----:B-1----:R-:W-:-:S03]  /*6f50*/  FMNMX.FTZ R0, R11, R0, !PT ;  /* 0x000000000b007209 */ /* 0x002fc60007810000 */
[C---:B------:R-:W-:Y:S01]  /*6f60*/  FFMA.FTZ R7, R2.reuse, R9, -8 ;  /* 0xc100000002077423 */ /* 0x040fe20000010009 */
[----:B------:R-:W-:-:S03]  /*6f70*/  FADD.FTZ R6, -R2, R6 ;  /* 0x0000000602067221 */ /* 0x000fc60000010100 */
[--C-:B------:R-:W-:Y:S01]  /*6f80*/  FFMA.FTZ R9, R25, UR46, -R7.reuse ;  /* 0x0000002e19097c23 */ /* 0x100fe20008010807 */
[----:B------:R-:W-:-:S01]  /*6f90*/  FFMA.FTZ R25, R45, UR46, -R7 ;  /* 0x0000002e2d197c23 */ /* 0x000fc20008010807 */
[----:B------:R-:W-:Y:S01]  /*6fa0*/  FFMA.FTZ R45, R65, UR46, -R7 ;  /* 0x0000002e412d7c23 */ /* 0x000fe20008010807 */
[----:B------:R-:W-:Y:S02]  /*6fb0*/  IMAD.U32 R65, RZ, RZ, UR46 ;  /* 0x0000002eff417e24 */ /* 0x000fe4000f8e00ff */
[----:B------:R-:W-:Y:S01]  /*6fc0*/  FMUL.FTZ R12, R6, UR46 ;  /* 0x0000002e060c7c20 */ /* 0x000fe20008410000 */
[----:B------:R-:W-:-:S01]  /*6fd0*/  FADD.FTZ R6, -R0, R5 ;  /* 0x0000000500067221 */ /* 0x000fc20000010100 */
[----:B------:R-:W-:Y:S01]  /*6fe0*/  FFMA.FTZ R11, R29, UR46, -R7 ;  /* 0x0000002e1d0b7c23 */ /* 0x000fe20008010807 */
[----:B------:R-:W-:-:S01]  /*6ff0*/  FFMA.FTZ R65, R0, R65, -8 ;  /* 0xc100000000417423 */ /* 0x000fc20000010041 */
[--C-:B------:R-:W-:Y:S01]  /*7000*/  FFMA.FTZ R29, R49, UR46, -R7.reuse ;  /* 0x0000002e311d7c23 */ /* 0x100fe20008010807 */
[----:B------:R-:W-:-:S01]  /*7010*/  FFMA.FTZ R8, R24, UR46, -R7 ;  /* 0x0000002e18087c23 */ /* 0x000fc20008010807 */
[----:B------:R-:W-:Y:S01]  /*7020*/  FFMA.FTZ R49, R69, UR46, -R7 ;  /* 0x0000002e45317c23 */ /* 0x000fe20008010807 */
[----:B------:R-:W-:Y:S01]  /*7030*/  FMUL.FTZ R6, R6, UR46 ;  /* 0x0000002e06067c20 */ /* 0x000fe20008410000 */
[--C-:B------:R-:W-:Y:S01]  /*7040*/  FFMA.FTZ R69, R26, UR46, -R65.reuse ;  /* 0x0000002e1a457c23 */ /* 0x100fe20008010841 */
[----:B------:R-:W-:-:S01]  /*7050*/  FFMA.FTZ R26, R27, UR46, -R65 ;  /* 0x0000002e1b1a7c23 */ /* 0x000fc20008010841 */
[----:B------:R0:W-:Y:S01]  /*7060*/  MUFU.EX2 R5, R12 ;  /* 0x0000000c00057308 */ /* 0x0001e20000000800 */
[----:B------:R-:W-:-:S01]  /*7070*/  FFMA.FTZ R27, R30, UR46, -R65 ;  /* 0x0000002e1e1b7c23 */ /* 0x000fc20008010841 */
[----:B------:R-:W-:Y:S01]  /*7080*/  FFMA.FTZ R10, R28, UR46, -R7 ;  /* 0x0000002e1c0a7c23 */ /* 0x000fe20008010807 */
[----:B------:R-:W-:-:S01]  /*7090*/  FFMA.FTZ R30, R31, UR46, -R65 ;  /* 0x0000002e1f1e7c23 */ /* 0x000fc20008010841 */
[--C-:B------:R-:W-:Y:S01]  /*70a0*/  FFMA.FTZ R31, R34, UR46, -R65.reuse ;  /* 0x0000002e221f7c23 */ /* 0x100fe20008010841 */
[----:B------:R-:W-:-:S01]  /*70b0*/  FFMA.FTZ R34, R35, UR46, -R65 ;  /* 0x0000002e23227c23 */ /* 0x000fc20008010841 */
[--C-:B------:R-:W-:Y:S01]  /*70c0*/  FFMA.FTZ R13, R33, UR46, -R7.reuse ;  /* 0x0000002e210d7c23 */ /* 0x100fe20008010807 */
[----:B------:R-:W-:-:S01]  /*70d0*/  FFMA.FTZ R33, R53, UR46, -R7 ;  /* 0x0000002e35217c23 */ /* 0x000fc20008010807 */
[----:B------:R-:W1:Y:S01]  /*70e0*/  MUFU.EX2 R8, R8 ;  /* 0x0000000800087308 */ /* 0x000e620000000800 */
[----:B0-----:R-:W-:-:S01]  /*70f0*/  FFMA.FTZ R12, R32, UR46, -R7 ;  /* 0x0000002e200c7c23 */ /* 0x001fc20008010807 */
[----:B------:R-:W-:Y:S01]  /*7100*/  FFMA.FTZ R35, R38, UR46, -R65 ;  /* 0x0000002e26237c23 */ /* 0x000fe20008010841 */
        /* <DEDUP_REMOVED lines=14> */
[----:B-1----:R-:W-:-:S01]  /*71f0*/  FFMA.FTZ R4, R5, R4, R8 ;  /* 0x0000000405047223 */ /* 0x002fc20000010008 */
[----:B------:R-:W-:Y:S01]  /*7200*/  FFMA.FTZ R20, R40, UR46, -R7 ;  /* 0x0000002e28147c23 */ /* 0x000fe20008010807 */
[----:B------:R-:W-:-:S01]  /*7210*/  FFMA.FTZ R51, R54, UR46, -R65 ;  /* 0x0000002e36337c23 */ /* 0x000fc20008010841 */
[--C-:B------:R-:W-:Y:S01]  /*7220*/  FFMA.FTZ R54, R55, UR46, -R65.reuse ;  /* 0x0000002e37367c23 */ /* 0x100fe20008010841 */
[----:B------:R-:W-:-:S01]  /*7230*/  FFMA.FTZ R55, R58, UR46, -R65 ;  /* 0x0000002e3a377c23 */ /* 0x000fc20008010841 */
[----:B------:R-:W-:Y:S01]  /*7240*/  FFMA.FTZ R58, R59, UR46, -R65 ;  /* 0x0000002e3b3a7c23 */ /* 0x000fe20008010841 */
[----:B------:R-:W-:-:S01]  /*7250*/  FFMA.FTZ R21, R41, UR46, -R7 ;  /* 0x0000002e29157c23 */ /* 0x000fc20008010807 */
[----:B------:R-:W1:Y:S01]  /*7260*/  MUFU.EX2 R9, R9 ;  /* 0x0000000900097308 */ /* 0x000e620000000800 */
[----:B------:R-:W-:-:S01]  /*7270*/  FFMA.FTZ R59, R62, UR46, -R65 ;  /* 0x0000002e3e3b7c23 */ /* 0x000fc20008010841 */
[--C-:B------:R-:W-:Y:S01]  /*7280*/  FFMA.FTZ R62, R63, UR46, -R65.reuse ;  /* 0x0000002e3f3e7c23 */ /* 0x100fe20008010841 */
[----:B------:R-:W-:-:S01]  /*7290*/  FFMA.FTZ R63, R66, UR46, -R65 ;  /* 0x0000002e423f7c23 */ /* 0x000fc20008010841 */
[--C-:B------:R-:W-:Y:S01]  /*72a0*/  FFMA.FTZ R24, R44, UR46, -R7.reuse ;  /* 0x0000002e2c187c23 */ /* 0x100fe20008010807 */
[----:B------:R-:W-:-:S01]  /*72b0*/  FFMA.FTZ R32, R52, UR46, -R7 ;  /* 0x0000002e34207c23 */ /* 0x000fc20008010807 */
[----:B------:R-:W-:Y:S01]  /*72c0*/  FFMA.FTZ R36, R56, UR46, -R7 ;  /* 0x0000002e38247c23 */ /* 0x000fe20008010807 */
[----:B------:R-:W-:-:S02]  /*72d0*/  WARPGROUP.DEPBAR.LE gsb0, 0x0 ;  /* 0x00008000000079c5 */ /* 0x000fc40000010000 */
[----:B------:R-:W-:Y:S01]  /*72e0*/  WARPGROUP.ARRIVE ;  /* 0x00000000000079c5 */ /* 0x000fe20000000000 */
[----:B------:R-:W2:Y:S01]  /*72f0*/  MUFU.EX2 R26, R26 ;  /* 0x0000001a001a7308 */ /* 0x000ea20000000800 */
[----:B0-----:R-:W-:-:S01]  /*7300*/  FFMA.FTZ R3, R6, R3, R69 ;  /* 0x0000000306037223 */ /* 0x001fc20000010045 */
[--C-:B------:R-:W-:Y:S01]  /*7310*/  FFMA.FTZ R37, R57, UR46, -R7.reuse ;  /* 0x0000002e39257c23 */ /* 0x100fe20008010807 */
[----:B------:R-:W-:-:S01]  /*7320*/  FFMA.FTZ R52, R72, UR46, -R7 ;  /* 0x0000002e48347c23 */ /* 0x000fc20008010807 */
[--C-:B------:R-:W-:Y:S01]  /*7330*/  FFMA.FTZ R40, R60, UR46, -R7.reuse ;  /* 0x0000002e3c287c23 */ /* 0x100fe20008010807 */
[----:B------:R-:W-:Y:S01]  /*7340*/  QGMMA.64x96x32.F32.E4M3.E4M3 R88, R140, gdesc[UR4], R88, gsb0 ;  /* 0x016000048c587df3 */ /* 0x000fe20008000858 */
[----:B------:R-:W-:Y:S01]  /*7350*/  UIADD3 UR6, UR10, 0x6, URZ ;  /* 0x000000060a067890 */ /* 0x000fe2000fffe03f */
[----:B-1----:R-:W-:Y:S01]  /*7360*/  FADD.FTZ R73, R9, R4 ;  /* 0x0000000409497221 */ /* 0x002fe20000010000 */
[----:B------:R-:W0:Y:S01]  /*7370*/  MUFU.EX2 R27, R27 ;  /* 0x0000001b001b7308 */ /* 0x000e220000000800 */
[----:B------:R-:W-:Y:S01]  /*7380*/  UMOV UR7, 0x40000040 ;  /* 0x4000004000077882 */ /* 0x000fe20000000000 */
[--C-:B------:R-:W-:Y:S01]  /*7390*/  FFMA.FTZ R41, R61, UR46, -R7.reuse ;  /* 0x0000002e3d297c23 */ /* 0x100fe20008010807 */
[----:B------:R-:W-:-:S01]  /*73a0*/  FFMA.FTZ R44, R64, UR46, -R7 ;  /* 0x0000002e402c7c23 */ /* 0x000fc20008010807 */
[--C-:B------:R-:W-:Y:S01]  /*73b0*/  FFMA.FTZ R56, R76, UR46, -R7.reuse ;  /* 0x0000002e4c387c23 */ /* 0x100fe20008010807 */
[----:B------:R-:W-:-:S01]  /*73c0*/  FFMA.FTZ R57, R77, UR46, -R7 ;  /* 0x0000002e4d397c23 */ /* 0x000fc20008010807 */
[--C-:B------:R-:W-:Y:S01]  /*73d0*/  FFMA.FTZ R60, R80, UR46, -R7.reuse ;  /* 0x0000002e503c7c23 */ /* 0x100fe20008010807 */
[----:B------:R-:W-:-:S01]  /*73e0*/  FFMA.FTZ R61, R81, UR46, -R7 ;  /* 0x0000002e513d7c23 */ /* 0x000fc20008010807 */
[----:B------:R-:W1:Y:S01]  /*73f0*/  MUFU.EX2 R10, R10 ;  /* 0x0000000a000a7308 */ /* 0x000e620000000800 */
[----:B--2---:R-:W-:-:S01]  /*7400*/  FADD.FTZ R4, R26, R3 ;  /* 0x000000031a047221 */ /* 0x004fc20000010000 */
[----:B------:R-:W-:Y:S01]  /*7410*/  FFMA.FTZ R83, R83, UR46, -R65 ;  /* 0x0000002e53537c23 */ /* 0x000fe20008010841 */
[----:B------:R-:W-:-:S01]  /*7420*/  FFMA.FTZ R64, R84, UR46, -R7 ;  /* 0x0000002e54407c23 */ /* 0x000fc20008010807 */
[----:B------:R-:W-:-:S04]  /*7430*/  FFMA.FTZ R7, R85, UR46, -R7 ;  /* 0x0000002e55077c23 */ /* 0x000fc80008010807 */
        /* <DEDUP_REMOVED lines=16> */
[--C-:B------:R-:W-:Y:S01]  /*7540*/  FFMA.FTZ R66, R67, UR46, -R65.reuse ;  /* 0x0000002e43427c23 */ /* 0x100fe20008010841 */
[----:B------:R-:W-:-:S05]  /*7550*/  FFMA.FTZ R67, R70, UR46, -R65 ;  /* 0x0000002e46437c23 */ /* 0x000fca0008010841 */
        /* <DEDUP_REMOVED lines=9> */
[----:B------:R-:W-:-:S04]  /*75f0*/  WARPGROUP.ARRIVE ;  /* 0x00000000000079c5 */ /* 0x000fc80000000000 */
[----:B------:R-:W2:Y:S01]  /*7600*/  MUFU.EX2 R42, R42 ;  /* 0x0000002a002a7308 */ /* 0x000ea20000000800 */
[----:B0-----:R-:W-:-:S01]  /*7610*/  FADD.FTZ R3, R39, R4 ;  /* 0x0000000427037221 */ /* 0x001fc20000010000 */
[----:B------:R-:W-:Y:S06]  /*7620*/  QGMMA.64x96x32.F32.E4M3.E4M3 R88, R136, gdesc[UR4], R88, gsb0 ;  /* 0x0160000488587df3 */ /* 0x000fec0008000858 */
        /* <DEDUP_REMOVED lines=31> */
[----:B------:R-:W-:-:S06]  /*7820*/  WARPGROUP.DEPBAR.LE gsb0, 0x0 ;  /* 0x00008000000079c5 */ /* 0x000fcc0000010000 */
        /* <DEDUP_REMOVED lines=32> */
[----:B-1----:R-:W-:-:S01]  /*7a30*/  FADD.FTZ R3, R67, R4 ;  /* 0x0000000443037221 */ /* 0x002fc20000010000 */
[----:B------:R-:W-:-:S06]  /*7a40*/  IMAD.U32 R4, RZ, RZ, UR36 ;  /* 0x00000024ff047e24 */ /* 0x000fcc000f8e00ff */
[----:B------:R-:W1:Y:S01]  /*7a50*/  MUFU.EX2 R68, R68 ;  /* 0x0000004400447308 */ /* 0x000e620000000800 */
[----:B--2---:R-:W-:-:S07]  /*7a60*/  FADD.FTZ R78, R48, R77 ;  /* 0x0000004d304e7221 */ /* 0x004fce0000010000 */
[----:B------:R-:W2:Y:S01]  /*7a70*/  MUFU.EX2 R52, R52 ;  /* 0x0000003400347308 */ /* 0x000ea20000000800 */
[----:B0-----:R-:W-:-:S07]  /*7a80*/  FADD.FTZ R77, R49, R78 ;  /* 0x0000004e314d7221 */ /* 0x001fce0000010000 */
[----:B------:R-:W0:Y:S01]  /*7a90*/  MUFU.EX2 R70, R70 ;  /* 0x0000004600467308 */ /* 0x000e220000000800 */
[----:B-1----:R-:W-:-:S01]  /*7aa0*/  FADD.FTZ R79, R68, R3 ;  /* 0x00000003444f7221 */ /* 0x002fc20000010000 */
[----:B------:R-:W-:-:S05]  /*7ab0*/  @!P0 LEA R3, R4, UR51, 0x3 ;  /* 0x0000003304038c11 */ /* 0x000fca000f8e18ff */
[----:B------:R-:W-:Y:S01]  /*7ac0*/  @!P0 VIADD R3, R3, 0x19c40 ;  /* 0x00019c4003038836 */ /* 0x000fe20000000000 */
[----:B------:R-:W1:Y:S01]  /*7ad0*/  MUFU.EX2 R53, R53 ;  /* 0x0000003500357308 */ /* 0x000e620000000800 */
[----:B--2---:R-:W-:-:S03]  /*7ae0*/  FADD.FTZ R4, R52, R77 ;  /* 0x0000004d34047221 */ /* 0x004fc60000010000 */
[----:B------:R-:W-:-:S04]  /*7af0*/  @!P0 PRMT R3, RZ, 0x654, R3 ;  /* 0x00000654ff038816 */ /* 0x000fc80000000003 */
[----:B------:R-:W2:Y:S01]  /*7b00*/  MUFU.EX2 R71, R71 ;  /* 0x0000004700477308 */ /* 0x000ea20000000800 */
[----:B0-----:R-:W-:-:S01]  /*7b10*/  FADD.FTZ R78, R70, R79 ;  /* 0x0000004f464e7221 */ /* 0x001fc20000010000 */
[----:B------:R0:W-:Y:S06]  /*7b20*/  @!P0 SYNCS.ARRIVE.TRANS64.RED.A1T0 RZ, [R3+URZ], RZ ;  /* 0x000000ff03ff89a7 */ /* 0x0001ec000810043f */
        /* <DEDUP_REMOVED lines=28> */
.L_x_1742:
        /* <DEDUP_REMOVED lines=91> */
.L_x_1733:
[----:B------:R-:W-:Y:S06]  /*82a0*/  BAR.ARV 0x8, 0x200 ;  /* 0x0208000000007b1d */ /* 0x000fec0000002000 */
[----:B------:R-:W-:Y:S05]  /*82b0*/  @!P1 BRA `(.L_x_1744) ;  /* 0x0000000000049947 */ /* 0x000fea0003800000 */
[----:B------:R-:W-:Y:S01]  /*82c0*/  BPT.TRAP 0x1 ;  /* 0x000000040000795c */ /* 0x000fe20000300000 */
.L_x_1744:
[----:B------:R-:W-:Y:S01]  /*82d0*/  ULEA UR5, UR36, UR51, 0x3 ;  /* 0x0000003324057291 */ /* 0x000fe2000f8e183f */
[----:B------:R-:W-:-:S05]  /*82e0*/  IMAD.U32 R5, RZ, RZ, UR48 ;  /* 0x00000030ff057e24 */ /* 0x000fca000f8e00ff */
[----:B------:R-:W-:-:S04]  /*82f0*/  SHF.L.U32 R5, R5, 0x1f, RZ ;  /* 0x0000001f05057819 */ /* 0x000fc800000006ff */
[----:B------:R0:W1:Y:S01]  /*8300*/  SYNCS.PHASECHK.TRANS64.TRYWAIT P0, [UR5+0x19c50], R5 ;  /* 0x019c5005ff0075a7 */ /* 0x0000620008000145 */
[----:B------:R-:W-:Y:S05]  /*8310*/  @!P1 BRA `(.L_x_1745) ;  /* 0x0000000000049947 */ /* 0x000fea0003800000 */
[----:B------:R-:W-:Y:S01]  /*8320*/  BPT.TRAP 0x1 ;  /* 0x000000040000795c */ /* 0x000fe20000300000 */
.L_x_1745:
[----:B-1----:R-:W-:Y:S05]  /*8330*/  @P0 BRA `(.L_x_1746) ;  /* 0x0000000000080947 */ /* 0x002fea0003800000 */
[----:B------:R-:W1:Y:S02]  /*8340*/  SYNCS.PHASECHK.TRANS64.TRYWAIT P0, [UR5+0x19c50], R5 ;  /* 0x019c5005ff0075a7 */ /* 0x000e640008000145 */
[----:B-1----:R-:W-:Y:S05]  /*8350*/  @!P0 BRA `(.L_x_1747) ;  /* 0x0000009c00788947 */ /* 0x002fea0003800000 */
.L_x_1746:
[----:B------:R-:W-:Y:S01]  /*8360*/  UIADD3 UR51, UR51, 0x3000, URZ ;  /* 0x0000300033337890 */ /* 0x000fe2000fffe03f */
[----:B------:R-:W-:Y:S01]  /*8370*/  WARPGROUP.ARRIVE ;  /* 0x00000000000079c5 */ /* 0x000fe20000000000 */
[----:B------:R-:W-:Y:S01]  /*8380*/  ULDC.64 UR8, c[0x0][0x9a0] ;  /* 0x0002680000087ab9 */ /* 0x000fe20000000a00 */
[----:B------:R-:W-:Y:S01]  /*8390*/  UMOV UR7, 0x40000040 ;  /* 0x4000004000077882 */ /* 0x000fe20000000000 */
[----:B------:R-:W-:Y:S01]  /*83a0*/  USHF.R.U32.HI UR51, URZ, 0x4, UR51 ;  /* 0x000000043f337899 */ /* 0x000fe20008011633 */
[----:B------:R-:W-:-:S03]  /*83b0*/  ISETP.NE.U32.AND P0, PT, RZ, UR8, PT ;  /* 0x00000008ff007c0c */ /* 0x000fc6000bf05070 */
[----:B------:R-:W-:Y:S01]  /*83c0*/  ULOP3.LUT UR51, UR51, 0x3fff, URZ, 0xc0, !UPT ;  /* 0x00003fff33337892 */ /* 0x000fe2000f8ec03f */
[----:B------:R-:W-:-:S03]  /*83d0*/  ISETP.NE.AND.EX P0, PT, RZ, UR9, PT, P0 ;  /* 0x00000009ff007c0c */ /* 0x000fc6000bf05300 */
[----:B------:R-:W-:-:S04]  /*83e0*/  ULOP3.LUT UR4, UR51, 0x10000, URZ, 0xfc, !UPT ;  /* 0x0001000033047892 */ /* 0x000fc8000f8efc3f */
[----:B------:R-:W-:-:S06]  /*83f0*/  UIMAD UR4, UR36, 0x300, UR4 ;  /* 0x00000300240478a4 */ /* 0x000fcc000f8e0204 */
[----:B------:R-:W1:Y:S01]  /*8400*/  @P0 LDC.64 R8, c[0x0][0x9c8] ;  /* 0x00027200ff080b82 */ /* 0x000e620000000a00 */
[----:B------:R-:W-:Y:S02]  /*8410*/  UMOV UR6, UR4 ;  /* 0x0000000400067c82 */ /* 0x000fe40008000000 */
[----:B------:R-:W-:Y:S05]  /*8420*/  QGMMA.64x96x32.F32.E4M3.E4M3 R88, R148, gdesc[UR4], R88, gsb0 ;  /* 0x0160000494587df3 */ /* 0x000fea0008000858 */
[----:B------:R-:W2:Y:S01]  /*8430*/  @P0 LDC.64 R10, c[0x0][0x9d0] ;  /* 0x00027400ff0a0b82 */ /* 0x000ea20000000a00 */
[----:B-1----:R-:W-:-:S04]  /*8440*/  @P0 IMAD R6, R8, UR38, RZ ;  /* 0x0000002608060c24 */ /* 0x002fc8000f8e02ff */
[----:B0-----:R-:W-:Y:S02]  /*8450*/  @P0 IMAD R5, R9, UR37, R6 ;  /* 0x0000002509050c24 */ /* 0x001fe4000f8e0206 */
[----:B------:R-:W-:-:S04]  /*8460*/  @P0 IMAD.WIDE.U32 R6, R8, UR37, RZ ;  /* 0x0000002508060c25 */ /* 0x000fc8000f8e00ff */
[----:B------:R-:W-:Y:S02]  /*8470*/  @P0 IMAD.IADD R7, R7, 0x1, R5 ;  /* 0x0000000107070824 */ /* 0x000fe400078e0205 */
[----:B--2---:R-:W-:-:S04]  /*8480*/  @P0 IMAD.WIDE.U32 R6, R10, UR39, R6 ;  /* 0x000000270a060c25 */ /* 0x004fc8000f8e0006 */
[----:B------:R-:W-:Y:S01]  /*8490*/  @P0 IMAD R5, R11, UR39, R7 ;  /* 0x000000270b050c24 */ /* 0x000fe2000f8e0207 */
[----:B------:R-:W-:-:S04]  /*84a0*/  @P0 LEA R8, P2, R6, UR8, 0x2 ;  /* 0x0000000806080c11 */ /* 0x000fc8000f8410ff */
[----:B------:R-:W-:Y:S01]  /*84b0*/  @P0 LEA.HI.X R9, R6, UR9, R5, 0x2, P2 ;  /* 0x0000000906090c11 */ /* 0x000fe200090f1405 */
[----:B------:R-:W-:-:S06]  /*84c0*/  IMAD.MOV.U32 R5, RZ, RZ, 0x3f800000 ;  /* 0x3f800000ff057424 */ /* 0x000fcc00078e00ff */
        /* <DEDUP_REMOVED lines=8> */
[----:B------:R-:W1:Y:S04]  /*8550*/  SHFL.BFLY PT, R7, R4, 0x2, 0x1f ;  /* 0x0c401f0004077f89 */ /* 0x000e6800000e0000 */
[----:B------:R-:W3:Y:S01]  /*8560*/  SHFL.BFLY PT, R10, R3, 0x2, 0x1f ;  /* 0x0c401f00030a7f89 */ /* 0x000ee200000e0000 */
[----:B------:R-:W-:Y:S02]  /*8570*/  WARPGROUP.DEPBAR.LE gsb0, 0x0 ;  /* 0x00008000000079c5 */ /* 0x000fe40000010000 */
[----:B------:R-:W-:-:S06]  /*8580*/  WARPGROUP.ARRIVE ;  /* 0x00000000000079c5 */ /* 0x000fcc0000000000 */
[----:B------:R-:W-:Y:S01]  /*8590*/  QGMMA.64x96x32.F32.E4M3.E4M3 R88, R140, gdesc[UR4], R88, gsb0 ;  /* 0x016000048c587df3 */ /* 0x000fe20008000858 */
[----:B------:R-:W-:Y:S01]  /*85a0*/  UIADD3 UR6, UR4, 0x6, URZ ;  /* 0x0000000604067890 */ /* 0x000fe2000fffe03f */
[----:B------:R-:W-:Y:S01]  /*85b0*/  UMOV UR7, 0x40000040 ;  /* 0x4000004000077882 */ /* 0x000fe20000000000 */
[----:B-1----:R-:W-:-:S01]  /*85c0*/  FADD.FTZ R7, R7, R4 ;  /* 0x0000000407077221 */ /* 0x002fc20000010000 */
[----:B---3--:R-:W-:-:S04]  /*85d0*/  FADD.FTZ R10, R10, R3 ;  /* 0x000000030a0a7221 */ /* 0x008fc80000010000 */
[----:B------:R-:W1:Y:S04]  /*85e0*/  SHFL.BFLY PT, R6, R7, 0x1, 0x1f ;  /* 0x0c201f0007067f89 */ /* 0x000e6800000e0000 */
[----:B0-----:R-:W0:Y:S01]  /*85f0*/  SHFL.BFLY PT, R9, R10, 0x1, 0x1f ;  /* 0x0c201f000a097f89 */ /* 0x001e2200000e0000 */
[----:B------:R-:W-:Y:S02]  /*8600*/  IMAD.MOV.U32 R4, RZ, RZ, RZ ;  /* 0x000000ffff047224 */ /* 0x000fe400078e00ff */
[----:B-1----:R-:W-:Y:S01]  /*8610*/  FADD.FTZ R11, R7, R6 ;  /* 0x00000006070b7221 */ /* 0x002fe20000010000 */
[----:B0-----:R-:W-:-:S04]  /*8620*/  FADD.FTZ R12, R10, R9 ;  /* 0x000000090a0c7221 */ /* 0x001fc80000010000 */
        /* <DEDUP_REMOVED lines=24> */
[----:B------:R-:W-:-:S01]  /*87b0*/  @P3 FFMA.FTZ R20, R10, R0, R9 ;  /* 0x000000000a143223 */ /* 0x000fc20000010009 */
[----:B---3--:R-:W-:Y:S01]  /*87c0*/  FMUL.FTZ R5, R8, R5 ;  /* 0x0000000508057220 */ /* 0x008fe20000410000 */
[----:B------:R-:W-:-:S02]  /*87d0*/  WARPGROUP.DEPBAR.LE gsb0, 0x0 ;  /* 0x00008000000079c5 */ /* 0x000fc40000010000 */
[----:B------:R-:W-:Y:S05]  /*87e0*/  @!P1 BRA `(.L_x_1748) ;  /* 0x0000000000049947 */ /* 0x000fea0003800000 */
[----:B------:R-:W-:Y:S01]  /*87f0*/  BPT.TRAP 0x1 ;  /* 0x000000040000795c */ /* 0x000fe20000300000 */
.L_x_1748:
        /* <DEDUP_REMOVED lines=58> */
.L_x_1715:
        /* <DEDUP_REMOVED lines=82> */
[----:B------:R-:W0:Y:S01]  /*90c0*/  SHFL.IDX PT, R76, R15, R54, 0x1c1f ;  /* 0x001c1f360f4c7589 */ /* 0x000e2200000e0000 */
[C---:B------:R-:W-:Y:S02]  /*90d0*/  IADD3 R21, P5, R12.reuse, 0x20, RZ ;  /* 0x000000200c157810 */ /* 0x040fe40007fbe0ff */
[C---:B------:R-:W-:Y:S01]  /*90e0*/  IADD3 R105, P3, R12.reuse, 0x3020, RZ ;  /* 0x000030200c697810 */ /* 0x040fe20007f7e0ff */
[----:B------:R-:W1:Y:S01]  /*90f0*/  SHFL.IDX PT, R68, R25, R54, 0x1c1f ;  /* 0x001c1f3619447589 */ /* 0x000e6200000e0000 */
[----:B------:R-:W-:Y:S01]  /*9100*/  LOP3.LUT R2, R21, 0x180, RZ, 0xc0, !PT ;  /* 0x0000018015027812 */ /* 0x000fe200078ec0ff */
[--C-:B------:R-:W-:Y:S01]  /*9110*/  IMAD.X R11, RZ, RZ, R13.reuse, P5 ;  /* 0x000000ffff0b7224 */ /* 0x100fe200028e060d */
[----:B------:R-:W-:Y:S01]  /*9120*/  IADD3 R38, P2, R12, 0x6000, RZ ;  /* 0x000060000c267810 */ /* 0x000fe20007f5e0ff */
[----:B------:R-:W-:Y:S01]  /*9130*/  IMAD.X R7, RZ, RZ, R13, P3 ;  /* 0x000000ffff077224 */ /* 0x000fe200018e060d */
[----:B------:R-:W-:Y:S01]  /*9140*/  SHF.R.U64 R2, R2, 0x3, RZ ;  /* 0x0000000302027819 */ /* 0x000fe200000012ff */
[----:B------:R-:W-:Y:S01]  /*9150*/  SHFL.IDX PT, R55, R55, R14, 0x1c1f ;  /* 0x001c1f0e37377589 */ /* 0x000fe200000e0000 */
[----:B------:R-:W-:-:S02]  /*9160*/  LOP3.LUT R5, R12, 0x180, RZ, 0xc0, !PT ;  /* 0x000001800c057812 */ /* 0x000fc400078ec0ff */
[----:B------:R-:W-:Y:S01]  /*9170*/  IADD3 R83, P4, R12, 0x3000, RZ ;  /* 0x000030000c537810 */ /* 0x000fe20007f9e0ff */
[----:B------:R-:W-:Y:S01]  /*9180*/  SHFL.IDX PT, R59, R59, R14, 0x1c1f ;  /* 0x001c1f0e3b3b7589 */ /* 0x000fe200000e0000 */
[----:B------:R-:W-:Y:S02]  /*9190*/  LOP3.LUT R10, R2, R21, RZ, 0x3c, !PT ;  /* 0x00000015020a7212 */ /* 0x000fe400078e3cff */
[----:B------:R-:W-:Y:S01]  /*91a0*/  LOP3.LUT R4, R105, 0x180, RZ, 0xc0, !PT ;  /* 0x0000018069047812 */ /* 0x000fe200078ec0ff */
[--C-:B------:R-:W-:Y:S01]  /*91b0*/  IMAD.X R9, RZ, RZ, R13.reuse, P4 ;  /* 0x000000ffff097224 */ /* 0x100fe200020e060d */
[----:B------:R-:W-:Y:S01]  /*91c0*/  LOP3.LUT R21, R38, 0x180, RZ, 0xc0, !PT ;  /* 0x0000018026157812 */ /* 0x000fe200078ec0ff */
[----:B------:R-:W-:Y:S01]  /*91d0*/  SHFL.IDX PT, R60, R61, R14, 0x1c1f ;  /* 0x001c1f0e3d3c7589 */ /* 0x000fe200000e0000 */
[----:B------:R-:W-:Y:S02]  /*91e0*/  IADD3 R107, P1, R12, 0x6020, RZ ;  /* 0x000060200c6b7810 */ /* 0x000fe40007f3e0ff */
[----:B------:R-:W-:Y:S01]  /*91f0*/  SHF.R.U64 R5, R5, 0x3, RZ ;  /* 0x0000000305057819 */ /* 0x000fe200000012ff */
[----:B------:R-:W-:Y:S01]  /*9200*/  SHFL.IDX PT, R52, R65, R14, 0x1c1f ;  /* 0x001c1f0e41347589 */ /* 0x000fe200000e0000 */
[----:B------:R-:W-:Y:S01]  /*9210*/  LOP3.LUT R2, R83, 0x180, RZ, 0xc0, !PT ;  /* 0x0000018053027812 */ /* 0x000fe200078ec0ff */
[----:B------:R-:W-:Y:S01]  /*9220*/  IMAD.X R81, RZ, RZ, R13, P1 ;  /* 0x000000ffff517224 */ /* 0x000fe200008e060d */
[----:B------:R-:W-:Y:S01]  /*9230*/  SHF.R.U64 R4, R4, 0x3, RZ ;  /* 0x0000000304047819 */ /* 0x000fe200000012ff */
[----:B------:R-:W-:Y:S01]  /*9240*/  SHFL.IDX PT, R44, R69, R14, 0x1c1f ;  /* 0x001c1f0e452c7589 */ /* 0x000fe200000e0000 */
[----:B------:R-:W-:-:S02]  /*9250*/  SHF.R.U64 R21, R21, 0x3, RZ ;  /* 0x0000000315157819 */ /* 0x000fc400000012ff */
[----:B------:R-:W-:Y:S01]  /*9260*/  LOP3.LUT R12, R5, R12, RZ, 0x3c, !PT ;  /* 0x0000000c050c7212 */ /* 0x000fe200078e3cff */
[----:B------:R-:W-:Y:S01]  /*9270*/  IMAD.X R5, RZ, RZ, R13, P2 ;  /* 0x000000ffff057224 */ /* 0x000fe200010e060d */
[----:B------:R-:W-:Y:S01]  /*9280*/  LOP3.LUT R40, R107, 0x180, RZ, 0xc0, !PT ;  /* 0x000001806b287812 */ /* 0x000fe200078ec0ff */
[----:B------:R-:W-:Y:S01]  /*9290*/  SHFL.IDX PT, R56, R79, R14, 0x1c1f ;  /* 0x001c1f0e4f387589 */ /* 0x000fe200000e0000 */
[----:B------:R-:W-:Y:S02]  /*92a0*/  SHF.R.U64 R2, R2, 0x3, RZ ;  /* 0x0000000302027819 */ /* 0x000fe400000012ff */
[----:B------:R-:W-:Y:S01]  /*92b0*/  LOP3.LUT R6, R4, R105, RZ, 0x3c, !PT ;  /* 0x0000006904067212 */ /* 0x000fe200078e3cff */
[----:B------:R-:W-:Y:S01]  /*92c0*/  SHFL.IDX PT, R85, R85, R14, 0x1c1f ;  /* 0x001c1f0e55557589 */ /* 0x000fe200000e0000 */
[----:B------:R-:W-:Y:S02]  /*92d0*/  LOP3.LUT R4, R21, R38, RZ, 0x3c, !PT ;  /* 0x0000002615047212 */ /* 0x000fe400078e3cff */
[----:B------:R-:W-:Y:S01]  /*92e0*/  SHF.R.U64 R40, R40, 0x3, RZ ;  /* 0x0000000328287819 */ /* 0x000fe200000012ff */
[----:B------:R-:W-:Y:S01]  /*92f0*/  SHFL.IDX PT, R87, R87, R14, 0x1c1f ;  /* 0x001c1f0e57577589 */ /* 0x000fe200000e0000 */
[----:B------:R-:W-:-:S02]  /*9300*/  LOP3.LUT R8, R2, R83, RZ, 0x3c, !PT ;  /* 0x0000005302087212 */ /* 0x000fc400078e3cff */
[----:B------:R-:W-:Y:S01]  /*9310*/  MOV R38, R4 ;  /* 0x0000000400267202 */ /* 0x000fe20000000f00 */
[----:B------:R-:W-:Y:S01]  /*9320*/  SHFL.IDX PT, R89, R89, R14, 0x1c1f ;  /* 0x001c1f0e59597589 */ /* 0x000fe200000e0000 */
[----:B------:R-:W-:Y:S02]  /*9330*/  LOP3.LUT R80, R40, R107, RZ, 0x3c, !PT ;  /* 0x0000006b28507212 */ /* 0x000fe400078e3cff */
[----:B------:R-:W-:Y:S01]  /*9340*/  MOV R82, R12 ;  /* 0x0000000c00527202 */ /* 0x000fe20000000f00 */
[----:B------:R-:W-:Y:S01]  /*9350*/  SHFL.IDX PT, R5, R73, R14, 0x1c1f ;  /* 0x001c1f0e49057589 */ /* 0x000fe200000e0000 */
[----:B------:R-:W-:Y:S02]  /*9360*/  MOV R83, R10 ;  /* 0x0000000a00537202 */ /* 0x000fe40000000f00 */
[----:B------:R-:W-:Y:S01]  /*9370*/  MOV R21, R8 ;  /* 0x0000000800157202 */ /* 0x000fe20000000f00 */
[----:B------:R-:W2:Y:S01]  /*9380*/  SHFL.IDX PT, R73, R46, R54, 0x1c1f ;  /* 0x001c1f362e497589 */ /* 0x000ea200000e0000 */
[----:B------:R-:W-:-:S02]  /*9390*/  MOV R2, R6 ;  /* 0x0000000600027202 */ /* 0x000fc40000000f00 */
[----:B------:R-:W-:Y:S01]  /*93a0*/  MOV R80, R80 ;  /* 0x0000005000507202 */ /* 0x000fe20000000f00 */
[----:B------:R-:W-:Y:S01]  /*93b0*/  SHFL.IDX PT, R11, R63, R14, 0x1c1f ;  /* 0x001c1f0e3f0b7589 */ /* 0x000fe200000e0000 */
[----:B0-----:R-:W-:Y:S02]  /*93c0*/  SEL R78, R53, R76, P0 ;  /* 0x0000004c354e7207 */ /* 0x001fe40000000000 */
[----:B-1----:R-:W-:Y:S01]  /*93d0*/  SEL R70, R57, R68, P0 ;  /* 0x0000004439467207 */ /* 0x002fe20000000000 */
[----:B------:R-:W-:Y:S01]  /*93e0*/  SHFL.IDX PT, R9, R67, R14, 0x1c1f ;  /* 0x001c1f0e43097589 */ /* 0x000fe200000e0000 */
[----:B------:R-:W-:Y:S02]  /*93f0*/  SEL R76, R76, R53, P0 ;  /* 0x000000354c4c7207 */ /* 0x000fe40000000000 */
[----:B------:R-:W-:Y:S01]  /*9400*/  SEL R68, R68, R57, P0 ;  /* 0x0000003944447207 */ /* 0x000fe20000000000 */
[----:B------:R-:W-:Y:S04]  /*9410*/  SHFL.IDX PT, R6, R71, R14, 0x1c1f ;  /* 0x001c1f0e47067589 */ /* 0x000fe800000e0000 */
[----:B------:R-:W-:Y:S04]  /*9420*/  SHFL.IDX PT, R4, R75, R14, 0x1c1f ;  /* 0x001c1f0e4b047589 */ /* 0x000fe800000e0000 */
[----:B------:R-:W-:Y:S04]  /*9430*/  SHFL.IDX PT, R86, R103, R14, 0x1c1f ;  /* 0x001c1f0e67567589 */ /* 0x000fe800000e0000 */
[----:B------:R-:W-:Y:S01]  /*9440*/  SHFL.IDX PT, R12, R99, R14, 0x1c1f ;  /* 0x001c1f0e630c7589 */ /* 0x000fe200000e0000 */
[----:B--2---:R-:W-:-:S02]  /*9450*/  SEL R74, R72, R73, P0 ;  /* 0x00000049484a7207 */ /* 0x004fc40000000000 */
[----:B------:R-:W-:Y:S01]  /*9460*/  SEL R72, R73, R72, P0 ;  /* 0x0000004849487207 */ /* 0x000fe20000000000 */
[----:B------:R-:W-:Y:S04]  /*9470*/  SHFL.IDX PT, R10, R101, R14, 0x1c1f ;  /* 0x001c1f0e650a7589 */ /* 0x000fe800000e0000 */
        /* <DEDUP_REMOVED lines=10> */
[----:B------:R-:W-:Y:S01]  /*9520*/  SHFL.IDX PT, R13, R31, R54, 0x1c1f ;  /* 0x001c1f361f0d7589 */ /* 0x000fe200000e0000 */
[----:B0-----:R-:W-:-:S02]  /*9530*/  SEL R79, R55, R24, P0 ;  /* 0x00000018374f7207 */ /* 0x001fc40000000000 */
[----:B------:R-:W-:Y:S01]  /*9540*/  SEL R77, R24, R55, P0 ;  /* 0x00000037184d7207 */ /* 0x000fe20000000000 */
[----:B------:R-:W0:Y:S01]  /*9550*/  SHFL.IDX PT, R35, R35, R54, 0x1c1f ;  /* 0x001c1f3623237589 */ /* 0x000e2200000e0000 */
[----:B-1----:R-:W-:Y:S02]  /*9560*/  SEL R71, R59, R26, P0 ;  /* 0x0000001a3b477207 */ /* 0x002fe40000000000 */
[----:B------:R-:W-:Y:S01]  /*9570*/  SEL R69, R26, R59, P0 ;  /* 0x0000003b1a457207 */ /* 0x000fe20000000000 */
[----:B------:R-:W1:Y:S01]  /*9580*/  SHFL.IDX PT, R61, R135, R54, 0x1c1f ;  /* 0x001c1f36873d7589 */ /* 0x000e6200000e0000 */
[----:B--2---:R-:W-:Y:S02]  /*9590*/  SEL R75, R56, R47, P0 ;  /* 0x0000002f384b7207 */ /* 0x004fe40000000000 */
[----:B------:R-:W-:Y:S01]  /*95a0*/  SEL R73, R47, R56, P0 ;  /* 0x000000382f497207 */ /* 0x000fe20000000000 */
[----:B------:R-:W2:Y:S01]  /*95b0*/  SHFL.IDX PT, R27, R27, R54, 0x1c1f ;  /* 0x001c1f361b1b7589 */ /* 0x000ea200000e0000 */
[----:B---3--:R-:W-:-:S02]  /*95c0*/  SEL R66, R85, R64, P0 ;  /* 0x0000004055427207 */ /* 0x008fc40000000000 */
[----:B------:R-:W-:Y:S01]  /*95d0*/  SEL R64, R64, R85, P0 ;  /* 0x0000005540407207 */ /* 0x000fe20000000000 */
[----:B------:R-:W3:Y:S01]  /*95e0*/  SHFL.IDX PT, R15, R36, R54, 0x1c1f ;  /* 0x001c1f36240f7589 */ /* 0x000ee200000e0000 */
[----:B----4-:R-:W-:Y:S02]  /*95f0*/  SEL R67, R87, R14, P0 ;  /* 0x0000000e57437207 */ /* 0x010fe40000000000 */
[----:B------:R-:W-:Y:S01]  /*9600*/  SEL R65, R14, R87, P0 ;  /* 0x000000570e417207 */ /* 0x000fe20000000000 */
[----:B------:R-:W4:Y:S01]  /*9610*/  SHFL.IDX PT, R43, R43, R54, 0x1c1f ;  /* 0x001c1f362b2b7589 */ /* 0x000f2200000e0000 */
[----:B------:R-:W-:Y:S02]  /*9620*/  SEL R59, R86, R45, P0 ;  /* 0x0000002d563b7207 */ /* 0x000fe40000000000 */
[----:B------:R-:W-:Y:S01]  /*9630*/  SEL R57, R45, R86, P0 ;  /* 0x000000562d397207 */ /* 0x000fe20000000000 */
[----:B------:R-:W4:Y:S01]  /*9640*/  SHFL.IDX PT, R30, R30, R54, 0x1c1f ;  /* 0x001c1f361e1e7589 */ /* 0x000f2200000e0000 */
[----:B------:R-:W-:-:S02]  /*9650*/  F2FP.BF16.F32.PACK_AB R14, R77, R76 ;  /* 0x0000004c4d0e723e */ /* 0x000fc400000010ff */
[----:B------:R-:W-:Y:S01]  /*9660*/  F2FP.BF16.F32.PACK_AB R24, R71, R70 ;  /* 0x000000464718723e */ /* 0x000fe200000010ff */
[----:B------:R-:W4:Y:S01]  /*9670*/  SHFL.IDX PT, R42, R42, R54, 0x1c1f ;  /* 0x001c1f362a2a7589 */ /* 0x000f2200000e0000 */
[----:B0-----:R-:W-:Y:S02]  /*9680*/  SEL R47, R6, R35, P0 ;  /* 0x00000023062f7207 */ /* 0x001fe40000000000 */
[----:B------:R-:W-:Y:S01]  /*9690*/  SEL R45, R35, R6, P0 ;  /* 0x00000006232d7207 */ /* 0x000fe20000000000 */
[----:B------:R-:W-:Y:S01]  /*96a0*/  SHFL.IDX PT, R49, R49, R54, 0x1c1f ;  /* 0x001c1f3631317589 */ /* 0x000fe200000e0000 */
[----:B-1----:R-:W-:Y:S02]  /*96b0*/  SEL R31, R61, R58, P0 ;  /* 0x0000003a3d1f7207 */ /* 0x002fe40000000000 */
[----:B------:R-:W-:Y:S01]  /*96c0*/  F2FP.BF16.F32.PACK_AB R26, R69, R68 ;  /* 0x00000044451a723e */ /* 0x000fe200000010ff */
[----:B------:R4:W0:Y:S01]  /*96d0*/  SHFL.IDX PT, R25, R50, R54, 0x1c1f ;  /* 0x001c1f3632197589 */ /* 0x00082200000e0000 */
[----:B--2---:R-:W-:-:S02]  /*96e0*/  SEL R62, R60, R27, P0 ;  /* 0x0000001b3c3e7207 */ /* 0x004fc40000000000 */
[----:B------:R-:W-:Y:S01]  /*96f0*/  SEL R60, R27, R60, P0 ;  /* 0x0000003c1b3c7207 */ /* 0x000fe20000000000 */
[----:B------:R1:W2:Y:S01]  /*9700*/  SHFL.IDX PT, R84, R33, R54, 0x1c1f ;  /* 0x001c1f3621547589 */ /* 0x0002a200000e0000 */
[----:B---3--:R-:W-:Y:S02]  /*9710*/  SEL R37, R4, R15, P0 ;  /* 0x0000000f04257207 */ /* 0x008fe40000000000 */
[----:B------:R-:W-:Y:S01]  /*9720*/  SEL R35, R15, R4, P0 ;  /* 0x000000040f237207 */ /* 0x000fe20000000000 */
[----:B------:R-:W3:Y:S01]  /*9730*/  SHFL.IDX PT, R81, R32, R54, 0x1c1f ;  /* 0x001c1f3620517589 */ /* 0x000ee200000e0000 */
[----:B------:R-:W-:Y:S02]  /*9740*/  F2FP.BF16.F32.PACK_AB R15, R73, R72 ;  /* 0x00000048490f723e */ /* 0x000fe400000010ff */
[----:B----4-:R-:W-:Y:S01]  /*9750*/  SEL R50, R12, R43, P0 ;  /* 0x0000002b0c327207 */ /* 0x010fe20000000000 */
[----:B------:R4:W3:Y:S01]  /*9760*/  SHFL.IDX PT, R91, R48, R54, 0x1c1f ;  /* 0x001c1f36305b7589 */ /* 0x0008e200000e0000 */
[----:B------:R-:W-:-:S02]  /*9770*/  SEL R63, R11, R30, P0 ;  /* 0x0000001e0b3f7207 */ /* 0x000fc40000000000 */
[----:B-1----:R-:W-:Y:S01]  /*9780*/  SEL R33, R58, R61, P0 ;  /* 0x0000003d3a217207 */ /* 0x002fe20000000000 */
[----:B------:R-:W1:Y:S01]  /*9790*/  SHFL.IDX PT, R34, R34, R54, 0x1c1f ;  /* 0x001c1f3622227589 */ /* 0x000e6200000e0000 */
[----:B------:R-:W-:Y:S02]  /*97a0*/  SEL R61, R30, R11, P0 ;  /* 0x0000000b1e3d7207 */ /* 0x000fe40000000000 */
[----:B------:R-:W-:Y:S01]  /*97b0*/  SEL R58, R89, R42, P0 ;  /* 0x0000002a593a7207 */ /* 0x000fe20000000000 */
[----:B------:R2:W1:Y:S01]  /*97c0*/  SHFL.IDX PT, R88, R51, R54, 0x1c1f ;  /* 0x001c1f3633587589 */ /* 0x00046200000e0000 */
[----:B------:R-:W-:Y:S02]  /*97d0*/  SEL R56, R42, R89, P0 ;  /* 0x000000592a387207 */ /* 0x000fe40000000000 */
[----:B----4-:R-:W-:Y:S02]  /*97e0*/  SEL R48, R43, R12, P0 ;  /* 0x0000000c2b307207 */ /* 0x010fe40000000000 */
[----:B0-----:R-:W-:-:S02]  /*97f0*/  SEL R43, R8, R25, P0 ;  /* 0x00000019082b7207 */ /* 0x001fc40000000000 */
[----:B------:R-:W-:Y:S02]  /*9800*/  SEL R41, R25, R8, P0 ;  /* 0x0000000819297207 */ /* 0x000fe40000000000 */
[----:B------:R-:W-:Y:S02]  /*9810*/  F2FP.BF16.F32.PACK_AB R12, R79, R78 ;  /* 0x0000004e4f0c723e */ /* 0x000fe400000010ff */
[----:B--2---:R-:W-:Y:S02]  /*9820*/  SEL R54, R52, R13, P0 ;  /* 0x0000000d34367207 */ /* 0x004fe40000000000 */
[----:B------:R-:W-:Y:S02]  /*9830*/  SEL R52, R13, R52, P0 ;  /* 0x000000340d347207 */ /* 0x000fe40000000000 */
[----:B------:R-:W-:Y:S02]  /*9840*/  SEL R51, R10, R49, P0 ;  /* 0x000000310a337207 */ /* 0x000fe40000000000 */
[----:B------:R-:W-:-:S02]  /*9850*/  F2FP.BF16.F32.PACK_AB R13, R75, R74 ;  /* 0x0000004a4b0d723e */ /* 0x000fc400000010ff */
[----:B------:R-:W-:Y:S02]  /*9860*/  SEL R55, R9, R84, P0 ;  /* 0x0000005409377207 */ /* 0x000fe40000000000 */
[----:B------:R-:W-:Y:S01]  /*9870*/  SEL R53, R84, R9, P0 ;  /* 0x0000000954357207 */ /* 0x000fe20000000000 */
[----:B------:R0:W-:Y:S01]  /*9880*/  STSM.16.M88.4 [R82], R12 ;  /* 0x0000000c52007844 */ /* 0x0001e20000000200 */
[----:B------:R-:W-:Y:S02]  /*9890*/  SEL R49, R49, R10, P0 ;  /* 0x0000000a31317207 */ /* 0x000fe40000000000 */
[----:B---3--:R-:W-:Y:S02]  /*98a0*/  SEL R46, R44, R81, P0 ;  /* 0x000000512c2e7207 */ /* 0x008fe40000000000 */
[----:B------:R-:W-:Y:S02]  /*98b0*/  SEL R42, R40, R91, P0 ;  /* 0x0000005b282a7207 */ /* 0x000fe40000000000 */
[----:B------:R-:W-:-:S02]  /*98c0*/  F2FP.BF16.F32.PACK_AB R25, R67, R66 ;  /* 0x000000424319723e */ /* 0x000fc400000010ff */
[----:B------:R-:W-:Y:S02]  /*98d0*/  F2FP.BF16.F32.PACK_AB R27, R65, R64 ;  /* 0x00000040411b723e */ /* 0x000fe400000010ff */
[----:B------:R-:W-:Y:S02]  /*98e0*/  SEL R44, R81, R44, P0 ;  /* 0x0000002c512c7207 */ /* 0x000fe40000000000 */
[----:B------:R-:W-:Y:S01]  /*98f0*/  SEL R40, R91, R40, P0 ;  /* 0x000000285b287207 */ /* 0x000fe20000000000 */
[----:B------:R2:W-:Y:S01]  /*9900*/  STSM.16.M88.4 [R83], R24 ;  /* 0x0000001853007844 */ /* 0x0005e20000000200 */
[----:B-1----:R-:W-:Y:S01]  /*9910*/  SEL R36, R5, R34, P0 ;  /* 0x0000002205247207 */ /* 0x002fe20000000000 */
[----:B0-----:R-:W-:Y:S01]  /*9920*/  IMAD.U32 R82, RZ, RZ, UR8 ;  /* 0x00000008ff527e24 */ /* 0x001fe2000f8e00ff */
[----:B------:R-:W-:Y:S02]  /*9930*/  SEL R34, R34, R5, P0 ;  /* 0x0000000522227207 */ /* 0x000fe40000000000 */
[----:B------:R-:W-:-:S02]  /*9940*/  SEL R32, R7, R88, P0 ;  /* 0x0000005807207207 */ /* 0x000fc40000000000 */
[----:B------:R-:W-:Y:S02]  /*9950*/  SEL R30, R88, R7, P0 ;  /* 0x00000007581e7207 */ /* 0x000fe40000000000 */
[----:B------:R-:W-:Y:S02]  /*9960*/  F2FP.BF16.F32.PACK_AB R4, R63, R62 ;  /* 0x0000003e3f04723e */ /* 0x000fe400000010ff */
[----:B------:R-:W-:Y:S02]  /*9970*/  F2FP.BF16.F32.PACK_AB R5, R59, R58 ;  /* 0x0000003a3b05723e */ /* 0x000fe400000010ff */
[----:B------:R-:W-:Y:S02]  /*9980*/  F2FP.BF16.F32.PACK_AB R6, R61, R60 ;  /* 0x0000003c3d06723e */ /* 0x000fe400000010ff */
[----:B------:R-:W-:Y:S01]  /*9990*/  F2FP.BF16.F32.PACK_AB R7, R57, R56 ;  /* 0x000000383907723e */ /* 0x000fe200000010ff */
[----:B--2---:R-:W-:Y:S01]  /*99a0*/  IMAD.U32 R83, RZ, RZ, UR9 ;  /* 0x00000009ff537e24 */ /* 0x004fe2000f8e00ff */
[----:B------:R-:W-:Y:S01]  /*99b0*/  F2FP.BF16.F32.PACK_AB R8, R55, R54 ;  /* 0x000000363708723e */ /* 0x000fe200000010ff */
[----:B------:R-:W-:Y:S01]  /*99c0*/  ULDC.64 UR8, c[0x0][0xc08] ;  /* 0x0003020000087ab9 */ /* 0x000fe20000000a00 */
[----:B------:R-:W-:Y:S01]  /*99d0*/  F2FP.BF16.F32.PACK_AB R9, R51, R50 ;  /* 0x000000323309723e */ /* 0x000fe200000010ff */
[----:B------:R0:W-:Y:S01]  /*99e0*/  STSM.16.M88.4 [R21], R4 ;  /* 0x0000000415007844 */ /* 0x0001e20000000200 */
[----:B------:R-:W-:-:S02]  /*99f0*/  F2FP.BF16.F32.PACK_AB R10, R53, R52 ;  /* 0x00000034350a723e */ /* 0x000fc400000010ff */
[----:B------:R-:W-:Y:S02]  /*9a00*/  F2FP.BF16.F32.PACK_AB R11, R49, R48 ;  /* 0x00000030310b723e */ /* 0x000fe400000010ff */
[----:B------:R-:W-:Y:S02]  /*9a10*/  F2FP.BF16.F32.PACK_AB R12, R47, R46 ;  /* 0x0000002e2f0c723e */ /* 0x000fe400000010ff */
[----:B------:R-:W-:Y:S01]  /*9a20*/  F2FP.BF16.F32.PACK_AB R13, R43, R42 ;  /* 0x0000002a2b0d723e */ /* 0x000fe200000010ff */
[----:B------:R1:W-:Y:S01]  /*9a30*/  STSM.16.M88.4 [R2], R8 ;  /* 0x0000000802007844 */ /* 0x0003e20000000200 */
[----:B------:R-:W-:Y:S02]  /*9a40*/  F2FP.BF16.F32.PACK_AB R14, R45, R44 ;  /* 0x0000002c2d0e723e */ /* 0x000fe400000010ff */
[----:B------:R-:W-:Y:S02]  /*9a50*/  F2FP.BF16.F32.PACK_AB R15, R41, R40 ;  /* 0x00000028290f723e */ /* 0x000fe400000010ff */
[----:B------:R-:W-:-:S02]  /*9a60*/  F2FP.BF16.F32.PACK_AB R24, R37, R36 ;  /* 0x000000242518723e */ /* 0x000fc400000010ff */
[----:B------:R-:W-:Y:S01]  /*9a70*/  F2FP.BF16.F32.PACK_AB R25, R33, R32 ;  /* 0x000000202119723e */ /* 0x000fe200000010ff */
[----:B------:R2:W-:Y:S01]  /*9a80*/  STSM.16.M88.4 [R38], R12 ;  /* 0x0000000c26007844 */ /* 0x0005e20000000200 */
[----:B------:R-:W-:Y:S01]  /*9a90*/  F2FP.BF16.F32.PACK_AB R26, R35, R34 ;  /* 0x00000022231a723e */ /* 0x000fe200000010ff */
[----:B0-----:R-:W0:Y:S01]  /*9aa0*/  LDC R21, c[0x0][0xbe8] ;  /* 0x0002fa00ff157b82 */ /* 0x001e220000000800 */
[----:B------:R-:W-:Y:S02]  /*9ab0*/  F2FP.BF16.F32.PACK_AB R27, R31, R30 ;  /* 0x0000001e1f1b723e */ /* 0x000fe400000010ff */
[----:B------:R-:W-:-:S03]  /*9ac0*/  ISETP.NE.U32.AND P0, PT, RZ, UR10, PT ;  /* 0x0000000aff007c0c */ /* 0x000fc6000bf05070 */
[----:B------:R3:W-:Y:S02]  /*9ad0*/  STSM.16.M88.4 [R80], R24 ;  /* 0x0000001850007844 */ /* 0x0007e40000000200 */
[----:B------:R-:W-:Y:S01]  /*9ae0*/  BAR.SYNC.DEFER_BLOCKING 0x1, 0x180 ;  /* 0x0046000000007b1d */ /* 0x000fe20000010000 */
[----:B------:R-:W-:-:S13]  /*9af0*/  ISETP.NE.AND.EX P0, PT, RZ, UR11, PT, P0 ;  /* 0x0000000bff007c0c */ /* 0x000fda000bf05300 */
[----:B------:R-:W4:Y:S01]  /*9b00*/  @P0 LDG.E R81, desc[UR44][R82.64] ;  /* 0x0000002c52510981 */ /* 0x000f22000c1e1900 */
[----:B------:R-:W-:Y:S01]  /*9b10*/  UISETP.NE.U32.AND UP0, UPT, UR8, URZ, UPT ;  /* 0x0000003f0800728c */ /* 0x000fe2000bf05070 */
[----:B0-----:R-:W-:Y:S01]  /*9b20*/  ISETP.NE.AND P1, PT, R21, 0x1, PT ;  /* 0x000000011500780c */ /* 0x001fe20003f25270 */
[----:B------:R-:W-:Y:S02]  /*9b30*/  ULDC UR4, c[0x0][0xa88] ;  /* 0x0002a20000047ab9 */ /* 0x000fe40000000800 */
[----:B------:R-:W-:Y:S01]  /*9b40*/  UISETP.NE.AND.EX UP0, UPT, UR9, URZ, UPT, UP0 ;  /* 0x0000003f0900728c */ /* 0x000fe2000bf05300 */
[----:B-1----:R-:W-:Y:S01]  /*9b50*/  IMAD.U32 R2, RZ, RZ, UR4 ;  /* 0x00000004ff027e24 */ /* 0x002fe2000f8e00ff */
[----:B------:R-:W-:-:S04]  /*9b60*/  UMOV UR16, 0x9b8 ;  /* 0x000009b800107882 */ /* 0x000fc80000000000 */
[----:B------:R-:W-:-:S04]  /*9b70*/  PLOP3.LUT P4, PT, PT, PT, UP0, 0x80, 0x0 ;  /* 0x000000000000781c */ /* 0x000fc80003f8f008 */
[----:B------:R-:W0:Y:S01]  /*9b80*/  @P1 LDC R6, c[0x0][0xbec] ;  /* 0x0002fb00ff061b82 */ /* 0x000e220000000800 */
[----:B------:R-:W-:-:S04]  /*9b90*/  @UP0 ULEA UR8, UP1, UR37, UR8, 0x2 ;  /* 0x0000000825080291 */ /* 0x000fc8000f82103f */
[----:B------:R-:W-:Y:S02]  /*9ba0*/  @UP0 ULEA.HI.X UR9, UR37, UR9, UR38, 0x2, UP1 ;  /* 0x0000000925090291 */ /* 0x000fe400088f1426 */
[----:B------:R-:W-:Y:S01]  /*9bb0*/  UISETP.GT.AND UP1, UPT, UR43, 0x1, UPT ;  /* 0x000000012b00788c */ /* 0x000fe2000bf24270 */
[----:B------:R-:W1:Y:S01]  /*9bc0*/  @P1 LDC R9, c[0x0][0xbf0] ;  /* 0x0002fc00ff091b82 */ /* 0x000e620000000800 */
[----:B------:R-:W-:Y:S02]  /*9bd0*/  IMAD.U32 R4, RZ, RZ, UR8 ;  /* 0x00000008ff047e24 */ /* 0x000fe4000f8e00ff */
[----:B------:R-:W-:Y:S01]  /*9be0*/  USEL UR16, UR16, 0x978, UP1 ;  /* 0x0000097810107887 */ /* 0x000fe20008800000 */
[----:B------:R-:W-:Y:S01]  /*9bf0*/  IMAD.U32 R5, RZ, RZ, UR9 ;  /* 0x00000009ff057e24 */ /* 0x000fe2000f8e00ff */
[----:B------:R-:W-:Y:S01]  /*9c00*/  UISETP.NE.U32.AND UP0, UPT, UR10, URZ, UPT ;  /* 0x0000003f0a00728c */ /* 0x000fe2000bf05070 */
[----:B--2---:R-:W-:Y:S01]  /*9c10*/  VIADD R13, R17, UR41 ;  /* 0x00000029110d7c36 */ /* 0x004fe20008000000 */
[----:B------:R-:W-:-:S02]  /*9c20*/  UMOV UR4, URZ ;  /* 0x0000003f00047c82 */ /* 0x000fc40008000000 */
[----:B------:R-:W-:Y:S01]  /*9c30*/  UISETP.NE.AND.EX UP0, UPT, UR11, URZ, UPT, UP0 ;  /* 0x0000003f0b00728c */ /* 0x000fe2000bf05300 */
[----:B------:R0:W5:Y:S01]  /*9c40*/  @P4 LDG.E R2, desc[UR44][R4.64] ;  /* 0x0000002c04024981 */ /* 0x000162000c1e1900 */
[----:B------:R-:W-:Y:S01]  /*9c50*/  USEL UR7, UR42, URZ, UP1 ;  /* 0x0000003f2a077287 */ /* 0x000fe20008800000 */
[----:B------:R-:W-:Y:S01]  /*9c60*/  IMAD.MOV.U32 R7, RZ, RZ, R13 ;  /* 0x000000ffff077224 */ /* 0x000fe200078e000d */
[----:B------:R-:W-:Y:S02]  /*9c70*/  USEL UR37, UR37, URZ, !UP0 ;  /* 0x0000003f25257287 */ /* 0x000fe4000c000000 */
[----:B------:R-:W-:Y:S01]  /*9c80*/  ULDC.64 UR10, c[0x0][UR16+0x218] ;  /* 0x00008600100a7abb */ /* 0x000fe20008000a00 */
[----:B------:R-:W-:Y:S01]  /*9c90*/  ULDC.64 UR14, c[0x0][UR16+0x228] ;  /* 0x00008a00100e7abb */ /* 0x000fe20008000a00 */
[----:B------:R-:W-:Y:S01]  /*9ca0*/  ULDC.64 UR12, c[0x0][UR16+0x220] ;  /* 0x00008800100c7abb */ /* 0x000fe20008000a00 */
[----:B------:R-:W-:Y:S02]  /*9cb0*/  UIMAD.WIDE.U32 UR8, UR10, UR39, URZ ;  /* 0x000000270a0872a5 */ /* 0x000fe4000f8e003f */
[----:B------:R-:W-:Y:S01]  /*9cc0*/  UIMAD.WIDE.U32 UR18, UR14, UR7, URZ ;  /* 0x000000070e1272a5 */ /* 0x000fe2000f8e003f */
[----:B0-----:R-:W-:Y:S01]  /*9cd0*/  @P1 IMAD.HI.U32 R4, R13, R6, RZ ;  /* 0x000000060d041227 */ /* 0x001fe200078e00ff */
[----:B------:R-:W-:-:S02]  /*9ce0*/  UIMAD UR10, UR11, UR39, URZ ;  /* 0x000000270b0a72a4 */ /* 0x000fc4000f8e023f */
[----:B------:R-:W-:Y:S02]  /*9cf0*/  UIMAD UR14, UR15, UR7, URZ ;  /* 0x000000070f0e72a4 */ /* 0x000fe4000f8e023f */
[----:B------:R-:W-:Y:S01]  /*9d00*/  USEL UR38, UR38, URZ, !UP0 ;  /* 0x0000003f26267287 */ /* 0x000fe2000c000000 */
[----:B-1----:R-:W-:Y:S01]  /*9d10*/  @P1 SHF.R.U32.HI R7, RZ, R9, R4 ;  /* 0x00000009ff071219 */ /* 0x002fe20000011604 */
[----:B------:R-:W-:Y:S01]  /*9d20*/  UIMAD UR7, UR13, UR37, URZ ;  /* 0x000000250d0772a4 */ /* 0x000fe2000f8e023f */
[----:B------:R-:W-:Y:S01]  /*9d30*/  IMAD.U32 R4, RZ, RZ, UR18 ;  /* 0x00000012ff047e24 */ /* 0x000fe2000f8e00ff */
[----:B------:R-:W-:Y:S01]  /*9d40*/  UIADD3 UR9, UR9, UR10, URZ ;  /* 0x0000000a09097290 */ /* 0x000fe2000fffe03f */
[----:B------:R-:W-:Y:S01]  /*9d50*/  IMAD.U32 R5, RZ, RZ, UR19 ;  /* 0x00000013ff057e24 */ /* 0x000fe2000f8e00ff */
[----:B------:R-:W-:Y:S01]  /*9d60*/  UIMAD.WIDE.U32 UR10, UR12, UR37, URZ ;  /* 0x000000250c0a72a5 */ /* 0x000fe2000f8e003f */
[--C-:B------:R-:W-:Y:S01]  /*9d70*/  IMAD.MOV R6, RZ, RZ, -R7.reuse ;  /* 0x000000ffff067224 */ /* 0x100fe200078e0a07 */
[----:B------:R-:W-:Y:S01]  /*9d80*/  UIMAD UR7, UR12, UR38, UR7 ;  /* 0x000000260c0772a4 */ /* 0x000fe2000f8e0207 */
[----:B------:R-:W-:Y:S01]  /*9d90*/  SHF.R.S32.HI R5, RZ, 0x1f, R7 ;  /* 0x0000001fff057819 */ /* 0x000fe20000011407 */
[----:B------:R-:W-:Y:S01]  /*9da0*/  UIADD3 UR14, UR19, UR14, URZ ;  /* 0x0000000e130e7290 */ /* 0x000fe2000fffe03f */
[----:B------:R-:W-:Y:S01]  /*9db0*/  IMAD R9, R21, R6, R13 ;  /* 0x0000000615097224 */ /* 0x000fe200078e020d */
[----:B------:R-:W-:-:S04]  /*9dc0*/  UIADD3 UR7, UR11, UR7, URZ ;  /* 0x000000070b077290 */ /* 0x000fc8000fffe03f */
[----:B------:R-:W-:Y:S01]  /*9dd0*/  IMAD.U32 R8, RZ, RZ, UR14 ;  /* 0x0000000eff087e24 */ /* 0x000fe2000f8e00ff */
        /* <DEDUP_REMOVED lines=22> */
.L_x_1751:
        /* <DEDUP_REMOVED lines=37> */
[----:B------:R-:W-:Y:S01]  /*a190*/  UIMAD.WIDE.U32 UR8, UR4, UR10, URZ ;  /* 0x0000000a040872a5 */ /* 0x000fe2000f8e003f */
[----:B------:R-:W-:Y:S01]  /*a1a0*/  IADD3 R9, P0, R28, 0x1800, RZ ;  /* 0x000018001c097810 */ /* 0x000fe20007f1e0ff */
[----:B------:R-:W-:Y:S01]  /*a1b0*/  UIMAD UR7, UR4, UR11, UR7 ;  /* 0x0000000b040772a4 */ /* 0x000fe2000f8e0207 */
[----:B------:R-:W-:Y:S01]  /*a1c0*/  SHF.R.U64 R3, R3, 0x3, RZ ;  /* 0x0000000303037819 */ /* 0x000fe200000012ff */
[----:B------:R-:W-:Y:S01]  /*a1d0*/  IMAD.IADD R20, R38, 0x1, -R20 ;  /* 0x0000000126147824 */ /* 0x000fe200078e0a14 */
[----:B------:R-:W-:Y:S01]  /*a1e0*/  ULDC.64 UR10, c[0x0][0xae8] ;  /* 0x0002ba00000a7ab9 */ /* 0x000fe20000000a00 */
[----:B------:R-:W-:Y:S01]  /*a1f0*/  UIADD3 UR9, UR9, UR7, URZ ;  /* 0x0000000709097290 */ /* 0x000fe2000fffe03f */
[----:B------:R-:W-:Y:S01]  /*a200*/  LOP3.LUT R32, R3, R6, RZ, 0x3c, !PT ;  /* 0x0000000603207212 */ /* 0x000fe200078e3cff */
[----:B------:R-:W-:Y:S01]  /*a210*/  IMAD R3, R20, 0x60, R80 ;  /* 0x0000006014037824 */ /* 0x000fe200078e0250 */
[C---:B------:R-:W-:Y:S01]  /*a220*/  IADD3 R13, P2, R28.reuse, 0x3000, RZ ;  /* 0x000030001c0d7810 */ /* 0x040fe20007f5e0ff */
[----:B------:R-:W-:Y:S01]  /*a230*/  UIMAD.WIDE.U32 UR8, UR39, UR10, UR8 ;  /* 0x0000000a270872a5 */ /* 0x000fe2000f8e0008 */
[C---:B------:R-:W-:Y:S01]  /*a240*/  IADD3 R25, P3, R28.reuse, 0x4800, RZ ;  /* 0x000048001c197810 */ /* 0x040fe20007f7e0ff */
[----:B------:R-:W-:Y:S01]  /*a250*/  VIADD R40, R3, UR41 ;  /* 0x0000002903287c36 */ /* 0x000fe20008000000 */
[----:B------:R-:W-:Y:S01]  /*a260*/  USHF.R.S32.HI UR4, URZ, 0x1f, UR37 ;  /* 0x0000001f3f047899 */ /* 0x000fe20008011425 */
[----:B------:R-:W-:Y:S01]  /*a270*/  IADD3 R31, P4, R28, 0x6000, RZ ;  /* 0x000060001c1f7810 */ /* 0x000fe20007f9e0ff */
        /* <DEDUP_REMOVED lines=14> */
[----:B------:R-:W-:Y:S01]  /*a360*/  IMAD.X R33, RZ, RZ, R29, P5 ;  /* 0x000000ffff217224 */ /* 0x000fe200028e061d */
        /* <DEDUP_REMOVED lines=31> */
[----:B------:R-:W5:Y:S04]  /*a560*/  LD.E.128 R28, desc[UR44][R30.64] ;  /* 0x0000002c1e1c7980 */ /* 0x000f68000c101d00 */
        /* <DEDUP_REMOVED lines=38> */
.L_x_1754:
[----:B------:R-:W-:Y:S05]  /*a7d0*/  BSYNC B1 ;  /* 0x0000000000017941 */ /* 0x000fea0003800000 */
.L_x_1753:
        /* <DEDUP_REMOVED lines=19> */
.L_x_1752:
[----:B------:R-:W-:Y:S01]  /*a910*/  ULDC.64 UR10, c[0x0][0xb08] ;  /* 0x0002c200000a7ab9 */ /* 0x000fe20000000a00 */
[----:B------:R-:W0:Y:S01]  /*a920*/  @P1 LDC R4, c[0x0][0xbec] ;  /* 0x0002fb00ff041b82 */ /* 0x000e220000000800 */
[----:B------:R-:W-:Y:S01]  /*a930*/  UIMAD UR7, UR12, UR10, URZ ;  /* 0x0000000a0c0772a4 */ /* 0x000fe2000f8e023f */
[----:B------:R-:W-:Y:S01]  /*a940*/  IMAD.MOV.U32 R3, RZ, RZ, R13 ;  /* 0x000000ffff037224 */ /* 0x000fe200078e000d */
[----:B------:R-:W-:Y:S01]  /*a950*/  UIMAD.WIDE.U32 UR8, UR4, UR10, URZ ;  /* 0x0000000a040872a5 */ /* 0x000fe2000f8e003f */
[----:B------:R-:W-:Y:S01]  /*a960*/  ISETP.GE.AND P0, PT, R11, R2, PT ;  /* 0x000000020b00720c */ /* 0x000fe20003f06270 */
[----:B------:R-:W-:Y:S01]  /*a970*/  UIMAD UR7, UR4, UR11, UR7 ;  /* 0x0000000b040772a4 */ /* 0x000fe2000f8e0207 */
[C---:B------:R-:W-:Y:S01]  /*a980*/  VIADD R27, R16.reuse, 0x8 ;  /* 0x00000008101b7836 */ /* 0x040fe20000000000 */
[----:B------:R-:W-:Y:S01]  /*a990*/  USHF.R.S32.HI UR4, URZ, 0x1f, UR37 ;  /* 0x0000001f3f047899 */ /* 0x000fe20008011425 */
[----:B------:R-:W1:Y:S01]  /*a9a0*/  @P1 LDC R5, c[0x0][0xbf0] ;  /* 0x0002fc00ff051b82 */ /* 0x000e620000000800 */
[----:B------:R-:W-:Y:S01]  /*a9b0*/  UIADD3 UR9, UR9, UR7, URZ ;  /* 0x0000000709097290 */ /* 0x000fe2000fffe03f */
[C---:B------:R-:W-:Y:S01]  /*a9c0*/  VIADD R29, R16.reuse, 0x10 ;  /* 0x00000010101d7836 */ /* 0x040fe20000000000 */
[----:B------:R-:W-:Y:S01]  /*a9d0*/  ULDC.64 UR10, c[0x0][0xb38] ;  /* 0x0002ce00000a7ab9 */ /* 0x000fe20000000a00 */
[C---:B------:R-:W-:Y:S01]  /*a9e0*/  VIADD R86, R16.reuse, 0x20 ;  /* 0x0000002010567836 */ /* 0x040fe20000000000 */
[----:B------:R-:W-:Y:S01]  /*a9f0*/  UIMAD.WIDE.U32 UR8, UR39, UR10, UR8 ;  /* 0x0000000a270872a5 */ /* 0x000fe2000f8e0008 */
[C---:B------:R-:W-:Y:S01]  /*aa00*/  VIADD R88, R16.reuse, 0x18 ;  /* 0x0000001810587836 */ /* 0x040fe20000000000 */
[----:B------:R-:W-:Y:S01]  /*aa10*/  BSSY B1, `(.L_x_1756) ;  /* 0x0000063000017945 */ /* 0x000fe20003800000 */
[----:B------:R-:W-:Y:S01]  /*aa20*/  SHF.R.S32.HI R24, RZ, 0x1f, R27 ;  /* 0x0000001fff187819 */ /* 0x000fe2000001141b */
[----:B------:R-:W-:Y:S01]  /*aa30*/  UIMAD UR9, UR39, UR11, UR9 ;  /* 0x0000000b270972a4 */ /* 0x000fe2000f8e0209 */
[----:B------:R-:W-:Y:S01]  /*aa40*/  SHF.R.S32.HI R26, RZ, 0x1f, R29 ;  /* 0x0000001fff1a7819 */ /* 0x000fe2000001141d */
[----:B------:R-:W-:Y:S01]  /*aa50*/  VIADD R85, R16, 0x20 ;  /* 0x0000002010557836 */ /* 0x000fe20000000000 */
[----:B------:R-:W-:Y:S01]  /*aa60*/  ULDC.64 UR10, c[0x0][0xb40] ;  /* 0x0002d000000a7ab9 */ /* 0x000fe20000000a00 */
[----:B------:R-:W-:Y:S01]  /*aa70*/  SHF.R.S32.HI R28, RZ, 0x1f, R23 ;  /* 0x0000001fff1c7819 */ /* 0x000fe20000011417 */
[----:B------:R-:W-:Y:S01]  /*aa80*/  UIMAD UR4, UR4, UR10, URZ ;  /* 0x0000000a040472a4 */ /* 0x000fe2000f8e023f */
[----:B------:R-:W-:Y:S01]  /*aa90*/  SHF.R.S32.HI R38, RZ, 0x1f, R152 ;  /* 0x0000001fff267819 */ /* 0x000fe20000011498 */
[----:B------:R-:W-:Y:S01]  /*aaa0*/  UIMAD.WIDE.U32 UR8, UR37, UR10, UR8 ;  /* 0x0000000a250872a5 */ /* 0x000fe2000f8e0008 */
[----:B0-----:R-:W-:Y:S01]  /*aab0*/  @P1 IMAD.HI.U32 R4, R13, R4, RZ ;  /* 0x000000040d041227 */ /* 0x001fe200078e00ff */
[----:B------:R-:W-:Y:S01]  /*aac0*/  UIMAD UR4, UR37, UR11, UR4 ;  /* 0x0000000b250472a4 */ /* 0x000fe2000f8e0204 */
[----:B------:R-:W-:-:S02]  /*aad0*/  SHF.R.S32.HI R80, RZ, 0x1f, R153 ;  /* 0x0000001fff507819 */ /* 0x000fc40000011499 */
[----:B------:R-:W-:Y:S01]  /*aae0*/  ULDC.64 UR10, c[0x0][0xb48] ;  /* 0x0002d200000a7ab9 */ /* 0x000fe20000000a00 */
[----:B------:R-:W-:Y:S01]  /*aaf0*/  UIADD3 UR9, UR9, UR4, URZ ;  /* 0x0000000409097290 */ /* 0x000fe2000fffe03f */
[----:B------:R-:W-:Y:S01]  /*ab00*/  SHF.R.S32.HI R81, RZ, 0x1f, R154 ;  /* 0x0000001fff517819 */ /* 0x000fe2000001149a */
[----:B------:R-:W-:Y:S01]  /*ab10*/  VIADD R87, R16, 0x18 ;  /* 0x0000001810577836 */ /* 0x000fe20000000000 */
[----:B-1----:R-:W-:Y:S01]  /*ab20*/  @P1 SHF.R.U32.HI R3, RZ, R5, R4 ;  /* 0x00000005ff031219 */ /* 0x002fe20000011604 */
[----:B------:R-:W-:Y:S01]  /*ab30*/  UIMAD.WIDE.U32 UR8, UR42, UR10, UR8 ;  /* 0x0000000a2a0872a5 */ /* 0x000fe2000f8e0008 */
[----:B------:R-:W-:Y:S02]  /*ab40*/  SHF.R.S32.HI R82, RZ, 0x1f, R155 ;  /* 0x0000001fff527819 */ /* 0x000fe4000001149b */
[--C-:B------:R-:W-:Y:S01]  /*ab50*/  SHF.R.S32.HI R4, RZ, 0x1f, R3.reuse ;  /* 0x0000001fff047819 */ /* 0x100fe20000011403 */
[----:B------:R-:W-:Y:S01]  /*ab60*/  IMAD.MOV R6, RZ, RZ, -R3 ;  /* 0x000000ffff067224 */ /* 0x000fe200078e0a03 */
[----:B------:R-:W-:-:S02]  /*ab70*/  UIMAD UR42, UR42, UR11, UR9 ;  /* 0x0000000b2a2a72a4 */ /* 0x000fc4000f8e0209 */
[----:B------:R-:W-:Y:S01]  /*ab80*/  IMAD.U32 R5, RZ, RZ, UR9 ;  /* 0x00000009ff057e24 */ /* 0x000fe2000f8e00ff */
[----:B------:R-:W-:Y:S01]  /*ab90*/  SHF.R.S32.HI R83, RZ, 0x1f, R156 ;  /* 0x0000001fff537819 */ /* 0x000fe2000001149c */
[----:B------:R-:W-:Y:S01]  /*aba0*/  ULDC.64 UR10, c[0x0][0xb30] ;  /* 0x0002cc00000a7ab9 */ /* 0x000fe20000000a00 */
[----:B------:R-:W-:Y:S01]  /*abb0*/  IMAD R21, R21, R6, R13 ;  /* 0x0000000615157224 */ /* 0x000fe200078e020d */
        /* <DEDUP_REMOVED lines=15> */
[----:B------:R-:W-:Y:S01]  /*acb0*/  VIADD R6, R0, 0x19c20 ;  /* 0x00019c2000067836 */ /* 0x000fe20000000000 */
[----:B------:R-:W-:Y:S01]  /*acc0*/  LEA R0, P1, R4, UR8, 0x2 ;  /* 0x0000000804007c11 */ /* 0x000fe2000f8210ff */
[----:B------:R-:W-:-:S03]  /*acd0*/  IMAD.IADD R3, R5, 0x1, R3 ;  /* 0x0000000105037824 */ /* 0x000fc600078e0203 */
[----:B------:R-:W-:Y:S02]  /*ace0*/  PRMT R6, RZ, 0x654, R6 ;  /* 0x00000654ff067816 */ /* 0x000fe40000000006 */
[----:B------:R-:W-:Y:S02]  /*acf0*/  LEA.HI.X R3, R4, UR9, R3, 0x2, P1 ;  /* 0x0000000904037c11 */ /* 0x000fe400088f1403 */
[----:B------:R0:W-:Y:S03]  /*ad00*/  SYNCS.ARRIVE.TRANS64.RED.A1T0 RZ, [R6+URZ], RZ ;  /* 0x000000ff06ff79a7 */ /* 0x0001e6000810043f */
[----:B------:R1:W2:Y:S04]  /*ad10*/  SHFL.IDX PT, R7, R3, RZ, 0x1c1f ;  /* 0x001c1fff03077589 */ /* 0x0002a800000e0000 */
[----:B0-----:R1:W0:Y:S01]  /*ad20*/  SHFL.IDX PT, R6, R0, RZ, 0x1c1f ;  /* 0x001c1fff00067589 */ /* 0x00122200000e0000 */
[----:B------:R-:W-:Y:S05]  /*ad30*/  @P0 BRA `(.L_x_1757) ;  /* 0x0000000000c00947 */ /* 0x000fea0003800000 */
[----:B------:R-:W-:Y:S02]  /*ad40*/  ULDC UR4, c[0x0][0xac8] ;  /* 0x0002b20000047ab9 */ /* 0x000fe40000000800 */
[----:B------:R-:W-:Y:S02]  /*ad50*/  ISETP.GE.AND P1, PT, R27, UR4, PT ;  /* 0x000000041b007c0c */ /* 0x000fe4000bf26270 */
[----:B------:R-:W-:Y:S02]  /*ad60*/  ISETP.GE.AND P2, PT, R16, UR4, PT ;  /* 0x0000000410007c0c */ /* 0x000fe4000bf46270 */
[----:B------:R-:W-:Y:S02]  /*ad70*/  ISETP.GE.AND P0, PT, R29, UR4, PT ;  /* 0x000000041d007c0c */ /* 0x000fe4000bf06270 */
[----:B------:R-:W-:Y:S02]  /*ad80*/  ISETP.GE.AND P3, PT, R87, UR4, PT ;  /* 0x0000000457007c0c */ /* 0x000fe4000bf66270 */
[----:B------:R-:W-:-:S05]  /*ad90*/  ISETP.GE.AND P4, PT, R85, UR4, PT ;  /* 0x0000000455007c0c */ /* 0x000fca000bf86270 */
[CC--:B0-----:R-:W-:Y:S02]  /*ada0*/  @!P1 LEA R8, P6, R27.reuse, R6.reuse, 0x2 ;  /* 0x000000061b089211 */ /* 0x0c1fe400078c10ff */
        /* <DEDUP_REMOVED lines=19> */
[C---:B0-----:R-:W-:Y:S02]  /*aee0*/  @!P1 LEA R4, P4, R156.reuse, R6, 0x2 ;  /* 0x000000069c049211 */ /* 0x041fe400078810ff */
        /* <DEDUP_REMOVED lines=12> */
[CC--:B-----5:R-:W-:Y:S01]  /*afb0*/  @!P4 LEA R14, P1, R152.reuse, R6.reuse, 0x2 ;  /* 0x00000006980ec211 */ /* 0x0e0fe200078210ff */
        /* <DEDUP_REMOVED lines=8> */
.L_x_1757:
[----:B------:R-:W-:Y:S05]  /*b040*/  BSYNC B1 ;  /* 0x0000000000017941 */ /* 0x000fea0003800000 */
.L_x_1756:
[----:B------:R-:W-:Y:S01]  /*b050*/  ISETP.GE.AND P0, PT, R25, R2, PT ;  /* 0x000000021900720c */ /* 0x000fe20003f06270 */
[----:B0-----:R0:W3:Y:S04]  /*b060*/  SHFL.IDX PT, R5, R3, 0x1, 0x1c1f ;  /* 0x003c1f0003057f89 */ /* 0x0010e800000e0000 */
[----:B------:R0:W4:Y:S08]  /*b070*/  SHFL.IDX PT, R4, R0, 0x1, 0x1c1f ;  /* 0x003c1f0000047f89 */ /* 0x00013000000e0000 */
[----:B0-----:R-:W-:Y:S05]  /*b080*/  @P0 BRA `(.L_x_1755) ;  /* 0x0000000c00940947 */ /* 0x001fea0003800000 */
[----:B------:R-:W-:Y:S02]  /*b090*/  ULDC UR4, c[0x0][0xac8] ;  /* 0x0002b20000047ab9 */ /* 0x000fe40000000800 */
[----:B------:R-:W-:Y:S02]  /*b0a0*/  ISETP.GE.AND P6, PT, R27, UR4, PT ;  /* 0x000000041b007c0c */ /* 0x000fe4000bfc6270 */
[----:B------:R-:W-:Y:S02]  /*b0b0*/  ISETP.GE.AND P5, PT, R16, UR4, PT ;  /* 0x0000000410007c0c */ /* 0x000fe4000bfa6270 */
[----:B------:R-:W-:Y:S02]  /*b0c0*/  ISETP.GE.AND P2, PT, R29, UR4, PT ;  /* 0x000000041d007c0c */ /* 0x000fe4000bf46270 */
[----:B------:R-:W-:Y:S02]  /*b0d0*/  ISETP.GE.AND P4, PT, R87, UR4, PT ;  /* 0x0000000457007c0c */ /* 0x000fe4000bf86270 */
[----:B------:R-:W-:-:S05]  /*b0e0*/  ISETP.GE.AND P3, PT, R85, UR4, PT ;  /* 0x0000000455007c0c */ /* 0x000fca000bf66270 */
[CC--:B----4-:R-:W-:Y:S02]  /*b0f0*/  @!P6 LEA R6, P0, R27.reuse, R4.reuse, 0x2 ;  /* 0x000000041b06e211 */ /* 0x0d0fe400078010ff */
[----:B-1-3--:R-:W-:Y:S02]  /*b100*/  @!P5 IMAD.WIDE R2, R16, 0x4, R4 ;  /* 0x000000041002d825 */ /* 0x00afe400078e0204 */
[-C--:B--2---:R-:W-:Y:S02]  /*b110*/  @!P6 LEA.HI.X R7, R27, R5.reuse, R24, 0x2, P0 ;  /* 0x000000051b07e211 */ /* 0x084fe400000f1418 */
[----:B------:R-:W-:Y:S01]  /*b120*/  ISETP.GE.AND P0, PT, R157, UR4, PT ;  /* 0x000000049d007c0c */ /* 0x000fe2000bf06270 */
[----:B------:R0:W-:Y:S01]  /*b130*/  @!P5 ST.E.64 desc[UR44][R2.64], R74 ;  /* 0x0000004a0200d985 */ /* 0x0001e2000c101b2c */
[-C--:B------:R-:W-:Y:S02]  /*b140*/  @!P2 LEA R8, P1, R29, R4.reuse, 0x2 ;  /* 0x000000041d08a211 */ /* 0x080fe400078210ff */
[----:B------:R-:W-:Y:S01]  /*b150*/  @!P4 LEA R10, P5, R87, R4, 0x2 ;  /* 0x00000004570ac211 */ /* 0x000fe200078a10ff */
[----:B------:R1:W-:Y:S01]  /*b160*/  @!P6 ST.E.64 desc[UR44][R6.64], R72 ;  /* 0x000000480600e985 */ /* 0x0003e2000c101b2c */
[----:B------:R-:W-:-:S02]  /*b170*/  @!P2 LEA.HI.X R9, R29, R5, R26, 0x2, P1 ;  /* 0x000000051d09a211 */ /* 0x000fc400008f141a */
[-C--:B------:R-:W-:Y:S02]  /*b180*/  @!P4 LEA.HI.X R11, R87, R5.reuse, R88, 0x2, P5 ;  /* 0x00000005570bc211 */ /* 0x080fe400028f1458 */
[----:B------:R-:W-:Y:S01]  /*b190*/  ISETP.GE.AND P1, PT, R156, UR4, PT ;  /* 0x000000049c007c0c */ /* 0x000fe2000bf26270 */
[----:B------:R2:W-:Y:S01]  /*b1a0*/  @!P2 ST.E.64 desc[UR44][R8.64], R66 ;  /* 0x000000420800a985 */ /* 0x0005e2000c101b2c */
[-C--:B------:R-:W-:Y:S02]  /*b1b0*/  @!P3 LEA R12, P6, R85, R4.reuse, 0x2 ;  /* 0x00000004550cb211 */ /* 0x080fe400078c10ff */
[----:B------:R-:W-:Y:S01]  /*b1c0*/  ISETP.GE.AND P2, PT, R155, UR4, PT ;  /* 0x000000049b007c0c */ /* 0x000fe2000bf46270 */
[----:B------:R3:W-:Y:S01]  /*b1d0*/  @!P4 ST.E.64 desc[UR44][R10.64], R64 ;  /* 0x000000400a00c985 */ /* 0x0007e2000c101b2c */
[----:B------:R-:W-:Y:S02]  /*b1e0*/  @!P3 LEA.HI.X R13, R85, R5, R86, 0x2, P6 ;  /* 0x00000005550db211 */ /* 0x000fe400030f1456 */
[----:B0-----:R-:W-:-:S02]  /*b1f0*/  @!P0 LEA R2, P4, R157, R4, 0x2 ;  /* 0x000000049d028211 */ /* 0x001fc400078810ff */
[----:B------:R-:W-:Y:S01]  /*b200*/  ISETP.GE.AND P5, PT, R154, UR4, PT ;  /* 0x000000049a007c0c */ /* 0x000fe2000bfa6270 */
[----:B------:R0:W-:Y:S01]  /*b210*/  @!P3 ST.E.64 desc[UR44][R12.64], R58 ;  /* 0x0000003a0c00b985 */ /* 0x0001e2000c101b2c */
[----:B------:R-:W-:Y:S02]  /*b220*/  @!P0 LEA.HI.X R3, R157, R5, R84, 0x2, P4 ;  /* 0x000000059d038211 */ /* 0x000fe400020f1454 */
[----:B------:R-:W-:Y:S02]  /*b230*/  ISETP.GE.AND P4, PT, R153, UR4, PT ;  /* 0x0000000499007c0c */ /* 0x000fe4000bf86270 */
[----:B------:R-:W-:Y:S01]  /*b240*/  ISETP.GE.AND P3, PT, R152, UR4, PT ;  /* 0x0000000498007c0c */ /* 0x000fe2000bf66270 */
[----:B------:R4:W-:Y:S01]  /*b250*/  @!P0 ST.E.64 desc[UR44][R2.64], R56 ;  /* 0x0000003802008985 */ /* 0x0009e2000c101b2c */
[----:B-1----:R-:W-:-:S04]  /*b260*/  @!P1 LEA R6, P6, R156, R4, 0x2 ;  /* 0x000000049c069211 */ /* 0x002fc800078c10ff */
[-C--:B------:R-:W-:Y:S02]  /*b270*/  @!P1 LEA.HI.X R7, R156, R5.reuse, R83, 0x2, P6 ;  /* 0x000000059c079211 */ /* 0x080fe400030f1453 */
[CC--:B--2---:R-:W-:Y:S02]  /*b280*/  @!P2 LEA R8, P6, R155.reuse, R4.reuse, 0x2 ;  /* 0x000000049b08a211 */ /* 0x0c4fe400078c10ff */
[-C--:B---3--:R-:W-:Y:S01]  /*b290*/  @!P5 LEA R10, P0, R154, R4.reuse, 0x2 ;  /* 0x000000049a0ad211 */ /* 0x088fe200078010ff */
[----:B------:R4:W-:Y:S01]  /*b2a0*/  @!P1 ST.E.64 desc[UR44][R6.64], R50 ;  /* 0x0000003206009985 */ /* 0x0009e2000c101b2c */
[-C--:B------:R-:W-:Y:S02]  /*b2b0*/  @!P2 LEA.HI.X R9, R155, R5.reuse, R82, 0x2, P6 ;  /* 0x000000059b09a211 */ /* 0x080fe400030f1452 */
[-C--:B0-----:R-:W-:Y:S02]  /*b2c0*/  @!P4 LEA R12, P1, R153, R4.reuse, 0x2 ;  /* 0x00000004990cc211 */ /* 0x081fe400078210ff */
        /* <DEDUP_REMOVED lines=10> */
[----:B----4-:R-:W-:-:S04]  /*b370*/  LEA R2, P0, R23, R4, 0x2 ;  /* 0x0000000417027211 */ /* 0x010fc800078010ff */
[----:B------:R-:W-:-:S05]  /*b380*/  LEA.HI.X R3, R23, R5, R28, 0x2, P0 ;  /* 0x0000000517037211 */ /* 0x000fca00000f141c */
[----:B------:R0:W-:Y:S01]  /*b390*/  ST.E.64 desc[UR44][R2.64], R30 ;  /* 0x0000001e02007985 */ /* 0x0001e2000c101b2c */
[----:B------:R-:W-:Y:S05]  /*b3a0*/  BRA `(.L_x_1755) ;  /* 0x0000000800cc7947 */ /* 0x000fea0003800000 */
.L_x_1750:
        /* <DEDUP_REMOVED lines=31> */
.L_x_1758:
[----:B------:R-:W-:Y:S01]  /*b5a0*/  USEL UR37, UR37, URZ, !UP0 ;  /* 0x0000003f25257287 */ /* 0x000fe2000c000000 */
[----:B------:R-:W-:Y:S01]  /*b5b0*/  BSSY B1, `(.L_x_1759) ;  /* 0x0000037000017945 */ /* 0x000fe20003800000 */
[----:B------:R-:W-:-:S03]  /*b5c0*/  USEL UR38, UR38, URZ, !UP0 ;  /* 0x0000003f26267287 */ /* 0x000fc6000c000000 */
[----:B------:R-:W-:Y:S09]  /*b5d0*/  @P0 BRA `(.L_x_1760) ;  /* 0x0000000000d00947 */ /* 0x000ff20003800000 */
        /* <DEDUP_REMOVED lines=16> */
[----:B------:R-:W-:Y:S01]  /*b6e0*/  UIMAD UR7, UR11, UR37, URZ ;  /* 0x000000250b0772a4 */ /* 0x000fe2000f8e023f */
[----:B------:R-:W1:Y:S01]  /*b6f0*/  @P0 LDC R7, c[0x0][0xbf0] ;  /* 0x0002fc00ff070b82 */ /* 0x000e620000000800 */
[----:B------:R-:W-:Y:S02]  /*b700*/  UIMAD.WIDE.U32 UR14, UR8, UR39, URZ ;  /* 0x00000027080e72a5 */ /* 0x000fe4000f8e003f */
        /* <DEDUP_REMOVED lines=12> */
[----:B------:R-:W-:Y:S01]  /*b7d0*/  UIADD3.X UR7, UR7, UR11, UR16, UP0, UP1 ;  /* 0x0000000b07077290 */ /* 0x000fe200087e2410 */
[----:B-1----:R-:W-:Y:S01]  /*b7e0*/  @P0 SHF.R.U32.HI R5, RZ, R7, R2 ;  /* 0x00000007ff050219 */ /* 0x002fe20000011602 */
[----:B------:R-:W-:Y:S01]  /*b7f0*/  IMAD.U32 R2, RZ, RZ, UR20 ;  /* 0x00000014ff027e24 */ /* 0x000fe2000f8e00ff */
[----:B------:R-:W-:Y:S01]  /*b800*/  ULDC.64 UR8, c[0x0][UR17+0x210] ;  /* 0x0000840011087abb */ /* 0x000fe20008000a00 */
[----:B------:R-:W-:Y:S01]  /*b810*/  ULDC.64 UR10, c[0x0][0xba8] ;  /* 0x0002ea00000a7ab9 */ /* 0x000fe20000000a00 */
[----:B------:R-:W-:Y:S01]  /*b820*/  @!UP2 ULDC UR10, c[0x0][0xb50] ;  /* 0x0002d400000aaab9 */ /* 0x000fe20000000800 */
[--C-:B------:R-:W-:Y:S01]  /*b830*/  IMAD.MOV R7, RZ, RZ, -R5.reuse ;  /* 0x000000ffff077224 */ /* 0x100fe200078e0a05 */
[----:B------:R-:W-:Y:S01]  /*b840*/  IADD3 R2, P0, P1, R5, UR14, R2 ;  /* 0x0000000e05027c10 */ /* 0x000fe2000f91e002 */
[----:B------:R-:W-:Y:S01]  /*b850*/  @!UP2 ULDC UR11, c[0x0][0xb54] ;  /* 0x0002d500000baab9 */ /* 0x000fe20000000800 */
[----:B------:R-:W-:Y:S01]  /*b860*/  SHF.R.S32.HI R5, RZ, 0x1f, R5 ;  /* 0x0000001fff057819 */ /* 0x000fe20000011405 */
[----:B------:R-:W-:-:S03]  /*b870*/  IMAD R7, R9, R7, R4 ;  /* 0x0000000709077224 */ /* 0x000fc600078e0204 */
[----:B------:R-:W-:Y:S01]  /*b880*/  IADD3.X R3, R5, UR7, R6, P0, P1 ;  /* 0x0000000705037c10 */ /* 0x000fe200087e2406 */
[C---:B------:R-:W-:Y:S01]  /*b890*/  IMAD R9, R7.reuse, UR9, RZ ;  /* 0x0000000907097c24 */ /* 0x040fe2000f8e02ff */
[----:B------:R-:W-:Y:S01]  /*b8a0*/  SHF.R.S32.HI R4, RZ, 0x1f, R7 ;  /* 0x0000001fff047819 */ /* 0x000fe20000011407 */
[----:B------:R-:W-:-:S04]  /*b8b0*/  IMAD.WIDE.U32 R2, R7, UR8, R2 ;  /* 0x0000000807027c25 */ /* 0x000fc8000f8e0002 */
[----:B------:R-:W-:Y:S01]  /*b8c0*/  IMAD R9, R4, UR8, R9 ;  /* 0x0000000804097c24 */ /* 0x000fe2000f8e0209 */
[----:B------:R-:W-:-:S03]  /*b8d0*/  LEA R4, P0, R2, UR10, 0x2 ;  /* 0x0000000a02047c11 */ /* 0x000fc6000f8010ff */
[----:B------:R-:W-:-:S05]  /*b8e0*/  IMAD.IADD R3, R3, 0x1, R9 ;  /* 0x0000000103037824 */ /* 0x000fca00078e0209 */
[----:B------:R-:W-:Y:S01]  /*b8f0*/  LEA.HI.X R5, R2, UR11, R3, 0x2, P0 ;  /* 0x0000000b02057c11 */ /* 0x000fe200080f1403 */
[----:B------:R-:W-:-:S05]  /*b900*/  IMAD.MOV.U32 R3, RZ, RZ, -0x800000 ;  /* 0xff800000ff037424 */ /* 0x000fca00078e00ff */
[----:B------:R0:W-:Y:S02]  /*b910*/  STG.E desc[UR44][R4.64], R3 ;  /* 0x0000000304007986 */ /* 0x0001e4000c10192c */
.L_x_1760:
[----:B------:R-:W-:Y:S05]  /*b920*/  BSYNC B1 ;  /* 0x0000000000017941 */ /* 0x000fea0003800000 */
.L_x_1759:
        /* <DEDUP_REMOVED lines=73> */
.L_x_1762:
[----:B------:R-:W-:Y:S05]  /*bdc0*/  BSYNC B1 ;  /* 0x0000000000017941 */ /* 0x000fea0003800000 */
.L_x_1761:
        /* <DEDUP_REMOVED lines=17> */
.L_x_1755:
[----:B------:R-:W-:Y:S05]  /*bee0*/  BSYNC B0 ;  /* 0x0000000000007941 */ /* 0x000fea0003800000 */
.L_x_1749:
[----:B------:R-:W-:Y:S02]  /*bef0*/  ULDC UR4, c[0x0][0xc3c] ;  /* 0x00030f0000047ab9 */ /* 0x000fe40000000800 */
[----:B------:R-:W-:-:S13]  /*bf00*/  ISETP.GE.AND P0, PT, R39, UR4, PT ;  /* 0x0000000427007c0c */ /* 0x000fda000bf06270 */
[----:B------:R-:W-:Y:S05]  /*bf10*/  @!P0 BRA `(.L_x_1763) ;  /* 0xffffff4c00f88947 */ /* 0x000fea000383ffff */
[----:B------:R-:W-:Y:S05]  /*bf20*/  EXIT ;  /* 0x000000000000794d */ /* 0x000fea0003800000 */
.L_x_1709:
[----:B------:R-:W-:-:S08]  /*bf30*/  NOP ;  /* 0x0000000000007918 */ /* 0x000fd00000000000 */
[----:B------:R-:W0:-:S00]  /*bf40*/  USETMAXREG.DEALLOC.CTAPOOL 0x20 ;  /* 0x00000020000079c8 */ /* 0x000e0000080e0500 */
[----:B0-----:R-:W-:Y:S01]  /*bf50*/  LOP3.LUT R0, R6, 0x3, RZ, 0xc0, !PT ;  /* 0x0000000306007812 */ /* 0x001fe200078ec0ff */
[----:B------:R-:W-:-:S05]  /*bf60*/  IMAD.MOV.U32 R25, RZ, RZ, RZ ;  /* 0x000000ffff197224 */ /* 0x000fca00078e00ff */
[----:B------:R-:W0:Y:S02]  /*bf70*/  SHFL.IDX PT, R0, R0, RZ, 0x1f ;  /* 0x00001fff00007589 */ /* 0x000e2400000e0000 */
[----:B0-----:R-:W-:-:S04]  /*bf80*/  ISETP.NE.AND P0, PT, R0, RZ, PT ;  /* 0x000000ff0000720c */ /* 0x001fc80003f05270 */
[----:B------:R-:W-:-:S05]  /*bf90*/  P2R R0, PR, RZ, 0x1 ;  /* 0x00000001ff007803 */ /* 0x000fca0000000000 */
[----:B------:R0:W-:Y:S04]  /*bfa0*/  STL [R1+0x14], R0 ;  /* 0x0000140001007387 */ /* 0x0001e80000100800 */
        /* <DEDUP_REMOVED lines=9> */
.L_x_1764:
[----:B0-----:R-:W0:Y:S01]  /*c040*/  S2R R0, SR_TID.X ;  /* 0x0000000000007919 */ /* 0x001e220000002100 */
        /* <DEDUP_REMOVED lines=43> */
.L_x_1768:
        /* <DEDUP_REMOVED lines=38> */
.L_x_1766:
        /* <DEDUP_REMOVED lines=17> */
.L_x_1769:
        /* <DEDUP_REMOVED lines=61> */
.L_x_1770:
        /* <DEDUP_REMOVED lines=63> */
.L_x_1771:
[----:B------:R-:W-:-:S05]  /*ce30*/  LOP3.LUT R2, RZ, R2, RZ, 0x33, !PT ;  /* 0x00000002ff027212 */ /* 0x000fca00078e33ff */
[----:B------:R-:W-:Y:S01]  /*ce40*/  IMAD.IADD R25, R25, 0x1, R2 ;  /* 0x0000000119197824 */ /* 0x000fe200078e0202 */
[----:B------:R-:W-:Y:S06]  /*ce50*/  BRA `(.L_x_1772) ;  /* 0x00000000000c7947 */ /* 0x000fec0003800000 */
.L_x_1767:
[----:B------:R-:W-:Y:S02]  /*ce60*/  IMAD.MOV.U32 R24, RZ, RZ, R7 ;  /* 0x000000ffff187224 */ /* 0x000fe400078e0007 */
[----:B------:R-:W-:Y:S02]  /*ce70*/  IMAD.MOV.U32 R25, RZ, RZ, RZ ;  /* 0x000000ffff197224 */ /* 0x000fe400078e00ff */
[----:B------:R-:W-:-:S07]  /*ce80*/  IMAD.MOV.U32 R26, RZ, RZ, RZ ;  /* 0x000000ffff1a7224 */ /* 0x000fce00078e00ff */
.L_x_1772:
[----:B------:R-:W-:Y:S01]  /*ce90*/  ISETP.NE.AND P0, PT, R0, RZ, PT ;  /* 0x000000ff0000720c */ /* 0x000fe20003f05270 */
[----:B------:R-:W-:-:S12]  /*cea0*/  IMAD.U32 R27, RZ, RZ, UR43 ;  /* 0x0000002bff1b7e24 */ /* 0x000fd8000f8e00ff */
[----:B------:R-:W0:Y:S01]  /*ceb0*/  @!P0 S2R R3, SR_CgaCtaId ;  /* 0x0000000000038919 */ /* 0x000e220000008800 */
[----:B------:R-:W-:-:S04]  /*cec0*/  @!P0 MOV R0, 0x400 ;  /* 0x0000040000008802 */ /* 0x000fc80000000f00 */
[----:B0-----:R-:W-:-:S05]  /*ced0*/  @!P0 LEA R0, R3, R0, 0x18 ;  /* 0x0000000003008211 */ /* 0x001fca00078ec0ff */
[----:B------:R1:W-:Y:S01]  /*cee0*/  @!P0 STS.128 [R0+0x19cd0], R24 ;  /* 0x019cd01800008388 */ /* 0x0003e20000000c00 */
[----:B------:R-:W-:Y:S06]  /*cef0*/  BAR.ARV 0x5, 0x200 ;  /* 0x0148000000007b1d */ /* 0x000fec0000002000 */
.L_x_1765:
        /* <DEDUP_REMOVED lines=20> */
[C---:B--2---:R-:W-:Y:S01]  /*d040*/  LOP3.LUT R12, R13.reuse, 0x7f, RZ, 0xc0, !PT ;  /* 0x0000007f0d0c7812 */ /* 0x044fe200078ec0ff */
[C---:B------:R-:W-:Y:S01]  /*d050*/  IMAD.SHL.U32 R2, R13.reuse, 0x20, RZ ;  /* 0x000000200d027824 */ /* 0x040fe200078e00ff */
[----:B------:R-:W-:Y:S01]  /*d060*/  SHF.R.U32.HI R3, RZ, 0x1, R13 ;  /* 0x00000001ff037819 */ /* 0x000fe2000001160d */
[C---:B------:R-:W-:Y:S01]  /*d070*/  IMAD.SHL.U32 R10, R13.reuse, 0x4, RZ ;  /* 0x000000040d0a7824 */ /* 0x040fe200078e00ff */
[C---:B------:R-:W-:Y:S01]  /*d080*/  LOP3.LUT P0, RZ, R13.reuse, 0x4, RZ, 0xc0, !PT ;  /* 0x000000040dff7812 */ /* 0x040fe2000780c0ff */
[----:B------:R-:W-:Y:S01]  /*d090*/  IMAD.SHL.U32 R5, R12, 0x10, RZ ;  /* 0x000000100c057824 */ /* 0x000fe200078e00ff */
[----:B01----:R-:W-:Y:S01]  /*d0a0*/  LOP3.LUT R0, R2, 0x80, RZ, 0xc0, !PT ;  /* 0x0000008002007812 */ /* 0x003fe200078ec0ff */
        /* <DEDUP_REMOVED lines=31> */
.L_x_1847:
[----:B------:R-:W-:Y:S01]  /*d2a0*/  ULDC.64 UR4, c[0x0][0xc88] ;  /* 0x0003220000047ab9 */ /* 0x000fe20000000a00 */
[----:B------:R-:W-:Y:S01]  /*d2b0*/  ULDC.64 UR6, c[0x0][0xa18] ;  /* 0x0002860000067ab9 */ /* 0x000fe20000000a00 */
[----:B------:R-:W-:Y:S01]  /*d2c0*/  UIMAD.WIDE UR4, UR43, 0x4, UR4 ;  /* 0x000000042b0478a5 */ /* 0x000fe2000f8e0204 */
[----:B0-----:R-:W0:Y:S01]  /*d2d0*/  LDC R0, c[0x0][0x288] ;  /* 0x0000a200ff007b82 */ /* 0x001e220000000800 */
[----:B------:R-:W-:-:S04]  /*d2e0*/  ULDC.64 UR8, c[0x0][0xa08] ;  /* 0x0002820000087ab9 */ /* 0x000fc80000000a00 */
[----:B------:R-:W-:Y:S02]  /*d2f0*/  IMAD.U32 R2, RZ, RZ, UR4 ;  /* 0x00000004ff027e24 */ /* 0x000fe4000f8e00ff */
[----:B-1----:R-:W-:Y:S01]  /*d300*/  IMAD.U32 R3, RZ, RZ, UR5 ;  /* 0x00000005ff037e24 */ /* 0x002fe2000f8e00ff */
[----:B------:R-:W-:Y:S01]  /*d310*/  UISETP.NE.U32.AND UP1, UPT, UR6, URZ, UPT ;  /* 0x0000003f0600728c */ /* 0x000fe2000bf25070 */
[----:B------:R-:W1:Y:S01]  /*d320*/  LDC.64 R6, c[0x0][0x418] ;  /* 0x00010600ff067b82 */ /* 0x000e620000000a00 */
[----:B------:R-:W-:Y:S02]  /*d330*/  ULDC.64 UR4, c[0x0][0xa28] ;  /* 0x00028a0000047ab9 */ /* 0x000fe40000000a00 */
[----:B--2---:R-:W2:Y:S01]  /*d340*/  LDG.E R2, desc[UR44][R2.64] ;  /* 0x0000002c02027981 */ /* 0x004ea2000c1e1900 */
[----:B------:R-:W-:Y:S02]  /*d350*/  UISETP.NE.AND.EX UP1, UPT, UR7, URZ, UPT, UP1 ;  /* 0x0000003f0700728c */ /* 0x000fe4000bf25310 */
[----:B------:R-:W-:-:S04]  /*d360*/  UISETP.NE.U32.AND UP0, UPT, UR4, URZ, UPT ;  /* 0x0000003f0400728c */ /* 0x000fc8000bf05070 */
[----:B------:R-:W-:Y:S01]  /*d370*/  PLOP3.LUT P3, PT, PT, PT, UP1, 0x80, 0x0 ;  /* 0x000000000000781c */ /* 0x000fe20003f6f018 */
[----:B------:R-:W-:-:S06]  /*d380*/  UISETP.NE.AND.EX UP0, UPT, UR5, URZ, UPT, UP0 ;  /* 0x0000003f0500728c */ /* 0x000fcc000bf05300 */
[----:B------:R-:W-:Y:S02]  /*d390*/  PLOP3.LUT P4, PT, PT, PT, UP0, 0x80, 0x0 ;  /* 0x000000000000781c */ /* 0x000fe40003f8f008 */
[----:B--2---:R-:W-:-:S13]  /*d3a0*/  R2UR UR49, R2 ;  /* 0x00000000023172ca */ /* 0x004fda00000e0000 */
[----:B------:R-:W-:Y:S02]  /*d3b0*/  USHF.R.S32.HI UR48, URZ, 0x1f, UR49 ;  /* 0x0000001f3f307899 */ /* 0x000fe40008011431 */
[----:B------:R-:W-:Y:S02]  /*d3c0*/  USHF.L.U32 UR46, UR49, 0x2, URZ ;  /* 0x00000002312e7899 */ /* 0x000fe4000800063f */
[----:B------:R-:W-:Y:S02]  /*d3d0*/  USHF.L.U64.HI UR47, UR49, 0x2, UR48 ;  /* 0x00000002312f7899 */ /* 0x000fe40008010230 */
[----:B------:R-:W-:-:S04]  /*d3e0*/  @UP1 UIADD3 UR6, UP2, UR46, UR6, URZ ;  /* 0x000000062e061290 */ /* 0x000fc8000ff5e03f */
[----:B------:R-:W-:Y:S02]  /*d3f0*/  @UP1 UIADD3.X UR7, UR47, UR7, URZ, UP2, !UPT ;  /* 0x000000072f071290 */ /* 0x000fe400097fe43f */
[----:B------:R-:W-:Y:S01]  /*d400*/  IMAD.U32 R2, RZ, RZ, UR6 ;  /* 0x00000006ff027e24 */ /* 0x000fe2000f8e00ff */
[----:B------:R-:W-:-:S03]  /*d410*/  @UP0 ULEA UR4, UP1, UR49, UR4, 0x2 ;  /* 0x0000000431040291 */ /* 0x000fc6000f82103f */
[----:B------:R-:W-:Y:S01]  /*d420*/  IMAD.U32 R3, RZ, RZ, UR7 ;  /* 0x00000007ff037e24 */ /* 0x000fe2000f8e00ff */
[----:B------:R-:W-:Y:S01]  /*d430*/  @UP0 ULEA.HI.X UR5, UR49, UR5, UR48, 0x2, UP1 ;  /* 0x0000000531050291 */ /* 0x000fe200088f1430 */
[----:B------:R-:W-:Y:S01]  /*d440*/  ISETP.NE.U32.AND P2, PT, RZ, UR8, PT ;  /* 0x00000008ff007c0c */ /* 0x000fe2000bf45070 */
[----:B------:R-:W-:Y:S02]  /*d450*/  ULDC.64 UR6, c[0x0][0xa00] ;  /* 0x0002800000067ab9 */ /* 0x000fe40000000a00 */
[----:B0-----:R0:W2:Y:S01]  /*d460*/  @P3 LDG.E R0, desc[UR44][R2.64] ;  /* 0x0000002c02003981 */ /* 0x0010a2000c1e1900 */
[----:B------:R-:W-:Y:S02]  /*d470*/  ISETP.NE.U32.AND P0, PT, RZ, UR6, PT ;  /* 0x00000006ff007c0c */ /* 0x000fe4000bf05070 */
[----:B-1----:R-:W-:Y:S02]  /*d480*/  ISETP.NE.U32.AND P1, PT, R6, RZ, PT ;  /* 0x000000ff0600720c */ /* 0x002fe40003f25070 */
[----:B------:R-:W-:Y:S01]  /*d490*/  ISETP.NE.AND.EX P2, PT, RZ, UR9, PT, P2 ;  /* 0x00000009ff007c0c */ /* 0x000fe2000bf45320 */
[----:B0-----:R-:W-:Y:S01]  /*d4a0*/  IMAD.U32 R2, RZ, RZ, UR4 ;  /* 0x00000004ff027e24 */ /* 0x001fe2000f8e00ff */
[----:B------:R-:W-:Y:S01]  /*d4b0*/  UIADD3 UR4, UP0, UR46, UR6, URZ ;  /* 0x000000062e047290 */ /* 0x000fe2000ff1e03f */
[----:B------:R-:W-:Y:S01]  /*d4c0*/  IMAD.U32 R3, RZ, RZ, UR5 ;  /* 0x00000005ff037e24 */ /* 0x000fe2000f8e00ff */
[----:B------:R-:W-:Y:S01]  /*d4d0*/  UIADD3 UR6, UP1, UR46, UR8, URZ ;  /* 0x000000082e067290 */ /* 0x000fe2000ff3e03f */
[----:B------:R-:W-:Y:S01]  /*d4e0*/  ISETP.NE.AND.EX P0, PT, RZ, UR7, PT, P0 ;  /* 0x00000007ff007c0c */ /* 0x000fe2000bf05300 */
[----:B------:R-:W-:-:S02]  /*d4f0*/  UIADD3.X UR5, UR47, UR7, URZ, UP0, !UPT ;  /* 0x000000072f057290 */ /* 0x000fc400087fe43f */
[----:B------:R0:W3:Y:S01]  /*d500*/  @P4 LDG.E R6, desc[UR44][R2.64] ;  /* 0x0000002c02064981 */ /* 0x0000e2000c1e1900 */
[----:B------:R-:W-:Y:S01]  /*d510*/  UIADD3.X UR7, UR47, UR9, URZ, UP1, !UPT ;  /* 0x000000092f077290 */ /* 0x000fe20008ffe43f */
[----:B------:R-:W-:-:S05]  /*d520*/  IMAD.U32 R4, RZ, RZ, UR6 ;  /* 0x00000006ff047e24 */ /* 0x000fca000f8e00ff */
[----:B------:R-:W-:Y:S02]  /*d530*/  IMAD.U32 R5, RZ, RZ, UR7 ;  /* 0x00000007ff057e24 */ /* 0x000fe4000f8e00ff */
[----:B0-----:R-:W-:Y:S02]  /*d540*/  IMAD.U32 R2, RZ, RZ, UR4 ;  /* 0x00000004ff027e24 */ /* 0x001fe4000f8e00ff */
[----:B------:R-:W-:Y:S01]  /*d550*/  IMAD.U32 R3, RZ, RZ, UR5 ;  /* 0x00000005ff037e24 */ /* 0x000fe2000f8e00ff */
[----:B------:R-:W4:Y:S04]  /*d560*/  @P2 LDG.E R8, desc[UR44][R4.64] ;  /* 0x0000002c04082981 */ /* 0x000f28000c1e1900 */
[----:B--2---:R0:W-:Y:S01]  /*d570*/  STL [R1+0x8], R0 ;  /* 0x0000080001007387 */ /* 0x0041e20000100800 */
[----:B------:R-:W-:-:S03]  /*d580*/  IMAD.MOV.U32 R10, RZ, RZ, R0 ;  /* 0x000000ffff0a7224 */ /* 0x000fc600078e0000 */
[----:B0-----:R-:W2:Y:S01]  /*d590*/  @P0 LDG.E R0, desc[UR44][R2.64] ;  /* 0x0000002c02000981 */ /* 0x001ea2000c1e1900 */
[----:B------:R-:W-:Y:S01]  /*d5a0*/  UMOV UR4, URZ ;  /* 0x0000003f00047c82 */ /* 0x000fe20008000000 */
[----:B------:R-:W-:Y:S02]  /*d5b0*/  ISETP.NE.AND.EX P1, PT, R7, RZ, PT, P1 ;  /* 0x000000ff0700720c */ /* 0x000fe40003f25310 */
        /* <DEDUP_REMOVED lines=18> */
.L_x_1774:
[----:B------:R-:W-:Y:S01]  /*d6e0*/  ULDC.64 UR6, c[0x0][0xa20] ;  /* 0x0002880000067ab9 */ /* 0x000fe20000000a00 */
[----:B------:R-:W-:Y:S01]  /*d6f0*/  SEL R6, R6, 0x1, P1 ;  /* 0x0000000106067807 */ /* 0x000fe20000800000 */
[----:B------:R-:W-:Y:S01]  /*d700*/  ULOP3.LUT UR36, UR36, 0xffff, URZ, 0xc0, !UPT ;  /* 0x0000ffff24247892 */ /* 0x000fe2000f8ec03f */
[----:B------:R-:W-:Y:S01]  /*d710*/  ISETP.NE.U32.AND P0, PT, RZ, UR6, PT ;  /* 0x00000006ff007c0c */ /* 0x000fe2000bf05070 */
[----:B------:R-:W-:Y:S01]  /*d720*/  UIADD3 UR39, UR39, UR4, URZ ;  /* 0x0000000427277290 */ /* 0x000fe2000fffe03f */
[----:B------:R-:W-:Y:S02]  /*d730*/  IMAD.U32 R22, RZ, RZ, UR49 ;  /* 0x00000031ff167e24 */ /* 0x000fe4000f8e00ff */
[----:B------:R-:W-:Y:S01]  /*d740*/  ISETP.NE.AND.EX P0, PT, RZ, UR7, PT, P0 ;  /* 0x00000007ff007c0c */ /* 0x000fe2000bf05300 */
[----:B------:R-:W-:-:S12]  /*d750*/  IMAD R2, R6, R7, RZ ;  /* 0x0000000706027224 */ /* 0x000fd800078e02ff */
[----:B------:R-:W-:Y:S05]  /*d760*/  @!P0 BRA `(.L_x_1775) ;  /* 0x0000000000188947 */ /* 0x000fea0003800000 */
[----:B------:R-:W-:-:S04]  /*d770*/  UIADD3 UR5, UP0, UR46, UR6, URZ ;  /* 0x000000062e057290 */ /* 0x000fc8000ff1e03f */
[----:B------:R-:W-:Y:S02]  /*d780*/  UIADD3.X UR6, UR47, UR7, URZ, UP0, !UPT ;  /* 0x000000072f067290 */ /* 0x000fe400087fe43f */
[----:B------:R-:W-:-:S04]  /*d790*/  IMAD.U32 R2, RZ, RZ, UR5 ;  /* 0x00000005ff027e24 */ /* 0x000fc8000f8e00ff */
[----:B------:R-:W-:-:S05]  /*d7a0*/  IMAD.U32 R3, RZ, RZ, UR6 ;  /* 0x00000006ff037e24 */ /* 0x000fca000f8e00ff */
[----:B------:R1:W5:Y:S01]  /*d7b0*/  LDG.E R2, desc[UR44][R2.64] ;  /* 0x0000002c02027981 */ /* 0x000362000c1e1900 */
[----:B------:R-:W-:Y:S05]  /*d7c0*/  BRA `(.L_x_1776) ;  /* 0x0000000000107947 */ /* 0x000fea0003800000 */
.L_x_1775:
[----:B------:R-:W-:Y:S05]  /*d7d0*/  @!P2 BRA `(.L_x_1776) ;  /* 0x00000000000ca947 */ /* 0x000fea0003800000 */
[----:B------:R-:W2:Y:S04]  /*d7e0*/  LDG.E R3, desc[UR44][R4.64] ;  /* 0x0000002c04037981 */ /* 0x000ea8000c1e1900 */
[----:B------:R-:W2:Y:S02]  /*d7f0*/  LDG.E R2, desc[UR44][R4.64+0x4] ;  /* 0x0000042c04027981 */ /* 0x000ea4000c1e1900 */
[----:B--2---:R-:W-:-:S07]  /*d800*/  IMAD.IADD R2, R2, 0x1, -R3 ;  /* 0x0000000102027824 */ /* 0x004fce00078e0a03 */
.L_x_1776:
[----:B-1----:R-:W1:Y:S01]  /*d810*/  LDC R3, c[0x0][0x448] ;  /* 0x00011200ff037b82 */ /* 0x002e620000000800 */
[----:B-----5:R-:W-:Y:S01]  /*d820*/  VIADD R2, R2, -UR4 ;  /* 0x8000000402027c36 */ /* 0x020fe20008000000 */
[----:B------:R-:W-:Y:S02]  /*d830*/  LOP3.LUT R23, R0, 0xff, RZ, 0xc0, !PT ;  /* 0x000000ff00177812 */ /* 0x000fe400078ec0ff */
[----:B-1----:R-:W-:Y:S01]  /*d840*/  ISETP.NE.AND P0, PT, R3, 0x1, PT ;  /* 0x000000010300780c */ /* 0x002fe20003f05270 */
[----:B------:R-:W-:-:S04]  /*d850*/  IMAD R3, R25, 0xc0, RZ ;  /* 0x000000c019037824 */ /* 0x000fc800078e02ff */
[----:B------:R-:W-:-:S08]  /*d860*/  VIADD R3, R3, 0xbf ;  /* 0x000000bf03037836 */ /* 0x000fd00000000000 */
[----:B------:R-:W1:Y:S08]  /*d870*/  @P0 LDC R4, c[0x0][0x44c] ;  /* 0x00011300ff040b82 */ /* 0x000e700000000800 */
[----:B------:R-:W2:Y:S01]  /*d880*/  @P0 LDC R5, c[0x0][0x450] ;  /* 0x00011400ff050b82 */ /* 0x000ea20000000800 */
[----:B-1----:R-:W-:-:S05]  /*d890*/  @P0 IMAD.HI.U32 R4, R3, R4, RZ ;  /* 0x0000000403040227 */ /* 0x002fca00078e00ff */
[----:B--2---:R-:W-:Y:S02]  /*d8a0*/  @P0 SHF.R.U32.HI R3, RZ, R5, R4 ;  /* 0x00000005ff030219 */ /* 0x004fe40000011604 */
[C---:B------:R-:W-:Y:S01]  /*d8b0*/  IADD3 R4, R2.reuse, 0x80, -R10 ;  /* 0x0000008002047810 */ /* 0x040fe20007ffe80a */
[----:B------:R-:W-:-:S04]  /*d8c0*/  VIADD R2, R2, 0x7f ;  /* 0x0000007f02027836 */ /* 0x000fc80000000000 */
[----:B------:R-:W-:Y:S01]  /*d8d0*/  IMAD.IADD R4, R4, 0x1, R3 ;  /* 0x0000000104047824 */ /* 0x000fe200078e0203 */
[----:B------:R-:W-:-:S04]  /*d8e0*/  SHF.R.S32.HI R3, RZ, 0x1f, R2 ;  /* 0x0000001fff037819 */ /* 0x000fc80000011402 */
[----:B------:R-:W-:Y:S02]  /*d8f0*/  SHF.R.S32.HI R5, RZ, 0x1f, R4 ;  /* 0x0000001fff057819 */ /* 0x000fe40000011404 */
[----:B------:R-:W-:Y:S02]  /*d900*/  LEA.HI R3, R3, R2, RZ, 0x7 ;  /* 0x0000000203037211 */ /* 0x000fe400078f38ff */
[----:B------:R-:W-:Y:S02]  /*d910*/  LEA.HI R5, R5, R4, RZ, 0x7 ;  /* 0x0000000405057211 */ /* 0x000fe400078f38ff */
[----:B------:R-:W-:Y:S02]  /*d920*/  SHF.R.S32.HI R3, RZ, 0x7, R3 ;  /* 0x00000007ff037819 */ /* 0x000fe40000011403 */
[----:B------:R-:W-:Y:S02]  /*d930*/  SHF.R.S32.HI R4, RZ, 0x7, R5 ;  /* 0x00000007ff047819 */ /* 0x000fe40000011405 */
[----:B------:R-:W-:Y:S01]  /*d940*/  SHF.R.U32.HI R5, RZ, 0x10, R0 ;  /* 0x00000010ff057819 */ /* 0x000fe20000011600 */
[----:B------:R-:W-:Y:S01]  /*d950*/  IMAD.MOV.U32 R0, RZ, RZ, RZ ;  /* 0x000000ffff007224 */ /* 0x000fe200078e00ff */
[----:B------:R-:W-:-:S02]  /*d960*/  VIMNMX R4, R3, R4, PT ;  /* 0x0000000403047248 */ /* 0x000fc40003fe0100 */
[----:B------:R-:W-:Y:S02]  /*d970*/  ISETP.NE.AND P0, PT, R5, RZ, PT ;  /* 0x000000ff0500720c */ /* 0x000fe40003f05270 */
[----:B------:R-:W-:-:S11]  /*d980*/  ISETP.GE.AND P1, PT, R4, 0x1, PT ;  /* 0x000000010400780c */ /* 0x000fd60003f26270 */
[----:B------:R-:W1:Y:S02]  /*d990*/  @!P0 LDC R5, c[0x0][0x9f0] ;  /* 0x00027c00ff058b82 */ /* 0x000e640000000800 */
[----:B------:R-:W-:Y:S05]  /*d9a0*/  @!P1 BRA `(.L_x_1777) ;  /* 0x0000000000689947 */ /* 0x000fea0003800000 */
[----:B-1----:R-:W-:Y:S01]  /*d9b0*/  IABS R0, R5 ;  /* 0x0000000500007213 */ /* 0x002fe20000000000 */
[----:B------:R-:W-:-:S03]  /*d9c0*/  IMAD.MOV.U32 R2, RZ, RZ, RZ ;  /* 0x000000ffff027224 */ /* 0x000fc600078e00ff */
[----:B------:R-:W1:Y:S08]  /*d9d0*/  I2F.RP R7, R0 ;  /* 0x0000000000077306 */ /* 0x000e700000209400 */
[----:B-1----:R-:W1:Y:S02]  /*d9e0*/  MUFU.RCP R7, R7 ;  /* 0x0000000700077308 */ /* 0x002e640000001000 */
[----:B-1----:R-:W-:-:S06]  /*d9f0*/  VIADD R8, R7, 0xffffffe ;  /* 0x0ffffffe07087836 */ /* 0x002fcc0000000000 */
[----:B------:R-:W1:Y:S02]  /*da00*/  F2I.FTZ.U32.TRUNC.NTZ R3, R8 ;  /* 0x0000000800037305 */ /* 0x000e64000021f000 */
[----:B-1----:R-:W-:-:S04]  /*da10*/  IMAD.MOV R9, RZ, RZ, -R3 ;  /* 0x000000ffff097224 */ /* 0x002fc800078e0a03 */
[----:B------:R-:W-:-:S04]  /*da20*/  IMAD R9, R9, R0, RZ ;  /* 0x0000000009097224 */ /* 0x000fc800078e02ff */
[----:B------:R-:W-:Y:S01]  /*da30*/  IMAD.HI.U32 R3, R3, R9, R2 ;  /* 0x0000000903037227 */ /* 0x000fe200078e0002 */
[----:B------:R-:W-:Y:S02]  /*da40*/  IADD3 R2, R5, -0x1, R4 ;  /* 0xffffffff05027810 */ /* 0x000fe40007ffe004 */
[-C--:B------:R-:W-:Y:S02]  /*da50*/  IABS R9, R5.reuse ;  /* 0x0000000500097213 */ /* 0x080fe40000000000 */
[----:B------:R-:W-:Y:S02]  /*da60*/  IABS R6, R2 ;  /* 0x0000000200067213 */ /* 0x000fe40000000000 */
[----:B------:R-:W-:Y:S01]  /*da70*/  LOP3.LUT R2, R2, R5, RZ, 0x3c, !PT ;  /* 0x0000000502027212 */ /* 0x000fe200078e3cff */
[----:B------:R-:W-:Y:S02]  /*da80*/  IMAD.MOV R7, RZ, RZ, -R9 ;  /* 0x000000ffff077224 */ /* 0x000fe400078e0a09 */
        /* <DEDUP_REMOVED lines=12> */
.L_x_1777:
[-C--:B------:R-:W-:Y:S01]  /*db50*/  IMAD R23, R23, R0.reuse, RZ ;  /* 0x0000000017177224 */ /* 0x080fe200078e02ff */
        /* <DEDUP_REMOVED lines=9> */
[----:B-1----:R-:W1:Y:S01]  /*dbf0*/  S2R R5, SR_LANEID ;  /* 0x0000000000057919 */ /* 0x002e620000000000 */
        /* <DEDUP_REMOVED lines=12> */
.L_x_1779:
        /* <DEDUP_REMOVED lines=10> */
[----:B-1----:R-:W-:Y:S02]  /*dd60*/  IMAD.U32 R5, RZ, RZ, UR7 ;  /* 0x00000007ff057e24 */ /* 0x002fe4000f8e00ff */
[----:B------:R-:W-:Y:S02]  /*dd70*/  IMAD.U32 R6, RZ, RZ, UR8 ;  /* 0x00000008ff067e24 */ /* 0x000fe4000f8e00ff */
[----:B------:R-:W-:-:S02]  /*dd80*/  IMAD.U32 R7, RZ, RZ, UR9 ;  /* 0x00000009ff077e24 */ /* 0x000fc4000f8e00ff */
[----:B0-----:R-:W-:Y:S02]  /*dd90*/  IMAD.U32 R10, RZ, RZ, UR4 ;  /* 0x00000004ff0a7e24 */ /* 0x001fe4000f8e00ff */
[----:B------:R-:W-:Y:S02]  /*dda0*/  IMAD.U32 R11, RZ, RZ, UR5 ;  /* 0x00000005ff0b7e24 */ /* 0x000fe4000f8e00ff */
[----:B------:R-:W-:Y:S02]  /*ddb0*/  IMAD.MOV.U32 R8, RZ, RZ, 0x70 ;  /* 0x00000070ff087424 */ /* 0x000fe400078e00ff */
[----:B------:R-:W-:Y:S02]  /*ddc0*/  IMAD.MOV.U32 R12, RZ, RZ, 0x1 ;  /* 0x00000001ff0c7424 */ /* 0x000fe400078e00ff */
[----:B------:R-:W-:-:S07]  /*ddd0*/  IMAD.MOV.U32 R13, RZ, RZ, RZ ;  /* 0x000000ffff0d7224 */ /* 0x000fce00078e00ff */
[----:B------:R-:W-:-:S07]  /*dde0*/  LEPC R20, `(.L_x_1782) ;  /* 0x000000001014794e */ /* 0x000fce0000000000 */
[----:B--2---:R-:W-:Y:S05]  /*ddf0*/  CALL.ABS.NOINC R2 ;  /* 0x0000000002007343 */ /* 0x004fea0003c00000 */
.L_x_1782:
[----:B------:R-:W-:Y:S05]  /*de00*/  BSYNC B6 ;  /* 0x0000000000067941 */ /* 0x000fea0003800000 */
.L_x_1781:
[----:B------:R-:W-:Y:S01]  /*de10*/  VIADD R0, R17, 0x9000 ;  /* 0x0000900011007836 */ /* 0x000fe20000000000 */
[----:B------:R-:W-:Y:S04]  /*de20*/  BSSY B6, `(.L_x_1783) ;  /* 0x0000014000067945 */ /* 0x000fe80003800000 */
[----:B------:R-:W-:-:S04]  /*de30*/  LOP3.LUT P0, RZ, R0, 0x9f, RZ, 0xc0, !PT ;  /* 0x0000009f00ff7812 */ /* 0x000fc8000780c0ff */
[----:B------:R-:W-:-:S09]  /*de40*/  P2R R16, PR, RZ, 0x1 ;  /* 0x00000001ff107803 */ /* 0x000fd20000000000 */
        /* <DEDUP_REMOVED lines=17> */
.L_x_1784:
[----:B------:R-:W-:Y:S05]  /*df60*/  BSYNC B6 ;  /* 0x0000000000067941 */ /* 0x000fea0003800000 */
.L_x_1783:
        /* <DEDUP_REMOVED lines=20> */
.L_x_1786:
[----:B------:R-:W-:Y:S05]  /*e0b0*/  BSYNC B6 ;  /* 0x0000000000067941 */ /* 0x000fea0003800000 */
.L_x_1785:
[----:B------:R-:W-:Y:S01]  /*e0c0*/  ISETP.NE.AND P6, PT, R16, RZ, PT ;  /* 0x000000ff1000720c */ /* 0x000fe20003fc5270 */
[----:B------:R-:W-:-:S12]  /*e0d0*/  BSSY B6, `(.L_x_1787) ;  /* 0x0000012000067945 */ /* 0x000fd80003800000 */
        /* <DEDUP_REMOVED lines=17> */
.L_x_1788:
[----:B------:R-:W-:Y:S05]  /*e1f0*/  BSYNC B6 ;  /* 0x0000000000067941 */ /* 0x000fea0003800000 */
.L_x_1787:
        /* <DEDUP_REMOVED lines=21> */
.L_x_1866:
[----:B---3--:R-:W-:Y:S02]  /*e350*/  ISETP.NE.AND P0, PT, R14, RZ, PT ;  /* 0x000000ff0e00720c */ /* 0x008fe40003f05270 */
[----:B------:R-:W-:-:S04]  /*e360*/  PLOP3.LUT P1, PT, PT, PT, PT, 0x8, 0x0 ;  /* 0x000000000000781c */ /* 0x000fc80003f2e170 */
[----:B------:R-:W-:-:S07]  /*e370*/  P2R R27, PR, RZ, 0x2 ;  /* 0x00000002ff1b7803 */ /* 0x000fce0000000000 */
[----:B------:R-:W-:Y:S05]  /*e380*/  @P0 BRA `(.L_x_1790) ;  /* 0x0000000400b40947 */ /* 0x000fea0003800000 */
[----:B------:R-:W3:Y:S01]  /*e390*/  LDL R0, [R1+0xc] ;  /* 0x00000c0001007983 */ /* 0x000ee20000100800 */
[----:B------:R-:W-:Y:S01]  /*e3a0*/  UMOV UR4, 0xffffffff ;  /* 0xffffffff00047882 */ /* 0x000fe20000000000 */
[----:B---3--:R-:W-:Y:S02]  /*e3b0*/  VIADD R0, R0, 0xffffffff ;  /* 0xffffffff00007836 */ /* 0x008fe40000000000 */
[----:B------:R-:W-:Y:S05]  /*e3c0*/  BRA.DIV UR4, `(.L_x_1791) ;  /* 0x0000003e04947947 */ /* 0x000fea000b800000 */
[----:B------:R-:W-:-:S13]  /*e3d0*/  ELECT P6, URZ, PT ;  /* 0x00000000003f782f */ /* 0x000fda00038c0000 */
.L_x_1869:
        /* <DEDUP_REMOVED lines=21> */
.L_x_1792:
[----:B---3--:R-:W3:Y:S01]  /*e530*/  S2R R2, SR_TID.X ;  /* 0x0000000000027919 */ /* 0x008ee20000002100 */
[----:B------:R-:W-:Y:S01]  /*e540*/  IMAD R3, R18, 0x8, R17 ;  /* 0x0000000812037824 */ /* 0x000fe200078e0211 */
[----:B---3--:R-:W-:Y:S02]  /*e550*/  LOP3.LUT R4, R2, 0x7f, RZ, 0xc0, !PT ;  /* 0x0000007f02047812 */ /* 0x008fe400078ec0ff */
[----:B------:R-:W-:Y:S02]  /*e560*/  SHF.L.U32 R2, R19, 0x1f, RZ ;  /* 0x0000001f13027819 */ /* 0x000fe400000006ff */
[----:B------:R-:W-:Y:S02]  /*e570*/  ISETP.NE.AND P1, PT, R4, RZ, PT ;  /* 0x000000ff0400720c */ /* 0x000fe40003f25270 */
[----:B------:R-:W3:Y:S02]  /*e580*/  SYNCS.PHASECHK.TRANS64.TRYWAIT P0, [R3+URZ+0x19c80], R2 ;  /* 0x019c8002030075a7 */ /* 0x000ee4000800017f */
[----:B---3--:R-:W-:Y:S09]  /*e590*/  @!P0 BRA `(.L_x_1793) ;  /* 0x0000003c00408947 */ /* 0x008ff20003800000 */
.L_x_1870:
[----:B------:R-:W-:Y:S05]  /*e5a0*/  @P1 BRA `(.L_x_1794) ;  /* 0x00000000001c1947 */ /* 0x000fea0003800000 */
[----:B------:R-:W1:Y:S02]  /*e5b0*/  S2R R4, SR_TID.X ;  /* 0x0000000000047919 */ /* 0x000e640000002100 */
[----:B-1----:R-:W-:Y:S01]  /*e5c0*/  LOP3.LUT R5, R4, 0x1f, RZ, 0xc0, !PT ;  /* 0x0000001f04057812 */ /* 0x002fe200078ec0ff */
[----:B------:R-:W-:-:S03]  /*e5d0*/  IMAD.MOV.U32 R4, RZ, RZ, 0x3000 ;  /* 0x00003000ff047424 */ /* 0x000fc600078e00ff */
[----:B------:R-:W-:Y:S01]  /*e5e0*/  ISETP.NE.AND P0, PT, R5, RZ, PT ;  /* 0x000000ff0500720c */ /* 0x000fe20003f05270 */
[----:B------:R4:W-:-:S12]  /*e5f0*/  SYNCS.ARRIVE.TRANS64 RZ, [R3+URZ+0x19c70], R4 ;  /* 0x019c700403ff79a7 */ /* 0x0009d8000800003f */
[----:B----4-:R-:W-:Y:S05]  /*e600*/  @!P0 BRA `(.L_x_1794) ;  /* 0x0000000000048947 */ /* 0x010fea0003800000 */
[----:B------:R-:W-:Y:S01]  /*e610*/  BPT.TRAP 0x1 ;  /* 0x000000040000795c */ /* 0x000fe20000300000 */
.L_x_1794:
        /* <DEDUP_REMOVED lines=28> */
[----:B------:R-:W0:Y:S02]  /*e7e0*/  SYNCS.PHASECHK.TRANS64.TRYWAIT P0, [R3+URZ+0x19c40], R2 ;  /* 0x019c4002030075a7 */ /* 0x000e24000800017f */
[----:B0---4-:R-:W-:Y:S05]  /*e7f0*/  @!P0 BRA `(.L_x_1795) ;  /* 0x0000003800bc8947 */ /* 0x011fea0003800000 */
.L_x_1871:
[----:B------:R-:W-:Y:S05]  /*e800*/  @P1 BRA `(.L_x_1796) ;  /* 0x00000000001c1947 */ /* 0x000fea0003800000 */
[----:B-1----:R-:W1:Y:S01]  /*e810*/  S2R R5, SR_TID.X ;  /* 0x0000000000057919 */ /* 0x002e620000002100 */
[----:B0--3--:R-:W-:-:S04]  /*e820*/  IMAD.MOV.U32 R2, RZ, RZ, 0x3000 ;  /* 0x00003000ff027424 */ /* 0x009fc800078e00ff */
[----:B------:R4:W-:Y:S01]  /*e830*/  SYNCS.ARRIVE.TRANS64 RZ, [R3+URZ+0x19c30], R2 ;  /* 0x019c300203ff79a7 */ /* 0x0009e2000800003f */
[----:B-1----:R-:W-:-:S04]  /*e840*/  LOP3.LUT R5, R5, 0x1f, RZ, 0xc0, !PT ;  /* 0x0000001f05057812 */ /* 0x002fc800078ec0ff */
[----:B------:R-:W-:-:S13]  /*e850*/  ISETP.NE.AND P0, PT, R5, RZ, PT ;  /* 0x000000ff0500720c */ /* 0x000fda0003f05270 */
[----:B----4-:R-:W-:Y:S05]  /*e860*/  @!P0 BRA `(.L_x_1796) ;  /* 0x0000000000048947 */ /* 0x010fea0003800000 */
[----:B------:R-:W-:Y:S01]  /*e870*/  BPT.TRAP 0x1 ;  /* 0x000000040000795c */ /* 0x000fe20000300000 */
.L_x_1796:
        /* <DEDUP_REMOVED lines=15> */
[----:B------:R-:W-:-:S02]  /*e970*/  UIADD3 UR25, UR25, 0x19c30, URZ ;  /* 0x00019c3019197890 */ /* 0x000fc4000fffe03f */
[----:B------:R-:W-:Y:S01]  /*e980*/  UIADD3 UR16, UR8, 0x14800, URZ ;  /* 0x0001480008107890 */ /* 0x000fe2000fffe03f */
[----:B------:R-:W-:Y:S01]  /*e990*/  P2R R27, PR, RZ, 0x1 ;  /* 0x00000001ff1b7803 */ /* 0x000fe20000000000 */
        /* <DEDUP_REMOVED lines=9> */
[----:B------:R4:W-:Y:S01]  /*ea30*/  UTMALDG.4D [UR16], [UR4], desc[UR6] ;  /* 0x00000610040075b4 */ /* 0x0009e20008019000 */
[----:B------:R4:W-:Y:S02]  /*ea40*/  UTMALDG.4D [UR8], [UR4], desc[UR6] ;  /* 0x00000608040075b4 */ /* 0x0009e40008019000 */
[----:B----4-:R-:W-:Y:S01]  /*ea50*/  NOP ;  /* 0x0000000000007918 */ /* 0x010fe20000000000 */
.L_x_1790:
[----:B------:R-:W-:Y:S05]  /*ea60*/  WARPSYNC.ALL ;  /* 0x0000000000007948 */ /* 0x000fea0003800000 */
[----:B------:R-:W-:Y:S01]  /*ea70*/  VIADD R0, R17, 0xf000 ;  /* 0x0000f00011007836 */ /* 0x000fe20000000000 */
[----:B------:R-:W-:Y:S01]  /*ea80*/  USHF.R.S32.HI UR4, URZ, 0x1f, UR50 ;  /* 0x0000001f3f047899 */ /* 0x000fe20008011432 */
        /* <DEDUP_REMOVED lines=14> */
[----:B0--3--:R-:W-:Y:S01]  /*eb70*/  MOV R2, 0x0 ;  /* 0x0000000000027802 */ /* 0x009fe20000000f00 */
[----:B------:R-:W-:Y:S01]  /*eb80*/  ULDC.64 UR6, c[0x4][0x98] ;  /* 0x0100260000067ab9 */ /* 0x000fe20000000a00 */
[----:B------:R-:W-:Y:S01]  /*eb90*/  ULDC.64 UR8, c[0x4][0xa0] ;  /* 0x0100280000087ab9 */ /* 0x000fe20000000a00 */
[----:B------:R-:W-:Y:S01]  /*eba0*/  ULDC.64 UR4, c[0x4][0x28] ;  /* 0x01000a0000047ab9 */ /* 0x000fe20000000a00 */
[----:B------:R-:W-:Y:S02]  /*ebb0*/  IMAD.U32 R4, RZ, RZ, UR6 ;  /* 0x00000006ff047e24 */ /* 0x000fe4000f8e00ff */
[----:B------:R-:W0:Y:S01]  /*ebc0*/  LDC.64 R2, c[0x4][R2] ;  /* 0x0100000002027b82 */ /* 0x000e220000000a00 */
[----:B-1----:R-:W-:Y:S02]  /*ebd0*/  IMAD.U32 R5, RZ, RZ, UR7 ;  /* 0x00000007ff057e24 */ /* 0x002fe4000f8e00ff */
        /* <DEDUP_REMOVED lines=8> */
[----:B0-----:R-:W-:Y:S05]  /*ec60*/  CALL.ABS.NOINC R2 ;  /* 0x0000000002007343 */ /* 0x001fea0003c00000 */
.L_x_1798:
[----:B------:R-:W-:Y:S05]  /*ec70*/  BSYNC B6 ;  /* 0x0000000000067941 */ /* 0x000fea0003800000 */
.L_x_1797:
[----:B------:R-:W4:Y:S01]  /*ec80*/  LDC R8, c[0x0][0x448] ;  /* 0x00011200ff087b82 */ /* 0x000f220000000800 */
[----:B0--3--:R-:W2:Y:S01]  /*ec90*/  S2R R2, SR_TID.X ;  /* 0x0000000000027919 */ /* 0x009ea20000002100 */
[----:B------:R-:W-:Y:S01]  /*eca0*/  ULDC.64 UR6, c[0x0][0x2d8] ;  /* 0x0000b60000067ab9 */ /* 0x000fe20000000a00 */
[----:B------:R-:W-:Y:S01]  /*ecb0*/  UMOV UR4, UR46 ;  /* 0x0000002e00047c82 */ /* 0x000fe20008000000 */
[----:B------:R-:W-:Y:S01]  /*ecc0*/  UMOV UR5, UR37 ;  /* 0x0000002500057c82 */ /* 0x000fe20008000000 */
[----:B------:R-:W-:Y:S01]  /*ecd0*/  ULDC.64 UR8, c[0x0][0x2e0] ;  /* 0x0000b80000087ab9 */ /* 0x000fe20000000a00 */
[----:B------:R-:W-:Y:S01]  /*ece0*/  UIMAD.WIDE.U32 UR4, UR36, UR6, UR4 ;  /* 0x00000006240472a5 */ /* 0x000fe2000f8e0004 */
[----:B------:R-:W0:Y:S01]  /*ecf0*/  S2R R9, SR_TID.X ;  /* 0x0000000000097919 */ /* 0x000e220000002100 */
[----:B------:R-:W-:Y:S02]  /*ed00*/  UIMAD UR6, UR48, UR8, URZ ;  /* 0x00000008300672a4 */ /* 0x000fe4000f8e023f */
[----:B------:R-:W-:Y:S01]  /*ed10*/  UIMAD UR5, UR36, UR7, UR5 ;  /* 0x00000007240572a4 */ /* 0x000fe2000f8e0205 */
[----:B------:R3:W5:Y:S01]  /*ed20*/  LDL R21, [R1+0x8] ;  /* 0x0000080001157983 */ /* 0x0007620000100800 */
[----:B------:R-:W-:-:S02]  /*ed30*/  UIMAD UR6, UR49, UR9, UR6 ;  /* 0x00000009310672a4 */ /* 0x000fc4000f8e0206 */
[----:B------:R-:W-:Y:S01]  /*ed40*/  UIMAD.WIDE.U32 UR4, UR49, UR8, UR4 ;  /* 0x00000008310472a5 */ /* 0x000fe2000f8e0004 */
[----:B------:R-:W-:Y:S02]  /*ed50*/  ULDC.64 UR10, c[0x0][0x280] ;  /* 0x0000a000000a7ab9 */ /* 0x000fe40000000a00 */
[----:B------:R-:W-:Y:S01]  /*ed60*/  ULDC.64 UR8, c[0x0][0x2c8] ;  /* 0x0000b20000087ab9 */ /* 0x000fe20000000a00 */
[----:B------:R-:W-:-:S03]  /*ed70*/  UIADD3 UR5, UR5, UR6, URZ ;  /* 0x0000000605057290 */ /* 0x000fc6000fffe03f */
[----:B------:R-:W-:Y:S02]  /*ed80*/  ULDC.64 UR6, c[0x0][0x2d0] ;  /* 0x0000b40000067ab9 */ /* 0x000fe40000000a00 */
[----:B-1----:R-:W-:Y:S01]  /*ed90*/  IMAD.U32 R5, RZ, RZ, UR6 ;  /* 0x00000006ff057e24 */ /* 0x002fe2000f8e00ff */
[----:B----4-:R-:W-:Y:S02]  /*eda0*/  ISETP.NE.AND P1, PT, R8, 0x1, PT ;  /* 0x000000010800780c */ /* 0x010fe40003f25270 */
[C---:B--2---:R-:W-:Y:S01]  /*edb0*/  LOP3.LUT R20, R2.reuse, 0x7f, RZ, 0xc0, !PT ;  /* 0x0000007f02147812 */ /* 0x044fe200078ec0ff */
[----:B------:R-:W-:-:S10]  /*edc0*/  IMAD.SHL.U32 R2, R2, 0x40, RZ ;  /* 0x0000004002027824 */ /* 0x000fd400078e00ff */
[----:B------:R-:W1:Y:S01]  /*edd0*/  @P1 LDC R3, c[0x0][0x44c] ;  /* 0x00011300ff031b82 */ /* 0x000e620000000800 */
[----:B------:R-:W-:-:S04]  /*ede0*/  SHF.R.U32.HI R20, RZ, 0x1, R20 ;  /* 0x00000001ff147819 */ /* 0x000fc80000011614 */
[----:B------:R-:W-:Y:S01]  /*edf0*/  LOP3.LUT R2, R20, 0x40, R2, 0xf8, !PT ;  /* 0x0000004014027812 */ /* 0x000fe200078ef802 */
[----:B0-----:R-:W-:Y:S01]  /*ee00*/  IMAD.SHL.U32 R9, R9, 0x10, RZ ;  /* 0x0000001009097824 */ /* 0x001fe200078e00ff */
[----:B------:R-:W0:Y:S01]  /*ee10*/  S2R R20, SR_TID.X ;  /* 0x0000000000147919 */ /* 0x000e220000002100 */
[----:B------:R-:W2:Y:S02]  /*ee20*/  @P1 LDC R0, c[0x0][0x450] ;  /* 0x00011400ff001b82 */ /* 0x000ea40000000800 */
[----:B------:R-:W-:-:S04]  /*ee30*/  IMAD R6, R25, 0xc0, R2 ;  /* 0x000000c019067824 */ /* 0x000fc800078e0202 */
[----:B------:R-:W-:Y:S02]  /*ee40*/  IMAD.MOV.U32 R2, RZ, RZ, R6 ;  /* 0x000000ffff027224 */ /* 0x000fe400078e0006 */
[----:B-1----:R-:W-:-:S05]  /*ee50*/  @P1 IMAD.HI.U32 R3, R6, R3, RZ ;  /* 0x0000000306031227 */ /* 0x002fca00078e00ff */
[----:B--2---:R-:W-:-:S04]  /*ee60*/  @P1 SHF.R.U32.HI R2, RZ, R0, R3 ;  /* 0x00000000ff021219 */ /* 0x004fc80000011603 */
[--C-:B------:R-:W-:Y:S01]  /*ee70*/  SHF.R.S32.HI R4, RZ, 0x1f, R2.reuse ;  /* 0x0000001fff047819 */ /* 0x100fe20000011402 */
[----:B------:R-:W-:Y:S01]  /*ee80*/  IMAD.MOV R0, RZ, RZ, -R2 ;  /* 0x000000ffff007224 */ /* 0x000fe200078e0a02 */
[----:B------:R-:W-:Y:S01]  /*ee90*/  LOP3.LUT R9, R9, 0x10, RZ, 0xc0, !PT ;  /* 0x0000001009097812 */ /* 0x000fe200078ec0ff */
[----:B0-----:R-:W-:Y:S02]  /*eea0*/  IMAD.SHL.U32 R10, R20, 0x10, RZ ;  /* 0x00000010140a7824 */ /* 0x001fe400078e00ff */
        /* <DEDUP_REMOVED lines=23> */
[----:B------:R-:W-:Y:S01]  /*f020*/  SHF.R.S32.HI R5, RZ, 0x1f, R6 ;  /* 0x0000001fff057819 */ /* 0x000fe20000011406 */
[----:B------:R-:W-:Y:S02]  /*f030*/  ULDC UR4, c[0x0][0x2b8] ;  /* 0x0000ae0000047ab9 */ /* 0x000fe40000000800 */
[----:B------:R-:W-:Y:S02]  /*f040*/  IMAD.IADD R3, R3, 0x1, R7 ;  /* 0x0000000103037824 */ /* 0x000fe400078e0207 */
[----:B------:R-:W-:Y:S02]  /*f050*/  IMAD R5, R5, UR8, RZ ;  /* 0x0000000805057c24 */ /* 0x000fe4000f8e02ff */
[----:B------:R-:W-:Y:S01]  /*f060*/  IMAD.WIDE.U32 R2, R6, UR8, R2 ;  /* 0x0000000806027c25 */ /* 0x000fe2000f8e0002 */
[----:B------:R-:W-:-:S02]  /*f070*/  LOP3.LUT R11, R9, 0x20, RZ, 0xfc, !PT ;  /* 0x00000020090b7812 */ /* 0x000fc400078efcff */
[----:B------:R-:W-:Y:S01]  /*f080*/  LOP3.LUT R9, R9, 0x40, RZ, 0xfc, !PT ;  /* 0x0000004009097812 */ /* 0x000fe200078efcff */
[----:B------:R-:W-:Y:S01]  /*f090*/  IMAD R6, R6, UR9, R5 ;  /* 0x0000000906067c24 */ /* 0x000fe2000f8e0205 */
[----:B------:R-:W-:-:S04]  /*f0a0*/  IADD3 R5, P0, R2, UR10, RZ ;  /* 0x0000000a02057c10 */ /* 0x000fc8000ff1e0ff */
[----:B------:R-:W-:Y:S02]  /*f0b0*/  IADD3.X R6, R3, UR11, R6, P0, !PT ;  /* 0x0000000b03067c10 */ /* 0x000fe400087fe406 */
[----:B------:R-:W-:Y:S02]  /*f0c0*/  ISETP.GE.AND P0, PT, R9, UR4, PT ;  /* 0x0000000409007c0c */ /* 0x000fe4000bf06270 */
[----:B------:R3:W5:Y:S01]  /*f0d0*/  LDL R9, [R1+0x4] ;  /* 0x0000040001097983 */ /* 0x0007620000100800 */
[----:B------:R-:W-:Y:S02]  /*f0e0*/  LOP3.LUT R10, R10, 0x10, RZ, 0xc0, !PT ;  /* 0x000000100a0a7812 */ /* 0x000fe400078ec0ff */
[----:B------:R-:W-:Y:S02]  /*f0f0*/  ISETP.GE.AND P1, PT, R11, UR4, PT ;  /* 0x000000040b007c0c */ /* 0x000fe4000bf26270 */
[----:B------:R-:W-:Y:S01]  /*f100*/  ISETP.GE.AND P2, PT, R10, UR4, PT ;  /* 0x000000040a007c0c */ /* 0x000fe2000bf46270 */
[----:B------:R-:W-:Y:S01]  /*f110*/  UMOV UR4, 0xffffffff ;  /* 0xffffffff00047882 */ /* 0x000fe20000000000 */
[----:B------:R-:W-:-:S04]  /*f120*/  LOP3.LUT R20, R20, 0x7f, RZ, 0xc0, !PT ;  /* 0x0000007f14147812 */ /* 0x000fc800078ec0ff */
[----:B------:R-:W-:Y:S01]  /*f130*/  SHF.R.U32.HI R20, RZ, 0x1, R20 ;  /* 0x00000001ff147819 */ /* 0x000fe20000011614 */
[----:B---3--:R-:W-:Y:S06]  /*f140*/  BRA.DIV UR4, `(.L_x_1799) ;  /* 0x00000032047c7947 */ /* 0x008fec000b800000 */
[----:B------:R-:W0:Y:S01]  /*f150*/  SHFL.IDX PT, R3, R4, RZ, 0x1e1f ;  /* 0x001e1fff04037589 */ /* 0x000e2200000e0000 */
[----:B-----5:R-:W-:Y:S02]  /*f160*/  IMAD R7, R21, R8, RZ ;  /* 0x0000000815077224 */ /* 0x020fe400078e02ff */
[----:B------:R-:W-:Y:S01]  /*f170*/  IMAD R25, R25, 0xc0, R20 ;  /* 0x000000c019197824 */ /* 0x000fe200078e0214 */
[----:B------:R-:W1:Y:S04]  /*f180*/  SHFL.IDX PT, R2, R0, RZ, 0x1e1f ;  /* 0x001e1fff00027589 */ /* 0x000e6800000e0000 */
[----:B------:R-:W-:Y:S01]  /*f190*/  ISETP.GE.AND P4, PT, R25, R7, PT ;  /* 0x000000071900720c */ /* 0x000fe20003f86270 */
[----:B------:R-:W2:Y:S04]  /*f1a0*/  SHFL.IDX PT, R4, R4, 0x1, 0x1e1f ;  /* 0x003e1f0004047f89 */ /* 0x000ea800000e0000 */
[----:B------:R-:W3:Y:S04]  /*f1b0*/  SHFL.IDX PT, R0, R0, 0x1, 0x1e1f ;  /* 0x003e1f0000007f89 */ /* 0x000ee800000e0000 */
[----:B------:R-:W4:Y:S04]  /*f1c0*/  SHFL.IDX PT, R6, R6, RZ, 0x1e1f ;  /* 0x001e1fff06067589 */ /* 0x000f2800000e0000 */
[----:B------:R1:W2:Y:S01]  /*f1d0*/  SHFL.IDX PT, R14, R5, RZ, 0x1e1f ;  /* 0x001e1fff050e7589 */ /* 0x0002a200000e0000 */
        /* <DEDUP_REMOVED lines=11> */
[----:B---3--:R-:W-:-:S04]  /*f290*/  @!P4 IMAD.X R0, RZ, RZ, R0, P3 ;  /* 0x000000ffff00c224 */ /* 0x008fc800018e0600 */
[----:B------:R-:W-:-:S05]  /*f2a0*/  @!P4 IMAD.MOV.U32 R3, RZ, RZ, R0 ;  /* 0x000000ffff03c224 */ /* 0x000fca00078e0000 */
[----:B------:R0:W-:Y:S04]  /*f2b0*/  @!P4 LDGSTS.E.BYPASS.LTC128B.128 [R9+0xf800], desc[UR44][R2.64], !P2 ;  /* 0x0f8000000209cfae */ /* 0x0001e8000d101d6c */
[----:B------:R0:W-:Y:S04]  /*f2c0*/  @!P4 LDGSTS.E.BYPASS.LTC128B.128 [R9+0x11000], desc[UR44][R2.64+0x20], !P1 ;  /* 0x110000200209cfae */ /* 0x0001e8000c901d6c */
[----:B----4-:R0:W-:Y:S02]  /*f2d0*/  @!P4 LDGSTS.E.BYPASS.LTC128B.128 [R9+0x12800], desc[UR44][R2.64+0x40], !P0 ;  /* 0x128000400209cfae */ /* 0x0101e4000c101d6c */
.L_x_1878:
        /* <DEDUP_REMOVED lines=12> */
.L_x_1801:
[----:B------:R-:W-:Y:S05]  /*f3a0*/  BSYNC B0 ;  /* 0x0000000000007941 */ /* 0x000fea0003800000 */
.L_x_1800:
[----:B------:R-:W-:Y:S01]  /*f3b0*/  NOP ;  /* 0x0000000000007918 */ /* 0x000fe20000000000 */
[----:B------:R-:W-:-:S13]  /*f3c0*/  PLOP3.LUT P0, PT, PT, PT, PT, 0x80, 0x0 ;  /* 0x000000000000781c */ /* 0x000fda0003f0f070 */
.L_x_1802:
        /* <DEDUP_REMOVED lines=21> */
.L_x_1879:
[----:B------:R-:W-:Y:S05]  /*f520*/  BSYNC B0 ;  /* 0x0000000000007941 */ /* 0x000fea0003800000 */
.L_x_1803:
[----:B------:R-:W-:Y:S05]  /*f530*/  @!P1 BRA `(.L_x_1805) ;  /* 0x0000000c00f49947 */ /* 0x000fea0003800000 */
[----:B------:R-:W-:Y:S02]  /*f540*/  IMAD.MOV.U32 R6, RZ, RZ, R19 ;  /* 0x000000ffff067224 */ /* 0x000fe400078e0013 */
[----:B------:R-:W-:-:S07]  /*f550*/  IMAD.MOV.U32 R7, RZ, RZ, R18 ;  /* 0x000000ffff077224 */ /* 0x000fce00078e0012 */
.L_x_1829:
[----:B------:R-:W-:Y:S01]  /*f560*/  ISETP.NE.AND P1, PT, R27, RZ, PT ;  /* 0x000000ff1b00720c */ /* 0x000fe20003f25270 */
        /* <DEDUP_REMOVED lines=30> */
.L_x_1808:
        /* <DEDUP_REMOVED lines=8> */
.L_x_1880:
[----:B------:R-:W-:Y:S05]  /*f7d0*/  BSYNC B1 ;  /* 0x0000000000017941 */ /* 0x000fea0003800000 */
.L_x_1809:
        /* <DEDUP_REMOVED lines=9> */
.L_x_1812:
[----:B------:R-:W-:Y:S05]  /*f870*/  BSYNC B1 ;  /* 0x0000000000017941 */ /* 0x000fea0003800000 */
.L_x_1811:
        /* <DEDUP_REMOVED lines=11> */
.L_x_1813:
        /* <DEDUP_REMOVED lines=16> */
.L_x_1814:
        /* <DEDUP_REMOVED lines=16> */
.L_x_1815:
        /* <DEDUP_REMOVED lines=13> */
.L_x_1881:
[----:B------:R-:W-:Y:S05]  /*fc00*/  BSYNC B1 ;  /* 0x0000000000017941 */ /* 0x000fea0003800000 */
.L_x_1816:
        /* <DEDUP_REMOVED lines=11> */
.L_x_1819:
[----:B------:R-:W-:Y:S05]  /*fcc0*/  BSYNC B1 ;  /* 0x0000000000017941 */ /* 0x000fea0003800000 */
.L_x_1818:
        /* <DEDUP_REMOVED lines=8> */
.L_x_1820:
        /* <DEDUP_REMOVED lines=15> */
.L_x_1821:
        /* <DEDUP_REMOVED lines=15> */
.L_x_1822:
        /* <DEDUP_REMOVED lines=10> */
.L_x_1807:
[----:B------:R-:W-:Y:S05]  /*ffd0*/  BSYNC B0 ;  /* 0x0000000000007941 */ /* 0x000fea0003800000 */
.L_x_1806:
[----:B------:R-:W-:-:S06]  /*ffe0*/  UISETP.NE.AND UP0, UPT, UR38, 0x3, UPT ;  /* 0x000000032600788c */ /* 0x000fcc000bf05270 */
[----:B------:R-:W-:-:S13]  /*fff0*/  PLOP3.LUT P0, PT, PT, PT, UP0, 0x80, 0x0 ;  /* 0x000000000000781c */ /* 0x000fda0003f0f008 */
[----:B------:R-:W-:Y:S05]  /*10000*/  @!P0 BRA `(.L_x_1823) ;  /* 0x0000000000048947 */ /* 0x000fea0003800000 */
[----:B------:R-:W-:Y:S01]  /*10010*/  BPT.TRAP 0x1 ;  /* 0x000000040000795c */ /* 0x000fe20000300000 */
.L_x_1823:
        /* <DEDUP_REMOVED lines=8> */
.L_x_1882:
[----:B------:R-:W-:Y:S05]  /*100a0*/  BSYNC B0 ;  /* 0x0000000000007941 */ /* 0x000fea0003800000 */
.L_x_1824:
[----:B------:R-:W-:Y:S05]  /*100b0*/  @!P1 BRA `(.L_x_1826) ;  /* 0x0000000000049947 */ /* 0x000fea0003800000 */
[----:B------:R-:W-:Y:S01]  /*100c0*/  BPT.TRAP 0x1 ;  /* 0x000000040000795c */ /* 0x000fe20000300000 */
.L_x_1826:
[----:B0-----:R-:W-:Y:S01]  /*100d0*/  SHF.L.U32 R2, R6, 0x1f, RZ ;  /* 0x0000001f06027819 */ /* 0x001fe200000006ff */
[----:B------:R-:W-:-:S03]  /*100e0*/  IMAD R10, R7, 0x3000, RZ ;  /* 0x00003000070a7824 */ /* 0x000fc600078e02ff */
[----:B------:R-:W0:Y:S02]  /*100f0*/  SYNCS.PHASECHK.TRANS64.TRYWAIT P0, [R3+URZ+0x19c60], R2 ;  /* 0x019c6002030075a7 */ /* 0x000e24000800017f */
[----:B0-----:R-:W-:Y:S05]  /*10100*/  @!P0 BRA `(.L_x_1827) ;  /* 0x0000002400cc8947 */ /* 0x001fea0003800000 */
.L_x_1883:
        /* <DEDUP_REMOVED lines=51> */
.L_x_1828:
        /* <DEDUP_REMOVED lines=13> */
.L_x_1805:
        /* <DEDUP_REMOVED lines=17> */
.L_x_1831:
[----:B------:R-:W-:Y:S05]  /*10620*/  BSYNC B0 ;  /* 0x0000000000007941 */ /* 0x000fea0003800000 */
.L_x_1830:
[----:B------:R-:W-:-:S06]  /*10630*/  UISETP.NE.AND UP0, UPT, UR38, 0x3, UPT ;  /* 0x000000032600788c */ /* 0x000fcc000bf05270 */
[----:B------:R-:W-:-:S13]  /*10640*/  PLOP3.LUT P1, PT, PT, PT, UP0, 0x80, 0x0 ;  /* 0x000000000000781c */ /* 0x000fda0003f2f008 */
[----:B------:R-:W-:Y:S05]  /*10650*/  @!P1 BRA `(.L_x_1832) ;  /* 0x0000000000049947 */ /* 0x000fea0003800000 */
[----:B------:R-:W-:Y:S01]  /*10660*/  BPT.TRAP 0x1 ;  /* 0x000000040000795c */ /* 0x000fe20000300000 */
.L_x_1832:
        /* <DEDUP_REMOVED lines=8> */
.L_x_1884:
[----:B------:R-:W-:Y:S05]  /*106f0*/  BSYNC B0 ;  /* 0x0000000000007941 */ /* 0x000fea0003800000 */
.L_x_1833:
[----:B------:R-:W-:Y:S05]  /*10700*/  @!P2 BRA `(.L_x_1835) ;  /* 0x000000000004a947 */ /* 0x000fea0003800000 */
[----:B------:R-:W-:Y:S01]  /*10710*/  BPT.TRAP 0x1 ;  /* 0x000000040000795c */ /* 0x000fe20000300000 */
.L_x_1835:
[----:B0-----:R-:W-:-:S04]  /*10720*/  SHF.L.U32 R0, R19, 0x1f, RZ ;  /* 0x0000001f13007819 */ /* 0x001fc800000006ff */
[----:B------:R-:W0:Y:S02]  /*10730*/  SYNCS.PHASECHK.TRANS64.TRYWAIT P1, [R3+URZ+0x19c60], R0 ;  /* 0x019c6000030075a7 */ /* 0x000e24000802017f */
[----:B0-----:R-:W-:Y:S05]  /*10740*/  @!P1 BRA `(.L_x_1836) ;  /* 0x0000002000649947 */ /* 0x001fea0003800000 */
.L_x_1885:
        /* <DEDUP_REMOVED lines=52> */
.L_x_1837:
        /* <DEDUP_REMOVED lines=10> */
.L_x_1780:
[----:B------:R-:W-:Y:S05]  /*10b30*/  BSYNC B7 ;  /* 0x0000000000077941 */ /* 0x000fea0003800000 */
.L_x_1778:
[----:B------:R-:W2:Y:S02]  /*10b40*/  LDL R0, [R1+0x14] ;  /* 0x0000140001007983 */ /* 0x000ea40000100800 */
[----:B--2---:R-:W-:-:S13]  /*10b50*/  ISETP.NE.AND P0, PT, R0, RZ, PT ;  /* 0x000000ff0000720c */ /* 0x004fda0003f05270 */
        /* <DEDUP_REMOVED lines=10> */
.L_x_1838:
        /* <DEDUP_REMOVED lines=45> */
.L_x_1842:
        /* <DEDUP_REMOVED lines=38> */
.L_x_1840:
        /* <DEDUP_REMOVED lines=14> */
.L_x_1843:
        /* <DEDUP_REMOVED lines=60> */
.L_x_1844:
        /* <DEDUP_REMOVED lines=62> */
.L_x_1845:
[----:B------:R-:W-:-:S05]  /*119b0*/  LOP3.LUT R3, RZ, R3, RZ, 0x33, !PT ;  /* 0x00000003ff037212 */ /* 0x000fca00078e33ff */
[----:B------:R-:W-:Y:S01]  /*119c0*/  IMAD.IADD R25, R0, 0x1, R3 ;  /* 0x0000000100197824 */ /* 0x000fe200078e0203 */
[----:B------:R-:W-:Y:S06]  /*119d0*/  BRA `(.L_x_1846) ;  /* 0x0000000000107947 */ /* 0x000fec0003800000 */
.L_x_1841:
[----:B------:R-:W-:Y:S01]  /*119e0*/  IMAD.MOV.U32 R24, RZ, RZ, R7 ;  /* 0x000000ffff187224 */ /* 0x000fe200078e0007 */
[----:B------:R-:W-:Y:S01]  /*119f0*/  ULDC UR43, c[0x0][0xc3c] ;  /* 0x00030f00002b7ab9 */ /* 0x000fe20000000800 */
[----:B------:R-:W-:Y:S02]  /*11a00*/  IMAD.MOV.U32 R25, RZ, RZ, RZ ;  /* 0x000000ffff197224 */ /* 0x000fe400078e00ff */
[----:B------:R-:W-:-:S07]  /*11a10*/  IMAD.MOV.U32 R26, RZ, RZ, RZ ;  /* 0x000000ffff1a7224 */ /* 0x000fce00078e00ff */
.L_x_1846:
        /* <DEDUP_REMOVED lines=10> */
.L_x_1839:
[----:B------:R-:W-:Y:S02]  /*11ac0*/  ULDC UR4, c[0x0][0xc3c] ;  /* 0x00030f0000047ab9 */ /* 0x000fe40000000800 */
[----:B------:R-:W-:-:S06]  /*11ad0*/  UISETP.GE.AND UP0, UPT, UR43, UR4, UPT ;  /* 0x000000042b00728c */ /* 0x000fcc000bf06270 */
[----:B------:R-:W-:-:S13]  /*11ae0*/  PLOP3.LUT P0, PT, PT, PT, UP0, 0x80, 0x0 ;  /* 0x000000000000781c */ /* 0x000fda0003f0f008 */
[----:B------:R-:W-:Y:S05]  /*11af0*/  @!P0 BRA `(.L_x_1847) ;  /* 0xffffffb400e88947 */ /* 0x000fea000383ffff */
.L_x_1773:
[----:B01----:R-:W3:Y:S01]  /*11b00*/  LDL.LU R0, [R1+0x10] ;  /* 0x0000100001007983 */ /* 0x003ee20000300800 */
        /* <DEDUP_REMOVED lines=11> */
.L_x_1886:
[----:B------:R-:W-:Y:S05]  /*11bc0*/  BSYNC B0 ;  /* 0x0000000000007941 */ /* 0x000fea0003800000 */
.L_x_1848:
[----:B------:R-:W-:-:S03]  /*11bd0*/  UMOV UR4, 0xffffffff ;  /* 0xffffffff00047882 */ /* 0x000fc60000000000 */
[----:B------:R-:W-:Y:S05]  /*11be0*/  BRA.DIV UR4, `(.L_x_1850) ;  /* 0x0000000e04647947 */ /* 0x000fea000b800000 */
[----:B0-----:R-:W0:Y:S02]  /*11bf0*/  S2R R0, SR_TID.X ;  /* 0x0000000000007919 */ /* 0x001e240000002100 */
[----:B0-----:R-:W-:-:S04]  /*11c00*/  SHF.R.U32.HI R0, RZ, 0x5, R0 ;  /* 0x00000005ff007819 */ /* 0x001fc80000011600 */
[----:B------:R-:W-:-:S05]  /*11c10*/  LOP3.LUT R0, R0, 0x3, RZ, 0xc0, !PT ;  /* 0x0000000300007812 */ /* 0x000fca00078ec0ff */
[----:B------:R0:W1:Y:S02]  /*11c20*/  SHFL.IDX PT, R14, R0, RZ, 0x1f ;  /* 0x00001fff000e7589 */ /* 0x00006400000e0000 */
.L_x_1889:
[----:B-1----:R-:W-:Y:S01]  /*11c30*/  ISETP.NE.AND P0, PT, R14, RZ, PT ;  /* 0x000000ff0e00720c */ /* 0x002fe20003f05270 */
[----:B------:R-:W-:-:S12]  /*11c40*/  BSSY B0, `(.L_x_1851) ;  /* 0x000002b000007945 */ /* 0x000fd80003800000 */
[----:B------:R-:W-:Y:S05]  /*11c50*/  @P0 BRA `(.L_x_1852) ;  /* 0x0000000000a40947 */ /* 0x000fea0003800000 */
[----:B------:R-:W-:-:S03]  /*11c60*/  UMOV UR4, 0xffffffff ;  /* 0xffffffff00047882 */ /* 0x000fc60000000000 */
[----:B------:R-:W-:Y:S05]  /*11c70*/  BRA.DIV UR4, `(.L_x_1853) ;  /* 0x0000000e04747947 */ /* 0x000fea000b800000 */
[----:B------:R-:W-:-:S13]  /*11c80*/  ELECT P6, URZ, PT ;  /* 0x00000000003f782f */ /* 0x000fda00038c0000 */
.L_x_1892:
[----:B------:R-:W-:Y:S05]  /*11c90*/  @!P6 BRA `(.L_x_1852) ;  /* 0x000000000094e947 */ /* 0x000fea0003800000 */
[----:B------:R-:W-:-:S06]  /*11ca0*/  ULOP3.LUT UR4, UR40, 0x2, URZ, 0xfc, !UPT ;  /* 0x0000000228047892 */ /* 0x000fcc000f8efc3f */
[----:B0-----:R-:W-:-:S05]  /*11cb0*/  IMAD.U32 R0, RZ, RZ, UR4 ;  /* 0x00000004ff007e24 */ /* 0x001fca000f8e00ff */
[----:B------:R-:W-:-:S13]  /*11cc0*/  ISETP.NE.AND P0, PT, R0, 0x3, PT ;  /* 0x000000030000780c */ /* 0x000fda0003f05270 */
[----:B------:R-:W-:Y:S05]  /*11cd0*/  @!P0 BRA `(.L_x_1854) ;  /* 0x0000000000048947 */ /* 0x000fea0003800000 */
[----:B------:R-:W-:Y:S01]  /*11ce0*/  BPT.TRAP 0x1 ;  /* 0x000000040000795c */ /* 0x000fe20000300000 */
.L_x_1854:
        /* <DEDUP_REMOVED lines=12> */
.L_x_1893:
[----:B------:R-:W1:Y:S02]  /*11db0*/  SYNCS.PHASECHK.TRANS64.TRYWAIT P1, [R3+URZ], R0 ;  /* 0x00000000030075a7 */ /* 0x000e64000802017f */
[----:B-1----:R-:W-:Y:S05]  /*11dc0*/  @!P1 BRA `(.L_x_1856) ;  /* 0x0000000c00549947 */ /* 0x002fea0003800000 */
.L_x_1894:
[----:B------:R-:W-:Y:S05]  /*11dd0*/  @!P0 BRA `(.L_x_1857) ;  /* 0x0000000000048947 */ /* 0x000fea0003800000 */
[----:B------:R-:W-:Y:S01]  /*11de0*/  BPT.TRAP 0x1 ;  /* 0x000000040000795c */ /* 0x000fe20000300000 */
.L_x_1857:
[----:B-1----:R-:W-:-:S04]  /*11df0*/  IMAD R3, R18, 0x8, R7 ;  /* 0x0000000812037824 */ /* 0x002fc800078e0207 */
[----:B------:R-:W1:Y:S02]  /*11e00*/  SYNCS.PHASECHK.TRANS64.TRYWAIT P1, [R3+URZ+0x19c60], R4 ;  /* 0x019c6004030075a7 */ /* 0x000e64000802017f */
[----:B-1----:R-:W-:Y:S05]  /*11e10*/  @!P1 BRA `(.L_x_1858) ;  /* 0x0000000c00549947 */ /* 0x002fea0003800000 */
.L_x_1895:
[----:B------:R-:W-:Y:S05]  /*11e20*/  @!P0 BRA `(.L_x_1859) ;  /* 0x0000000000048947 */ /* 0x000fea0003800000 */
[----:B------:R-:W-:Y:S01]  /*11e30*/  BPT.TRAP 0x1 ;  /* 0x000000040000795c */ /* 0x000fe20000300000 */
.L_x_1859:
[----:B0-----:R-:W-:-:S04]  /*11e40*/  IMAD R5, R6, 0x8, R7 ;  /* 0x0000000806057824 */ /* 0x001fc800078e0207 */
[----:B------:R-:W0:Y:S02]  /*11e50*/  SYNCS.PHASECHK.TRANS64.TRYWAIT P1, [R5+URZ+0x19c60], R0 ;  /* 0x019c6000050075a7 */ /* 0x000e24000802017f */
[----:B0-----:R-:W-:Y:S05]  /*11e60*/  @!P1 BRA `(.L_x_1860) ;  /* 0x0000000c00549947 */ /* 0x001fea0003800000 */
.L_x_1896:
[----:B------:R-:W-:Y:S05]  /*11e70*/  @!P0 BRA `(.L_x_1861) ;  /* 0x0000000000048947 */ /* 0x000fea0003800000 */
[----:B------:R-:W-:Y:S01]  /*11e80*/  BPT.TRAP 0x1 ;  /* 0x000000040000795c */ /* 0x000fe20000300000 */
.L_x_1861:
[----:B------:R-:W3:Y:S02]  /*11e90*/  SYNCS.PHASECHK.TRANS64.TRYWAIT P0, [R3+URZ+0x19c80], R4 ;  /* 0x019c8004030075a7 */ /* 0x000ee4000800017f */
[----:B---3--:R-:W-:Y:S05]  /*11ea0*/  @!P0 BRA `(.L_x_1862) ;  /* 0x0000000c00588947 */ /* 0x008fea0003800000 */
.L_x_1863:
[----:B----4-:R4:W0:Y:S02]  /*11eb0*/  SYNCS.PHASECHK.TRANS64.TRYWAIT P0, [R5+URZ+0x19c80], R0 ;  /* 0x019c8000050075a7 */ /* 0x010824000800017f */
[----:B0-----:R-:W-:Y:S05]  /*11ec0*/  @!P0 NANOSLEEP.SYNCS 0x989680 ;  /* 0x009896800000895d */ /* 0x001fea0003900000 */
[----:B------:R-:W0:Y:S02]  /*11ed0*/  @!P0 SYNCS.PHASECHK.TRANS64 P0, [R5+URZ+0x19c80], R0 ;  /* 0x019c8000050085a7 */ /* 0x000e24000800007f */
[----:B0-----:R-:W-:Y:S05]  /*11ee0*/  @!P0 BRA `(.L_x_1863) ;  /* 0xfffffffc00f08947 */ /* 0x001fea000383ffff */
.L_x_1852:
[----:B------:R-:W-:Y:S05]  /*11ef0*/  BSYNC B0 ;  /* 0x0000000000007941 */ /* 0x000fea0003800000 */
.L_x_1851:
[----:B------:R-:W-:Y:S05]  /*11f00*/  EXIT ;  /* 0x000000000000794d */ /* 0x000fea0003800000 */
.L_x_1717:
[----:B0-----:R-:W-:-:S04]  /*11f10*/  IMAD.U32 R3, RZ, RZ, UR51 ;  /* 0x00000033ff037e24 */ /* 0x001fc8000f8e00ff */
[----:B------:R0:W1:Y:S03]  /*11f20*/  SYNCS.PHASECHK.TRANS64.TRYWAIT P0, [R3+URZ+0x19c00], R0 ;  /* 0x019c0000030075a7 */ /* 0x000066000800017f */
[----:B-1----:R-:W-:Y:S05]  /*11f30*/  @!P0 NANOSLEEP.SYNCS 0x989680 ;  /* 0x009896800000895d */ /* 0x002fea0003900000 */
[----:B------:R-:W1:Y:S02]  /*11f40*/  @!P0 SYNCS.PHASECHK.TRANS64 P0, [R3+URZ+0x19c00], R0 ;  /* 0x019c0000030085a7 */ /* 0x000e64000800007f */
[----:B-1----:R-:W-:Y:S05]  /*11f50*/  @!P0 BRA `(.L_x_1717) ;  /* 0xfffffffc00ec8947 */ /* 0x002fea000383ffff */
[----:B------:R-:W-:Y:S05]  /*11f60*/  BRA `(.L_x_1864) ;  /* 0xfffffefc00f47947 */ /* 0x000fea000383ffff */
.L_x_1721:
[----:B-1----:R1:W2:Y:S02]  /*11f70*/  SYNCS.PHASECHK.TRANS64.TRYWAIT P2, [R3+URZ+0x19c30], R0 ;  /* 0x019c3000030075a7 */ /* 0x0022a4000804017f */
[----:B--2---:R-:W-:Y:S05]  /*11f80*/  @!P2 NANOSLEEP.SYNCS 0x989680 ;  /* 0x009896800000a95d */ /* 0x004fea0003900000 */
[----:B------:R-:W2:Y:S02]  /*11f90*/  @!P2 SYNCS.PHASECHK.TRANS64 P2, [R3+URZ+0x19c30], R0 ;  /* 0x019c30000300a5a7 */ /* 0x000ea4000804007f */
[----:B--2---:R-:W-:Y:S05]  /*11fa0*/  @!P2 BRA `(.L_x_1721) ;  /* 0xfffffffc00f0a947 */ /* 0x004fea000383ffff */
[----:B------:R-:W-:Y:S05]  /*11fb0*/  BRA `(.L_x_1720) ;  /* 0xffffff0000187947 */ /* 0x000fea000383ffff */
.L_x_1726:
[----:B-1----:R-:W-:-:S04]  /*11fc0*/  IMAD.U32 R7, RZ, RZ, UR21 ;  /* 0x00000015ff077e24 */ /* 0x002fc8000f8e00ff */
[----:B------:R1:W2:Y:S03]  /*11fd0*/  SYNCS.PHASECHK.TRANS64.TRYWAIT P3, [R7+URZ+0x19c30], R0 ;  /* 0x019c3000070075a7 */ /* 0x0002a6000806017f */
[----:B--2---:R-:W-:Y:S05]  /*11fe0*/  @!P3 NANOSLEEP.SYNCS 0x989680 ;  /* 0x009896800000b95d */ /* 0x004fea0003900000 */
[----:B------:R-:W2:Y:S02]  /*11ff0*/  @!P3 SYNCS.PHASECHK.TRANS64 P3, [R7+URZ+0x19c30], R0 ;  /* 0x019c30000700b5a7 */ /* 0x000ea4000806007f */
[----:B--2---:R-:W-:Y:S05]  /*12000*/  @!P3 BRA `(.L_x_1726) ;  /* 0xfffffffc00ecb947 */ /* 0x004fea000383ffff */
[----:B------:R-:W-:Y:S05]  /*12010*/  BRA `(.L_x_1725) ;  /* 0xffffff2000c07947 */ /* 0x000fea000383ffff */
.L_x_1730:
[----:B-1----:R-:W-:-:S04]  /*12020*/  IMAD.U32 R2, RZ, RZ, UR11 ;  /* 0x0000000bff027e24 */ /* 0x002fc8000f8e00ff */
[----:B------:R1:W2:Y:S03]  /*12030*/  SYNCS.PHASECHK.TRANS64.TRYWAIT P3, [R2+URZ+0x19c50], R0 ;  /* 0x019c5000020075a7 */ /* 0x0002a6000806017f */
[----:B--2---:R-:W-:Y:S05]  /*12040*/  @!P3 NANOSLEEP.SYNCS 0x989680 ;  /* 0x009896800000b95d */ /* 0x004fea0003900000 */
[----:B------:R-:W2:Y:S02]  /*12050*/  @!P3 SYNCS.PHASECHK.TRANS64 P3, [R2+URZ+0x19c50], R0 ;  /* 0x019c50000200b5a7 */ /* 0x000ea4000806007f */
[----:B--2---:R-:W-:Y:S05]  /*12060*/  @!P3 BRA `(.L_x_1730) ;  /* 0xfffffffc00ecb947 */ /* 0x004fea000383ffff */
[----:B------:R-:W-:Y:S05]  /*12070*/  BRA `(.L_x_1729) ;  /* 0xffffff2400107947 */ /* 0x000fea000383ffff */
.L_x_1737:
[----:B-1----:R-:W-:-:S04]  /*12080*/  IMAD.U32 R7, RZ, RZ, UR6 ;  /* 0x00000006ff077e24 */ /* 0x002fc8000f8e00ff */
[----:B------:R1:W2:Y:S03]  /*12090*/  SYNCS.PHASECHK.TRANS64.TRYWAIT P2, [R7+URZ+0x19c30], R0 ;  /* 0x019c3000070075a7 */ /* 0x0002a6000804017f */
[----:B--2---:R-:W-:Y:S05]  /*120a0*/  @!P2 NANOSLEEP.SYNCS 0x989680 ;  /* 0x009896800000a95d */ /* 0x004fea0003900000 */
[----:B------:R-:W2:Y:S02]  /*120b0*/  @!P2 SYNCS.PHASECHK.TRANS64 P2, [R7+URZ+0x19c30], R0 ;  /* 0x019c30000700a5a7 */ /* 0x000ea4000804007f */
[----:B--2---:R-:W-:Y:S05]  /*120c0*/  @!P2 BRA `(.L_x_1737) ;  /* 0xfffffffc00eca947 */ /* 0x004fea000383ffff */
[----:B------:R-:W-:Y:S05]  /*120d0*/  BRA `(.L_x_1736) ;  /* 0xffffff4400d47947 */ /* 0x000fea000383ffff */
.L_x_1741:
[----:B-1----:R-:W-:-:S04]  /*120e0*/  IMAD.U32 R2, RZ, RZ, UR11 ;  /* 0x0000000bff027e24 */ /* 0x002fc8000f8e00ff */
[----:B------:R1:W2:Y:S03]  /*120f0*/  SYNCS.PHASECHK.TRANS64.TRYWAIT P2, [R2+URZ+0x19c50], R0 ;  /* 0x019c5000020075a7 */ /* 0x0002a6000804017f */
[----:B--2---:R-:W-:Y:S05]  /*12100*/  @!P2 NANOSLEEP.SYNCS 0x989680 ;  /* 0x009896800000a95d */ /* 0x004fea0003900000 */
[----:B------:R-:W2:Y:S02]  /*12110*/  @!P2 SYNCS.PHASECHK.TRANS64 P2, [R2+URZ+0x19c50], R0 ;  /* 0x019c50000200a5a7 */ /* 0x000ea4000804007f */
[----:B--2---:R-:W-:Y:S05]  /*12120*/  @!P2 BRA `(.L_x_1741) ;  /* 0xfffffffc00eca947 */ /* 0x004fea000383ffff */
[----:B------:R-:W-:Y:S05]  /*12130*/  BRA `(.L_x_1740) ;  /* 0xffffff4800247947 */ /* 0x000fea000383ffff */
.L_x_1747:
[----:B-1----:R-:W-:-:S04]  /*12140*/  IMAD.U32 R6, RZ, RZ, UR5 ;  /* 0x00000005ff067e24 */ /* 0x002fc8000f8e00ff */
[----:B------:R1:W2:Y:S03]  /*12150*/  SYNCS.PHASECHK.TRANS64.TRYWAIT P0, [R6+URZ+0x19c50], R5 ;  /* 0x019c5005060075a7 */ /* 0x0002a6000800017f */
[----:B--2---:R-:W-:Y:S05]  /*12160*/  @!P0 NANOSLEEP.SYNCS 0x989680 ;  /* 0x009896800000895d */ /* 0x004fea0003900000 */
[----:B------:R-:W2:Y:S02]  /*12170*/  @!P0 SYNCS.PHASECHK.TRANS64 P0, [R6+URZ+0x19c50], R5 ;  /* 0x019c5005060085a7 */ /* 0x000ea4000800007f */
[----:B--2---:R-:W-:Y:S05]  /*12180*/  @!P0 BRA `(.L_x_1747) ;  /* 0xfffffffc00ec8947 */ /* 0x004fea000383ffff */
[----:B------:R-:W-:Y:S05]  /*12190*/  BRA `(.L_x_1746) ;  /* 0xffffff6000707947 */ /* 0x000fea000383ffff */
.L_x_1789:
[----:B------:R-:W-:Y:S02]  /*121a0*/  IMAD.MOV.U32 R13, RZ, RZ, R20 ;  /* 0x000000ffff0d7224 */ /* 0x000fe400078e0014 */
[----:B------:R-:W-:Y:S02]  /*121b0*/  IMAD.MOV.U32 R12, RZ, RZ, RZ ;  /* 0x000000ffff0c7224 */ /* 0x000fe400078e00ff */
[----:B------:R-:W-:Y:S02]  /*121c0*/  IMAD.MOV.U32 R11, RZ, RZ, 0x1f ;  /* 0x0000001fff0b7424 */ /* 0x000fe400078e00ff */
[----:B------:R-:W-:-:S07]  /*121d0*/  IMAD.MOV.U32 R15, RZ, RZ, -0x1 ;  /* 0xffffffffff0f7424 */ /* 0x000fce00078e00ff */
[----:B01----:R-:W-:Y:S05]  /*121e0*/  WARPSYNC.COLLECTIVE R15, `(.L_x_1865) ;  /* 0x000000000f087348 */ /* 0x003fea0003c00000 */
[----:B------:R2:W3:Y:S02]  /*121f0*/  SHFL.IDX P6, R14, R13, R12, R11 ;  /* 0x0000000c0d0e7389 */ /* 0x0004e400000c000b */
[----:B0123--:R-:W-:Y:S01]  /*12200*/  ENDCOLLECTIVE ;  /* 0x000000000000791b */ /* 0x00ffe20003800000 */
.L_x_1865:
[----:B------:R-:W-:Y:S05]  /*12210*/  BRA `(.L_x_1866) ;  /* 0xffffffc0004c7947 */ /* 0x000fea000383ffff */
.L_x_1791:
[----:B------:R-:W-:Y:S01]  /*12220*/  BSSY B0, `(.L_x_1867) ;  /* 0x0000006000007945 */ /* 0x000fe20003800000 */
[----:B------:R-:W-:-:S07]  /*12230*/  IMAD.MOV.U32 R15, RZ, RZ, -0x1 ;  /* 0xffffffffff0f7424 */ /* 0x000fce00078e00ff */
[----:B012---:R-:W-:Y:S05]  /*12240*/  WARPSYNC.COLLECTIVE R15, `(.L_x_1868) ;  /* 0x000000000f0c7348 */ /* 0x007fea0003c00000 */
[----:B------:R-:W-:Y:S02]  /*12250*/  ELECT P6, UR62, PT ;  /* 0x00000000003e782f */ /* 0x000fe400038c0000 */
[----:B------:R-:W-:Y:S01]  /*12260*/  MOV R14, UR62 ;  /* 0x0000003e000e7c02 */ /* 0x000fe20008000f00 */
[----:B012---:R-:W-:Y:S10]  /*12270*/  ENDCOLLECTIVE ;  /* 0x000000000000791b */ /* 0x007ff40003800000 */
.L_x_1868:
[----:B------:R-:W-:Y:S05]  /*12280*/  BSYNC B0 ;  /* 0x0000000000007941 */ /* 0x000fea0003800000 */
.L_x_1867:
[----:B------:R-:W-:Y:S05]  /*12290*/  BRA `(.L_x_1869) ;  /* 0xffffffc000507947 */ /* 0x000fea000383ffff */
.L_x_1793:
[----:B---3--:R3:W4:Y:S02]  /*122a0*/  SYNCS.PHASECHK.TRANS64.TRYWAIT P0, [R3+URZ+0x19c80], R2 ;  /* 0x019c8002030075a7 */ /* 0x008724000800017f */
[----:B----4-:R-:W-:Y:S05]  /*122b0*/  @!P0 NANOSLEEP.SYNCS 0x989680 ;  /* 0x009896800000895d */ /* 0x010fea0003900000 */
[----:B------:R-:W4:Y:S02]  /*122c0*/  @!P0 SYNCS.PHASECHK.TRANS64 P0, [R3+URZ+0x19c80], R2 ;  /* 0x019c8002030085a7 */ /* 0x000f24000800007f */
[----:B----4-:R-:W-:Y:S05]  /*122d0*/  @!P0 BRA `(.L_x_1793) ;  /* 0xfffffffc00f08947 */ /* 0x010fea000383ffff */
[----:B------:R-:W-:Y:S05]  /*122e0*/  BRA `(.L_x_1870) ;  /* 0xffffffc000ac7947 */ /* 0x000fea000383ffff */
.L_x_1795:
[----:B0-----:R0:W4:Y:S02]  /*122f0*/  SYNCS.PHASECHK.TRANS64.TRYWAIT P0, [R3+URZ+0x19c40], R2 ;  /* 0x019c4002030075a7 */ /* 0x001124000800017f */
[----:B----4-:R-:W-:Y:S05]  /*12300*/  @!P0 NANOSLEEP.SYNCS 0x989680 ;  /* 0x009896800000895d */ /* 0x010fea0003900000 */
[----:B------:R-:W4:Y:S02]  /*12310*/  @!P0 SYNCS.PHASECHK.TRANS64 P0, [R3+URZ+0x19c40], R2 ;  /* 0x019c4002030085a7 */ /* 0x000f24000800007f */
[----:B----4-:R-:W-:Y:S05]  /*12320*/  @!P0 BRA `(.L_x_1795) ;  /* 0xfffffffc00f08947 */ /* 0x010fea000383ffff */
[----:B------:R-:W-:Y:S05]  /*12330*/  BRA `(.L_x_1871) ;  /* 0xffffffc400307947 */ /* 0x000fea000383ffff */
.L_x_1799:
        /* <DEDUP_REMOVED lines=9> */
.L_x_1872:
[----:B------:R-:W-:Y:S01]  /*123d0*/  ISETP.GE.AND P4, PT, R25, R7, PT ;  /* 0x000000071900720c */ /* 0x000fe20003f86270 */
[----:B------:R-:W-:Y:S02]  /*123e0*/  IMAD.MOV.U32 R13, RZ, RZ, R4 ;  /* 0x000000ffff0d7224 */ /* 0x000fe400078e0004 */
[----:B------:R-:W-:-:S10]  /*123f0*/  IMAD.MOV.U32 R2, RZ, RZ, R14 ;  /* 0x000000ffff027224 */ /* 0x000fd400078e000e */
[----:B------:R-:W-:Y:S05]  /*12400*/  WARPSYNC.COLLECTIVE R15, `(.L_x_1873) ;  /* 0x000000000f087348 */ /* 0x000fea0003c00000 */
[----:B------:R0:W1:Y:S02]  /*12410*/  SHFL.IDX P6, R14, R13, R12, R11 ;  /* 0x0000000c0d0e7389 */ /* 0x00006400000c000b */
[----:B01----:R-:W-:Y:S01]  /*12420*/  ENDCOLLECTIVE ;  /* 0x000000000000791b */ /* 0x003fe20003800000 */
.L_x_1873:
[----:B------:R-:W-:Y:S02]  /*12430*/  IMAD.MOV.U32 R13, RZ, RZ, R0 ;  /* 0x000000ffff0d7224 */ /* 0x000fe400078e0000 */
[----:B------:R-:W-:Y:S02]  /*12440*/  IMAD.MOV.U32 R12, RZ, RZ, 0x1 ;  /* 0x00000001ff0c7424 */ /* 0x000fe400078e00ff */
[----:B------:R-:W-:-:S07]  /*12450*/  IMAD.MOV.U32 R3, RZ, RZ, R14 ;  /* 0x000000ffff037224 */ /* 0x000fce00078e000e */
[----:B------:R-:W-:Y:S05]  /*12460*/  WARPSYNC.COLLECTIVE R15, `(.L_x_1874) ;  /* 0x000000000f087348 */ /* 0x000fea0003c00000 */
[----:B------:R0:W1:Y:S02]  /*12470*/  SHFL.IDX P6, R14, R13, R12, R11 ;  /* 0x0000000c0d0e7389 */ /* 0x00006400000c000b */
[----:B01----:R-:W-:Y:S01]  /*12480*/  ENDCOLLECTIVE ;  /* 0x000000000000791b */ /* 0x003fe20003800000 */
.L_x_1874:
        /* <DEDUP_REMOVED lines=10> */
.L_x_1875:
        /* <DEDUP_REMOVED lines=13> */
.L_x_1876:
[----:B------:R-:W-:-:S13]  /*12600*/  ISETP.GE.AND P4, PT, R2, R7, PT ;  /* 0x000000070200720c */ /* 0x000fda0003f86270 */
[----:B------:R-:W-:Y:S01]  /*12610*/  @!P4 IADD3 R2, P3, R10, R4, RZ ;  /* 0x000000040a02c210 */ /* 0x000fe20007f7e0ff */
[----:B------:R-:W-:-:S04]  /*12620*/  IMAD.MOV.U32 R13, RZ, RZ, R5 ;  /* 0x000000ffff0d7224 */ /* 0x000fc800078e0005 */
[----:B------:R-:W-:-:S04]  /*12630*/  @!P4 IMAD.X R0, RZ, RZ, R0, P3 ;  /* 0x000000ffff00c224 */ /* 0x000fc800018e0600 */
[----:B------:R-:W-:Y:S02]  /*12640*/  @!P4 IMAD.MOV.U32 R3, RZ, RZ, R0 ;  /* 0x000000ffff03c224 */ /* 0x000fe400078e0000 */
[----:B------:R-:W-:-:S07]  /*12650*/  IMAD.MOV.U32 R6, RZ, RZ, R14 ;  /* 0x000000ffff067224 */ /* 0x000fce00078e000e */
[----:B------:R-:W-:Y:S05]  /*12660*/  WARPSYNC.COLLECTIVE R15, `(.L_x_1877) ;  /* 0x000000000f087348 */ /* 0x000fea0003c00000 */
[----:B------:R0:W1:Y:S02]  /*12670*/  SHFL.IDX P6, R14, R13, R12, R11 ;  /* 0x0000000c0d0e7389 */ /* 0x00006400000c000b */
[----:B01----:R-:W-:Y:S01]  /*12680*/  ENDCOLLECTIVE ;  /* 0x000000000000791b */ /* 0x003fe20003800000 */
.L_x_1877:
[----:B------:R-:W-:Y:S01]  /*12690*/  @!PT LDS RZ, [RZ] ;  /* 0x00000000fffff984 */ /* 0x000fe20000000800 */
[----:B------:R-:W-:Y:S01]  /*126a0*/  @!PT LDS RZ, [RZ] ;  /* 0x00000000fffff984 */ /* 0x000fe20000000800 */
[----:B------:R-:W-:Y:S01]  /*126b0*/  @!PT LDS RZ, [RZ] ;  /* 0x00000000fffff984 */ /* 0x000fe20000000800 */
[----:B------:R1:W-:Y:S04]  /*126c0*/  @!P4 LDGSTS.E.BYPASS.LTC128B.128 [R9+0xf800], desc[UR44][R2.64], !P2 ;  /* 0x0f8000000209cfae */ /* 0x0003e8000d101d6c */
[----:B------:R1:W-:Y:S04]  /*126d0*/  @!P4 LDGSTS.E.BYPASS.LTC128B.128 [R9+0x11000], desc[UR44][R2.64+0x20], !P1 ;  /* 0x110000200209cfae */ /* 0x0003e8000c901d6c */
[----:B------:R1:W-:Y:S01]  /*126e0*/  @!P4 LDGSTS.E.BYPASS.LTC128B.128 [R9+0x12800], desc[UR44][R2.64+0x40], !P0 ;  /* 0x128000400209cfae */ /* 0x0003e2000c101d6c */
[----:B------:R-:W-:Y:S05]  /*126f0*/  BRA `(.L_x_1878) ;  /* 0xffffffc800f87947 */ /* 0x000fea000383ffff */
.L_x_1804:
[----:B0-----:R0:W1:Y:S02]  /*12700*/  SYNCS.PHASECHK.TRANS64.TRYWAIT P0, [R17+URZ+0x19c20], R2 ;  /* 0x019c2002110075a7 */ /* 0x001064000800017f */
[----:B-1----:R-:W-:Y:S05]  /*12710*/  @!P0 NANOSLEEP.SYNCS 0x989680 ;  /* 0x009896800000895d */ /* 0x002fea0003900000 */
[----:B------:R-:W1:Y:S02]  /*12720*/  @!P0 SYNCS.PHASECHK.TRANS64 P0, [R17+URZ+0x19c20], R2 ;  /* 0x019c2002110085a7 */ /* 0x000e64000800007f */
[----:B-1----:R-:W-:Y:S05]  /*12730*/  @!P0 BRA `(.L_x_1804) ;  /* 0xfffffffc00f08947 */ /* 0x002fea000383ffff */
[----:B------:R-:W-:Y:S05]  /*12740*/  BRA `(.L_x_1879) ;  /* 0xffffffcc00747947 */ /* 0x000fea000383ffff */
.L_x_1810:
[----:B0-----:R0:W1:Y:S02]  /*12750*/  SYNCS.PHASECHK.TRANS64.TRYWAIT P0, [R4+URZ+0x19c80], R2 ;  /* 0x019c8002040075a7 */ /* 0x001064000800017f */
[----:B-1----:R-:W-:Y:S05]  /*12760*/  @!P0 NANOSLEEP.SYNCS 0x989680 ;  /* 0x009896800000895d */ /* 0x002fea0003900000 */
[----:B------:R-:W1:Y:S02]  /*12770*/  @!P0 SYNCS.PHASECHK.TRANS64 P0, [R4+URZ+0x19c80], R2 ;  /* 0x019c8002040085a7 */ /* 0x000e64000800007f */
[----:B-1----:R-:W-:Y:S05]  /*12780*/  @!P0 BRA `(.L_x_1810) ;  /* 0xfffffffc00f08947 */ /* 0x002fea000383ffff */
[----:B------:R-:W-:Y:S05]  /*12790*/  BRA `(.L_x_1880) ;  /* 0xffffffd0000c7947 */ /* 0x000fea000383ffff */
.L_x_1817:
[----:B-1----:R1:W2:Y:S02]  /*127a0*/  SYNCS.PHASECHK.TRANS64.TRYWAIT P0, [R4+URZ+0x19c40], R2 ;  /* 0x019c4002040075a7 */ /* 0x0022a4000800017f */
[----:B--2---:R-:W-:Y:S05]  /*127b0*/  @!P0 NANOSLEEP.SYNCS 0x989680 ;  /* 0x009896800000895d */ /* 0x004fea0003900000 */
[----:B------:R-:W2:Y:S02]  /*127c0*/  @!P0 SYNCS.PHASECHK.TRANS64 P0, [R4+URZ+0x19c40], R2 ;  /* 0x019c4002040085a7 */ /* 0x000ea4000800007f */
[----:B--2---:R-:W-:Y:S05]  /*127d0*/  @!P0 BRA `(.L_x_1817) ;  /* 0xfffffffc00f08947 */ /* 0x004fea000383ffff */
[----:B------:R-:W-:Y:S05]  /*127e0*/  BRA `(.L_x_1881) ;  /* 0xffffffd400047947 */ /* 0x000fea000383ffff */
.L_x_1825:
[----:B0-----:R0:W1:Y:S02]  /*127f0*/  SYNCS.PHASECHK.TRANS64.TRYWAIT P0, [R3+URZ+0x19c70], R2 ;  /* 0x019c7002030075a7 */ /* 0x001064000800017f */
[----:B-1----:R-:W-:Y:S05]  /*12800*/  @!P0 NANOSLEEP.SYNCS 0x989680 ;  /* 0x009896800000895d */ /* 0x002fea0003900000 */
[----:B------:R-:W1:Y:S02]  /*12810*/  @!P0 SYNCS.PHASECHK.TRANS64 P0, [R3+URZ+0x19c70], R2 ;  /* 0x019c7002030085a7 */ /* 0x000e64000800007f */
[----:B-1----:R-:W-:Y:S05]  /*12820*/  @!P0 BRA `(.L_x_1825) ;  /* 0xfffffffc00f08947 */ /* 0x002fea000383ffff */
[----:B------:R-:W-:Y:S05]  /*12830*/  BRA `(.L_x_1882) ;  /* 0xffffffd800187947 */ /* 0x000fea000383ffff */
.L_x_1827:
[----:B0-----:R0:W1:Y:S02]  /*12840*/  SYNCS.PHASECHK.TRANS64.TRYWAIT P0, [R3+URZ+0x19c60], R2 ;  /* 0x019c6002030075a7 */ /* 0x001064000800017f */
[----:B-1----:R-:W-:Y:S05]  /*12850*/  @!P0 NANOSLEEP.SYNCS 0x989680 ;  /* 0x009896800000895d */ /* 0x002fea0003900000 */
[----:B------:R-:W1:Y:S02]  /*12860*/  @!P0 SYNCS.PHASECHK.TRANS64 P0, [R3+URZ+0x19c60], R2 ;  /* 0x019c6002030085a7 */ /* 0x000e64000800007f */
[----:B-1----:R-:W-:Y:S05]  /*12870*/  @!P0 BRA `(.L_x_1827) ;  /* 0xfffffffc00f08947 */ /* 0x002fea000383ffff */
[----:B------:R-:W-:Y:S05]  /*12880*/  BRA `(.L_x_1883) ;  /* 0xffffffd800207947 */ /* 0x000fea000383ffff */
.L_x_1834:
[----:B0-----:R0:W1:Y:S02]  /*12890*/  SYNCS.PHASECHK.TRANS64.TRYWAIT P1, [R3+URZ+0x19c70], R0 ;  /* 0x019c7000030075a7 */ /* 0x001064000802017f */
[----:B-1----:R-:W-:Y:S05]  /*128a0*/  @!P1 NANOSLEEP.SYNCS 0x989680 ;  /* 0x009896800000995d */ /* 0x002fea0003900000 */
[----:B------:R-:W1:Y:S02]  /*128b0*/  @!P1 SYNCS.PHASECHK.TRANS64 P1, [R3+URZ+0x19c70], R0 ;  /* 0x019c7000030095a7 */ /* 0x000e64000802007f */
[----:B-1----:R-:W-:Y:S05]  /*128c0*/  @!P1 BRA `(.L_x_1834) ;  /* 0xfffffffc00f09947 */ /* 0x002fea000383ffff */
[----:B------:R-:W-:Y:S05]  /*128d0*/  BRA `(.L_x_1884) ;  /* 0xffffffdc00847947 */ /* 0x000fea000383ffff */
.L_x_1836:
[----:B0-----:R0:W1:Y:S02]  /*128e0*/  SYNCS.PHASECHK.TRANS64.TRYWAIT P1, [R3+URZ+0x19c60], R0 ;  /* 0x019c6000030075a7 */ /* 0x001064000802017f */
[----:B-1----:R-:W-:Y:S05]  /*128f0*/  @!P1 NANOSLEEP.SYNCS 0x989680 ;  /* 0x009896800000995d */ /* 0x002fea0003900000 */
[----:B------:R-:W1:Y:S02]  /*12900*/  @!P1 SYNCS.PHASECHK.TRANS64 P1, [R3+URZ+0x19c60], R0 ;  /* 0x019c6000030095a7 */ /* 0x000e64000802007f */
[----:B-1----:R-:W-:Y:S05]  /*12910*/  @!P1 BRA `(.L_x_1836) ;  /* 0xfffffffc00f09947 */ /* 0x002fea000383ffff */
[----:B------:R-:W-:Y:S05]  /*12920*/  BRA `(.L_x_1885) ;  /* 0xffffffdc00887947 */ /* 0x000fea000383ffff */
.L_x_1849:
[----:B0-----:R0:W1:Y:S02]  /*12930*/  SYNCS.PHASECHK.TRANS64.TRYWAIT P0, [R7+URZ+0x19c20], R0 ;  /* 0x019c2000070075a7 */ /* 0x001064000800017f */
[----:B-1----:R-:W-:Y:S05]  /*12940*/  @!P0 NANOSLEEP.SYNCS 0x989680 ;  /* 0x009896800000895d */ /* 0x002fea0003900000 */
[----:B------:R-:W1:Y:S02]  /*12950*/  @!P0 SYNCS.PHASECHK.TRANS64 P0, [R7+URZ+0x19c20], R0 ;  /* 0x019c2000070085a7 */ /* 0x000e64000800007f */
[----:B-1----:R-:W-:Y:S05]  /*12960*/  @!P0 BRA `(.L_x_1849) ;  /* 0xfffffffc00f08947 */ /* 0x002fea000383ffff */
[----:B------:R-:W-:Y:S05]  /*12970*/  BRA `(.L_x_1886) ;  /* 0xfffffff000907947 */ /* 0x000fea000383ffff */
.L_x_1850:
        /* <DEDUP_REMOVED lines=8> */
[----:B0-2---:R-:W-:Y:S05]  /*12a00*/  WARPSYNC.COLLECTIVE R15, `(.L_x_1888) ;  /* 0x000000000f087348 */ /* 0x005fea0003c00000 */
[----:B------:R1:W3:Y:S02]  /*12a10*/  SHFL.IDX P6, R14, R13, R12, R11 ;  /* 0x0000000c0d0e7389 */ /* 0x0002e400000c000b */
[----:B0123--:R-:W-:Y:S01]  /*12a20*/  ENDCOLLECTIVE ;  /* 0x000000000000791b */ /* 0x00ffe20003800000 */
.L_x_1888:
[----:B------:R-:W-:Y:S05]  /*12a30*/  BSYNC B0 ;  /* 0x0000000000007941 */ /* 0x000fea0003800000 */
.L_x_1887:
[----:B------:R-:W-:Y:S05]  /*12a40*/  BRA `(.L_x_1889) ;  /* 0xfffffff000787947 */ /* 0x000fea000383ffff */
.L_x_1853:
[----:B------:R-:W-:Y:S01]  /*12a50*/  BSSY B1, `(.L_x_1890) ;  /* 0x0000006000017945 */ /* 0x000fe20003800000 */
[----:B------:R-:W-:-:S07]  /*12a60*/  IMAD.MOV.U32 R15, RZ, RZ, -0x1 ;  /* 0xffffffffff0f7424 */ /* 0x000fce00078e00ff */
[----:B0-2---:R-:W-:Y:S05]  /*12a70*/  WARPSYNC.COLLECTIVE R15, `(.L_x_1891) ;  /* 0x000000000f0c7348 */ /* 0x005fea0003c00000 */
[----:B------:R-:W-:Y:S02]  /*12a80*/  ELECT P6, UR62, PT ;  /* 0x00000000003e782f */ /* 0x000fe400038c0000 */
[----:B------:R-:W-:Y:S01]  /*12a90*/  MOV R14, UR62 ;  /* 0x0000003e000e7c02 */ /* 0x000fe20008000f00 */
[----:B0-2---:R-:W-:Y:S10]  /*12aa0*/  ENDCOLLECTIVE ;  /* 0x000000000000791b */ /* 0x005ff40003800000 */
.L_x_1891:
[----:B------:R-:W-:Y:S05]  /*12ab0*/  BSYNC B1 ;  /* 0x0000000000017941 */ /* 0x000fea0003800000 */
.L_x_1890:
[----:B------:R-:W-:Y:S05]  /*12ac0*/  BRA `(.L_x_1892) ;  /* 0xfffffff000707947 */ /* 0x000fea000383ffff */
.L_x_1855:
[----:B0-----:R0:W1:Y:S02]  /*12ad0*/  SYNCS.PHASECHK.TRANS64.TRYWAIT P1, [R5+URZ], R4 ;  /* 0x00000004050075a7 */ /* 0x001064000802017f */
[----:B-1----:R-:W-:Y:S05]  /*12ae0*/  @!P1 NANOSLEEP.SYNCS 0x989680 ;  /* 0x009896800000995d */ /* 0x002fea0003900000 */
[----:B------:R-:W1:Y:S02]  /*12af0*/  @!P1 SYNCS.PHASECHK.TRANS64 P1, [R5+URZ], R4 ;  /* 0x00000004050095a7 */ /* 0x000e64000802007f */
[----:B-1----:R-:W-:Y:S05]  /*12b00*/  @!P1 BRA `(.L_x_1855) ;  /* 0xfffffffc00f09947 */ /* 0x002fea000383ffff */
[----:B------:R-:W-:Y:S05]  /*12b10*/  BRA `(.L_x_1893) ;  /* 0xfffffff000a47947 */ /* 0x000fea000383ffff */
.L_x_1856:
[----:B-1----:R1:W3:Y:S02]  /*12b20*/  SYNCS.PHASECHK.TRANS64.TRYWAIT P1, [R3+URZ], R0 ;  /* 0x00000000030075a7 */ /* 0x0022e4000802017f */
[----:B---3--:R-:W-:Y:S05]  /*12b30*/  @!P1 NANOSLEEP.SYNCS 0x989680 ;  /* 0x009896800000995d */ /* 0x008fea0003900000 */
[----:B------:R-:W3:Y:S02]  /*12b40*/  @!P1 SYNCS.PHASECHK.TRANS64 P1, [R3+URZ], R0 ;  /* 0x00000000030095a7 */ /* 0x000ee4000802007f */
[----:B---3--:R-:W-:Y:S05]  /*12b50*/  @!P1 BRA `(.L_x_1856) ;  /* 0xfffffffc00f09947 */ /* 0x008fea000383ffff */
[----:B------:R-:W-:Y:S05]  /*12b60*/  BRA `(.L_x_1894) ;  /* 0xfffffff000987947 */ /* 0x000fea000383ffff */
.L_x_1858:
[----:B-1----:R1:W3:Y:S02]  /*12b70*/  SYNCS.PHASECHK.TRANS64.TRYWAIT P1, [R3+URZ+0x19c60], R4 ;  /* 0x019c6004030075a7 */ /* 0x0022e4000802017f */
[----:B---3--:R-:W-:Y:S05]  /*12b80*/  @!P1 NANOSLEEP.SYNCS 0x989680 ;  /* 0x009896800000995d */ /* 0x008fea0003900000 */
[----:B------:R-:W3:Y:S02]  /*12b90*/  @!P1 SYNCS.PHASECHK.TRANS64 P1, [R3+URZ+0x19c60], R4 ;  /* 0x019c6004030095a7 */ /* 0x000ee4000802007f */
[----:B---3--:R-:W-:Y:S05]  /*12ba0*/  @!P1 BRA `(.L_x_1858) ;  /* 0xfffffffc00f09947 */ /* 0x008fea000383ffff */
[----:B------:R-:W-:Y:S05]  /*12bb0*/  BRA `(.L_x_1895) ;  /* 0xfffffff000987947 */ /* 0x000fea000383ffff */
.L_x_1860:
[----:B0-----:R0:W3:Y:S02]  /*12bc0*/  SYNCS.PHASECHK.TRANS64.TRYWAIT P1, [R5+URZ+0x19c60], R0 ;  /* 0x019c6000050075a7 */ /* 0x0010e4000802017f */
[----:B---3--:R-:W-:Y:S05]  /*12bd0*/  @!P1 NANOSLEEP.SYNCS 0x989680 ;  /* 0x009896800000995d */ /* 0x008fea0003900000 */
[----:B------:R-:W3:Y:S02]  /*12be0*/  @!P1 SYNCS.PHASECHK.TRANS64 P1, [R5+URZ+0x19c60], R0 ;  /* 0x019c6000050095a7 */ /* 0x000ee4000802007f */
[----:B---3--:R-:W-:Y:S05]  /*12bf0*/  @!P1 BRA `(.L_x_1860) ;  /* 0xfffffffc00f09947 */ /* 0x008fea000383ffff */
[----:B------:R-:W-:Y:S05]  /*12c00*/  BRA `(.L_x_1896) ;  /* 0xfffffff000987947 */ /* 0x000fea000383ffff */
.L_x_1862:
[----:B---3--:R3:W4:Y:S02]  /*12c10*/  SYNCS.PHASECHK.TRANS64.TRYWAIT P0, [R3+URZ+0x19c80], R4 ;  /* 0x019c8004030075a7 */ /* 0x008724000800017f */
[----:B----4-:R-:W-:Y:S05]  /*12c20*/  @!P0 NANOSLEEP.SYNCS 0x989680 ;  /* 0x009896800000895d */ /* 0x010fea0003900000 */
[----:B------:R-:W4:Y:S02]  /*12c30*/  @!P0 SYNCS.PHASECHK.TRANS64 P0, [R3+URZ+0x19c80], R4 ;  /* 0x019c8004030085a7 */ /* 0x000f24000800007f */
[----:B----4-:R-:W-:Y:S05]  /*12c40*/  @!P0 BRA `(.L_x_1862) ;  /* 0xfffffffc00f08947 */ /* 0x010fea000383ffff */
[----:B------:R-:W-:Y:S05]  /*12c50*/  BRA `(.L_x_1863) ;  /* 0xfffffff000947947 */ /* 0x000fea000383ffff */
.L_x_1897:
        /* <DEDUP_REMOVED lines=10> */
.L_x_2283:


//--------------------- .text._ZN7cutlass13device_kernelIN5flash11enable_sm90INS1_16FlashAttnFwdSm90INS1_25CollectiveMainloopFwdSm90ILi2EN4cute5tupleIJNS5_1CILi1EEES8_S8_EEENS6_IJNS7_ILi192EEENS7_ILi128EEENS7_ILi96EEEEEELi96ENS_12float_e4m3_tEfNS_4arch4Sm90ELb1ELb0ELb0ELb1ELb0ELb1ELb0ELb1ELb1ELb1ELb1ELb0EEENS1_21CollectiveEpilogueFwdINS6_IJSA_SC_SB_EEES9_NS_10bfloat16_tESG_Li384ELb1ELb1ELb1ELb1EEENS1_36VarlenDynamicPersistentTileSchedulerILi192ELi128ELi384ELi128ELb1ELb1ELb1ELb1ELb1ELb1EEEEEEEEEvNT_6ParamsE --------------------------
	.section	.text._ZN7cutlass13device_kernelIN5flash11enable_sm90INS1_16FlashAttnFwdSm90INS1_25CollectiveMainloopFwdSm90ILi2EN4cute5tupleIJNS5_1CILi1EEES8_S8_EEENS6_IJNS7_ILi192EEENS7_ILi128EEENS7_ILi96EEEEEELi96ENS_12float_e4m3_tEfNS_4arch4Sm90ELb1ELb0ELb0ELb1ELb0ELb1ELb0ELb1ELb1ELb1ELb1ELb0EEENS1_21CollectiveEpilogueFwdINS6_IJSA_SC_SB_EEES9_NS_10bfloat16_tESG_Li384ELb1ELb1ELb1ELb1EEENS1_36VarlenDynamicPersistentTileSchedulerILi192ELi128ELi384ELi128ELb1ELb1ELb1ELb1ELb1ELb1EEEEEEEEEvNT_6ParamsE,"ax",@progbits
	.align	128
.text._ZN7cutlass13device_kernelIN5flash11enable_sm90INS1_16FlashAttnFwdSm90INS1_25CollectiveMainloopFwdSm90ILi2EN4cute5tupleIJNS5_1CILi1EEES8_S8_EEENS6_IJNS7_ILi192EEENS7_ILi128EEENS7_ILi96EEEEEELi96ENS_12float_e4m3_tEfNS_4arch4Sm90ELb1ELb0ELb0ELb1ELb0ELb1ELb0ELb1ELb1ELb1ELb1ELb0EEENS1_21CollectiveEpilogueFwdINS6_IJSA_SC_SB_EEES9_NS_10bfloat16_tESG_Li384ELb1ELb1ELb1ELb1EEENS1_36VarlenDynamicPersistentTileSchedulerILi192ELi128ELi384ELi128ELb1ELb1ELb1ELb1ELb1ELb1EEEEEEEEEvNT_6ParamsE:
        .type           _ZN7cutlass13device_kernelIN5flash11enable_sm90INS1_16FlashAttnFwdSm90INS1_25CollectiveMainloopFwdSm90ILi2EN4cute5tupleIJNS5_1CILi1EEES8_S8_EEENS6_IJNS7_ILi192EEENS7_ILi128EEENS7_ILi96EEEEEELi96ENS_12float_e4m3_tEfNS_4arch4Sm90ELb1ELb0ELb0ELb1ELb0ELb1ELb0ELb1ELb1ELb1ELb1ELb0EEENS1_21CollectiveEpilogueFwdINS6_IJSA_SC_SB_EEES9_NS_10bfloat16_tESG_Li384ELb1ELb1ELb1ELb1EEENS1_36VarlenDynamicPersistentTileSchedulerILi192ELi128ELi384ELi128ELb1ELb1ELb1ELb1ELb1ELb1EEEEEEEEEvNT_6ParamsE,@function
        .size           _ZN7cutlass13device_kernelIN5flash11enable_sm90INS1_16FlashAttnFwdSm90INS1_25CollectiveMainloopFwdSm90ILi2EN4cute5tupleIJNS5_1CILi1EEES8_S8_EEENS6_IJNS7_ILi192EEENS7_ILi128EEENS7_ILi96EEEEEELi96ENS_12float_e4m3_tEfNS_4arch4Sm90ELb1ELb0ELb0ELb1ELb0ELb1ELb0ELb1ELb1ELb1ELb1ELb0EEENS1_21CollectiveEpilogueFwdINS6_IJSA_SC_SB_EEES9_NS_10bfloat16_tESG_Li384ELb1ELb1ELb1ELb1EEENS1_36VarlenDynamicPersistentTileSchedulerILi192ELi128ELi384ELi128ELb1ELb1ELb1ELb1ELb1ELb1EEEEEEEEEvNT_6ParamsE,(.L_x_2284 - _ZN7cutlass13device_kernelIN5flash11enable_sm90INS1_16FlashAttnFwdSm90INS1_25CollectiveMainloopFwdSm90ILi2EN4cute5tupleIJNS5_1CILi1EEES8_S8_EEENS6_IJNS7_ILi192EEENS7_ILi128EEENS7_ILi96EEEEEELi96ENS_12float_e4m3_tEfNS_4arch4Sm90ELb1ELb0ELb0ELb1ELb0ELb1ELb0ELb1ELb1ELb1ELb1ELb0EEENS1_21CollectiveEpilogueFwdINS6_IJSA_SC_SB_EEES9_NS_10bfloat16_tESG_Li384ELb1ELb1ELb1ELb1EEENS1_36VarlenDynamicPersistentTileSchedulerILi192ELi128ELi384ELi128ELb1ELb1ELb1ELb1ELb1ELb1EEEEEEEEEvNT_6ParamsE)
        .other          _ZN7cutlass13device_kernelIN5flash11enable_sm90INS1_16FlashAttnFwdSm90INS1_25CollectiveMainloopFwdSm90ILi2EN4cute5tupleIJNS5_1CILi1EEES8_S8_EEENS6_IJNS7_ILi192EEENS7_ILi128EEENS7_ILi96EEEEEELi96ENS_12float_e4m3_tEfNS_4arch4Sm90ELb1ELb0ELb0ELb1ELb0ELb1ELb0ELb1ELb1ELb1ELb1ELb0EEENS1_21CollectiveEpilogueFwdINS6_IJSA_SC_SB_EEES9_NS_10bfloat16_tESG_Li384ELb1ELb1ELb1ELb1EEENS1_36VarlenDynamicPersistentTileSchedulerILi192ELi128ELi384ELi128ELb1ELb1ELb1ELb1ELb1ELb1EEEEEEEEEvNT_6ParamsE,@"STO_CUDA_ENTRY STV_DEFAULT"
_ZN7cutlass13device_kernelIN5flash11enable_sm90INS1_16FlashAttnFwdSm90INS1_25CollectiveMainloopFwdSm90ILi2EN4cute5tupleIJNS5_1CILi1EEES8_S8_EEENS6_IJNS7_ILi192EEENS7_ILi128EEENS7_ILi96EEEEEELi96ENS_12float_e4m3_tEfNS_4arch4Sm90ELb1ELb0ELb0ELb1ELb0ELb1ELb0ELb1ELb1ELb1ELb1ELb0EEENS1_21CollectiveEpilogueFwdINS6_IJSA_SC_SB_EEES9_NS_10bfloat16_tESG_Li384ELb1ELb1ELb1ELb1EEENS1_36VarlenDynamicPersistentTileSchedulerILi192ELi128ELi384ELi128ELb1ELb1ELb1ELb1ELb1ELb1EEEEEEEEEvNT_6ParamsE:
        /* <DEDUP_REMOVED lines=24> */
.L_x_1899:
[----:B------:R-:W-:Y:S05]  /*0180*/  BSYNC B0 ;  /* 0x0000000000007941 */ /* 0x000fea0003800000 */
.L_x_1898:
        /* <DEDUP_REMOVED lines=41> */
.L_x_1900:
        /* <DEDUP_REMOVED lines=22> */
.L_x_1901:
        /* <DEDUP_REMOVED lines=18> */
.L_x_1902:
        /* <DEDUP_REMOVED lines=22> */
.L_x_1903:
        /* <DEDUP_REMOVED lines=22> */
.L_x_1904:
        /* <DEDUP_REMOVED lines=8> */
.L_x_1907:
        /* <DEDUP_REMOVED lines=17> */
[----:B------:R-:W-:Y:S01]  /*0af0*/  CS2R R152, SRZ ;  /* 0x0000000000987805 */ /* 0x000fe2000001ff00 */
        /* <DEDUP_REMOVED lines=9> */
[----:B------:R-:W-:-:S02]  /*0b90*/  LOP3.LUT R2, R5, 0x7fffff0, RZ, 0xc0, !PT ;  /* 0x07fffff005027812 */ /* 0x000fc400078ec0ff */
[----:B------:R-:W-:Y:S02]  /*0ba0*/  SHF.R.S32.HI R6, RZ, 0x1f, R3 ;  /* 0x0000001fff067819 */ /* 0x000fe40000011403 */
[----:B------:R-:W-:Y:S01]  /*0bb0*/  LOP3.LUT R7, R4, 0xfffffe00, RZ, 0xc0, !PT ;  /* 0xfffffe0004077812 */ /* 0x000fe200078ec0ff */
[----:B------:R-:W-:Y:S01]  /*0bc0*/  IMAD.IADD R4, R22, 0x1, -R2 ;  /* 0x0000000116047824 */ /* 0x000fe200078e0a02 */
[-C--:B------:R-:W-:Y:S02]  /*0bd0*/  LEA.HI R2, R0, R22.reuse, RZ, 0x7 ;  /* 0x0000001600027211 */ /* 0x080fe400078f38ff */
[----:B------:R-:W-:Y:S01]  /*0be0*/  LOP3.LUT R3, R3, 0xfffffffe, RZ, 0xc0, !PT ;  /* 0xfffffffe03037812 */ /* 0x000fe200078ec0ff */
[----:B------:R-:W-:Y:S01]  /*0bf0*/  IMAD R9, R4, 0x20, R7 ;  /* 0x0000002004097824 */ /* 0x000fe200078e0207 */
[----:B------:R-:W-:Y:S02]  /*0c00*/  LOP3.LUT R7, R2, 0xffffff80, RZ, 0xc0, !PT ;  /* 0xffffff8002077812 */ /* 0x000fe400078ec0ff */
[----:B------:R-:W-:Y:S01]  /*0c10*/  LEA.HI R6, R6, R19, RZ, 0x2 ;  /* 0x0000001306067211 */ /* 0x000fe200078f10ff */
[----:B------:R-:W-:Y:S01]  /*0c20*/  IMAD.IADD R21, R22, 0x1, -R3 ;  /* 0x0000000116157824 */ /* 0x000fe200078e0a03 */
[----:B------:R-:W-:Y:S01]  /*0c30*/  LEA.HI R4, R0, R22, RZ, 0x3 ;  /* 0x0000001600047211 */ /* 0x000fe200078f18ff */
[----:B------:R-:W-:Y:S01]  /*0c40*/  IMAD.IADD R15, R22, 0x1, -R7 ;  /* 0x00000001160f7824 */ /* 0x000fe200078e0a07 */
[----:B------:R-:W-:Y:S01]  /*0c50*/  LOP3.LUT R6, R6, 0x7fffffc, RZ, 0xc0, !PT ;  /* 0x07fffffc06067812 */ /* 0x000fe200078ec0ff */
[----:B------:R-:W-:Y:S01]  /*0c60*/  IMAD.SHL.U32 R154, R21, 0x8, RZ ;  /* 0x00000008159a7824 */ /* 0x000fe200078e00ff */
[----:B------:R-:W-:-:S02]  /*0c70*/  SHF.R.S32.HI R7, RZ, 0x4, R5 ;  /* 0x00000004ff077819 */ /* 0x000fc40000011405 */
[----:B------:R-:W-:Y:S01]  /*0c80*/  SHF.R.S32.HI R8, RZ, 0x1f, R15 ;  /* 0x0000001fff087819 */ /* 0x000fe2000001140f */
[----:B------:R-:W-:Y:S01]  /*0c90*/  IMAD.IADD R6, R19, 0x1, -R6 ;  /* 0x0000000113067824 */ /* 0x000fe200078e0a06 */
[----:B------:R-:W-:Y:S01]  /*0ca0*/  LEA.HI R5, R5, R7, RZ, 0x1 ;  /* 0x0000000705057211 */ /* 0x000fe200078f08ff */
[C---:B------:R-:W-:Y:S01]  /*0cb0*/  VIADD R11, R154.reuse, 0x20 ;  /* 0x000000209a0b7836 */ /* 0x040fe20000000000 */
[----:B------:R-:W-:Y:S01]  /*0cc0*/  SHF.R.S32.HI R17, RZ, 0x7, R2 ;  /* 0x00000007ff117819 */ /* 0x000fe20000011402 */
[----:B------:R-:W-:Y:S01]  /*0cd0*/  IMAD R13, R7, 0x8, R6 ;  /* 0x00000008070d7824 */ /* 0x000fe200078e0206 */
[----:B------:R-:W-:Y:S01]  /*0ce0*/  LOP3.LUT R2, R5, 0x1ffffffe, RZ, 0xc0, !PT ;  /* 0x1ffffffe05027812 */ /* 0x000fe200078ec0ff */
[----:B------:R-:W-:Y:S01]  /*0cf0*/  IMAD.IADD R6, R154, 0x1, R11 ;  /* 0x000000019a067824 */ /* 0x000fe200078e020b */
[----:B------:R-:W-:Y:S01]  /*0d00*/  LEA.HI R10, R8, R15, RZ, 0x2 ;  /* 0x0000000f080a7211 */ /* 0x000fe200078f10ff */
[----:B------:R0:W-:Y:S01]  /*0d10*/  STL [R1+0x10], R11 ;  /* 0x0000100b01007387 */ /* 0x0001e20000100800 */
[----:B------:R-:W-:Y:S01]  /*0d20*/  SHF.R.S32.HI R4, RZ, 0x3, R4 ;  /* 0x00000003ff047819 */ /* 0x000fe20000011404 */
[----:B------:R-:W-:Y:S01]  /*0d30*/  IMAD.IADD R2, R7, 0x1, -R2 ;  /* 0x0000000107027824 */ /* 0x000fe200078e0a02 */
[--C-:B------:R-:W-:Y:S01]  /*0d40*/  SHF.R.S32.HI R5, RZ, 0x2, R10.reuse ;  /* 0x00000002ff057819 */ /* 0x100fe2000001140a */
[----:B------:R-:W-:Y:S01]  /*0d50*/  IMAD.SHL.U32 R13, R13, 0x20, RZ ;  /* 0x000000200d0d7824 */ /* 0x000fe200078e00ff */
[----:B------:R-:W-:Y:S01]  /*0d60*/  SHF.R.S32.HI R12, RZ, 0x1f, R10 ;  /* 0x0000001fff0c7819 */ /* 0x000fe2000001140a */
[----:B------:R-:W-:Y:S01]  /*0d70*/  IMAD.SHL.U32 R4, R4, 0x80, RZ ;  /* 0x0000008004047824 */ /* 0x000fe200078e00ff */
[----:B------:R-:W-:Y:S01]  /*0d80*/  SHF.R.S32.HI R7, RZ, 0x1f, R6 ;  /* 0x0000001fff077819 */ /* 0x000fe20000011406 */
[----:B------:R-:W-:Y:S01]  /*0d90*/  IMAD.HI R3, R17, 0x55555556, RZ ;  /* 0x5555555611037827 */ /* 0x000fe200078e02ff */
[----:B------:R-:W-:-:S02]  /*0da0*/  LEA.HI R12, R12, R5, RZ, 0x3 ;  /* 0x000000050c0c7211 */ /* 0x000fc400078f18ff */
[CC--:B0-----:R-:W-:Y:S02]  /*0db0*/  LEA.HI R11, R7.reuse, R6.reuse, RZ, 0x4 ;  /* 0x00000006070b7211 */ /* 0x0c1fe400078f20ff */
[----:B------:R-:W-:Y:S02]  /*0dc0*/  LEA.HI R6, R7, R6, RZ, 0x5 ;  /* 0x0000000607067211 */ /* 0x000fe400078f28ff */
[----:B------:R-:W-:Y:S02]  /*0dd0*/  LOP3.LUT R20, R4, 0x80, RZ, 0xc0, !PT ;  /* 0x0000008004147812 */ /* 0x000fe400078ec0ff */
[----:B------:R-:W-:Y:S02]  /*0de0*/  LOP3.LUT R12, R12, 0xfffffff8, RZ, 0xc0, !PT ;  /* 0xfffffff80c0c7812 */ /* 0x000fe400078ec0ff */
[----:B------:R-:W-:Y:S01]  /*0df0*/  LEA.HI R8, R8, R15, RZ, 0x5 ;  /* 0x0000000f08087211 */ /* 0x000fe200078f28ff */
[----:B------:R-:W-:Y:S01]  /*0e00*/  STL [R1+0x8], R20 ;  /* 0x0000081401007387 */ /* 0x000fe20000100800 */
[----:B------:R-:W-:Y:S01]  /*0e10*/  SHF.R.S32.HI R6, RZ, 0x5, R6 ;  /* 0x00000005ff067819 */ /* 0x000fe20000011406 */
[----:B------:R-:W-:Y:S01]  /*0e20*/  IMAD.IADD R5, R5, 0x1, -R12 ;  /* 0x0000000105057824 */ /* 0x000fe200078e0a0c */
[----:B------:R-:W-:Y:S01]  /*0e30*/  SHF.R.U32.HI R14, RZ, 0x3, R20 ;  /* 0x00000003ff0e7819 */ /* 0x000fe20000011614 */
[----:B------:R-:W-:Y:S01]  /*0e40*/  STL [R1+0x14], R13 ;  /* 0x0000140d01007387 */ /* 0x000fe20000100800 */
[----:B------:R-:W-:Y:S01]  /*0e50*/  LOP3.LUT R4, R20, 0x10, R11, 0xf8, !PT ;  /* 0x0000001014047812 */ /* 0x000fe200078ef80b */
[----:B------:R-:W-:Y:S01]  /*0e60*/  IMAD R7, R6, 0x1800, R13 ;  /* 0x0000180006077824 */ /* 0x000fe200078e020d */
[----:B------:R-:W-:Y:S01]  /*0e70*/  SHF.R.S32.HI R8, RZ, 0x5, R8 ;  /* 0x00000005ff087819 */ /* 0x000fe20000011408 */
[----:B------:R-:W-:Y:S01]  /*0e80*/  STL [R1+0x7c], R14 ;  /* 0x00007c0e01007387 */ /* 0x000fe20000100800 */
[----:B------:R-:W-:-:S02]  /*0e90*/  LOP3.LUT R4, R4, R14, RZ, 0x3c, !PT ;  /* 0x0000000e04047212 */ /* 0x000fc400078e3cff */
[----:B------:R-:W-:Y:S01]  /*0ea0*/  LEA.HI R0, R0, R22, RZ, 0x2 ;  /* 0x0000001600007211 */ /* 0x000fe200078f10ff */
[----:B------:R-:W-:Y:S01]  /*0eb0*/  IMAD R8, R8, 0x10, R5 ;  /* 0x0000001008087824 */ /* 0x000fe200078e0205 */
[----:B------:R-:W-:Y:S01]  /*0ec0*/  LEA.HI R3, R3, R3, RZ, 0x1 ;  /* 0x0000000303037211 */ /* 0x000fe200078f08ff */
[----:B------:R-:W-:Y:S01]  /*0ed0*/  IMAD R5, R2, 0x8, R9 ;  /* 0x0000000802057824 */ /* 0x000fe200078e0209 */
[----:B------:R-:W-:Y:S02]  /*0ee0*/  IADD3 R2, R16, R7, R4 ;  /* 0x0000000710027210 */ /* 0x000fe40007ffe004 */
[----:B------:R-:W-:Y:S01]  /*0ef0*/  LOP3.LUT R10, R10, 0x7ffffffc, RZ, 0xc0, !PT ;  /* 0x7ffffffc0a0a7812 */ /* 0x000fe200078ec0ff */
[----:B------:R-:W-:Y:S01]  /*0f00*/  IMAD R3, R3, -0x3, R17 ;  /* 0xfffffffd03037824 */ /* 0x000fe200078e0211 */
[----:B------:R0:W-:Y:S01]  /*0f10*/  STL [R1+0x84], R5 ;  /* 0x0000840501007387 */ /* 0x0001e20000100800 */
[----:B------:R-:W-:Y:S02]  /*0f20*/  IMAD.MOV.U32 R17, RZ, RZ, RZ ;  /* 0x000000ffff117224 */ /* 0x000fe400078e00ff */
[----:B------:R-:W-:Y:S01]  /*0f30*/  IMAD R3, R3, 0x40, R8 ;  /* 0x0000004003037824 */ /* 0x000fe200078e0208 */
[----:B------:R1:W-:Y:S01]  /*0f40*/  STL [R1+0x78], R2 ;  /* 0x0000780201007387 */ /* 0x0003e20000100800 */
[----:B------:R-:W-:-:S03]  /*0f50*/  IMAD.IADD R10, R15, 0x1, -R10 ;  /* 0x000000010f0a7824 */ /* 0x000fc600078e0a0a */
[----:B------:R-:W-:Y:S01]  /*0f60*/  STL [R1+0x80], R3 ;  /* 0x0000800301007387 */ /* 0x000fe20000100800 */
[----:B0-----:R-:W-:-:S03]  /*0f70*/  VIADD R5, R154, 0x10 ;  /* 0x000000109a057836 */ /* 0x001fc60000000000 */
[----:B------:R-:W-:Y:S01]  /*0f80*/  STL [R1+0x54], RZ ;  /* 0x000054ff01007387 */ /* 0x000fe20000100800 */
[----:B-1----:R-:W-:-:S05]  /*0f90*/  LOP3.LUT R2, R0, 0xfffffffc, RZ, 0xc0, !PT ;  /* 0xfffffffc00027812 */ /* 0x002fca00078ec0ff */
[----:B------:R-:W-:Y:S01]  /*0fa0*/  IMAD.IADD R7, R22, 0x1, -R2 ;  /* 0x0000000116077824 */ /* 0x000fe200078e0a02 */
[----:B------:R-:W-:Y:S01]  /*0fb0*/  SHF.R.S32.HI R2, RZ, 0x2, R0 ;  /* 0x00000002ff027819 */ /* 0x000fe20000011400 */
[----:B------:R-:W-:Y:S01]  /*0fc0*/  IMAD.SHL.U32 R22, R21, 0x10, RZ ;  /* 0x0000001015167824 */ /* 0x000fe200078e00ff */
[----:B------:R-:W-:Y:S01]  /*0fd0*/  SHF.R.S32.HI R0, RZ, 0x1f, R19 ;  /* 0x0000001fff007819 */ /* 0x000fe20000011413 */
[C---:B------:R-:W-:Y:S01]  /*0fe0*/  IMAD.SHL.U32 R4, R7.reuse, 0x8, RZ ;  /* 0x0000000807047824 */ /* 0x040fe200078e00ff */
[----:B------:R-:W-:-:S03]  /*0ff0*/  LEA.HI R0, R7, R7, RZ, 0x1 ;  /* 0x0000000707007211 */ /* 0x000fc600078f08ff */
[----:B------:R-:W-:Y:S01]  /*1000*/  VIADD R6, R4, 0x20 ;  /* 0x0000002004067836 */ /* 0x000fe20000000000 */
[----:B------:R-:W-:Y:S01]  /*1010*/  LOP3.LUT R2, R0, 0x1ffffffe, RZ, 0xc0, !PT ;  /* 0x1ffffffe00027812 */ /* 0x000fe200078ec0ff */
[----:B------:R0:W-:Y:S01]  /*1020*/  STL [R1+0x44], R4 ;  /* 0x0000440401007387 */ /* 0x0001e20000100800 */
[----:B------:R-:W-:-:S03]  /*1030*/  LOP3.LUT R0, R20, 0x10, R22, 0xf8, !PT ;  /* 0x0000001014007812 */ /* 0x000fc600078ef816 */
[----:B------:R1:W-:Y:S01]  /*1040*/  STL [R1+0xc], R5 ;  /* 0x00000c0501007387 */ /* 0x0003e20000100800 */
[----:B------:R-:W-:Y:S01]  /*1050*/  IMAD.IADD R2, R7, 0x1, -R2 ;  /* 0x0000000107027824 */ /* 0x000fe200078e0a02 */
[----:B------:R-:W-:Y:S02]  /*1060*/  SHF.R.S32.HI R7, RZ, 0x1f, R6 ;  /* 0x0000001fff077819 */ /* 0x000fe40000011406 */
[----:B------:R-:W-:Y:S01]  /*1070*/  LOP3.LUT R0, R0, R14, RZ, 0x3c, !PT ;  /* 0x0000000e00007212 */ /* 0x000fe200078e3cff */
[----:B------:R2:W-:Y:S01]  /*1080*/  STL [R1+0x5c], R6 ;  /* 0x00005c0601007387 */ /* 0x0005e20000100800 */
[----:B0-----:R-:W-:Y:S02]  /*1090*/  VIADD R4, R4, 0x40 ;  /* 0x0000004004047836 */ /* 0x001fe40000000000 */
[----:B-1----:R-:W-:-:S03]  /*10a0*/  IMAD.SHL.U32 R5, R10, 0x2, RZ ;  /* 0x000000020a057824 */ /* 0x002fc600078e00ff */
[----:B------:R0:W-:Y:S01]  /*10b0*/  STL [R1+0x68], R4 ;  /* 0x0000680401007387 */ /* 0x0001e20000100800 */
[----:B--2---:R-:W-:-:S03]  /*10c0*/  SHF.R.S32.HI R6, RZ, 0x1f, R4 ;  /* 0x0000001fff067819 */ /* 0x004fc60000011404 */
[----:B------:R-:W-:Y:S04]  /*10d0*/  STL [R1+0x24], R5 ;  /* 0x0000240501007387 */ /* 0x000fe80000100800 */
[----:B------:R1:W-:Y:S01]  /*10e0*/  STL [R1+0x8c], R7 ;  /* 0x00008c0701007387 */ /* 0x0003e20000100800 */
[----:B0-----:R-:W-:-:S03]  /*10f0*/  VIADD R4, R5, 0x58 ;  /* 0x0000005805047836 */ /* 0x001fc60000000000 */
[----:B------:R0:W-:Y:S01]  /*1100*/  STL [R1+0x88], R6 ;  /* 0x0000880601007387 */ /* 0x0001e20000100800 */
[----:B-1----:R-:W-:Y:S02]  /*1110*/  IMAD.IADD R7, R13, 0x1, R0 ;  /* 0x000000010d077824 */ /* 0x002fe400078e0200 */
[----:B------:R-:W-:Y:S01]  /*1120*/  VIADD R0, R5, 0x50 ;  /* 0x0000005005007836 */ /* 0x000fe20000000000 */
[----:B0-----:R-:W-:Y:S02]  /*1130*/  SHF.R.S32.HI R6, RZ, 0x4, R11 ;  /* 0x00000004ff067819 */ /* 0x001fe4000001140b */
[----:B------:R-:W-:Y:S04]  /*1140*/  STL [R1+0x38], R7 ;  /* 0x0000380701007387 */ /* 0x000fe80000100800 */
[----:B------:R0:W-:Y:S04]  /*1150*/  STL [R1+0x6c], R4 ;  /* 0x00006c0401007387 */ /* 0x0001e80000100800 */
[----:B------:R-:W-:Y:S04]  /*1160*/  STL [R1+0x70], R6 ;  /* 0x0000700601007387 */ /* 0x000fe80000100800 */
[----:B------:R1:W-:Y:S01]  /*1170*/  STL [R1+0x64], R0 ;  /* 0x0000640001007387 */ /* 0x0003e20000100800 */
[----:B0-----:R-:W-:Y:S01]  /*1180*/  SHF.R.S32.HI R4, RZ, 0x1f, R4 ;  /* 0x0000001fff047819 */ /* 0x001fe20000011404 */
[----:B-1----:R-:W-:-:S05]  /*1190*/  IMAD R0, R2, 0x8, R3 ;  /* 0x0000000802007824 */ /* 0x002fca00078e0203 */
[----:B------:R0:W-:Y:S04]  /*11a0*/  STL [R1+0x3c], R0 ;  /* 0x00003c0001007387 */ /* 0x0001e80000100800 */
[----:B------:R0:W-:Y:S02]  /*11b0*/  STL [R1+0x74], R4 ;  /* 0x0000740401007387 */ /* 0x0001e40000100800 */
.L_x_2044:
[----:B012-4-:R-:W1:Y:S01]  /*11c0*/  LDC.64 R2, c[0x0][0xc88] ;  /* 0x00032200ff027b82 */ /* 0x017e620000000a00 */
[----:B------:R-:W-:Y:S01]  /*11d0*/  ULDC.64 UR4, c[0x0][0xa28] ;  /* 0x00028a0000047ab9 */ /* 0x000fe20000000a00 */
[----:B------:R-:W-:Y:S01]  /*11e0*/  ULDC.64 UR8, c[0x0][0xa18] ;  /* 0x0002860000087ab9 */ /* 0x000fe20000000a00 */
[----:B------:R-:W-:Y:S01]  /*11f0*/  ULDC.64 UR6, c[0x0][0xa08] ;  /* 0x0002820000067ab9 */ /* 0x000fe20000000a00 */
[----:B-1----:R-:W-:-:S05]  /*1200*/  IMAD.WIDE R2, R31, 0x4, R2 ;  /* 0x000000041f027825 */ /* 0x002fca00078e0202 */
[----:B------:R-:W0:Y:S01]  /*1210*/  LDG.E R32, desc[UR42][R2.64] ;  /* 0x0000002a02207981 */ /* 0x000e22000c1e1900 */
[----:B------:R-:W-:Y:S01]  /*1220*/  ISETP.NE.U32.AND P2, PT, RZ, UR4, PT ;  /* 0x00000004ff007c0c */ /* 0x000fe2000bf45070 */
[----:B---3--:R-:W-:Y:S01]  /*1230*/  IMAD.MOV.U32 R9, RZ, RZ, RZ ;  /* 0x000000ffff097224 */ /* 0x008fe200078e00ff */
[----:B------:R-:W-:Y:S01]  /*1240*/  ISETP.NE.U32.AND P1, PT, RZ, UR8, PT ;  /* 0x00000008ff007c0c */ /* 0x000fe2000bf25070 */
[----:B-----5:R-:W-:Y:S01]  /*1250*/  IMAD.MOV.U32 R27, RZ, RZ, RZ ;  /* 0x000000ffff1b7224 */ /* 0x020fe200078e00ff */
[----:B------:R-:W-:Y:S02]  /*1260*/  ISETP.NE.AND.EX P2, PT, RZ, UR5, PT, P2 ;  /* 0x00000005ff007c0c */ /* 0x000fe4000bf45320 */
[----:B------:R-:W-:Y:S02]  /*1270*/  ISETP.NE.AND.EX P1, PT, RZ, UR9, PT, P1 ;  /* 0x00000009ff007c0c */ /* 0x000fe4000bf25310 */
[----:B------:R-:W-:-:S04]  /*1280*/  ISETP.NE.U32.AND P0, PT, RZ, UR6, PT ;  /* 0x00000006ff007c0c */ /* 0x000fc8000bf05070 */
[----:B------:R-:W-:Y:S02]  /*1290*/  ISETP.NE.AND.EX P0, PT, RZ, UR7, PT, P0 ;  /* 0x00000007ff007c0c */ /* 0x000fe4000bf05300 */
[----:B0-----:R-:W-:Y:S01]  /*12a0*/  SHF.R.S32.HI R0, RZ, 0x1f, R32 ;  /* 0x0000001fff007819 */ /* 0x001fe20000011420 */
[C---:B------:R-:W-:Y:S02]  /*12b0*/  IMAD.SHL.U32 R34, R32.reuse, 0x4, RZ ;  /* 0x0000000420227824 */ /* 0x040fe400078e00ff */
[C---:B------:R-:W-:Y:S01]  /*12c0*/  @P2 LEA R2, P3, R32.reuse, UR4, 0x2 ;  /* 0x0000000420022c11 */ /* 0x040fe2000f8610ff */
[----:B------:R-:W-:Y:S01]  /*12d0*/  STL [R1+0x40], R32 ;  /* 0x0000402001007387 */ /* 0x000fe20000100800 */
[C-C-:B------:R-:W-:Y:S02]  /*12e0*/  SHF.L.U64.HI R33, R32.reuse, 0x2, R0.reuse ;  /* 0x0000000220217819 */ /* 0x140fe40000010200 */
[----:B------:R-:W-:Y:S01]  /*12f0*/  @P2 LEA.HI.X R3, R32, UR5, R0, 0x2, P3 ;  /* 0x0000000520032c11 */ /* 0x000fe200098f1400 */
[----:B------:R-:W-:Y:S01]  /*1300*/  ULDC UR4, c[0x0][0x288] ;  /* 0x0000a20000047ab9 */ /* 0x000fe20000000800 */
[----:B------:R0:W-:Y:S01]  /*1310*/  STL [R1+0x58], R0 ;  /* 0x0000580001007387 */ /* 0x0001e20000100800 */
[----:B------:R-:W-:-:S03]  /*1320*/  IADD3 R6, P4, R34, UR6, RZ ;  /* 0x0000000622067c10 */ /* 0x000fc6000ff9e0ff */
[----:B------:R1:W5:Y:S01]  /*1330*/  @P2 LDG.E R9, desc[UR42][R2.64] ;  /* 0x0000002a02092981 */ /* 0x000362000c1e1900 */
[----:B------:R-:W-:Y:S02]  /*1340*/  @P1 IADD3 R4, P2, R34, UR8, RZ ;  /* 0x0000000822041c10 */ /* 0x000fe4000ff5e0ff */
[C---:B------:R-:W-:Y:S01]  /*1350*/  IADD3.X R7, R33.reuse, UR7, RZ, P4, !PT ;  /* 0x0000000721077c10 */ /* 0x040fe2000a7fe4ff */
[----:B------:R-:W-:Y:S01]  /*1360*/  STL [R1+0x4c], R34 ;  /* 0x00004c2201007387 */ /* 0x000fe20000100800 */
[----:B------:R-:W-:Y:S01]  /*1370*/  @P1 IADD3.X R5, R33, UR9, RZ, P2, !PT ;  /* 0x0000000921051c10 */ /* 0x000fe200097fe4ff */
[----:B0-----:R-:W-:Y:S01]  /*1380*/  IMAD.U32 R0, RZ, RZ, UR4 ;  /* 0x00000004ff007e24 */ /* 0x001fe2000f8e00ff */
[----:B------:R-:W-:Y:S01]  /*1390*/  LOP3.LUT R31, R30, 0xffff, RZ, 0xc0, !PT ;  /* 0x0000ffff1e1f7812 */ /* 0x000fe200078ec0ff */
[----:B------:R0:W5:Y:S01]  /*13a0*/  @P0 LDG.E R27, desc[UR42][R6.64] ;  /* 0x0000002a061b0981 */ /* 0x000162000c1e1900 */
[----:B------:R-:W-:Y:S01]  /*13b0*/  ULDC.64 UR4, c[0x0][0x418] ;  /* 0x0001060000047ab9 */ /* 0x000fe20000000a00 */
[----:B------:R-:W-:-:S02]  /*13c0*/  ULDC.64 UR8, c[0x0][0xa20] ;  /* 0x0002880000087ab9 */ /* 0x000fc40000000a00 */
[----:B------:R-:W2:Y:S04]  /*13d0*/  @P1 LDG.E R0, desc[UR42][R4.64] ;  /* 0x0000002a04001981 */ /* 0x000ea8000c1e1900 */
[----:B------:R-:W-:Y:S01]  /*13e0*/  STL [R1+0x50], R33 ;  /* 0x0000502101007387 */ /* 0x000fe20000100800 */
[----:B------:R-:W-:Y:S01]  /*13f0*/  UISETP.NE.U32.AND UP0, UPT, UR4, URZ, UPT ;  /* 0x0000003f0400728c */ /* 0x000fe2000bf05070 */
[----:B-1----:R-:W-:Y:S02]  /*1400*/  LOP3.LUT R2, R30, 0xff000000, RZ, 0xc0, !PT ;  /* 0xff0000001e027812 */ /* 0x002fe400078ec0ff */
[----:B------:R-:W-:Y:S01]  /*1410*/  ULDC UR4, c[0x0][0x424] ;  /* 0x0001090000047ab9 */ /* 0x000fe20000000800 */
[----:B------:R-:W-:Y:S01]  /*1420*/  UISETP.NE.AND.EX UP0, UPT, UR5, URZ, UPT, UP0 ;  /* 0x0000003f0500728c */ /* 0x000fe2000bf05300 */
[----:B------:R-:W-:-:S02]  /*1430*/  ISETP.NE.U32.AND P2, PT, RZ, UR8, PT ;  /* 0x00000008ff007c0c */ /* 0x000fc4000bf45070 */
[----:B------:R-:W-:Y:S01]  /*1440*/  ULDC UR5, c[0x0][0x2f0] ;  /* 0x0000bc0000057ab9 */ /* 0x000fe20000000800 */
[----:B------:R-:W-:Y:S01]  /*1450*/  USEL UR4, UR4, 0x1, UP0 ;  /* 0x0000000104047887 */ /* 0x000fe20008000000 */
[----:B------:R-:W-:Y:S02]  /*1460*/  SHF.R.U32.HI R3, RZ, 0x8, R2 ;  /* 0x00000008ff037819 */ /* 0x000fe40000011602 */
[----:B------:R-:W-:Y:S01]  /*1470*/  ISETP.NE.AND.EX P2, PT, RZ, UR9, PT, P2 ;  /* 0x00000009ff007c0c */ /* 0x000fe2000bf45320 */
[----:B------:R-:W-:-:S03]  /*1480*/  UIMAD UR4, UR4, UR5, URZ ;  /* 0x00000005040472a4 */ /* 0x000fc6000f8e023f */
[----:B------:R-:W-:Y:S01]  /*1490*/  ULDC UR5, c[0x0][0x348] ;  /* 0x0000d20000057ab9 */ /* 0x000fe20000000800 */
[----:B--2---:R1:W-:Y:S04]  /*14a0*/  STL [R1+0x28], R0 ;  /* 0x0000280001007387 */ /* 0x0043e80000100800 */
[----:B------:R0:W-:Y:S01]  /*14b0*/  STL [R1+0x34], R31 ;  /* 0x0000341f01007387 */ /* 0x0001e20000100800 */
[----:B------:R-:W-:Y:S01]  /*14c0*/  IMAD.MOV.U32 R10, RZ, RZ, R0 ;  /* 0x000000ffff0a7224 */ /* 0x000fe200078e0000 */
[----:B-1----:R-:W-:-:S04]  /*14d0*/  LOP3.LUT R0, R30, 0xff0000, RZ, 0xc0, !PT ;  /* 0x00ff00001e007812 */ /* 0x002fc800078ec0ff */
[----:B------:R-:W-:Y:S01]  /*14e0*/  LEA.HI R8, R0, R3, RZ, 0x10 ;  /* 0x0000000300087211 */ /* 0x000fe200078f80ff */
[----:B------:R-:W-:Y:S06]  /*14f0*/  @P1 BRA `(.L_x_1909) ;  /* 0x0000000000281947 */ /* 0x000fec0003800000 */
[----:B------:R-:W-:Y:S02]  /*1500*/  ULDC.64 UR6, c[0x0][0xa00] ;  /* 0x0002800000067ab9 */ /* 0x000fe40000000a00 */
[----:B------:R-:W-:-:S04]  /*1510*/  ISETP.NE.U32.AND P1, PT, RZ, UR6, PT ;  /* 0x00000006ff007c0c */ /* 0x000fc8000bf25070 */
[----:B------:R-:W-:-:S13]  /*1520*/  ISETP.NE.AND.EX P1, PT, RZ, UR7, PT, P1 ;  /* 0x00000007ff007c0c */ /* 0x000fda000bf25310 */
[----:B------:R-:W-:Y:S05]  /*1530*/  @!P1 BRA `(.L_x_1909) ;  /* 0x0000000000189947 */ /* 0x000fea0003800000 */
[----:B------:R-:W1:Y:S02]  /*1540*/  LDC.64 R2, c[0x0][0xa00] ;  /* 0x00028000ff027b82 */ /* 0x000e640000000a00 */
[----:B-1----:R-:W-:-:S05]  /*1550*/  IMAD.WIDE R2, R32, 0x4, R2 ;  /* 0x0000000420027825 */ /* 0x002fca00078e0202 */
[----:B------:R-:W2:Y:S04]  /*1560*/  LDG.E R0, desc[UR42][R2.64] ;  /* 0x0000002a02007981 */ /* 0x000ea8000c1e1900 */
[----:B------:R-:W2:Y:S02]  /*1570*/  LDG.E R5, desc[UR42][R2.64+0x4] ;  /* 0x0000042a02057981 */ /* 0x000ea4000c1e1900 */
[----:B--2---:R-:W-:-:S05]  /*1580*/  IMAD.IADD R10, R5, 0x1, -R0 ;  /* 0x00000001050a7824 */ /* 0x004fca00078e0a00 */
[----:B------:R1:W-:Y:S02]  /*1590*/  STL [R1+0x28], R10 ;  /* 0x0000280a01007387 */ /* 0x0003e40000100800 */
.L_x_1909:
[----:B------:R-:W-:Y:S02]  /*15a0*/  IMAD.U32 R26, RZ, RZ, UR5 ;  /* 0x00000005ff1a7e24 */ /* 0x000fe4000f8e00ff */
[----:B------:R-:W-:Y:S01]  /*15b0*/  IMAD.U32 R28, RZ, RZ, UR4 ;  /* 0x00000004ff1c7e24 */ /* 0x000fe2000f8e00ff */
[----:B------:R-:W-:Y:S06]  /*15c0*/  @!P2 BRA `(.L_x_1910) ;  /* 0x000000000010a947 */ /* 0x000fec0003800000 */
[----:B------:R-:W-:-:S04]  /*15d0*/  IADD3 R2, P0, R34, UR8, RZ ;  /* 0x0000000822027c10 */ /* 0x000fc8000ff1e0ff */
[----:B------:R-:W-:-:S05]  /*15e0*/  IADD3.X R3, R33, UR9, RZ, P0, !PT ;  /* 0x0000000921037c10 */ /* 0x000fca00087fe4ff */
[----:B------:R2:W5:Y:S01]  /*15f0*/  LDG.E R28, desc[UR42][R2.64] ;  /* 0x0000002a021c7981 */ /* 0x000562000c1e1900 */
[----:B------:R-:W-:Y:S05]  /*1600*/  BRA `(.L_x_1911) ;  /* 0x0000000000107947 */ /* 0x000fea0003800000 */
.L_x_1910:
[----:B------:R-:W-:Y:S05]  /*1610*/  @!P0 BRA `(.L_x_1911) ;  /* 0x00000000000c8947 */ /* 0x000fea0003800000 */
[----:B------:R-:W2:Y:S04]  /*1620*/  LDG.E R3, desc[UR42][R6.64] ;  /* 0x0000002a06037981 */ /* 0x000ea8000c1e1900 */
[----:B------:R-:W2:Y:S02]  /*1630*/  LDG.E R28, desc[UR42][R6.64+0x4] ;  /* 0x0000042a061c7981 */ /* 0x000ea4000c1e1900 */
[----:B--2---:R-:W-:-:S07]  /*1640*/  IMAD.IADD R28, R28, 0x1, -R3 ;  /* 0x000000011c1c7824 */ /* 0x004fce00078e0a03 */
.L_x_1911:
[----:B------:R-:W-:Y:S01]  /*1650*/  ULDC.64 UR4, c[0x0][0xa10] ;  /* 0x0002840000047ab9 */ /* 0x000fe20000000a00 */
[----:B0-----:R-:W0:Y:S01]  /*1660*/  LDC R6, c[0x0][0x448] ;  /* 0x00011200ff067b82 */ /* 0x001e220000000800 */
[----:B------:R-:W-:-:S04]  /*1670*/  ISETP.NE.U32.AND P0, PT, RZ, UR4, PT ;  /* 0x00000004ff007c0c */ /* 0x000fc8000bf05070 */
[----:B------:R-:W-:Y:S01]  /*1680*/  ISETP.NE.AND.EX P0, PT, RZ, UR5, PT, P0 ;  /* 0x00000005ff007c0c */ /* 0x000fe2000bf05300 */
[----:B------:R-:W-:-:S12]  /*1690*/  ULDC.64 UR4, c[0x0][0xa30] ;  /* 0x00028c0000047ab9 */ /* 0x000fd80000000a00 */
[----:B--2---:R-:W2:Y:S02]  /*16a0*/  @P0 LDC.64 R2, c[0x0][0xa10] ;  /* 0x00028400ff020b82 */ /* 0x004ea40000000a00 */
[----:B--2---:R-:W-:-:S05]  /*16b0*/  @P0 IMAD.WIDE R2, R32, 0x4, R2 ;  /* 0x0000000420020825 */ /* 0x004fca00078e0202 */
[----:B------:R-:W2:Y:S04]  /*16c0*/  @P0 LDG.E R0, desc[UR42][R2.64] ;  /* 0x0000002a02000981 */ /* 0x000ea8000c1e1900 */
[----:B------:R3:W2:Y:S01]  /*16d0*/  @P0 LDG.E R7, desc[UR42][R2.64+0x4] ;  /* 0x0000042a02070981 */ /* 0x0006a2000c1e1900 */
[----:B------:R-:W-:Y:S01]  /*16e0*/  ISETP.NE.U32.AND P1, PT, RZ, UR4, PT ;  /* 0x00000004ff007c0c */ /* 0x000fe2000bf25070 */
[----:B-----5:R-:W-:-:S03]  /*16f0*/  IMAD.MOV.U32 R24, RZ, RZ, R28 ;  /* 0x000000ffff187224 */ /* 0x020fc600078e001c */
[----:B------:R-:W-:-:S13]  /*1700*/  ISETP.NE.AND.EX P1, PT, RZ, UR5, PT, P1 ;  /* 0x00000005ff007c0c */ /* 0x000fda000bf25310 */
[----:B------:R-:W-:-:S04]  /*1710*/  @P1 IADD3 R4, P2, R34, UR4, RZ ;  /* 0x0000000422041c10 */ /* 0x000fc8000ff5e0ff */
[----:B------:R-:W-:-:S05]  /*1720*/  @P1 IADD3.X R5, R33, UR5, RZ, P2, !PT ;  /* 0x0000000521051c10 */ /* 0x000fca00097fe4ff */
[----:B------:R4:W5:Y:S01]  /*1730*/  @P1 LDG.E R24, desc[UR42][R4.64] ;  /* 0x0000002a04181981 */ /* 0x000962000c1e1900 */
[----:B0-----:R-:W-:Y:S01]  /*1740*/  ISETP.NE.AND P1, PT, R6, 0x1, PT ;  /* 0x000000010600780c */ /* 0x001fe20003f25270 */
[----:B------:R-:W-:Y:S01]  /*1750*/  IMAD R12, R29, 0xc0, RZ ;  /* 0x000000c01d0c7824 */ /* 0x000fe200078e02ff */
[----:B------:R-:W-:Y:S01]  /*1760*/  BSSY B0, `(.L_x_1912) ;  /* 0x000003a000007945 */ /* 0x000fe20003800000 */
[----:B------:R-:W-:Y:S02]  /*1770*/  IMAD.IADD R9, R28, 0x1, -R9 ;  /* 0x000000011c097824 */ /* 0x000fe400078e0a09 */
[----:B---3--:R-:W-:Y:S01]  /*1780*/  VIADD R2, R12, 0xbf ;  /* 0x000000bf0c027836 */ /* 0x008fe20000000000 */
[----:B------:R0:W-:Y:S07]  /*1790*/  STL [R1+0x20], R12 ;  /* 0x0000200c01007387 */ /* 0x0001ee0000100800 */
[----:B------:R-:W3:Y:S01]  /*17a0*/  @P1 LDC R11, c[0x0][0x44c] ;  /* 0x00011300ff0b1b82 */ /* 0x000ee20000000800 */
[----:B0-----:R-:W-:-:S07]  /*17b0*/  LOP3.LUT R12, R8, 0xff, RZ, 0xc0, !PT ;  /* 0x000000ff080c7812 */ /* 0x001fce00078ec0ff */
[----:B------:R-:W0:Y:S01]  /*17c0*/  @P1 LDC R3, c[0x0][0x450] ;  /* 0x00011400ff031b82 */ /* 0x000e220000000800 */
[----:B--2---:R-:W-:Y:S02]  /*17d0*/  @P0 IMAD.IADD R26, R7, 0x1, -R0 ;  /* 0x00000001071a0824 */ /* 0x004fe400078e0a00 */
[----:B---3--:R-:W-:-:S04]  /*17e0*/  @P1 IMAD.HI.U32 R0, R2, R11, RZ ;  /* 0x0000000b02001227 */ /* 0x008fc800078e00ff */
[----:B----4-:R-:W-:Y:S01]  /*17f0*/  IMAD.IADD R4, R9, 0x1, R26 ;  /* 0x0000000109047824 */ /* 0x010fe200078e021a */
[----:B0-----:R-:W-:-:S03]  /*1800*/  @P1 SHF.R.U32.HI R2, RZ, R3, R0 ;  /* 0x00000003ff021219 */ /* 0x001fc60000011600 */
[C---:B------:R-:W-:Y:S01]  /*1810*/  VIADD R0, R4.reuse, 0x7f ;  /* 0x0000007f04007836 */ /* 0x040fe20000000000 */
[----:B------:R-:W-:Y:S01]  /*1820*/  IADD3 R88, R4, 0x80, -R10 ;  /* 0x0000008004587810 */ /* 0x000fe20007ffe80a */
[----:B------:R0:W-:Y:S03]  /*1830*/  STL [R1+0x2c], R4 ;  /* 0x00002c0401007387 */ /* 0x0001e60000100800 */
[----:B------:R-:W-:Y:S01]  /*1840*/  SHF.R.S32.HI R3, RZ, 0x1f, R0 ;  /* 0x0000001fff037819 */ /* 0x000fe20000011400 */
[----:B------:R-:W-:Y:S01]  /*1850*/  IMAD.IADD R2, R88, 0x1, R2 ;  /* 0x0000000158027824 */ /* 0x000fe200078e0202 */
[----:B------:R2:W-:Y:S02]  /*1860*/  STL [R1+0x60], R12 ;  /* 0x0000600c01007387 */ /* 0x0005e40000100800 */
[----:B------:R-:W-:Y:S02]  /*1870*/  LEA.HI R3, R3, R0, RZ, 0x7 ;  /* 0x0000000003037211 */ /* 0x000fe400078f38ff */
[----:B------:R-:W-:-:S02]  /*1880*/  SHF.R.S32.HI R5, RZ, 0x1f, R2 ;  /* 0x0000001fff057819 */ /* 0x000fc40000011402 */
[----:B0-----:R-:W-:Y:S02]  /*1890*/  SHF.R.U32.HI R4, RZ, 0x10, R8 ;  /* 0x00000010ff047819 */ /* 0x001fe40000011608 */
[----:B------:R-:W-:Y:S02]  /*18a0*/  LEA.HI R5, R5, R2, RZ, 0x7 ;  /* 0x0000000205057211 */ /* 0x000fe400078f38ff */
[----:B------:R-:W-:Y:S01]  /*18b0*/  SHF.R.S32.HI R89, RZ, 0x7, R3 ;  /* 0x00000007ff597819 */ /* 0x000fe20000011403 */
[----:B------:R2:W-:Y:S01]  /*18c0*/  STL [R1+0x48], R4 ;  /* 0x0000480401007387 */ /* 0x0005e20000100800 */
[----:B------:R-:W-:-:S04]  /*18d0*/  SHF.R.S32.HI R0, RZ, 0x7, R5 ;  /* 0x00000007ff007819 */ /* 0x000fc80000011405 */
[----:B------:R-:W-:Y:S01]  /*18e0*/  VIMNMX R6, R89, R0, PT ;  /* 0x0000000059067248 */ /* 0x000fe20003fe0100 */
[----:B------:R-:W-:-:S03]  /*18f0*/  IMAD.MOV.U32 R0, RZ, RZ, RZ ;  /* 0x000000ffff007224 */ /* 0x000fc600078e00ff */
[----:B------:R-:W-:-:S13]  /*1900*/  ISETP.GE.AND P0, PT, R6, 0x1, PT ;  /* 0x000000010600780c */ /* 0x000fda0003f06270 */
[----:B--2---:R-:W-:Y:S05]  /*1910*/  @!P0 BRA `(.L_x_1913) ;  /* 0x0000000000788947 */ /* 0x004fea0003800000 */
[----:B------:R-:W-:Y:S01]  /*1920*/  ISETP.NE.AND P0, PT, R4, RZ, PT ;  /* 0x000000ff0400720c */ /* 0x000fe20003f05270 */
[----:B------:R-:W-:-:S03]  /*1930*/  ULDC UR4, c[0x0][0x9f0] ;  /* 0x00027c0000047ab9 */ /* 0x000fc60000000800 */
[----:B------:R-:W-:-:S04]  /*1940*/  SEL R11, R4, UR4, P0 ;  /* 0x00000004040b7c07 */ /* 0x000fc80008000000 */
[-C--:B------:R-:W-:Y:S02]  /*1950*/  IABS R5, R11.reuse ;  /* 0x0000000b00057213 */ /* 0x080fe40000000000 */
[----:B------:R-:W-:Y:S02]  /*1960*/  IADD3 R0, R11, -0x1, R6 ;  /* 0xffffffff0b007810 */ /* 0x000fe40007ffe006 */
[----:B------:R-:W0:Y:S01]  /*1970*/  I2F.RP R4, R5 ;  /* 0x0000000500047306 */ /* 0x000e220000209400 */
[----:B-1----:R-:W-:-:S05]  /*1980*/  IABS R10, R11 ;  /* 0x0000000b000a7213 */ /* 0x002fca0000000000 */
        /* <DEDUP_REMOVED lines=23> */
.L_x_1913:
[----:B------:R-:W-:Y:S05]  /*1b00*/  BSYNC B0 ;  /* 0x0000000000007941 */ /* 0x000fea0003800000 */
.L_x_1912:
        /* <DEDUP_REMOVED lines=24> */
[----:B------:R0:W2:Y:S01]  /*1c90*/  LDC.64 R14, c[0x4][R0] ;  /* 0x01000000000e7b82 */ /* 0x0000a20000000a00 */
[----:B------:R-:W-:Y:S01]  /*1ca0*/  IMAD.U32 R5, RZ, RZ, UR5 ;  /* 0x00000005ff057e24 */ /* 0x000fe2000f8e00ff */
[----:B------:R-:W-:Y:S01]  /*1cb0*/  ULDC.64 UR4, c[0x4][0xa0] ;  /* 0x0100280000047ab9 */ /* 0x000fe20000000a00 */
[----:B-1----:R-:W-:Y:S02]  /*1cc0*/  IMAD.U32 R10, RZ, RZ, UR6 ;  /* 0x00000006ff0a7e24 */ /* 0x002fe4000f8e00ff */
[----:B------:R-:W-:Y:S02]  /*1cd0*/  IMAD.U32 R6, RZ, RZ, UR4 ;  /* 0x00000004ff067e24 */ /* 0x000fe4000f8e00ff */
[----:B------:R-:W-:-:S02]  /*1ce0*/  IMAD.U32 R7, RZ, RZ, UR5 ;  /* 0x00000005ff077e24 */ /* 0x000fc4000f8e00ff */
[----:B------:R-:W-:Y:S02]  /*1cf0*/  IMAD.U32 R11, RZ, RZ, UR7 ;  /* 0x00000007ff0b7e24 */ /* 0x000fe4000f8e00ff */
[----:B------:R-:W-:Y:S02]  /*1d00*/  IMAD.MOV.U32 R8, RZ, RZ, 0x70 ;  /* 0x00000070ff087424 */ /* 0x000fe400078e00ff */
[----:B------:R-:W-:Y:S02]  /*1d10*/  IMAD.MOV.U32 R12, RZ, RZ, 0x1 ;  /* 0x00000001ff0c7424 */ /* 0x000fe400078e00ff */
[----:B0-----:R-:W-:-:S07]  /*1d20*/  IMAD.MOV.U32 R13, RZ, RZ, RZ ;  /* 0x000000ffff0d7224 */ /* 0x001fce00078e00ff */
[----:B------:R-:W-:-:S07]  /*1d30*/  LEPC R20, `(.L_x_1916) ;  /* 0x000000001014794e */ /* 0x000fce0000000000 */
[----:B--2--5:R-:W-:Y:S05]  /*1d40*/  CALL.ABS.NOINC R14 ;  /* 0x000000000e007343 */ /* 0x024fea0003c00000 */
.L_x_1916:
[----:B------:R-:W-:Y:S05]  /*1d50*/  BSYNC B6 ;  /* 0x0000000000067941 */ /* 0x000fea0003800000 */
.L_x_1915:
        /* <DEDUP_REMOVED lines=20> */
.L_x_1918:
[----:B------:R-:W-:Y:S05]  /*1ea0*/  BSYNC B6 ;  /* 0x0000000000067941 */ /* 0x000fea0003800000 */
.L_x_1917:
[----:B------:R-:W-:Y:S01]  /*1eb0*/  ULDC.64 UR4, c[0x0][0x9f8] ;  /* 0x00027e0000047ab9 */ /* 0x000fe20000000a00 */
[----:B------:R-:W-:Y:S01]  /*1ec0*/  IMAD.MOV.U32 R0, RZ, RZ, R32 ;  /* 0x000000ffff007224 */ /* 0x000fe200078e0020 */
[----:B------:R-:W-:Y:S01]  /*1ed0*/  ISETP.NE.U32.AND P0, PT, RZ, UR4, PT ;  /* 0x00000004ff007c0c */ /* 0x000fe2000bf05070 */
[----:B------:R-:W-:Y:S01]  /*1ee0*/  IMAD.IADD R30, R27, 0x1, R28 ;  /* 0x000000011b1e7824 */ /* 0x000fe200078e021c */
[----:B------:R-:W2:Y:S01]  /*1ef0*/  LDL R21, [R1+0x7c] ;  /* 0x00007c0001157983 */ /* 0x000ea20000100800 */
[----:B------:R-:W0:Y:S01]  /*1f00*/  LDC.64 R68, c[0x0][0x300] ;  /* 0x0000c000ff447b82 */ /* 0x000e220000000a00 */
[----:B------:R-:W-:Y:S01]  /*1f10*/  ISETP.NE.AND.EX P0, PT, RZ, UR5, PT, P0 ;  /* 0x00000005ff007c0c */ /* 0x000fe2000bf05300 */
[----:B------:R-:W-:Y:S01]  /*1f20*/  ULDC.64 UR8, c[0x0][0xa08] ;  /* 0x0002820000087ab9 */ /* 0x000fe20000000a00 */
[----:B------:R-:W3:Y:S01]  /*1f30*/  LDL R27, [R1+0x8] ;  /* 0x00000800011b7983 */ /* 0x000ee20000100800 */
[----:B------:R-:W-:Y:S01]  /*1f40*/  SHF.R.S32.HI R23, RZ, 0x1f, R22 ;  /* 0x0000001fff177819 */ /* 0x000fe20000011416 */
[----:B------:R-:W-:-:S02]  /*1f50*/  ULDC.64 UR6, c[0x0][0x330] ;  /* 0x0000cc0000067ab9 */ /* 0x000fc40000000a00 */
[----:B------:R-:W4:Y:S01]  /*1f60*/  LDL R20, [R1+0x14] ;  /* 0x0000140001147983 */ /* 0x000f220000100800 */
[----:B------:R-:W1:Y:S06]  /*1f70*/  LDC.64 R66, c[0x0][0x3f8] ;  /* 0x0000fe00ff427b82 */ /* 0x000e6c0000000a00 */
[----:B------:R-:W-:Y:S02]  /*1f80*/  @P0 IADD3 R4, P1, R34, UR4, RZ ;  /* 0x0000000422040c10 */ /* 0x000fe4000ff3e0ff */
[----:B------:R-:W1:Y:S02]  /*1f90*/  LDC R61, c[0x0][0x3f4] ;  /* 0x0000fd00ff3d7b82 */ /* 0x000e640000000800 */
[----:B------:R-:W-:Y:S01]  /*1fa0*/  @P0 IADD3.X R5, R33, UR5, RZ, P1, !PT ;  /* 0x0000000521050c10 */ /* 0x000fe20008ffe4ff */
[----:B------:R-:W-:-:S04]  /*1fb0*/  ULDC.64 UR4, c[0x0][0x308] ;  /* 0x0000c20000047ab9 */ /* 0x000fc80000000a00 */
[----:B------:R0:W2:Y:S01]  /*1fc0*/  @P0 LDG.E R0, desc[UR42][R4.64] ;  /* 0x0000002a04000981 */ /* 0x0000a2000c1e1900 */
[----:B------:R-:W-:Y:S01]  /*1fd0*/  SHF.R.S32.HI R3, RZ, 0x1f, R30 ;  /* 0x0000001fff037819 */ /* 0x000fe2000001141e */
[----:B0-----:R-:W-:Y:S01]  /*1fe0*/  IMAD.WIDE.U32 R6, R30, R68, RZ ;  /* 0x000000441e067225 */ /* 0x001fe200078e00ff */
[----:B------:R-:W-:-:S03]  /*1ff0*/  ISETP.NE.U32.AND P0, PT, RZ, UR8, PT ;  /* 0x00000008ff007c0c */ /* 0x000fc6000bf05070 */
[----:B------:R-:W-:Y:S01]  /*2000*/  IMAD R8, R3, R68, RZ ;  /* 0x0000004403087224 */ /* 0x000fe200078e02ff */
[----:B------:R-:W-:Y:S01]  /*2010*/  ISETP.NE.AND.EX P0, PT, RZ, UR9, PT, P0 ;  /* 0x00000009ff007c0c */ /* 0x000fe2000bf05300 */
[----:B------:R-:W-:Y:S02]  /*2020*/  VIADD R81, R22, 0x20 ;  /* 0x0000002016517836 */ /* 0x000fe40000000000 */
[----:B------:R-:W-:Y:S01]  /*2030*/  IMAD R9, R30, R69, R8 ;  /* 0x000000451e097224 */ /* 0x000fe200078e0208 */
[----:B------:R-:W-:Y:S01]  /*2040*/  SHF.R.S32.HI R14, RZ, 0x1f, R19 ;  /* 0x0000001fff0e7819 */ /* 0x000fe20000011413 */
[----:B------:R-:W-:-:S04]  /*2050*/  IMAD.WIDE.U32 R56, R31, UR6, R22 ;  /* 0x000000061f387c25 */ /* 0x000fc8000f8e0016 */
[----:B------:R-:W-:Y:S02]  /*2060*/  IMAD.IADD R7, R7, 0x1, R9 ;  /* 0x0000000107077824 */ /* 0x000fe400078e0209 */
[----:B------:R-:W-:Y:S02]  /*2070*/  IMAD R12, R14, R68, RZ ;  /* 0x000000440e0c7224 */ /* 0x000fe400078e02ff */
[----:B------:R-:W-:-:S04]  /*2080*/  IMAD.WIDE.U32 R4, R31, UR4, R6 ;  /* 0x000000041f047c25 */ /* 0x000fc8000f8e0006 */
[----:B------:R-:W-:Y:S01]  /*2090*/  IMAD R59, R31, UR5, R5 ;  /* 0x000000051f3b7c24 */ /* 0x000fe2000f8e0205 */
[----:B------:R-:W-:Y:S01]  /*20a0*/  ULDC.64 UR4, c[0x0][0x310] ;  /* 0x0000c40000047ab9 */ /* 0x000fe20000000a00 */
[----:B------:R-:W-:Y:S02]  /*20b0*/  IMAD.MOV.U32 R58, RZ, RZ, R4 ;  /* 0x000000ffff3a7224 */ /* 0x000fe400078e0004 */
[----:B------:R-:W-:-:S04]  /*20c0*/  IMAD.WIDE.U32 R6, R19, R68, R22 ;  /* 0x0000004413067225 */ /* 0x000fc800078e0016 */
[----:B------:R-:W-:Y:S02]  /*20d0*/  IMAD R12, R19, R69, R12 ;  /* 0x00000045130c7224 */ /* 0x000fe400078e020c */
[----:B------:R-:W-:Y:S01]  /*20e0*/  IMAD R57, R31, UR7, R57 ;  /* 0x000000071f397c24 */ /* 0x000fe2000f8e0239 */
[----:B------:R-:W-:Y:S01]  /*20f0*/  ULDC.64 UR6, c[0x0][0x338] ;  /* 0x0000ce0000067ab9 */ /* 0x000fe20000000a00 */
[----:B-1----:R-:W-:Y:S02]  /*2100*/  ISETP.GE.AND P2, PT, R81, R61, PT ;  /* 0x0000003d5100720c */ /* 0x002fe40003f46270 */
[----:B------:R-:W-:Y:S01]  /*2110*/  SHF.R.S32.HI R155, RZ, 0x1f, R154 ;  /* 0x0000001fff9b7819 */ /* 0x000fe2000001149a */
[----:B------:R-:W-:-:S04]  /*2120*/  IMAD.WIDE.U32 R52, R19, R66, R22 ;  /* 0x0000004213347225 */ /* 0x000fc800078e0016 */
[----:B------:R-:W-:Y:S01]  /*2130*/  IMAD.WIDE.U32 R54, R19, R66, R154 ;  /* 0x0000004213367225 */ /* 0x000fe200078e009a */
[----:B------:R-:W-:-:S03]  /*2140*/  P2R R82, PR, RZ, 0x4 ;  /* 0x00000004ff527803 */ /* 0x000fc60000000000 */
[----:B------:R-:W-:Y:S01]  /*2150*/  VIADD R65, R22, 0x40 ;  /* 0x0000004016417836 */ /* 0x000fe20000000000 */
[C---:B------:R-:W-:Y:S01]  /*2160*/  SHF.L.U64.HI R69, R68.reuse, 0x7, R69 ;  /* 0x0000000744457819 */ /* 0x040fe20000010245 */
[----:B------:R-:W-:Y:S01]  /*2170*/  IMAD.SHL.U32 R68, R68, 0x80, RZ ;  /* 0x0000008044447824 */ /* 0x000fe200078e00ff */
[----:B--2---:R-:W-:-:S04]  /*2180*/  SHF.R.S32.HI R5, RZ, 0x1f, R0 ;  /* 0x0000001fff057819 */ /* 0x004fc80000011400 */
[----:B------:R-:W-:Y:S02]  /*2190*/  SEL R10, R5, RZ, !P0 ;  /* 0x000000ff050a7207 */ /* 0x000fe40004000000 */
[----:B------:R-:W0:Y:S01]  /*21a0*/  LDC.64 R4, c[0x0][0x408] ;  /* 0x00010200ff047b82 */ /* 0x000e220000000a00 */
[----:B------:R-:W-:Y:S02]  /*21b0*/  SEL R9, R0, RZ, !P0 ;  /* 0x000000ff00097207 */ /* 0x000fe40004000000 */
[----:B------:R-:W-:-:S03]  /*21c0*/  IMAD R0, R10, UR4, RZ ;  /* 0x000000040a007c24 */ /* 0x000fc6000f8e02ff */
[C---:B------:R-:W-:Y:S01]  /*21d0*/  IMAD.WIDE.U32 R58, R9.reuse, UR4, R58 ;  /* 0x00000004093a7c25 */ /* 0x040fe2000f8e003a */
[----:B------:R-:W-:Y:S02]  /*21e0*/  ULDC UR4, c[0x0][0x2f4] ;  /* 0x0000bd0000047ab9 */ /* 0x000fe40000000800 */
[----:B------:R-:W-:Y:S01]  /*21f0*/  ISETP.GE.AND P0, PT, R22, UR4, PT ;  /* 0x0000000416007c0c */ /* 0x000fe2000bf06270 */
[----:B------:R-:W-:Y:S01]  /*2200*/  IMAD R75, R9, UR5, R0 ;  /* 0x00000005094b7c24 */ /* 0x000fe2000f8e0200 */
[----:B------:R-:W-:Y:S02]  /*2210*/  ISETP.GE.AND P1, PT, R81, UR4, PT ;  /* 0x0000000451007c0c */ /* 0x000fe4000bf26270 */
[----:B------:R-:W-:Y:S01]  /*2220*/  SEL R0, RZ, 0x1, P0 ;  /* 0x00000001ff007807 */ /* 0x000fe20000000000 */
[----:B------:R-:W-:Y:S01]  /*2230*/  IMAD.IADD R75, R59, 0x1, R75 ;  /* 0x000000013b4b7824 */ /* 0x000fe200078e024b */
[----:B------:R-:W-:Y:S01]  /*2240*/  IADD3 R80, P0, R58, R6, RZ ;  /* 0x000000063a507210 */ /* 0x000fe20007f1e0ff */
[----:B------:R-:W-:Y:S01]  /*2250*/  IMAD R10, R10, UR6, RZ ;  /* 0x000000060a0a7c24 */ /* 0x000fe2000f8e02ff */
[----:B------:R-:W-:Y:S01]  /*2260*/  SEL R8, RZ, 0xffffffff, P1 ;  /* 0xffffffffff087807 */ /* 0x000fe20000800000 */
[----:B------:R-:W-:Y:S01]  /*2270*/  IMAD R6, R14, R66, RZ ;  /* 0x000000420e067224 */ /* 0x000fe200078e02ff */
[----:B------:R-:W-:-:S02]  /*2280*/  IADD3.X R74, R75, R7, R12, P0, !PT ;  /* 0x000000074b4a7210 */ /* 0x000fc400007fe40c */
[----:B------:R-:W-:Y:S01]  /*2290*/  ISETP.GE.AND P0, PT, R22, R61, PT ;  /* 0x0000003d1600720c */ /* 0x000fe20003f06270 */
[----:B------:R-:W-:-:S04]  /*22a0*/  IMAD.WIDE.U32 R56, R9, UR6, R56 ;  /* 0x0000000609387c25 */ /* 0x000fc8000f8e0038 */
[----:B------:R-:W-:Y:S01]  /*22b0*/  IMAD R15, R9, UR7, R10 ;  /* 0x00000007090f7c24 */ /* 0x000fe2000f8e020a */
[----:B------:R-:W-:Y:S01]  /*22c0*/  SEL R7, R61, RZ, P0 ;  /* 0x000000ff3d077207 */ /* 0x000fe20000000000 */
[----:B------:R-:W-:Y:S02]  /*22d0*/  IMAD.SHL.U32 R11, R8, 0x2, RZ ;  /* 0x00000002080b7824 */ /* 0x000fe400078e00ff */
[----:B------:R-:W-:Y:S01]  /*22e0*/  IMAD R9, R19, R67, R6 ;  /* 0x0000004313097224 */ /* 0x000fe200078e0206 */
[----:B------:R-:W-:Y:S01]  /*22f0*/  SEL R6, R61, RZ, P2 ;  /* 0x000000ff3d067207 */ /* 0x000fe20001000000 */
[----:B0-----:R-:W-:Y:S02]  /*2300*/  IMAD R8, R14, R4, RZ ;  /* 0x000000040e087224 */ /* 0x001fe400078e02ff */
[----:B------:R-:W-:Y:S02]  /*2310*/  IMAD.IADD R7, R22, 0x1, R7 ;  /* 0x0000000116077824 */ /* 0x000fe400078e0207 */
[----:B------:R-:W-:-:S02]  /*2320*/  IMAD R13, R19, R5, R8 ;  /* 0x00000005130d7224 */ /* 0x000fc400078e0208 */
[----:B------:R-:W-:Y:S01]  /*2330*/  IMAD.IADD R8, R81, 0x1, R6 ;  /* 0x0000000151087824 */ /* 0x000fe200078e0206 */
[----:B------:R-:W-:Y:S01]  /*2340*/  SHF.R.S32.HI R6, RZ, 0x1f, R7 ;  /* 0x0000001fff067819 */ /* 0x000fe20000011407 */
[----:B------:R-:W-:Y:S02]  /*2350*/  IMAD.IADD R55, R55, 0x1, R9 ;  /* 0x0000000137377824 */ /* 0x000fe400078e0209 */
[----:B------:R-:W-:Y:S01]  /*2360*/  IMAD.IADD R53, R9, 0x1, R53 ;  /* 0x0000000109357824 */ /* 0x000fe200078e0235 */
[----:B------:R-:W-:Y:S02]  /*2370*/  SHF.R.S32.HI R9, RZ, 0x1f, R8 ;  /* 0x0000001fff097819 */ /* 0x000fe40000011408 */
[CC--:B------:R-:W-:Y:S02]  /*2380*/  LEA.HI R73, R6.reuse, R7.reuse, RZ, 0x4 ;  /* 0x0000000706497211 */ /* 0x0c0fe400078f20ff */
[----:B------:R-:W-:Y:S02]  /*2390*/  LEA.HI R72, R9, R8, RZ, 0x4 ;  /* 0x0000000809487211 */ /* 0x000fe400078f20ff */
[----:B------:R-:W-:-:S02]  /*23a0*/  LEA.HI R6, R6, R7, RZ, 0x5 ;  /* 0x0000000706067211 */ /* 0x000fc400078f28ff */
[----:B------:R-:W-:-:S03]  /*23b0*/  LEA.HI R8, R9, R8, RZ, 0x5 ;  /* 0x0000000809087211 */ /* 0x000fc600078f28ff */
[----:B------:R-:W-:Y:S01]  /*23c0*/  IMAD.SHL.U32 R7, R6, 0x80, RZ ;  /* 0x0000008006077824 */ /* 0x000fe200078e00ff */
[C---:B---3--:R-:W-:Y:S01]  /*23d0*/  LOP3.LUT R6, R27.reuse, 0x10, R73, 0xf8, !PT ;  /* 0x000000101b067812 */ /* 0x048fe200078ef849 */
[----:B------:R-:W-:Y:S01]  /*23e0*/  IMAD.SHL.U32 R9, R8, 0x80, RZ ;  /* 0x0000008008097824 */ /* 0x000fe200078e00ff */
[----:B------:R-:W-:Y:S02]  /*23f0*/  LOP3.LUT R8, R27, 0x10, R72, 0xf8, !PT ;  /* 0x000000101b087812 */ /* 0x000fe400078ef848 */
[----:B------:R-:W-:Y:S02]  /*2400*/  LOP3.LUT R7, R7, 0xfffff000, RZ, 0xc0, !PT ;  /* 0xfffff00007077812 */ /* 0x000fe400078ec0ff */
[-C--:B------:R-:W-:Y:S02]  /*2410*/  LOP3.LUT R6, R6, R21.reuse, RZ, 0x3c, !PT ;  /* 0x0000001506067212 */ /* 0x080fe400078e3cff */
[----:B------:R-:W-:Y:S02]  /*2420*/  LOP3.LUT R9, R9, 0xfffff000, RZ, 0xc0, !PT ;  /* 0xfffff00009097812 */ /* 0x000fe400078ec0ff */
[----:B------:R-:W-:-:S02]  /*2430*/  LOP3.LUT R8, R8, R21, RZ, 0x3c, !PT ;  /* 0x0000001508087212 */ /* 0x000fc400078e3cff */
[--C-:B----4-:R-:W-:Y:S02]  /*2440*/  IADD3 R71, R6, R7, R20.reuse ;  /* 0x0000000706477210 */ /* 0x110fe40007ffe014 */
[----:B------:R-:W-:Y:S02]  /*2450*/  IADD3 R70, R8, R9, R20 ;  /* 0x0000000908467210 */ /* 0x000fe40007ffe014 */
[----:B------:R-:W0:Y:S01]  /*2460*/  S2R R20, SR_TID.X ;  /* 0x0000000000147919 */ /* 0x000e220000002100 */
[----:B------:R-:W-:Y:S02]  /*2470*/  LOP3.LUT R0, R11, 0x2, R0, 0xe2, !PT ;  /* 0x000000020b007812 */ /* 0x000fe400078ee200 */
[----:B-----5:R-:W-:Y:S01]  /*2480*/  SHF.R.S32.HI R11, RZ, 0x1f, R24 ;  /* 0x0000001fff0b7819 */ /* 0x020fe20000011418 */
[----:B------:R-:W-:-:S04]  /*2490*/  IMAD.WIDE.U32 R50, R19, R4, R154 ;  /* 0x0000000413327225 */ /* 0x000fc800078e009a */
[C---:B------:R-:W-:Y:S01]  /*24a0*/  IMAD.WIDE.U32 R48, R19.reuse, R4, R22 ;  /* 0x0000000413307225 */ /* 0x040fe200078e0016 */
[----:B------:R-:W-:-:S03]  /*24b0*/  IADD3 R30, P2, R19, R30, RZ ;  /* 0x0000001e131e7210 */ /* 0x000fc60007f5e0ff */
[----:B------:R-:W-:Y:S02]  /*24c0*/  IMAD R6, R11, R66, RZ ;  /* 0x000000420b067224 */ /* 0x000fe400078e02ff */
[----:B------:R-:W-:Y:S02]  /*24d0*/  IMAD.IADD R51, R51, 0x1, R13 ;  /* 0x0000000133337824 */ /* 0x000fe400078e020d */
[----:B------:R-:W-:Y:S02]  /*24e0*/  IMAD.IADD R49, R13, 0x1, R49 ;  /* 0x000000010d317824 */ /* 0x000fe400078e0231 */
[----:B------:R-:W-:Y:S01]  /*24f0*/  IMAD R11, R11, R4, RZ ;  /* 0x000000040b0b7224 */ /* 0x000fe200078e02ff */
[----:B------:R-:W-:Y:S01]  /*2500*/  LOP3.LUT R7, R72, 0xfffffff0, RZ, 0xc0, !PT ;  /* 0xfffffff048077812 */ /* 0x000fe200078ec0ff */
[C---:B------:R-:W-:Y:S02]  /*2510*/  IMAD R21, R24.reuse, R67, R6 ;  /* 0x0000004318157224 */ /* 0x040fe400078e0206 */
[----:B------:R-:W-:Y:S01]  /*2520*/  IMAD.WIDE.U32 R54, R24, R66, R54 ;  /* 0x0000004218367225 */ /* 0x000fe200078e0036 */
[----:B------:R-:W-:-:S03]  /*2530*/  SHF.L.U64.HI R67, R66, 0x7, R67 ;  /* 0x0000000742437819 */ /* 0x000fc60000010243 */
[----:B------:R-:W-:Y:S01]  /*2540*/  IMAD.WIDE.U32 R52, R24, R66, R52 ;  /* 0x0000004218347225 */ /* 0x000fe200078e0034 */
[----:B0-----:R-:W-:-:S03]  /*2550*/  SHF.R.U32.HI R20, RZ, 0x7, R20 ;  /* 0x00000007ff147819 */ /* 0x001fc60000011614 */
[C---:B------:R-:W-:Y:S02]  /*2560*/  IMAD R11, R24.reuse, R5, R11 ;  /* 0x00000005180b7224 */ /* 0x040fe400078e020b */
[----:B------:R-:W-:-:S04]  /*2570*/  IMAD.WIDE.U32 R50, R24, R4, R50 ;  /* 0x0000000418327225 */ /* 0x000fc800078e0032 */
[----:B------:R-:W-:Y:S01]  /*2580*/  VIADD R62, R20, 0x8 ;  /* 0x00000008143e7836 */ /* 0x000fe20000000000 */
[----:B------:R-:W-:Y:S01]  /*2590*/  LOP3.LUT R20, R73, 0xfffffff0, RZ, 0xc0, !PT ;  /* 0xfffffff049147812 */ /* 0x000fe200078ec0ff */
[----:B------:R-:W-:Y:S01]  /*25a0*/  IMAD.WIDE.U32 R48, R24, R4, R48 ;  /* 0x0000000418307225 */ /* 0x000fe200078e0030 */
[----:B------:R-:W-:Y:S02]  /*25b0*/  SHF.L.U64.HI R64, R4, 0x7, R5 ;  /* 0x0000000704407819 */ /* 0x000fe40000010205 */
[----:B------:R-:W-:Y:S01]  /*25c0*/  LOP3.LUT R60, R0, 0x1, RZ, 0xc0, !PT ;  /* 0x00000001003c7812 */ /* 0x000fe200078ec0ff */
[----:B------:R-:W-:Y:S01]  /*25d0*/  IMAD.SHL.U32 R63, R4, 0x80, RZ ;  /* 0x00000080043f7824 */ /* 0x000fe200078e00ff */
[----:B------:R-:W-:Y:S01]  /*25e0*/  LOP3.LUT R28, R0, 0x2, RZ, 0xc0, !PT ;  /* 0x00000002001c7812 */ /* 0x000fe200078ec0ff */
[----:B------:R-:W-:Y:S01]  /*25f0*/  IMAD.X R31, R14, 0x1, R3, P2 ;  /* 0x000000010e1f7824 */ /* 0x000fe200010e0603 */
[----:B------:R-:W-:Y:S01]  /*2600*/  ISETP.GE.AND P1, PT, R65, UR4, PT ;  /* 0x0000000441007c0c */ /* 0x000fe2000bf26270 */
[----:B------:R-:W-:Y:S01]  /*2610*/  IMAD.IADD R27, R55, 0x1, R21 ;  /* 0x00000001371b7824 */ /* 0x000fe200078e0215 */
[----:B------:R-:W-:Y:S01]  /*2620*/  SHF.R.S32.HI R4, RZ, 0x1f, R20 ;  /* 0x0000001fff047819 */ /* 0x000fe20000011414 */
[----:B------:R-:W-:Y:S01]  /*2630*/  IMAD.SHL.U32 R66, R66, 0x80, RZ ;  /* 0x0000008042427824 */ /* 0x000fe200078e00ff */
[----:B------:R-:W-:Y:S01]  /*2640*/  SHF.R.S32.HI R3, RZ, 0x1f, R7 ;  /* 0x0000001fff037819 */ /* 0x000fe20000011407 */
[----:B------:R-:W-:-:S02]  /*2650*/  IMAD.SHL.U32 R61, R61, 0x2, RZ ;  /* 0x000000023d3d7824 */ /* 0x000fc400078e00ff */
[----:B------:R-:W-:Y:S02]  /*2660*/  IMAD.IADD R21, R21, 0x1, R53 ;  /* 0x0000000115157824 */ /* 0x000fe400078e0235 */
[----:B------:R-:W-:Y:S02]  /*2670*/  IMAD.IADD R6, R51, 0x1, R11 ;  /* 0x0000000133067824 */ /* 0x000fe400078e020b */
[----:B------:R-:W-:Y:S02]  /*2680*/  IMAD.IADD R5, R11, 0x1, R49 ;  /* 0x000000010b057824 */ /* 0x000fe400078e0231 */
[----:B------:R-:W-:-:S07]  /*2690*/  IMAD.IADD R0, R57, 0x1, R15 ;  /* 0x0000000139007824 */ /* 0x000fce00078e020f */
.L_x_1958:
[----:B------:R-:W2:Y:S01]  /*26a0*/  LDL R8, [R1+0x38] ;  /* 0x0000380001087983 */ /* 0x000ea20000100800 */
[----:B------:R-:W0:Y:S01]  /*26b0*/  LDC R87, c[0x0][0x3f4] ;  /* 0x0000fd00ff577b82 */ /* 0x000e220000000800 */
[----:B------:R-:W-:Y:S01]  /*26c0*/  VIADD R2, R2, 0xffffffff ;  /* 0xffffffff02027836 */ /* 0x000fe20000000000 */
[----:B------:R-:W-:Y:S05]  /*26d0*/  YIELD ;  /* 0x0000000000007946 */ /* 0x000fea0003800000 */
[----:B------:R-:W-:Y:S01]  /*26e0*/  SHF.R.S32.HI R11, RZ, 0x1f, R2 ;  /* 0x0000001fff0b7819 */ /* 0x000fe20000011402 */
[----:B----4-:R-:W1:Y:S01]  /*26f0*/  LDC.64 R76, c[0x0][0x2e8] ;  /* 0x0000ba00ff4c7b82 */ /* 0x010e620000000a00 */
[-C--:B------:R-:W-:Y:S01]  /*2700*/  IMAD R9, R69, R2.reuse, RZ ;  /* 0x0000000245097224 */ /* 0x080fe200078e02ff */
[----:B------:R-:W-:Y:S01]  /*2710*/  BSSY B0, `(.L_x_1919) ;  /* 0x00003db000007945 */ /* 0x000fe20003800000 */
[----:B---3--:R-:W-:Y:S01]  /*2720*/  IMAD.WIDE.U32 R40, R68, R2, RZ ;  /* 0x0000000244287225 */ /* 0x008fe200078e00ff */
[----:B------:R-:W-:-:S03]  /*2730*/  ISETP.GT.AND P2, PT, R2, R25, PT ;  /* 0x000000190200720c */ /* 0x000fc60003f44270 */
[----:B------:R-:W-:-:S04]  /*2740*/  IMAD R79, R11, R68, R9 ;  /* 0x000000440b4f7224 */ /* 0x000fc800078e0209 */
        /* <DEDUP_REMOVED lines=11> */
[C---:B------:R-:W-:Y:S02]  /*2800*/  IMAD R9, R11.reuse, R66, R9 ;  /* 0x000000420b097224 */ /* 0x040fe400078e0209 */
[----:B------:R-:W-:Y:S02]  /*2810*/  IMAD R85, R2, -0x80, R26 ;  /* 0xffffff8002557824 */ /* 0x000fe400078e021a */
[----:B------:R-:W-:Y:S02]  /*2820*/  IMAD R11, R11, R63, R8 ;  /* 0x0000003f0b0b7224 */ /* 0x000fe400078e0208 */
[----:B------:R-:W-:Y:S01]  /*2830*/  IMAD.WIDE.U32 R44, R66, R2, RZ ;  /* 0x00000002422c7225 */ /* 0x000fe200078e00ff */
[----:B------:R-:W-:-:S03]  /*2840*/  VIMNMX R85, R85, 0x80, PT ;  /* 0x0000008055557848 */ /* 0x000fc60003fe0100 */
        /* <DEDUP_REMOVED lines=14> */
[----:B------:R-:W-:Y:S01]  /*2930*/  ULDC.64 UR4, c[0x0][0x3e8] ;  /* 0x0000fa0000047ab9 */ /* 0x000fe20000000a00 */
[----:B------:R-:W-:Y:S02]  /*2940*/  ULDC.64 UR6, c[0x0][0x400] ;  /* 0x0001000000067ab9 */ /* 0x000fe40000000a00 */
[----:B------:R-:W3:Y:S01]  /*2950*/  LDL R10, [R1+0x10] ;  /* 0x00001000010a7983 */ /* 0x000ee20000100800 */
[----:B------:R-:W-:Y:S02]  /*2960*/  IADD3 R44, P3, P5, R54, UR4, R44 ;  /* 0x00000004362c7c10 */ /* 0x000fe4000fd7e02c */
[----:B------:R-:W-:Y:S02]  /*2970*/  CS2R R38, SRZ ;  /* 0x0000000000267805 */ /* 0x000fe4000001ff00 */
[----:B------:R-:W-:Y:S02]  /*2980*/  CS2R R40, SRZ ;  /* 0x0000000000287805 */ /* 0x000fe4000001ff00 */
[----:B------:R-:W-:-:S02]  /*2990*/  IADD3.X R45, R27, UR5, R46, P3, P5 ;  /* 0x000000051b2d7c10 */ /* 0x000fc40009fea42e */
[----:B------:R-:W-:-:S04]  /*29a0*/  IADD3 R42, P3, P5, R50, UR6, R42 ;  /* 0x00000006322a7c10 */ /* 0x000fc8000fd7e02a */
[----:B------:R-:W-:Y:S02]  /*29b0*/  IADD3.X R43, R6, UR7, R47, P3, P5 ;  /* 0x00000007062b7c10 */ /* 0x000fe40009fea42f */
[----:B------:R-:W-:Y:S02]  /*29c0*/  ISETP.GE.AND P5, PT, R154, R87, PT ;  /* 0x000000579a00720c */ /* 0x000fe40003fa6270 */
[----:B------:R-:W-:Y:S02]  /*29d0*/  CS2R R32, SRZ ;  /* 0x0000000000207805 */ /* 0x000fe4000001ff00 */
[----:B------:R-:W-:Y:S02]  /*29e0*/  CS2R R12, SRZ ;  /* 0x00000000000c7805 */ /* 0x000fe4000001ff00 */
[----:B------:R-:W-:Y:S02]  /*29f0*/  CS2R R34, SRZ ;  /* 0x0000000000227805 */ /* 0x000fe4000001ff00 */
[----:B------:R-:W-:-:S05]  /*2a00*/  CS2R R14, SRZ ;  /* 0x00000000000e7805 */ /* 0x000fca000001ff00 */
[----:B------:R0:W5:Y:S04]  /*2a10*/  @!P5 LDG.E.64 R38, desc[UR42][R44.64] ;  /* 0x0000002a2c26d981 */ /* 0x000168000c1e1b00 */
[----:B------:R0:W5:Y:S01]  /*2a20*/  @!P5 LDG.E.64 R40, desc[UR42][R42.64] ;  /* 0x0000002a2a28d981 */ /* 0x000162000c1e1b00 */
[-C--:B--2---:R-:W-:Y:S02]  /*2a30*/  ISETP.GE.AND P3, PT, R78, R87.reuse, PT ;  /* 0x000000574e00720c */ /* 0x084fe40003f66270 */
[----:B---3--:R-:W-:-:S11]  /*2a40*/  ISETP.GE.AND P5, PT, R10, R87, PT ;  /* 0x000000570a00720c */ /* 0x008fd60003fa6270 */
[----:B------:R0:W5:Y:S04]  /*2a50*/  @!P3 LDG.E.64 R32, desc[UR42][R44.64+0x10] ;  /* 0x0000102a2c20b981 */ /* 0x000168000c1e1b00 */
[----:B------:R0:W5:Y:S04]  /*2a60*/  @!P5 LDG.E.64 R12, desc[UR42][R44.64+0x20] ;  /* 0x0000202a2c0cd981 */ /* 0x000168000c1e1b00 */
[----:B------:R0:W5:Y:S04]  /*2a70*/  @!P3 LDG.E.64 R34, desc[UR42][R42.64+0x10] ;  /* 0x0000102a2a22b981 */ /* 0x000168000c1e1b00 */
[----:B------:R0:W5:Y:S02]  /*2a80*/  @!P5 LDG.E.64 R14, desc[UR42][R42.64+0x20] ;  /* 0x0000202a2a0ed981 */ /* 0x000164000c1e1b00 */
.L_x_1923:
[----:B------:R-:W-:Y:S05]  /*2a90*/  BSYNC B1 ;  /* 0x0000000000017941 */ /* 0x000fea0003800000 */
.L_x_1922:
        /* <DEDUP_REMOVED lines=10> */
.L_x_1924:
[----:B------:R-:W-:Y:S01]  /*2b40*/  IMAD R83, R17, 0x8, R16 ;  /* 0x0000000811537824 */ /* 0x000fe200078e0210 */
[----:B------:R-:W-:Y:S01]  /*2b50*/  SHF.L.U32 R86, R153, 0x1f, RZ ;  /* 0x0000001f99567819 */ /* 0x000fe200000006ff */
[----:B------:R-:W-:Y:S03]  /*2b60*/  BSSY B1, `(.L_x_1925) ;  /* 0x0000003000017945 */ /* 0x000fe60003800000 */
[----:B------:R-:W0:Y:S02]  /*2b70*/  SYNCS.PHASECHK.TRANS64.TRYWAIT P5, [R83+URZ+0x19c90], R86 ;  /* 0x019c9056530075a7 */ /* 0x000e2400080a017f */
[----:B0-----:R-:W-:Y:S05]  /*2b80*/  @!P5 BRA `(.L_x_1926) ;  /* 0x000001ac0078d947 */ /* 0x001fea0003800000 */
.L_x_2189:
[----:B------:R-:W-:Y:S05]  /*2b90*/  BSYNC B1 ;  /* 0x0000000000017941 */ /* 0x000fea0003800000 */
.L_x_1925:
        /* <DEDUP_REMOVED lines=32> */
[-C--:B------:R-:W-:Y:S01]  /*2da0*/  FMUL.FTZ R93, R41, R90.reuse ;  /* 0x0000005a295d7220 */ /* 0x080fe20000410000 */
[--C-:B------:R-:W-:Y:S02]  /*2db0*/  HADD2.F32 R79, -RZ, R78.reuse.H0_H0 ;  /* 0x2000004eff4f7230 */ /* 0x100fe40000004100 */
[C---:B------:R-:W-:Y:S01]  /*2dc0*/  FMUL.FTZ R90, R8.reuse, R90 ;  /* 0x0000005a085a7220 */ /* 0x040fe20000410000 */
[--C-:B------:R-:W-:Y:S02]  /*2dd0*/  HADD2.F32 R77, -RZ, R9.reuse.H1_H1 ;  /* 0x30000009ff4d7230 */ /* 0x100fe40000004100 */
[----:B------:R-:W-:Y:S02]  /*2de0*/  HADD2.F32 R76, -RZ, R9.H0_H0 ;  /* 0x20000009ff4c7230 */ /* 0x000fe40000004100 */
[----:B------:R-:W-:Y:S01]  /*2df0*/  FFMA.FTZ R8, R8, R79, -R93 ;  /* 0x0000004f08087223 */ /* 0x000fe2000001085d */
[----:B------:R-:W-:Y:S02]  /*2e00*/  HADD2.F32 R78, -RZ, R78.H1_H1 ;  /* 0x3000004eff4e7230 */ /* 0x000fe40000004100 */
[----:B------:R-:W-:Y:S01]  /*2e10*/  FMUL.FTZ R93, R77, R91 ;  /* 0x0000005b4d5d7220 */ /* 0x000fe20000410000 */
[----:B------:R-:W-:Y:S01]  /*2e20*/  FFMA.FTZ R9, R41, R79, R90 ;  /* 0x0000004f29097223 */ /* 0x000fe2000001005a */
[C---:B------:R-:W-:Y:S01]  /*2e30*/  FMUL.FTZ R92, R76.reuse, R91 ;  /* 0x0000005b4c5c7220 */ /* 0x040fe20000410000 */
[----:B------:R-:W-:Y:S01]  /*2e40*/  F2FP.F16.E4M3.UNPACK_B R41, R40.H1 ;  /* 0x00000028ff29723e */ /* 0x000fe200030006ff */
[----:B------:R-:W-:Y:S01]  /*2e50*/  FFMA.FTZ R93, R76, R78, -R93 ;  /* 0x0000004e4c5d7223 */ /* 0x000fe2000001085d */
[----:B------:R-:W-:Y:S01]  /*2e60*/  F2FP.F16.E4M3.UNPACK_B R40, R40 ;  /* 0x00000028ff28723e */ /* 0x000fe200020006ff */
[----:B------:R-:W-:Y:S01]  /*2e70*/  FFMA.FTZ R94, R77, R78, R92 ;  /* 0x0000004e4d5e7223 */ /* 0x000fe2000001005c */
[--C-:B------:R-:W-:Y:S01]  /*2e80*/  HADD2.F32 R79, -RZ, R47.reuse.H1_H1 ;  /* 0x3000002fff4f7230 */ /* 0x100fe20000004100 */
[----:B------:R-:W-:Y:S01]  /*2e90*/  F2FP.F16.E4M3.UNPACK_B R77, R46 ;  /* 0x0000002eff4d723e */ /* 0x000fe200020006ff */
[----:B------:R-:W-:-:S02]  /*2ea0*/  HADD2.F32 R78, -RZ, R47.H0_H0 ;  /* 0x2000002fff4e7230 */ /* 0x000fc40000004100 */
[--C-:B------:R-:W-:Y:S02]  /*2eb0*/  HADD2.F32 R47, -RZ, R41.reuse.H0_H0 ;  /* 0x20000029ff2f7230 */ /* 0x100fe40000004100 */
[----:B------:R-:W-:Y:S02]  /*2ec0*/  HADD2.F32 R76, -RZ, R41.H1_H1 ;  /* 0x30000029ff4c7230 */ /* 0x000fe40000004100 */
[--C-:B------:R-:W-:Y:S02]  /*2ed0*/  HADD2.F32 R46, -RZ, R40.reuse.H1_H1 ;  /* 0x30000028ff2e7230 */ /* 0x100fe40000004100 */
[-C--:B------:R-:W-:Y:S01]  /*2ee0*/  FMUL.FTZ R91, R47, R79.reuse ;  /* 0x0000004f2f5b7220 */ /* 0x080fe20000410000 */
[----:B------:R-:W-:Y:S02]  /*2ef0*/  HADD2.F32 R41, -RZ, R40.H0_H0 ;  /* 0x20000028ff297230 */ /* 0x000fe40000004100 */
[----:B------:R-:W-:Y:S01]  /*2f00*/  FMUL.FTZ R92, R76, R79 ;  /* 0x0000004f4c5c7220 */ /* 0x000fe20000410000 */
        /* <DEDUP_REMOVED lines=35> */
[----:B------:R-:W-:Y:S02]  /*3140*/  HADD2.F32 R78, -RZ, R10.H0_H0 ;  /* 0x2000000aff4e7230 */ /* 0x000fe40000004100 */
[----:B------:R-:W-:Y:S01]  /*3150*/  FFMA.FTZ R11, R91, R93, R98 ;  /* 0x0000005d5b0b7223 */ /* 0x000fe20000010062 */
[----:B------:R-:W-:Y:S01]  /*3160*/  HADD2.F32 R79, -RZ, R90.H0_H0 ;  /* 0x2000005aff4f7230 */ /* 0x000fe20000004100 */
[----:B------:R-:W-:Y:S01]  /*3170*/  F2FP.SATFINITE.E4M3.F32.PACK_AB_MERGE_C R9, R9, R8, R46 ;  /* 0x000000080909723e */ /* 0x000fe2000480702e */
[----:B------:R-:W-:Y:S01]  /*3180*/  HADD2.F32 R10, -RZ, R10.H1_H1 ;  /* 0x3000000aff0a7230 */ /* 0x000fe20000004100 */
[----:B------:R-:W-:Y:S01]  /*3190*/  F2FP.SATFINITE.E4M3.F32.PACK_AB_MERGE_C R96, R96, R97, RZ ;  /* 0x000000616060723e */ /* 0x000fe200048070ff */
[----:B------:R-:W-:Y:S02]  /*31a0*/  HADD2.F32 R90, -RZ, R90.H1_H1 ;  /* 0x3000005aff5a7230 */ /* 0x000fe40000004100 */
[----:B------:R-:W-:Y:S01]  /*31b0*/  FMUL.FTZ R93, R79, R94 ;  /* 0x0000005e4f5d7220 */ /* 0x000fe20000410000 */
[----:B------:R-:W-:-:S02]  /*31c0*/  HADD2.F32 R76, -RZ, R76.H0_H0 ;  /* 0x2000004cff4c7230 */ /* 0x000fc40000004100 */
[-C--:B------:R-:W-:Y:S01]  /*31d0*/  FMUL.FTZ R91, R10, R77.reuse ;  /* 0x0000004d0a5b7220 */ /* 0x080fe20000410000 */
[----:B------:R-:W-:Y:S02]  /*31e0*/  HADD2.F32 R39, -RZ, R39.H0_H0 ;  /* 0x20000027ff277230 */ /* 0x000fe40000004100 */
[----:B------:R-:W-:Y:S01]  /*31f0*/  FMUL.FTZ R92, R90, R94 ;  /* 0x0000005e5a5c7220 */ /* 0x000fe20000410000 */
[----:B------:R-:W-:Y:S01]  /*3200*/  FMUL.FTZ R77, R78, R77 ;  /* 0x0000004d4e4d7220 */ /* 0x000fe20000410000 */
[----:B------:R-:W-:Y:S01]  /*3210*/  FFMA.FTZ R93, R90, R76, R93 ;  /* 0x0000004c5a5d7223 */ /* 0x000fe2000001005d */
[----:B------:R-:W-:Y:S01]  /*3220*/  F2FP.SATFINITE.E4M3.F32.PACK_AB_MERGE_C R11, R11, R38, RZ ;  /* 0x000000260b0b723e */ /* 0x000fe200048070ff */
[----:B------:R-:W-:Y:S01]  /*3230*/  FFMA.FTZ R92, R79, R76, -R92 ;  /* 0x0000004c4f5c7223 */ /* 0x000fe2000001085c */
[-C--:B------:R-:W-:Y:S01]  /*3240*/  FFMA.FTZ R91, R78, R39.reuse, -R91 ;  /* 0x000000274e5b7223 */ /* 0x080fe2000001085b */
[----:B------:R-:W-:Y:S01]  /*3250*/  FFMA.FTZ R10, R10, R39, R77 ;  /* 0x000000270a0a7223 */ /* 0x000fe2000001004d */
[----:B------:R-:W-:-:S02]  /*3260*/  F2FP.SATFINITE.E4M3.F32.PACK_AB_MERGE_C R8, R41, R40, R47 ;  /* 0x000000282908723e */ /* 0x000fc4000480702f */
[----:B------:R-:W-:Y:S02]  /*3270*/  F2FP.SATFINITE.E4M3.F32.PACK_AB_MERGE_C R11, R93, R92, R11 ;  /* 0x0000005c5d0b723e */ /* 0x000fe4000480700b */
[----:B------:R-:W-:-:S07]  /*3280*/  F2FP.SATFINITE.E4M3.F32.PACK_AB_MERGE_C R10, R10, R91, R96 ;  /* 0x0000005b0a0a723e */ /* 0x000fce0004807060 */
.L_x_1931:
[----:B------:R-:W-:Y:S05]  /*3290*/  BSYNC B2 ;  /* 0x0000000000027941 */ /* 0x000fea0003800000 */
.L_x_1930:
[----:B--2---:R1:W-:Y:S02]  /*32a0*/  STG.E.128 desc[UR42][R36.64], R8 ;  /* 0x0000000824007986 */ /* 0x0043e4000c101d2a */
.L_x_1929:
[----:B------:R-:W-:Y:S05]  /*32b0*/  BSYNC B1 ;  /* 0x0000000000017941 */ /* 0x000fea0003800000 */
.L_x_1928:
        /* <DEDUP_REMOVED lines=111> */
.L_x_1935:
[----:B------:R-:W-:Y:S05]  /*39b0*/  BSYNC B2 ;  /* 0x0000000000027941 */ /* 0x000fea0003800000 */
.L_x_1934:
[----:B------:R2:W-:Y:S02]  /*39c0*/  STG.E.128 desc[UR42][R36.64+0x20], R8 ;  /* 0x0000200824007986 */ /* 0x0005e4000c101d2a */
.L_x_1933:
[----:B------:R-:W-:Y:S05]  /*39d0*/  BSYNC B1 ;  /* 0x0000000000017941 */ /* 0x000fea0003800000 */
.L_x_1932:
        /* <DEDUP_REMOVED lines=109> */
.L_x_1937:
[----:B------:R-:W-:Y:S05]  /*40b0*/  BSYNC B1 ;  /* 0x0000000000017941 */ /* 0x000fea0003800000 */
.L_x_1936:
[----:B------:R1:W-:Y:S01]  /*40c0*/  STG.E.128 desc[UR42][R36.64+0x40], R8 ;  /* 0x0000400824007986 */ /* 0x0003e2000c101d2a */
[----:B------:R-:W-:Y:S05]  /*40d0*/  BRA `(.L_x_1927) ;  /* 0x0000002000f87947 */ /* 0x000fea0003800000 */
.L_x_1921:
        /* <DEDUP_REMOVED lines=27> */
.L_x_1939:
[----:B------:R-:W-:Y:S05]  /*4290*/  BSYNC B1 ;  /* 0x0000000000017941 */ /* 0x000fea0003800000 */
.L_x_1938:
        /* <DEDUP_REMOVED lines=12> */
.L_x_1940:
[----:B------:R-:W-:Y:S01]  /*4360*/  IMAD R83, R17, 0x8, R16 ;  /* 0x0000000811537824 */ /* 0x000fe200078e0210 */
[----:B------:R-:W-:Y:S01]  /*4370*/  SHF.L.U32 R86, R153, 0x1f, RZ ;  /* 0x0000001f99567819 */ /* 0x000fe200000006ff */
[----:B------:R-:W-:Y:S03]  /*4380*/  BSSY B1, `(.L_x_1941) ;  /* 0x0000003000017945 */ /* 0x000fe60003800000 */
[----:B------:R-:W1:Y:S02]  /*4390*/  SYNCS.PHASECHK.TRANS64.TRYWAIT P5, [R83+URZ+0x19c90], R86 ;  /* 0x019c9056530075a7 */ /* 0x000e6400080a017f */
[----:B-1----:R-:W-:Y:S05]  /*43a0*/  @!P5 BRA `(.L_x_1942) ;  /* 0x000001940084d947 */ /* 0x002fea0003800000 */
.L_x_2190:
[----:B------:R-:W-:Y:S05]  /*43b0*/  BSYNC B1 ;  /* 0x0000000000017941 */ /* 0x000fea0003800000 */
.L_x_1941:
        /* <DEDUP_REMOVED lines=34> */
[----:B------:R-:W0:Y:S04]  /*45e0*/  LDS.128 R40, [R41+0x13800] ;  /* 0x0138000029287984 */ /* 0x000e280000000c00 */
        /* <DEDUP_REMOVED lines=9> */
[----:B------:R-:W-:Y:S01]  /*4680*/  IMAD.SHL.U32 R13, R13, 0x100, RZ ;  /* 0x000001000d0d7824 */ /* 0x000fe200078e00ff */
[----:B--2---:R-:W-:-:S02]  /*4690*/  F2FP.F16.E4M3.UNPACK_B R103, R45 ;  /* 0x0000002dff67723e */ /* 0x004fc400020006ff */
[----:B------:R-:W-:Y:S01]  /*46a0*/  F2FP.F16.E4M3.UNPACK_B R45, R45.H1 ;  /* 0x0000002dff2d723e */ /* 0x000fe200030006ff */
[----:B------:R-:W-:Y:S01]  /*46b0*/  IMAD.U32 R38, R38, 0x10000, RZ ;  /* 0x0001000026267824 */ /* 0x000fe200078e00ff */
[----:B------:R-:W-:Y:S01]  /*46c0*/  LOP3.LUT R37, R36, 0xff00, R13, 0xf8, !PT ;  /* 0x0000ff0024257812 */ /* 0x000fe200078ef80d */
[----:B------:R-:W-:Y:S01]  /*46d0*/  IMAD.SHL.U32 R13, R102, 0x100, RZ ;  /* 0x00000100660d7824 */ /* 0x000fe200078e00ff */
[-C--:B0-----:R-:W-:Y:S02]  /*46e0*/  F2FP.F16.E4M3.UNPACK_B R102, R41.reuse ;  /* 0x00000029ff66723e */ /* 0x081fe400020006ff */
[----:B------:R-:W-:Y:S02]  /*46f0*/  LOP3.LUT R38, R37, 0xff0000, R38, 0xf8, !PT ;  /* 0x00ff000025267812 */ /* 0x000fe400078ef826 */
[----:B------:R-:W-:Y:S01]  /*4700*/  LOP3.LUT R13, R14, 0xff00, R13, 0xf8, !PT ;  /* 0x0000ff000e0d7812 */ /* 0x000fe200078ef80d */
[--C-:B------:R-:W-:Y:S01]  /*4710*/  HADD2.F32 R14, -RZ, R103.reuse.H0_H0 ;  /* 0x20000067ff0e7230 */ /* 0x100fe20000004100 */
[----:B------:R-:W-:Y:S01]  /*4720*/  F2FP.F16.E4M3.UNPACK_B R36, R38 ;  /* 0x00000026ff24723e */ /* 0x000fe200020006ff */
[----:B------:R-:W-:Y:S01]  /*4730*/  HADD2.F32 R104, -RZ, R102.H0_H0 ;  /* 0x20000066ff687230 */ /* 0x000fe20000004100 */
[----:B------:R-:W-:Y:S01]  /*4740*/  LOP3.LUT R12, R13, 0xff0000, R12, 0xf8, !PT ;  /* 0x00ff00000d0c7812 */ /* 0x000fe200078ef80c */
[----:B------:R-:W-:Y:S01]  /*4750*/  HADD2.F32 R103, -RZ, R103.H1_H1 ;  /* 0x30000067ff677230 */ /* 0x000fe20000004100 */
[----:B------:R-:W-:Y:S01]  /*4760*/  F2FP.F16.E4M3.UNPACK_B R41, R41.H1 ;  /* 0x00000029ff29723e */ /* 0x000fe200030006ff */
[--C-:B------:R-:W-:Y:S01]  /*4770*/  HADD2.F32 R37, -RZ, R36.reuse.H0_H0 ;  /* 0x20000024ff257230 */ /* 0x100fe20000004100 */
[----:B------:R-:W-:Y:S01]  /*4780*/  F2FP.F16.E4M3.UNPACK_B R13, R12 ;  /* 0x0000000cff0d723e */ /* 0x000fe200020006ff */
[----:B------:R-:W-:-:S02]  /*4790*/  HADD2.F32 R36, -RZ, R36.H1_H1 ;  /* 0x30000024ff247230 */ /* 0x000fc40000004100 */
[----:B------:R-:W-:Y:S02]  /*47a0*/  HADD2.F32 R102, -RZ, R102.H1_H1 ;  /* 0x30000066ff667230 */ /* 0x000fe40000004100 */
[-C--:B------:R-:W-:Y:S01]  /*47b0*/  FMUL.FTZ R107, R14, R37.reuse ;  /* 0x000000250e6b7220 */ /* 0x080fe20000410000 */
[--C-:B------:R-:W-:Y:S02]  /*47c0*/  HADD2.F32 R105, -RZ, R13.reuse.H0_H0 ;  /* 0x2000000dff697230 */ /* 0x100fe40000004100 */
[C---:B------:R-:W-:Y:S01]  /*47d0*/  FMUL.FTZ R109, R104.reuse, R37 ;  /* 0x00000025686d7220 */ /* 0x040fe20000410000 */
[----:B------:R-:W-:Y:S02]  /*47e0*/  HADD2.F32 R13, -RZ, R13.H1_H1 ;  /* 0x3000000dff0d7230 */ /* 0x000fe40000004100 */
[-C--:B------:R-:W-:Y:S01]  /*47f0*/  FFMA.FTZ R37, R104, R105.reuse, -R107 ;  /* 0x0000006968257223 */ /* 0x080fe2000001086b */
[----:B------:R-:W-:Y:S01]  /*4800*/  FFMA.FTZ R14, R14, R105, R109 ;  /* 0x000000690e0e7223 */ /* 0x000fe2000001006d */
[-C--:B------:R-:W-:Y:S01]  /*4810*/  FMUL.FTZ R105, R103, R36.reuse ;  /* 0x0000002467697220 */ /* 0x080fe20000410000 */
[----:B------:R-:W-:-:S03]  /*4820*/  FMUL.FTZ R104, R102, R36 ;  /* 0x0000002466687220 */ /* 0x000fc60000410000 */
[-C--:B------:R-:W-:Y:S01]  /*4830*/  FFMA.FTZ R36, R102, R13.reuse, -R105 ;  /* 0x0000000d66247223 */ /* 0x080fe20000010869 */
[----:B------:R-:W-:Y:S01]  /*4840*/  F2FP.F16.E4M3.UNPACK_B R102, R38.H1 ;  /* 0x00000026ff66723e */ /* 0x000fe200030006ff */
[----:B------:R-:W-:Y:S01]  /*4850*/  FFMA.FTZ R13, R103, R13, R104 ;  /* 0x0000000d670d7223 */ /* 0x000fe20000010068 */
[----:B------:R-:W-:Y:S01]  /*4860*/  F2FP.F16.E4M3.UNPACK_B R103, R12.H1 ;  /* 0x0000000cff67723e */ /* 0x000fe200030006ff */
[----:B------:R-:W-:Y:S02]  /*4870*/  HADD2.F32 R12, -RZ, R45.H0_H0 ;  /* 0x2000002dff0c7230 */ /* 0x000fe40000004100 */
[----:B------:R-:W-:Y:S02]  /*4880*/  HADD2.F32 R107, -RZ, R102.H0_H0 ;  /* 0x20000066ff6b7230 */ /* 0x000fe40000004100 */
[----:B------:R-:W-:Y:S02]  /*4890*/  HADD2.F32 R38, -RZ, R41.H0_H0 ;  /* 0x20000029ff267230 */ /* 0x000fe40000004100 */
[----:B------:R-:W-:-:S02]  /*48a0*/  HADD2.F32 R105, -RZ, R103.H0_H0 ;  /* 0x20000067ff697230 */ /* 0x000fc40000004100 */
[-C--:B------:R-:W-:Y:S01]  /*48b0*/  FMUL.FTZ R109, R12, R107.reuse ;  /* 0x0000006b0c6d7220 */ /* 0x080fe20000410000 */
[----:B------:R-:W-:Y:S02]  /*48c0*/  HADD2.F32 R104, -RZ, R45.H1_H1 ;  /* 0x3000002dff687230 */ /* 0x000fe40000004100 */
[C---:B------:R-:W-:Y:S01]  /*48d0*/  FMUL.FTZ R107, R38.reuse, R107 ;  /* 0x0000006b266b7220 */ /* 0x040fe20000410000 */
[----:B------:R-:W-:Y:S02]  /*48e0*/  HADD2.F32 R102, -RZ, R102.H1_H1 ;  /* 0x30000066ff667230 */ /* 0x000fe40000004100 */
[-C--:B------:R-:W-:Y:S01]  /*48f0*/  FFMA.FTZ R38, R38, R105.reuse, -R109 ;  /* 0x0000006926267223 */ /* 0x080fe2000001086d */
[----:B------:R-:W-:Y:S02]  /*4900*/  HADD2.F32 R41, -RZ, R41.H1_H1 ;  /* 0x30000029ff297230 */ /* 0x000fe40000004100 */
[----:B------:R-:W-:Y:S01]  /*4910*/  FFMA.FTZ R12, R12, R105, R107 ;  /* 0x000000690c0c7223 */ /* 0x000fe2000001006b */
[----:B------:R-:W-:-:S02]  /*4920*/  HADD2.F32 R103, -RZ, R103.H1_H1 ;  /* 0x30000067ff677230 */ /* 0x000fc40000004100 */
[CC--:B------:R-:W-:Y:S01]  /*4930*/  FMUL.FTZ R106, R104.reuse, R102.reuse ;  /* 0x00000066686a7220 */ /* 0x0c0fe20000410000 */
[C---:B------:R-:W-:Y:S01]  /*4940*/  FMUL.FTZ R105, R41.reuse, R102 ;  /* 0x0000006629697220 */ /* 0x040fe20000410000 */
[----:B------:R-:W-:Y:S02]  /*4950*/  SHF.R.U32.HI R102, RZ, 0x10, R15 ;  /* 0x00000010ff667819 */ /* 0x000fe4000001160f */
[-C--:B------:R-:W-:Y:S01]  /*4960*/  FFMA.FTZ R45, R41, R103.reuse, -R106 ;  /* 0x00000067292d7223 */ /* 0x080fe2000001086a */
[----:B------:R-:W-:Y:S01]  /*4970*/  LOP3.LUT R106, R39, 0xff0000ff, RZ, 0xc0, !PT ;  /* 0xff0000ff276a7812 */ /* 0x000fe200078ec0ff */
[----:B------:R-:W-:Y:S01]  /*4980*/  FFMA.FTZ R41, R104, R103, R105 ;  /* 0x0000006768297223 */ /* 0x000fe20000010069 */
[----:B------:R-:W-:Y:S01]  /*4990*/  SHF.R.U32.HI R103, RZ, 0x8, R39 ;  /* 0x00000008ff677819 */ /* 0x000fe20000011627 */
[----:B------:R-:W-:Y:S01]  /*49a0*/  IMAD.U32 R102, R102, 0x10000, RZ ;  /* 0x0001000066667824 */ /* 0x000fe200078e00ff */
[----:B------:R-:W-:Y:S02]  /*49b0*/  SHF.R.U32.HI R105, RZ, 0x8, R15 ;  /* 0x00000008ff697819 */ /* 0x000fe4000001160f */
[----:B------:R-:W-:Y:S01]  /*49c0*/  LOP3.LUT R104, R15, 0xff0000ff, RZ, 0xc0, !PT ;  /* 0xff0000ff0f687812 */ /* 0x000fe200078ec0ff */
[----:B------:R-:W-:Y:S01]  /*49d0*/  IMAD.SHL.U32 R103, R103, 0x100, RZ ;  /* 0x0000010067677824 */ /* 0x000fe200078e00ff */
[----:B------:R-:W-:Y:S01]  /*49e0*/  SHF.R.U32.HI R15, RZ, 0x10, R39 ;  /* 0x00000010ff0f7819 */ /* 0x000fe20000011627 */
[----:B------:R-:W-:Y:S01]  /*49f0*/  IMAD.SHL.U32 R39, R105, 0x100, RZ ;  /* 0x0000010069277824 */ /* 0x000fe200078e00ff */
[----:B------:R-:W-:-:S02]  /*4a00*/  F2FP.SATFINITE.E4M3.F32.PACK_AB_MERGE_C R38, R45, R38, RZ ;  /* 0x000000262d26723e */ /* 0x000fc400048070ff */
[----:B------:R-:W-:Y:S01]  /*4a10*/  LOP3.LUT R106, R106, 0xff00, R103, 0xf8, !PT ;  /* 0x0000ff006a6a7812 */ /* 0x000fe200078ef867 */
[----:B------:R-:W-:Y:S01]  /*4a20*/  IMAD.U32 R103, R15, 0x10000, RZ ;  /* 0x000100000f677824 */ /* 0x000fe200078e00ff */
[----:B------:R-:W-:Y:S01]  /*4a30*/  LOP3.LUT R39, R104, 0xff00, R39, 0xf8, !PT ;  /* 0x0000ff0068277812 */ /* 0x000fe200078ef827 */
[----:B------:R-:W-:Y:S01]  /*4a40*/  IMAD.MOV.U32 R104, RZ, RZ, R43 ;  /* 0x000000ffff687224 */ /* 0x000fe200078e002b */
        /* <DEDUP_REMOVED lines=21> */
[----:B------:R-:W-:Y:S01]  /*4ba0*/  FMUL.FTZ R108, R43, R105 ;  /* 0x000000692b6c7220 */ /* 0x000fe20000410000 */
[----:B------:R-:W-:-:S02]  /*4bb0*/  F2FP.F16.E4M3.UNPACK_B R15, R15.H1 ;  /* 0x0000000fff0f723e */ /* 0x000fc400030006ff */
[----:B------:R-:W-:Y:S01]  /*4bc0*/  F2FP.F16.E4M3.UNPACK_B R45, R44.H1 ;  /* 0x0000002cff2d723e */ /* 0x000fe200030006ff */
[----:B------:R-:W-:Y:S01]  /*4bd0*/  FMUL.FTZ R102, R103, R105 ;  /* 0x0000006967667220 */ /* 0x000fe20000410000 */
[----:B------:R-:W-:Y:S01]  /*4be0*/  F2FP.F16.E4M3.UNPACK_B R41, R40.H1 ;  /* 0x00000028ff29723e */ /* 0x000fe200030006ff */
[----:B------:R-:W-:Y:S01]  /*4bf0*/  HADD2.F32 R105, -RZ, R15.H0_H0 ;  /* 0x2000000fff697230 */ /* 0x000fe20000004100 */
[----:B------:R-:W-:Y:S01]  /*4c00*/  F2FP.F16.E4M3.UNPACK_B R44, R44 ;  /* 0x0000002cff2c723e */ /* 0x000fe200020006ff */
[-C--:B------:R-:W-:Y:S01]  /*4c10*/  FFMA.FTZ R102, R43, R106.reuse, -R102 ;  /* 0x0000006a2b667223 */ /* 0x080fe20000010866 */
[----:B------:R-:W-:Y:S01]  /*4c20*/  FFMA.FTZ R43, R103, R106, R108 ;  /* 0x0000006a672b7223 */ /* 0x000fe2000001006c */
[----:B------:R-:W-:Y:S01]  /*4c30*/  F2FP.F16.E4M3.UNPACK_B R103, R104.H1 ;  /* 0x00000068ff67723e */ /* 0x000fe200030006ff */
[----:B------:R-:W-:Y:S01]  /*4c40*/  HADD2.F32 R104, -RZ, R47.H0_H0 ;  /* 0x2000002fff687230 */ /* 0x000fe20000004100 */
[----:B------:R-:W-:Y:S01]  /*4c50*/  F2FP.F16.E4M3.UNPACK_B R40, R40 ;  /* 0x00000028ff28723e */ /* 0x000fe200020006ff */
[----:B------:R-:W-:-:S02]  /*4c60*/  HADD2.F32 R108, -RZ, R39.H0_H0 ;  /* 0x20000027ff6c7230 */ /* 0x000fc40000004100 */
[----:B------:R-:W-:Y:S02]  /*4c70*/  HADD2.F32 R106, -RZ, R103.H0_H0 ;  /* 0x20000067ff6a7230 */ /* 0x000fe40000004100 */
[----:B------:R-:W-:Y:S02]  /*4c80*/  HADD2.F32 R47, -RZ, R47.H1_H1 ;  /* 0x3000002fff2f7230 */ /* 0x000fe40000004100 */
[-C--:B------:R-:W-:Y:S01]  /*4c90*/  FMUL.FTZ R109, R104, R108.reuse ;  /* 0x0000006c686d7220 */ /* 0x080fe20000410000 */
[----:B------:R-:W-:Y:S02]  /*4ca0*/  HADD2.F32 R103, -RZ, R103.H1_H1 ;  /* 0x30000067ff677230 */ /* 0x000fe40000004100 */
[----:B------:R-:W-:Y:S02]  /*4cb0*/  HADD2.F32 R15, -RZ, R15.H1_H1 ;  /* 0x3000000fff0f7230 */ /* 0x000fe40000004100 */
[C---:B------:R-:W-:Y:S01]  /*4cc0*/  FFMA.FTZ R109, R106.reuse, R105, -R109 ;  /* 0x000000696a6d7223 */ /* 0x040fe2000001086d */
[----:B------:R-:W-:-:S04]  /*4cd0*/  FMUL.FTZ R106, R106, R108 ;  /* 0x0000006c6a6a7220 */ /* 0x000fc80000410000 */
[----:B------:R-:W-:Y:S01]  /*4ce0*/  FFMA.FTZ R104, R104, R105, R106 ;  /* 0x0000006968687223 */ /* 0x000fe2000001006a */
[----:B------:R-:W-:-:S05]  /*4cf0*/  HADD2.F32 R105, -RZ, R39.H1_H1 ;  /* 0x30000027ff697230 */ /* 0x000fca0000004100 */
[-C--:B------:R-:W-:Y:S01]  /*4d00*/  FMUL.FTZ R39, R47, R105.reuse ;  /* 0x000000692f277220 */ /* 0x080fe20000410000 */
[C---:B------:R-:W-:Y:S01]  /*4d10*/  FMUL.FTZ R106, R103.reuse, R105 ;  /* 0x00000069676a7220 */ /* 0x040fe20000410000 */
[----:B------:R-:W-:Y:S02]  /*4d20*/  HADD2.F32 R105, -RZ, R41.H0_H0 ;  /* 0x20000029ff697230 */ /* 0x000fe40000004100 */
[-C--:B------:R-:W-:Y:S01]  /*4d30*/  FFMA.FTZ R39, R103, R15.reuse, -R39 ;  /* 0x0000000f67277223 */ /* 0x080fe20000010827 */
[----:B------:R-:W-:Y:S01]  /*4d40*/  FFMA.FTZ R15, R47, R15, R106 ;  /* 0x0000000f2f0f7223 */ /* 0x000fe2000001006a */
[--C-:B------:R-:W-:Y:S01]  /*4d50*/  HADD2.F32 R47, -RZ, R45.reuse.H0_H0 ;  /* 0x2000002dff2f7230 */ /* 0x100fe20000004100 */
[----:B------:R-:W-:Y:S01]  /*4d60*/  F2FP.F16.E4M3.UNPACK_B R103, R97.H1 ;  /* 0x00000061ff67723e */ /* 0x000fe200030006ff */
[----:B------:R-:W-:Y:S01]  /*4d70*/  HADD2.F32 R45, -RZ, R45.H1_H1 ;  /* 0x3000002dff2d7230 */ /* 0x000fe20000004100 */
[----:B------:R-:W-:Y:S01]  /*4d80*/  F2FP.SATFINITE.E4M3.F32.PACK_AB_MERGE_C R109, R39, R109, RZ ;  /* 0x0000006d276d723e */ /* 0x000fe200048070ff */
[----:B------:R-:W-:Y:S01]  /*4d90*/  HADD2.F32 R41, -RZ, R41.H1_H1 ;  /* 0x30000029ff297230 */ /* 0x000fe20000004100 */
[-C--:B------:R-:W-:Y:S01]  /*4da0*/  F2FP.F16.E4M3.UNPACK_B R39, R98.reuse.H1 ;  /* 0x00000062ff27723e */ /* 0x080fe200030006ff */
[--C-:B------:R-:W-:Y:S01]  /*4db0*/  HADD2.F32 R106, -RZ, R103.reuse.H0_H0 ;  /* 0x20000067ff6a7230 */ /* 0x100fe20000004100 */
[----:B------:R-:W-:Y:S01]  /*4dc0*/  F2FP.F16.E4M3.UNPACK_B R98, R98 ;  /* 0x00000062ff62723e */ /* 0x000fe200020006ff */
[----:B------:R-:W-:Y:S01]  /*4dd0*/  HADD2.F32 R103, -RZ, R103.H1_H1 ;  /* 0x30000067ff677230 */ /* 0x000fe20000004100 */
[----:B------:R-:W-:Y:S01]  /*4de0*/  F2FP.F16.E4M3.UNPACK_B R97, R97 ;  /* 0x00000061ff61723e */ /* 0x000fe200020006ff */
[--C-:B------:R-:W-:Y:S01]  /*4df0*/  HADD2.F32 R111, -RZ, R39.reuse.H0_H0 ;  /* 0x20000027ff6f7230 */ /* 0x100fe20000004100 */
[----:B------:R-:W-:Y:S01]  /*4e00*/  F2FP.SATFINITE.E4M3.F32.PACK_AB_MERGE_C R104, R15, R104, RZ ;  /* 0x000000680f68723e */ /* 0x000fe200048070ff */
[----:B------:R-:W-:Y:S01]  /*4e10*/  HADD2.F32 R39, -RZ, R39.H1_H1 ;  /* 0x30000027ff277230 */ /* 0x000fe20000004100 */
[----:B------:R-:W-:-:S02]  /*4e20*/  F2FP.SATFINITE.E4M3.F32.PACK_AB_MERGE_C R109, R102, R110, R109 ;  /* 0x0000006e666d723e */ /* 0x000fc4000480706d */
[-C--:B------:R-:W-:Y:S01]  /*4e30*/  FMUL.FTZ R108, R47, R111.reuse ;  /* 0x0000006f2f6c7220 */ /* 0x080fe20000410000 */
[----:B------:R-:W-:-:S03]  /*4e40*/  FMUL.FTZ R111, R105, R111 ;  /* 0x0000006f696f7220 */ /* 0x000fc60000410000 */
[-C--:B------:R-:W-:Y:S01]  /*4e50*/  FFMA.FTZ R108, R105, R106.reuse, -R108 ;  /* 0x0000006a696c7223 */ /* 0x080fe2000001086c */
[----:B------:R-:W-:Y:S01]  /*4e60*/  FFMA.FTZ R111, R47, R106, R111 ;  /* 0x0000006a2f6f7223 */ /* 0x000fe2000001006f */
[-C--:B------:R-:W-:Y:S01]  /*4e70*/  FMUL.FTZ R47, R45, R39.reuse ;  /* 0x000000272d2f7220 */ /* 0x080fe20000410000 */
[C---:B------:R-:W-:Y:S01]  /*4e80*/  FMUL.FTZ R39, R41.reuse, R39 ;  /* 0x0000002729277220 */ /* 0x040fe20000410000 */
[----:B------:R-:W-:Y:S02]  /*4e90*/  HADD2.F32 R106, -RZ, R98.H0_H0 ;  /* 0x20000062ff6a7230 */ /* 0x000fe40000004100 */
[-C--:B------:R-:W-:Y:S01]  /*4ea0*/  FFMA.FTZ R41, R41, R103.reuse, -R47 ;  /* 0x0000006729297223 */ /* 0x080fe2000001082f */
[----:B------:R-:W-:Y:S01]  /*4eb0*/  FFMA.FTZ R39, R45, R103, R39 ;  /* 0x000000672d277223 */ /* 0x000fe20000010027 */
[----:B------:R-:W-:Y:S02]  /*4ec0*/  HADD2.F32 R45, -RZ, R44.H0_H0 ;  /* 0x2000002cff2d7230 */ /* 0x000fe40000004100 */
[----:B------:R-:W-:Y:S01]  /*4ed0*/  HADD2.F32 R103, -RZ, R40.H0_H0 ;  /* 0x20000028ff677230 */ /* 0x000fe20000004100 */
[----:B------:R-:W-:Y:S01]  /*4ee0*/  F2FP.SATFINITE.E4M3.F32.PACK_AB_MERGE_C R41, R41, R108, RZ ;  /* 0x0000006c2929723e */ /* 0x000fe200048070ff */
[----:B------:R-:W-:-:S02]  /*4ef0*/  HADD2.F32 R47, -RZ, R97.H0_H0 ;  /* 0x20000061ff2f7230 */ /* 0x000fc40000004100 */
[-C--:B------:R-:W-:Y:S01]  /*4f00*/  FMUL.FTZ R105, R45, R106.reuse ;  /* 0x0000006a2d697220 */ /* 0x080fe20000410000 */
[----:B------:R-:W-:Y:S02]  /*4f10*/  HADD2.F32 R98, -RZ, R98.H1_H1 ;  /* 0x30000062ff627230 */ /* 0x000fe40000004100 */
[----:B------:R-:W-:Y:S01]  /*4f20*/  FMUL.FTZ R106, R103, R106 ;  /* 0x0000006a676a7220 */ /* 0x000fe20000410000 */
[----:B------:R-:W-:Y:S01]  /*4f30*/  F2FP.SATFINITE.E4M3.F32.PACK_AB_MERGE_C R39, R39, R111, RZ ;  /* 0x0000006f2727723e */ /* 0x000fe200048070ff */
[-C--:B------:R-:W-:Y:S02]  /*4f40*/  FFMA.FTZ R105, R103, R47.reuse, -R105 ;  /* 0x0000002f67697223 */ /* 0x080fe40000010869 */
[----:B------:R-:W-:Y:S01]  /*4f50*/  FFMA.FTZ R106, R45, R47, R106 ;  /* 0x0000002f2d6a7223 */ /* 0x000fe2000001006a */
[----:B------:R-:W-:Y:S02]  /*4f60*/  HADD2.F32 R45, -RZ, R44.H1_H1 ;  /* 0x3000002cff2d7230 */ /* 0x000fe40000004100 */
[----:B------:R-:W-:-:S02]  /*4f70*/  HADD2.F32 R47, -RZ, R40.H1_H1 ;  /* 0x30000028ff2f7230 */ /* 0x000fc40000004100 */
[----:B------:R-:W-:Y:S02]  /*4f80*/  HADD2.F32 R40, -RZ, R97.H1_H1 ;  /* 0x30000061ff287230 */ /* 0x000fe40000004100 */
[----:B------:R-:W-:Y:S01]  /*4f90*/  FMUL.FTZ R44, R45, R98 ;  /* 0x000000622d2c7220 */ /* 0x000fe20000410000 */
[----:B------:R-:W-:Y:S01]  /*4fa0*/  F2FP.F16.E4M3.UNPACK_B R97, R100.H1 ;  /* 0x00000064ff61723e */ /* 0x000fe200030006ff */
[C---:B------:R-:W-:Y:S01]  /*4fb0*/  FMUL.FTZ R98, R47.reuse, R98 ;  /* 0x000000622f627220 */ /* 0x040fe20000410000 */
[----:B------:R-:W-:Y:S01]  /*4fc0*/  F2FP.F16.E4M3.UNPACK_B R100, R100 ;  /* 0x00000064ff64723e */ /* 0x000fe200020006ff */
[-C--:B------:R-:W-:Y:S02]  /*4fd0*/  FFMA.FTZ R44, R47, R40.reuse, -R44 ;  /* 0x000000282f2c7223 */ /* 0x080fe4000001082c */
[----:B------:R-:W-:Y:S01]  /*4fe0*/  FFMA.FTZ R40, R45, R40, R98 ;  /* 0x000000282d287223 */ /* 0x000fe20000010062 */
[----:B------:R-:W-:Y:S01]  /*4ff0*/  F2FP.F16.E4M3.UNPACK_B R45, R46.H1 ;  /* 0x0000002eff2d723e */ /* 0x000fe200030006ff */
[--C-:B------:R-:W-:Y:S01]  /*5000*/  HADD2.F32 R103, -RZ, R97.reuse.H0_H0 ;  /* 0x20000061ff677230 */ /* 0x100fe20000004100 */
[----:B------:R-:W-:Y:S01]  /*5010*/  F2FP.SATFINITE.E4M3.F32.PACK_AB_MERGE_C R105, R44, R105, R41 ;  /* 0x000000692c69723e */ /* 0x000fe20004807029 */
[----:B------:R-:W-:Y:S01]  /*5020*/  HADD2.F32 R97, -RZ, R97.H1_H1 ;  /* 0x30000061ff617230 */ /* 0x000fe20000004100 */
[----:B------:R-:W-:Y:S01]  /*5030*/  F2FP.F16.E4M3.UNPACK_B R41, R99.H1 ;  /* 0x00000063ff29723e */ /* 0x000fe200030006ff */
[----:B------:R-:W-:Y:S01]  /*5040*/  HADD2.F32 R47, -RZ, R45.H0_H0 ;  /* 0x2000002dff2f7230 */ /* 0x000fe20000004100 */
[----:B------:R-:W-:-:S02]  /*5050*/  F2FP.F16.E4M3.UNPACK_B R44, R42.H1 ;  /* 0x0000002aff2c723e */ /* 0x000fc400030006ff */
[----:B------:R-:W-:Y:S01]  /*5060*/  F2FP.F16.E4M3.UNPACK_B R99, R99 ;  /* 0x00000063ff63723e */ /* 0x000fe200020006ff */
[--C-:B------:R-:W-:Y:S01]  /*5070*/  HADD2.F32 R112, -RZ, R41.reuse.H0_H0 ;  /* 0x20000029ff707230 */ /* 0x100fe20000004100 */
[----:B------:R-:W-:Y:S01]  /*5080*/  F2FP.F16.E4M3.UNPACK_B R46, R46 ;  /* 0x0000002eff2e723e */ /* 0x000fe200020006ff */
[--C-:B------:R-:W-:Y:S01]  /*5090*/  HADD2.F32 R98, -RZ, R44.reuse.H0_H0 ;  /* 0x2000002cff627230 */ /* 0x100fe20000004100 */
[----:B------:R-:W-:Y:S01]  /*50a0*/  F2FP.F16.E4M3.UNPACK_B R42, R42 ;  /* 0x0000002aff2a723e */ /* 0x000fe200020006ff */
[----:B------:R-:W-:Y:S02]  /*50b0*/  HADD2.F32 R41, -RZ, R41.H1_H1 ;  /* 0x30000029ff297230 */ /* 0x000fe40000004100 */
[-C--:B------:R-:W-:Y:S01]  /*50c0*/  FMUL.FTZ R108, R47, R112.reuse ;  /* 0x000000702f6c7220 */ /* 0x080fe20000410000 */
[----:B------:R-:W-:Y:S02]  /*50d0*/  HADD2.F32 R44, -RZ, R44.H1_H1 ;  /* 0x3000002cff2c7230 */ /* 0x000fe40000004100 */
[----:B------:R-:W-:Y:S01]  /*50e0*/  FMUL.FTZ R112, R98, R112 ;  /* 0x0000007062707220 */ /* 0x000fe20000410000 */
[----:B------:R-:W-:Y:S01]  /*50f0*/  F2FP.SATFINITE.E4M3.F32.PACK_AB_MERGE_C R39, R40, R106, R39 ;  /* 0x0000006a2827723e */ /* 0x000fe20004807027 */
[----:B------:R-:W-:Y:S01]  /*5100*/  FFMA.FTZ R108, R98, R103, -R108 ;  /* 0x00000067626c7223 */ /* 0x000fe2000001086c */
[----:B------:R-:W-:-:S02]  /*5110*/  HADD2.F32 R98, -RZ, R45.H1_H1 ;  /* 0x3000002dff627230 */ /* 0x000fc40000004100 */
[----:B------:R-:W-:Y:S01]  /*5120*/  FFMA.FTZ R112, R47, R103, R112 ;  /* 0x000000672f707223 */ /* 0x000fe20000010070 */
[--C-:B------:R-:W-:Y:S02]  /*5130*/  HADD2.F32 R103, -RZ, R99.reuse.H0_H0 ;  /* 0x20000063ff677230 */ /* 0x100fe40000004100 */
[----:B------:R-:W-:Y:S02]  /*5140*/  HADD2.F32 R47, -RZ, R100.H0_H0 ;  /* 0x20000064ff2f7230 */ /* 0x000fe40000004100 */
[-C--:B------:R-:W-:Y:S01]  /*5150*/  FMUL.FTZ R45, R98, R41.reuse ;  /* 0x00000029622d7220 */ /* 0x080fe20000410000 */
[C---:B------:R-:W-:Y:S01]  /*5160*/  FMUL.FTZ R41, R44.reuse, R41 ;  /* 0x000000292c297220 */ /* 0x040fe20000410000 */
[----:B------:R-:W-:Y:S02]  /*5170*/  HADD2.F32 R99, -RZ, R99.H1_H1 ;  /* 0x30000063ff637230 */ /* 0x000fe40000004100 */
[-C--:B------:R-:W-:Y:S01]  /*5180*/  FFMA.FTZ R44, R44, R97.reuse, -R45 ;  /* 0x000000612c2c7223 */ /* 0x080fe2000001082d */
[----:B------:R-:W-:Y:S01]  /*5190*/  FFMA.FTZ R41, R98, R97, R41 ;  /* 0x0000006162297223 */ /* 0x000fe20000010029 */
[----:B------:R-:W-:-:S02]  /*51a0*/  HADD2.F32 R45, -RZ, R46.H0_H0 ;  /* 0x2000002eff2d7230 */ /* 0x000fc40000004100 */
[----:B------:R-:W-:Y:S01]  /*51b0*/  HADD2.F32 R97, -RZ, R42.H0_H0 ;  /* 0x2000002aff617230 */ /* 0x000fe20000004100 */
[----:B------:R-:W-:Y:S01]  /*51c0*/  F2FP.SATFINITE.E4M3.F32.PACK_AB_MERGE_C R44, R44, R108, RZ ;  /* 0x0000006c2c2c723e */ /* 0x000fe200048070ff */
[----:B------:R-:W-:Y:S02]  /*51d0*/  HADD2.F32 R46, -RZ, R46.H1_H1 ;  /* 0x3000002eff2e7230 */ /* 0x000fe40000004100 */
[-C--:B------:R-:W-:Y:S01]  /*51e0*/  FMUL.FTZ R98, R45, R103.reuse ;  /* 0x000000672d627220 */ /* 0x080fe20000410000 */
[----:B------:R-:W-:Y:S02]  /*51f0*/  HADD2.F32 R42, -RZ, R42.H1_H1 ;  /* 0x3000002aff2a7230 */ /* 0x000fe40000004100 */
[----:B------:R-:W-:Y:S01]  /*5200*/  FMUL.FTZ R103, R97, R103 ;  /* 0x0000006761677220 */ /* 0x000fe20000410000 */
[----:B------:R-:W-:Y:S01]  /*5210*/  F2FP.SATFINITE.E4M3.F32.PACK_AB_MERGE_C R41, R41, R112, RZ ;  /* 0x000000702929723e */ /* 0x000fe200048070ff */
[----:B------:R-:W-:Y:S01]  /*5220*/  FFMA.FTZ R98, R97, R47, -R98 ;  /* 0x0000002f61627223 */ /* 0x000fe20000010862 */
[----:B------:R-:W-:-:S02]  /*5230*/  IMAD.MOV.U32 R40, RZ, RZ, R105 ;  /* 0x000000ffff287224 */ /* 0x000fc400078e0069 */
[----:B------:R-:W-:Y:S01]  /*5240*/  FFMA.FTZ R103, R45, R47, R103 ;  /* 0x0000002f2d677223 */ /* 0x000fe20000010067 */
[----:B------:R-:W-:Y:S02]  /*5250*/  HADD2.F32 R45, -RZ, R100.H1_H1 ;  /* 0x30000064ff2d7230 */ /* 0x000fe40000004100 */
[-C--:B------:R-:W-:Y:S01]  /*5260*/  FMUL.FTZ R47, R46, R99.reuse ;  /* 0x000000632e2f7220 */ /* 0x080fe20000410000 */
[----:B------:R-:W-:-:S03]  /*5270*/  FMUL.FTZ R99, R42, R99 ;  /* 0x000000632a637220 */ /* 0x000fc60000410000 */
[-C--:B------:R-:W-:Y:S01]  /*5280*/  FFMA.FTZ R47, R42, R45.reuse, -R47 ;  /* 0x0000002d2a2f7223 */ /* 0x080fe2000001082f */
[----:B------:R-:W-:Y:S01]  /*5290*/  FFMA.FTZ R46, R46, R45, R99 ;  /* 0x0000002d2e2e7223 */ /* 0x000fe20000010063 */
[----:B------:R-:W-:-:S03]  /*52a0*/  F2FP.SATFINITE.E4M3.F32.PACK_AB_MERGE_C R45, R13, R14, R12 ;  /* 0x0000000e0d2d723e */ /* 0x000fc6000480700c */
[----:B------:R-:W-:Y:S01]  /*52b0*/  F2FP.SATFINITE.E4M3.F32.PACK_AB_MERGE_C R42, R47, R98, R44 ;  /* 0x000000622f2a723e */ /* 0x000fe2000480702c */
[----:B------:R-:W-:Y:S01]  /*52c0*/  IMAD.MOV.U32 R44, RZ, RZ, R39 ;  /* 0x000000ffff2c7224 */ /* 0x000fe200078e0027 */
[----:B------:R-:W-:Y:S02]  /*52d0*/  F2FP.SATFINITE.E4M3.F32.PACK_AB_MERGE_C R46, R46, R103, R41 ;  /* 0x000000672e2e723e */ /* 0x000fe40004807029 */
[----:B------:R-:W-:Y:S01]  /*52e0*/  F2FP.SATFINITE.E4M3.F32.PACK_AB_MERGE_C R47, R43, R107, R104 ;  /* 0x0000006b2b2f723e */ /* 0x000fe20004807068 */
[----:B------:R-:W-:Y:S01]  /*52f0*/  IMAD.MOV.U32 R43, RZ, RZ, R109 ;  /* 0x000000ffff2b7224 */ /* 0x000fe200078e006d */
[----:B------:R-:W-:-:S07]  /*5300*/  F2FP.SATFINITE.E4M3.F32.PACK_AB_MERGE_C R41, R36, R37, R38 ;  /* 0x000000252429723e */ /* 0x000fce0004807026 */
.L_x_1946:
[----:B------:R-:W-:Y:S05]  /*5310*/  BSYNC B2 ;  /* 0x0000000000027941 */ /* 0x000fea0003800000 */
.L_x_1945:
        /* <DEDUP_REMOVED lines=12> */
.L_x_1944:
[----:B------:R-:W-:Y:S05]  /*53e0*/  BSYNC B1 ;  /* 0x0000000000017941 */ /* 0x000fea0003800000 */
.L_x_1943:
[----:B------:R-:W-:-:S13]  /*53f0*/  ISETP.NE.AND P4, PT, R28, RZ, PT ;  /* 0x000000ff1c00720c */ /* 0x000fda0003f85270 */
[----:B------:R-:W-:Y:S05]  /*5400*/  @!P4 BRA `(.L_x_1927) ;  /* 0x00000010002cc947 */ /* 0x000fea0003800000 */
[----:B------:R-:W2:Y:S04]  /*5410*/  LDL R36, [R1+0x8] ;  /* 0x0000080001247983 */ /* 0x000ea80000100800 */
[----:B0-----:R-:W3:Y:S04]  /*5420*/  LDL R15, [R1+0x7c] ;  /* 0x00007c00010f7983 */ /* 0x001ee80000100800 */
        /* <DEDUP_REMOVED lines=45> */
[----:B0-----:R-:W-:Y:S01]  /*5700*/  IMAD.MOV.U32 R33, RZ, RZ, R12 ;  /* 0x000000ffff217224 */ /* 0x001fe200078e000c */
        /* <DEDUP_REMOVED lines=8> */
[--C-:B------:R-:W-:Y:S01]  /*5790*/  HADD2.F32 R47, -RZ, R44.reuse.H0_H0 ;  /* 0x2000002cff2f7230 */ /* 0x100fe20000004100 */
[----:B------:R-:W-:Y:S01]  /*57a0*/  LOP3.LUT R45, R10, 0xff00, R45, 0xf8, !PT ;  /* 0x0000ff000a2d7812 */ /* 0x000fe200078ef82d */
[----:B------:R-:W-:Y:S01]  /*57b0*/  HADD2.F32 R44, -RZ, R44.H1_H1 ;  /* 0x3000002cff2c7230 */ /* 0x000fe20000004100 */
[----:B------:R-:W-:Y:S01]  /*57c0*/  LOP3.LUT R10, R35, 0xff0000, R32, 0xf8, !PT ;  /* 0x00ff0000230a7812 */ /* 0x000fe200078ef820 */
[----:B------:R-:W-:Y:S01]  /*57d0*/  HADD2.F32 R32, -RZ, R42.H0_H0 ;  /* 0x2000002aff207230 */ /* 0x000fe20000004100 */
[----:B------:R-:W-:Y:S01]  /*57e0*/  F2FP.F16.E4M3.UNPACK_B R35, R90.H1 ;  /* 0x0000005aff23723e */ /* 0x000fe200030006ff */
[----:B------:R-:W-:Y:S01]  /*57f0*/  HADD2.F32 R12, -RZ, R34.H0_H0 ;  /* 0x20000022ff0c7230 */ /* 0x000fe20000004100 */
[----:B------:R-:W-:-:S02]  /*5800*/  LOP3.LUT R8, R45, 0xff0000, R8, 0xf8, !PT ;  /* 0x00ff00002d087812 */ /* 0x000fc400078ef808 */
[-C--:B------:R-:W-:Y:S01]  /*5810*/  FMUL.FTZ R97, R32, R47.reuse ;  /* 0x0000002f20617220 */ /* 0x080fe20000410000 */
[--C-:B------:R-:W-:Y:S02]  /*5820*/  HADD2.F32 R45, -RZ, R35.reuse.H0_H0 ;  /* 0x20000023ff2d7230 */ /* 0x100fe40000004100 */
[----:B------:R-:W-:Y:S01]  /*5830*/  FMUL.FTZ R47, R12, R47 ;  /* 0x0000002f0c2f7220 */ /* 0x000fe20000410000 */
[----:B------:R-:W-:Y:S01]  /*5840*/  LOP3.LUT R11, R46, 0xff0000, R9, 0xf8, !PT ;  /* 0x00ff00002e0b7812 */ /* 0x000fe200078ef809 */
[----:B------:R-:W-:Y:S01]  /*5850*/  HADD2.F32 R46, -RZ, R35.H1_H1 ;  /* 0x30000023ff2e7230 */ /* 0x000fe20000004100 */
[----:B------:R-:W-:Y:S01]  /*5860*/  F2FP.F16.E4M3.UNPACK_B R93, R93 ;  /* 0x0000005dff5d723e */ /* 0x000fe200020006ff */
[-C--:B------:R-:W-:Y:S01]  /*5870*/  FFMA.FTZ R12, R12, R45.reuse, -R97 ;  /* 0x0000002d0c0c7223 */ /* 0x080fe20000010861 */
[----:B------:R-:W-:Y:S01]  /*5880*/  FFMA.FTZ R32, R32, R45, R47 ;  /* 0x0000002d20207223 */ /* 0x000fe2000001002f */
[----:B------:R-:W-:Y:S01]  /*5890*/  HADD2.F32 R45, -RZ, R42.H1_H1 ;  /* 0x3000002aff2d7230 */ /* 0x000fe20000004100 */
[----:B------:R-:W-:Y:S01]  /*58a0*/  F2FP.F16.E4M3.UNPACK_B R36, R36 ;  /* 0x00000024ff24723e */ /* 0x000fe200020006ff */
[----:B------:R-:W-:Y:S01]  /*58b0*/  HADD2.F32 R35, -RZ, R34.H1_H1 ;  /* 0x30000022ff237230 */ /* 0x000fe20000004100 */
[----:B------:R-:W-:Y:S01]  /*58c0*/  F2FP.F16.E4M3.UNPACK_B R42, R33 ;  /* 0x00000021ff2a723e */ /* 0x000fe200020006ff */
[----:B------:R-:W-:Y:S01]  /*58d0*/  HADD2.F32 R47, -RZ, R93.H0_H0 ;  /* 0x2000005dff2f7230 */ /* 0x000fe20000004100 */
[----:B------:R-:W-:Y:S01]  /*58e0*/  LOP3.LUT R9, R87, 0xff0000, R96, 0xf8, !PT ;  /* 0x00ff000057097812 */ /* 0x000fe200078ef860 */
[----:B------:R-:W-:Y:S01]  /*58f0*/  FMUL.FTZ R96, R45, R44 ;  /* 0x0000002c2d607220 */ /* 0x000fe20000410000 */
[----:B------:R-:W-:Y:S01]  /*5900*/  F2FP.F16.E4M3.UNPACK_B R90, R90 ;  /* 0x0000005aff5a723e */ /* 0x000fe200020006ff */
[----:B------:R-:W-:Y:S01]  /*5910*/  FMUL.FTZ R98, R35, R44 ;  /* 0x0000002c23627220 */ /* 0x000fe20000410000 */
[----:B------:R-:W-:-:S02]  /*5920*/  HADD2.F32 R44, -RZ, R36.H0_H0 ;  /* 0x20000024ff2c7230 */ /* 0x000fc40000004100 */
[-C--:B------:R-:W-:Y:S01]  /*5930*/  FFMA.FTZ R33, R35, R46.reuse, -R96 ;  /* 0x0000002e23217223 */ /* 0x080fe20000010860 */
[----:B------:R-:W-:Y:S02]  /*5940*/  HADD2.F32 R34, -RZ, R42.H0_H0 ;  /* 0x2000002aff227230 */ /* 0x000fe40000004100 */
[----:B------:R-:W-:Y:S01]  /*5950*/  FFMA.FTZ R35, R45, R46, R98 ;  /* 0x0000002e2d237223 */ /* 0x000fe20000010062 */
[----:B------:R-:W-:Y:S02]  /*5960*/  HADD2.F32 R45, -RZ, R90.H0_H0 ;  /* 0x2000005aff2d7230 */ /* 0x000fe40000004100 */
[-C--:B------:R-:W-:Y:S01]  /*5970*/  FMUL.FTZ R87, R44, R47.reuse ;  /* 0x0000002f2c577220 */ /* 0x080fe20000410000 */
[----:B------:R-:W-:Y:S02]  /*5980*/  HADD2.F32 R93, -RZ, R93.H1_H1 ;  /* 0x3000005dff5d7230 */ /* 0x000fe40000004100 */
[----:B------:R-:W-:Y:S01]  /*5990*/  FMUL.FTZ R97, R34, R47 ;  /* 0x0000002f22617220 */ /* 0x000fe20000410000 */
[----:B------:R-:W-:-:S02]  /*59a0*/  HADD2.F32 R47, -RZ, R36.H1_H1 ;  /* 0x30000024ff2f7230 */ /* 0x000fc40000004100 */
[-C--:B------:R-:W-:Y:S01]  /*59b0*/  FFMA.FTZ R34, R34, R45.reuse, -R87 ;  /* 0x0000002d22227223 */ /* 0x080fe20000010857 */
[----:B------:R-:W-:Y:S02]  /*59c0*/  HADD2.F32 R42, -RZ, R42.H1_H1 ;  /* 0x3000002aff2a7230 */ /* 0x000fe40000004100 */
[----:B------:R-:W-:Y:S01]  /*59d0*/  FFMA.FTZ R36, R44, R45, R97 ;  /* 0x0000002d2c247223 */ /* 0x000fe20000010061 */
[----:B------:R-:W-:Y:S02]  /*59e0*/  HADD2.F32 R44, -RZ, R90.H1_H1 ;  /* 0x3000005aff2c7230 */ /* 0x000fe40000004100 */
[-C--:B------:R-:W-:Y:S01]  /*59f0*/  FMUL.FTZ R45, R47, R93.reuse ;  /* 0x0000005d2f2d7220 */ /* 0x080fe20000410000 */
[----:B------:R-:W-:Y:S01]  /*5a00*/  F2FP.F16.E4M3.UNPACK_B R87, R92.H1 ;  /* 0x0000005cff57723e */ /* 0x000fe200030006ff */
[C---:B------:R-:W-:Y:S01]  /*5a10*/  FMUL.FTZ R96, R42.reuse, R93 ;  /* 0x0000005d2a607220 */ /* 0x040fe20000410000 */
[----:B------:R-:W-:Y:S01]  /*5a20*/  F2FP.F16.E4M3.UNPACK_B R46, R38.H1 ;  /* 0x00000026ff2e723e */ /* 0x000fe200030006ff */
[----:B------:R-:W-:Y:S01]  /*5a30*/  FFMA.FTZ R45, R42, R44, -R45 ;  /* 0x0000002c2a2d7223 */ /* 0x000fe2000001082d */
[----:B------:R-:W-:Y:S01]  /*5a40*/  F2FP.F16.E4M3.UNPACK_B R42, R14.H1 ;  /* 0x0000000eff2a723e */ /* 0x000fe200030006ff */
[----:B------:R-:W-:Y:S01]  /*5a50*/  HADD2.F32 R99, -RZ, R87.H0_H0 ;  /* 0x20000057ff637230 */ /* 0x000fe20000004100 */
[----:B------:R-:W-:Y:S01]  /*5a60*/  F2FP.F16.E4M3.UNPACK_B R93, R91.H1 ;  /* 0x0000005bff5d723e */ /* 0x000fe200030006ff */
[----:B------:R-:W-:-:S02]  /*5a70*/  HADD2.F32 R90, -RZ, R46.H0_H0 ;  /* 0x2000002eff5a7230 */ /* 0x000fc40000004100 */
[----:B------:R-:W-:Y:S01]  /*5a80*/  FFMA.FTZ R47, R47, R44, R96 ;  /* 0x0000002c2f2f7223 */ /* 0x000fe20000010060 */
[----:B------:R-:W-:Y:S01]  /*5a90*/  HADD2.F32 R44, -RZ, R42.H0_H0 ;  /* 0x2000002aff2c7230 */ /* 0x000fe20000004100 */
[----:B------:R-:W-:Y:S01]  /*5aa0*/  F2FP.F16.E4M3.UNPACK_B R92, R92 ;  /* 0x0000005cff5c723e */ /* 0x000fe200020006ff */
[----:B------:R-:W-:Y:S02]  /*5ab0*/  HADD2.F32 R96, -RZ, R87.H1_H1 ;  /* 0x30000057ff607230 */ /* 0x000fe40000004100 */
[-C--:B------:R-:W-:Y:S01]  /*5ac0*/  FMUL.FTZ R101, R90, R99.reuse ;  /* 0x000000635a657220 */ /* 0x080fe20000410000 */
[----:B------:R-:W-:Y:S02]  /*5ad0*/  HADD2.F32 R97, -RZ, R93.H0_H0 ;  /* 0x2000005dff617230 */ /* 0x000fe40000004100 */
[----:B------:R-:W-:Y:S01]  /*5ae0*/  FMUL.FTZ R99, R44, R99 ;  /* 0x000000632c637220 */ /* 0x000fe20000410000 */
[----:B------:R-:W-:Y:S01]  /*5af0*/  HADD2.F32 R46, -RZ, R46.H1_H1 ;  /* 0x3000002eff2e7230 */ /* 0x000fe20000004100 */
[----:B------:R-:W-:Y:S01]  /*5b00*/  F2FP.F16.E4M3.UNPACK_B R14, R14 ;  /* 0x0000000eff0e723e */ /* 0x000fe200020006ff */
[----:B------:R-:W-:-:S02]  /*5b10*/  HADD2.F32 R87, -RZ, R42.H1_H1 ;  /* 0x3000002aff577230 */ /* 0x000fc40000004100 */
[-C--:B------:R-:W-:Y:S01]  /*5b20*/  FFMA.FTZ R42, R44, R97.reuse, -R101 ;  /* 0x000000612c2a7223 */ /* 0x080fe20000010865 */
[----:B------:R-:W-:Y:S02]  /*5b30*/  HADD2.F32 R93, -RZ, R93.H1_H1 ;  /* 0x3000005dff5d7230 */ /* 0x000fe40000004100 */
[----:B------:R-:W-:Y:S01]  /*5b40*/  FMUL.FTZ R98, R46, R96 ;  /* 0x000000602e627220 */ /* 0x000fe20000410000 */
[----:B------:R-:W-:Y:S01]  /*5b50*/  FFMA.FTZ R44, R90, R97, R99 ;  /* 0x000000615a2c7223 */ /* 0x000fe20000010063 */
[----:B------:R-:W-:Y:S01]  /*5b60*/  F2FP.F16.E4M3.UNPACK_B R90, R38 ;  /* 0x00000026ff5a723e */ /* 0x000fe200020006ff */
[C---:B------:R-:W-:Y:S01]  /*5b70*/  FMUL.FTZ R101, R87.reuse, R96 ;  /* 0x0000006057657220 */ /* 0x040fe20000410000 */
[----:B------:R-:W-:Y:S01]  /*5b80*/  FFMA.FTZ R87, R87, R93, -R98 ;  /* 0x0000005d57577223 */ /* 0x000fe20000010862 */
[--C-:B------:R-:W-:Y:S01]  /*5b90*/  HADD2.F32 R98, -RZ, R92.reuse.H0_H0 ;  /* 0x2000005cff627230 */ /* 0x100fe20000004100 */
[----:B------:R-:W-:Y:S01]  /*5ba0*/  F2FP.SATFINITE.E4M3.F32.PACK_AB_MERGE_C R12, R33, R12, RZ ;  /* 0x0000000c210c723e */ /* 0x000fe200048070ff */
[----:B------:R-:W-:Y:S01]  /*5bb0*/  HADD2.F32 R99, -RZ, R92.H1_H1 ;  /* 0x3000005cff637230 */ /* 0x000fe20000004100 */
[----:B------:R-:W-:Y:S01]  /*5bc0*/  F2FP.F16.E4M3.UNPACK_B R92, R91 ;  /* 0x0000005bff5c723e */ /* 0x000fe200020006ff */
[----:B------:R-:W-:-:S02]  /*5bd0*/  HADD2.F32 R91, -RZ, R90.H0_H0 ;  /* 0x2000005aff5b7230 */ /* 0x000fc40000004100 */
[----:B------:R-:W-:Y:S01]  /*5be0*/  FFMA.FTZ R93, R46, R93, R101 ;  /* 0x0000005d2e5d7223 */ /* 0x000fe20000010065 */
[----:B------:R-:W-:Y:S01]  /*5bf0*/  HADD2.F32 R90, -RZ, R90.H1_H1 ;  /* 0x3000005aff5a7230 */ /* 0x000fe20000004100 */
[----:B------:R-:W-:Y:S01]  /*5c00*/  F2FP.SATFINITE.E4M3.F32.PACK_AB_MERGE_C R33, R35, R32, RZ ;  /* 0x000000202321723e */ /* 0x000fe200048070ff */
[--C-:B------:R-:W-:Y:S02]  /*5c10*/  HADD2.F32 R38, -RZ, R14.reuse.H0_H0 ;  /* 0x2000000eff267230 */ /* 0x100fe40000004100 */
[-C--:B------:R-:W-:Y:S01]  /*5c20*/  FMUL.FTZ R101, R91, R98.reuse ;  /* 0x000000625b657220 */ /* 0x080fe20000410000 */
        /* <DEDUP_REMOVED lines=8> */
[----:B------:R-:W-:Y:S01]  /*5cb0*/  F2FP.SATFINITE.E4M3.F32.PACK_AB_MERGE_C R36, R47, R36, R33 ;  /* 0x000000242f24723e */ /* 0x000fe20004807021 */
[----:B------:R-:W-:Y:S01]  /*5cc0*/  FFMA.FTZ R103, R46, R97, -R103 ;  /* 0x000000612e677223 */ /* 0x000fe20000010867 */
[----:B------:R-:W-:Y:S01]  /*5cd0*/  F2FP.SATFINITE.E4M3.F32.PACK_AB_MERGE_C R32, R87, R42, RZ ;  /* 0x0000002a5720723e */ /* 0x000fe200048070ff */
[----:B------:R-:W-:Y:S01]  /*5ce0*/  FFMA.FTZ R38, R91, R96, R98 ;  /* 0x000000605b267223 */ /* 0x000fe20000010062 */
[----:B------:R-:W-:Y:S01]  /*5cf0*/  F2FP.F16.E4M3.UNPACK_B R35, R37 ;  /* 0x00000025ff23723e */ /* 0x000fe200020006ff */
[----:B------:R-:W-:Y:S01]  /*5d00*/  FFMA.FTZ R99, R90, R97, R99 ;  /* 0x000000615a637223 */ /* 0x000fe20000010063 */
[----:B------:R-:W-:Y:S02]  /*5d10*/  F2FP.F16.E4M3.UNPACK_B R34, R11 ;  /* 0x0000000bff22723e */ /* 0x000fe400020006ff */
[----:B------:R-:W-:Y:S01]  /*5d20*/  F2FP.F16.E4M3.UNPACK_B R33, R13 ;  /* 0x0000000dff21723e */ /* 0x000fe200020006ff */
[----:B------:R-:W-:Y:S01]  /*5d30*/  HADD2.F32 R42, -RZ, R35.H0_H0 ;  /* 0x20000023ff2a7230 */ /* 0x000fe20000004100 */
[----:B------:R-:W-:Y:S01]  /*5d40*/  F2FP.SATFINITE.E4M3.F32.PACK_AB_MERGE_C R44, R93, R44, RZ ;  /* 0x0000002c5d2c723e */ /* 0x000fe200048070ff */
[----:B------:R-:W-:Y:S01]  /*5d50*/  HADD2.F32 R87, -RZ, R34.H0_H0 ;  /* 0x20000022ff577230 */ /* 0x000fe20000004100 */
[----:B------:R-:W-:Y:S01]  /*5d60*/  F2FP.SATFINITE.E4M3.F32.PACK_AB_MERGE_C R14, R103, R14, R32 ;  /* 0x0000000e670e723e */ /* 0x000fe20004807020 */
[----:B------:R-:W-:Y:S01]  /*5d70*/  HADD2.F32 R32, -RZ, R33.H0_H0 ;  /* 0x20000021ff207230 */ /* 0x000fe20000004100 */
[----:B------:R-:W-:-:S02]  /*5d80*/  F2FP.F16.E4M3.UNPACK_B R45, R10 ;  /* 0x0000000aff2d723e */ /* 0x000fc400020006ff */
[----:B------:R-:W-:Y:S01]  /*5d90*/  F2FP.SATFINITE.E4M3.F32.PACK_AB_MERGE_C R38, R99, R38, R44 ;  /* 0x000000266326723e */ /* 0x000fe2000480702c */
[----:B------:R-:W-:Y:S02]  /*5da0*/  HADD2.F32 R44, -RZ, R35.H1_H1 ;  /* 0x30000023ff2c7230 */ /* 0x000fe40000004100 */
[-C--:B------:R-:W-:Y:S01]  /*5db0*/  FMUL.FTZ R91, R42, R87.reuse ;  /* 0x000000572a5b7220 */ /* 0x080fe20000410000 */
[----:B------:R-:W-:Y:S02]  /*5dc0*/  HADD2.F32 R47, -RZ, R45.H0_H0 ;  /* 0x2000002dff2f7230 */ /* 0x000fe40000004100 */
[C---:B------:R-:W-:Y:S01]  /*5dd0*/  FMUL.FTZ R35, R32.reuse, R87 ;  /* 0x0000005720237220 */ /* 0x040fe20000410000 */
[----:B------:R-:W-:Y:S01]  /*5de0*/  HADD2.F32 R87, -RZ, R34.H1_H1 ;  /* 0x30000022ff577230 */ /* 0x000fe20000004100 */
[----:B------:R-:W-:Y:S01]  /*5df0*/  F2FP.F16.E4M3.UNPACK_B R37, R37.H1 ;  /* 0x00000025ff25723e */ /* 0x000fe200030006ff */
[----:B------:R-:W-:Y:S02]  /*5e00*/  HADD2.F32 R34, -RZ, R33.H1_H1 ;  /* 0x30000021ff227230 */ /* 0x000fe40000004100 */
[-C--:B------:R-:W-:Y:S01]  /*5e10*/  FFMA.FTZ R32, R32, R47.reuse, -R91 ;  /* 0x0000002f20207223 */ /* 0x080fe2000001085b */
[----:B------:R-:W-:Y:S01]  /*5e20*/  FFMA.FTZ R33, R42, R47, R35 ;  /* 0x0000002f2a217223 */ /* 0x000fe20000010023 */
[----:B------:R-:W-:-:S02]  /*5e30*/  HADD2.F32 R45, -RZ, R45.H1_H1 ;  /* 0x3000002dff2d7230 */ /* 0x000fc40000004100 */
        /* <DEDUP_REMOVED lines=36> */
[----:B------:R-:W-:Y:S01]  /*6080*/  FMUL.FTZ R102, R91, R98 ;  /* 0x000000625b667220 */ /* 0x000fe20000410000 */
[----:B------:R-:W-:Y:S01]  /*6090*/  HADD2.F32 R47, -RZ, R15.H0_H0 ;  /* 0x2000000fff2f7230 */ /* 0x000fe20000004100 */
[----:B------:R-:W-:Y:S01]  /*60a0*/  F2FP.SATFINITE.E4M3.F32.PACK_AB_MERGE_C R10, R35, R10, RZ ;  /* 0x0000000a230a723e */ /* 0x000fe200048070ff */
[----:B------:R-:W-:Y:S02]  /*60b0*/  HADD2.F32 R92, -RZ, R9.H0_H0 ;  /* 0x20000009ff5c7230 */ /* 0x000fe40000004100 */
[-C--:B------:R-:W-:Y:S01]  /*60c0*/  FMUL.FTZ R97, R87, R8.reuse ;  /* 0x0000000857617220 */ /* 0x080fe20000410000 */
[----:B------:R-:W-:Y:S02]  /*60d0*/  HADD2.F32 R96, -RZ, R45.H0_H0 ;  /* 0x2000002dff607230 */ /* 0x000fe40000004100 */
[----:B------:R-:W-:Y:S01]  /*60e0*/  FMUL.FTZ R100, R46, R8 ;  /* 0x000000082e647220 */ /* 0x000fe20000410000 */
[----:B------:R-:W-:Y:S01]  /*60f0*/  FMUL.FTZ R98, R47, R98 ;  /* 0x000000622f627220 */ /* 0x000fe20000410000 */
[----:B------:R-:W-:-:S02]  /*6100*/  HADD2.F32 R90, -RZ, R90.H1_H1 ;  /* 0x3000005aff5a7230 */ /* 0x000fc40000004100 */
[-C--:B------:R-:W-:Y:S01]  /*6110*/  FFMA.FTZ R8, R46, R92.reuse, -R97 ;  /* 0x0000005c2e087223 */ /* 0x080fe20000010861 */
[----:B------:R-:W-:Y:S02]  /*6120*/  HADD2.F32 R93, -RZ, R93.H1_H1 ;  /* 0x3000005dff5d7230 */ /* 0x000fe40000004100 */
[----:B------:R-:W-:Y:S01]  /*6130*/  FFMA.FTZ R46, R87, R92, R100 ;  /* 0x0000005c572e7223 */ /* 0x000fe20000010064 */
[----:B------:R-:W-:Y:S02]  /*6140*/  HADD2.F32 R15, -RZ, R15.H1_H1 ;  /* 0x3000000fff0f7230 */ /* 0x000fe40000004100 */
[-C--:B------:R-:W-:Y:S01]  /*6150*/  FFMA.FTZ R47, R47, R96.reuse, -R102 ;  /* 0x000000602f2f7223 */ /* 0x080fe20000010866 */
[----:B------:R-:W-:Y:S01]  /*6160*/  FFMA.FTZ R87, R91, R96, R98 ;  /* 0x000000605b577223 */ /* 0x000fe20000010062 */
[----:B------:R-:W-:Y:S02]  /*6170*/  HADD2.F32 R37, -RZ, R37.H1_H1 ;  /* 0x30000025ff257230 */ /* 0x000fe40000004100 */
[----:B------:R-:W-:Y:S01]  /*6180*/  FMUL.FTZ R96, R90, R93 ;  /* 0x0000005d5a607220 */ /* 0x000fe20000410000 */
[----:B------:R-:W-:-:S02]  /*6190*/  HADD2.F32 R39, -RZ, R39.H1_H1 ;  /* 0x30000027ff277230 */ /* 0x000fc40000004100 */
[----:B------:R-:W-:Y:S01]  /*61a0*/  FMUL.FTZ R93, R15, R93 ;  /* 0x0000005d0f5d7220 */ /* 0x000fe20000410000 */
[----:B------:R-:W-:Y:S01]  /*61b0*/  HADD2.F32 R44, -RZ, R44.H1_H1 ;  /* 0x3000002cff2c7230 */ /* 0x000fe20000004100 */
[----:B------:R-:W-:Y:S01]  /*61c0*/  F2FP.SATFINITE.E4M3.F32.PACK_AB_MERGE_C R11, R42, R11, RZ ;  /* 0x0000000b2a0b723e */ /* 0x000fe200048070ff */
[----:B------:R-:W-:Y:S02]  /*61d0*/  HADD2.F32 R45, -RZ, R45.H1_H1 ;  /* 0x3000002dff2d7230 */ /* 0x000fe40000004100 */
[-C--:B------:R-:W-:Y:S01]  /*61e0*/  FMUL.FTZ R91, R37, R39.reuse ;  /* 0x00000027255b7220 */ /* 0x080fe20000410000 */
[----:B------:R-:W-:Y:S02]  /*61f0*/  HADD2.F32 R9, -RZ, R9.H1_H1 ;  /* 0x30000009ff097230 */ /* 0x000fe40000004100 */
[----:B------:R-:W-:Y:S01]  /*6200*/  FMUL.FTZ R92, R44, R39 ;  /* 0x000000272c5c7220 */ /* 0x000fe20000410000 */
[----:B------:R-:W-:Y:S01]  /*6210*/  F2FP.SATFINITE.E4M3.F32.PACK_AB_MERGE_C R13, R13, R32, R10 ;  /* 0x000000200d0d723e */ /* 0x000fe2000480700a */
[-C--:B------:R-:W-:Y:S01]  /*6220*/  FFMA.FTZ R96, R15, R45.reuse, -R96 ;  /* 0x0000002d0f607223 */ /* 0x080fe20000010860 */
[----:B------:R-:W-:Y:S01]  /*6230*/  FFMA.FTZ R90, R90, R45, R93 ;  /* 0x0000002d5a5a7223 */ /* 0x000fe2000001005d */
[-C--:B------:R-:W-:Y:S01]  /*6240*/  FFMA.FTZ R91, R44, R9.reuse, -R91 ;  /* 0x000000092c5b7223 */ /* 0x080fe2000001085b */
[----:B------:R-:W-:Y:S01]  /*6250*/  FFMA.FTZ R9, R37, R9, R92 ;  /* 0x0000000925097223 */ /* 0x000fe2000001005c */
[----:B------:R-:W-:-:S02]  /*6260*/  F2FP.SATFINITE.E4M3.F32.PACK_AB_MERGE_C R37, R34, R33, R11 ;  /* 0x000000212225723e */ /* 0x000fc4000480700b */
[----:B------:R-:W-:Y:S02]  /*6270*/  F2FP.SATFINITE.E4M3.F32.PACK_AB_MERGE_C R47, R96, R47, RZ ;  /* 0x0000002f602f723e */ /* 0x000fe400048070ff */
[----:B------:R-:W-:Y:S02]  /*6280*/  F2FP.SATFINITE.E4M3.F32.PACK_AB_MERGE_C R87, R90, R87, RZ ;  /* 0x000000575a57723e */ /* 0x000fe400048070ff */
[----:B------:R-:W-:Y:S02]  /*6290*/  F2FP.SATFINITE.E4M3.F32.PACK_AB_MERGE_C R15, R91, R8, R47 ;  /* 0x000000085b0f723e */ /* 0x000fe4000480702f */
[----:B------:R-:W-:-:S07]  /*62a0*/  F2FP.SATFINITE.E4M3.F32.PACK_AB_MERGE_C R39, R9, R46, R87 ;  /* 0x0000002e0927723e */ /* 0x000fce0004807057 */
.L_x_1948:
[----:B------:R-:W-:Y:S05]  /*62b0*/  BSYNC B1 ;  /* 0x0000000000017941 */ /* 0x000fea0003800000 */
.L_x_1947:
[----:B0-----:R3:W-:Y:S01]  /*62c0*/  STG.E.128 desc[UR42][R40.64], R12 ;  /* 0x0000000c28007986 */ /* 0x0017e2000c101d2a */
        /* <DEDUP_REMOVED lines=9> */
.L_x_1920:
[----:B------:R-:W-:-:S06]  /*6360*/  UISETP.NE.AND UP0, UPT, UR36, 0x3, UPT ;  /* 0x000000032400788c */ /* 0x000fcc000bf05270 */
[----:B------:R-:W-:-:S13]  /*6370*/  PLOP3.LUT P3, PT, PT, PT, UP0, 0x80, 0x0 ;  /* 0x000000000000781c */ /* 0x000fda0003f6f008 */
[----:B------:R-:W-:Y:S05]  /*6380*/  @!P3 BRA `(.L_x_1949) ;  /* 0x000000000004b947 */ /* 0x000fea0003800000 */
[----:B------:R-:W-:Y:S01]  /*6390*/  BPT.TRAP 0x1 ;  /* 0x000000040000795c */ /* 0x000fe20000300000 */
.L_x_1949:
[----:B------:R-:W-:Y:S01]  /*63a0*/  IMAD R83, R17, 0x8, R16 ;  /* 0x0000000811537824 */ /* 0x000fe200078e0210 */
[----:B------:R-:W-:Y:S01]  /*63b0*/  SHF.L.U32 R86, R153, 0x1f, RZ ;  /* 0x0000001f99567819 */ /* 0x000fe200000006ff */
[----:B------:R-:W-:Y:S01]  /*63c0*/  IMAD R85, R2, -0x80, R26 ;  /* 0xffffff8002557824 */ /* 0x000fe200078e021a */
[----:B------:R-:W-:Y:S02]  /*63d0*/  BSSY B1, `(.L_x_1950) ;  /* 0x0000005000017945 */ /* 0x000fe40003800000 */
[----:B------:R-:W0:Y:S02]  /*63e0*/  SYNCS.PHASECHK.TRANS64.TRYWAIT P5, [R83+URZ+0x19c90], R86 ;  /* 0x019c9056530075a7 */ /* 0x000e2400080a017f */
[----:B------:R-:W-:-:S04]  /*63f0*/  VIMNMX R85, R85, 0x80, PT ;  /* 0x0000008055557848 */ /* 0x000fc80003fe0100 */
[----:B------:R-:W-:Y:S01]  /*6400*/  ISETP.GE.AND P4, PT, R19, R85, PT ;  /* 0x000000551300720c */ /* 0x000fe20003f86270 */
[----:B0-----:R-:W-:-:S12]  /*6410*/  @!P5 BRA `(.L_x_1951) ;  /* 0x00000174007cd947 */ /* 0x001fd80003800000 */
.L_x_2191:
[----:B------:R-:W-:Y:S05]  /*6420*/  BSYNC B1 ;  /* 0x0000000000017941 */ /* 0x000fea0003800000 */
.L_x_1950:
        /* <DEDUP_REMOVED lines=9> */
.L_x_1927:
[----:B------:R-:W-:Y:S05]  /*64c0*/  BSYNC B0 ;  /* 0x0000000000007941 */ /* 0x000fea0003800000 */
.L_x_1919:
        /* <DEDUP_REMOVED lines=17> */
.L_x_1953:
[----:B------:R-:W-:Y:S05]  /*65e0*/  BSYNC B0 ;  /* 0x0000000000007941 */ /* 0x000fea0003800000 */
.L_x_1952:
[----:B------:R-:W2:Y:S01]  /*65f0*/  SYNCS.PHASECHK.TRANS64.TRYWAIT P5, [R83+URZ+0x19cb0], R86 ;  /* 0x019cb056530075a7 */ /* 0x000ea200080a017f */
[----:B------:R-:W-:Y:S01]  /*6600*/  BSSY B0, `(.L_x_1954) ;  /* 0x0000003000007945 */ /* 0x000fe20003800000 */
[----:B------:R-:W-:-:S03]  /*6610*/  ISETP.GE.AND P3, PT, R19, R85, PT ;  /* 0x000000551300720c */ /* 0x000fc60003f66270 */
[----:B--2---:R-:W-:Y:S10]  /*6620*/  @!P5 BRA `(.L_x_1955) ;  /* 0x00000174000cd947 */ /* 0x004ff40003800000 */
.L_x_2192:
[----:B------:R-:W-:Y:S05]  /*6630*/  BSYNC B0 ;  /* 0x0000000000007941 */ /* 0x000fea0003800000 */
.L_x_1954:
[----:B------:R-:W-:Y:S04]  /*6640*/  BSSY B0, `(.L_x_1956) ;  /* 0x0000016000007945 */ /* 0x000fe80003800000 */
[----:B------:R-:W-:Y:S05]  /*6650*/  @P3 BRA `(.L_x_1957) ;  /* 0x0000000000503947 */ /* 0x000fea0003800000 */
[----:B------:R-:W-:Y:S01]  /*6660*/  ULDC UR8, c[0x0][0x2f4] ;  /* 0x0000bd0000087ab9 */ /* 0x000fe20000000800 */
[----:B0--3--:R-:W-:Y:S01]  /*6670*/  IMAD.WIDE R12, R2, 0x80, R30 ;  /* 0x00000080020c7825 */ /* 0x009fe200078e021e */
[----:B------:R-:W-:Y:S01]  /*6680*/  ISETP.GE.AND P5, PT, R22, UR8, PT ;  /* 0x0000000816007c0c */ /* 0x000fe2000bfa6270 */
[----:B------:R-:W-:Y:S01]  /*6690*/  ULDC.64 UR4, c[0x0][0x328] ;  /* 0x0000ca0000047ab9 */ /* 0x000fe20000000a00 */
[----:B------:R-:W-:Y:S01]  /*66a0*/  ULDC.64 UR6, c[0x0][0x318] ;  /* 0x0000c60000067ab9 */ /* 0x000fe20000000a00 */
[----:B------:R-:W-:Y:S02]  /*66b0*/  IMAD.MOV.U32 R14, RZ, RZ, R56 ;  /* 0x000000ffff0e7224 */ /* 0x000fe400078e0038 */
[----:B------:R-:W-:Y:S02]  /*66c0*/  IMAD.MOV.U32 R15, RZ, RZ, R0 ;  /* 0x000000ffff0f7224 */ /* 0x000fe400078e0000 */
[----:B------:R-:W-:Y:S02]  /*66d0*/  IMAD R13, R13, UR4, RZ ;  /* 0x000000040d0d7c24 */ /* 0x000fe4000f8e02ff */
[----:B------:R-:W-:-:S04]  /*66e0*/  IMAD.WIDE.U32 R14, R12, UR4, R14 ;  /* 0x000000040c0e7c25 */ /* 0x000fc8000f8e000e */
[----:B-1----:R-:W0:Y:S01]  /*66f0*/  @!P5 LDS.128 R8, [R84+0x9000] ;  /* 0x009000005408d984 */ /* 0x002e220000000c00 */
[----:B------:R-:W-:Y:S01]  /*6700*/  IMAD R13, R12, UR5, R13 ;  /* 0x000000050c0d7c24 */ /* 0x000fe2000f8e020d */
[----:B------:R-:W-:-:S04]  /*6710*/  IADD3 R32, P3, R14, UR6, RZ ;  /* 0x000000060e207c10 */ /* 0x000fc8000ff7e0ff */
[----:B------:R-:W-:Y:S02]  /*6720*/  IADD3.X R33, R15, UR7, R13, P3, !PT ;  /* 0x000000070f217c10 */ /* 0x000fe40009ffe40d */
[----:B------:R-:W-:-:S03]  /*6730*/  ISETP.GE.AND P3, PT, R81, UR8, PT ;  /* 0x0000000851007c0c */ /* 0x000fc6000bf66270 */
[----:B0-----:R-:W-:Y:S01]  /*6740*/  @!P5 STG.E.128 desc[UR42][R32.64], R8 ;  /* 0x000000082000d986 */ /* 0x001fe2000c101d2a */
[----:B------:R-:W-:-:S09]  /*6750*/  ISETP.GE.AND P5, PT, R65, UR8, PT ;  /* 0x0000000841007c0c */ /* 0x000fd2000bfa6270 */
[----:B------:R-:W0:Y:S04]  /*6760*/  @!P3 LDS.128 R8, [R84+0xa000] ;  /* 0x00a000005408b984 */ /* 0x000e280000000c00 */
[----:B------:R-:W1:Y:S04]  /*6770*/  @!P5 LDS.128 R12, [R84+0xb000] ;  /* 0x00b00000540cd984 */ /* 0x000e680000000c00 */
[----:B0-----:R0:W-:Y:S04]  /*6780*/  @!P3 STG.E.128 desc[UR42][R32.64+0x20], R8 ;  /* 0x000020082000b986 */ /* 0x0011e8000c101d2a */
[----:B-1----:R0:W-:Y:S02]  /*6790*/  @!P5 STG.E.128 desc[UR42][R32.64+0x40], R12 ;  /* 0x0000400c2000d986 */ /* 0x0021e4000c101d2a */
.L_x_1957:
[----:B------:R-:W-:Y:S05]  /*67a0*/  BSYNC B0 ;  /* 0x0000000000007941 */ /* 0x000fea0003800000 */
.L_x_1956:
        /* <DEDUP_REMOVED lines=16> */
[----:B0-----:R-:W-:Y:S06]  /*68b0*/  @P2 BRA `(.L_x_1958) ;  /* 0xffffffbc00782947 */ /* 0x001fec000383ffff */
.L_x_1914:
[----:B------:R-:W-:Y:S04]  /*68c0*/  BSSY B0, `(.L_x_1959) ;  /* 0x0000004000007945 */ /* 0x000fe80003800000 */
[----:B------:R-:W-:Y:S05]  /*68d0*/  @P3 BRA `(.L_x_1960) ;  /* 0x0000000000083947 */ /* 0x000fea0003800000 */
[----:B------:R-:W0:Y:S02]  /*68e0*/  FENCE.VIEW.ASYNC.G ;  /* 0x00000000000073c6 */ /* 0x000e240000000100 */
[----:B0-----:R-:W-:Y:S06]  /*68f0*/  BAR.ARV 0xc, 0x200 ;  /* 0x0308000000007b1d */ /* 0x001fec0000002000 */
.L_x_1960:
[----:B------:R-:W-:Y:S05]  /*6900*/  BSYNC B0 ;  /* 0x0000000000007941 */ /* 0x000fea0003800000 */
.L_x_1959:
[----:B------:R-:W2:Y:S01]  /*6910*/  LDL R2, [R1+0x58] ;  /* 0x0000580001027983 */ /* 0x000ea20000100800 */
[----:B------:R-:W-:Y:S01]  /*6920*/  ULDC.64 UR4, c[0x0][0x990] ;  /* 0x0002640000047ab9 */ /* 0x000fe20000000a00 */
[----:B------:R-:W-:Y:S02]  /*6930*/  ULDC.64 UR6, c[0x0][0x998] ;  /* 0x0002660000067ab9 */ /* 0x000fe40000000a00 */
[----:B------:R-:W4:Y:S04]  /*6940*/  LDL R4, [R1+0x40] ;  /* 0x0000400001047983 */ /* 0x000f280000100800 */
[----:B---3--:R-:W3:Y:S01]  /*6950*/  LDL R15, [R1+0x34] ;  /* 0x00003400010f7983 */ /* 0x008ee20000100800 */
[----:B------:R-:W-:Y:S02]  /*6960*/  ISETP.NE.U32.AND P0, PT, RZ, UR4, PT ;  /* 0x00000004ff007c0c */ /* 0x000fe4000bf05070 */
[----:B------:R-:W-:Y:S01]  /*6970*/  ISETP.NE.U32.AND P1, PT, RZ, UR6, PT ;  /* 0x00000006ff007c0c */ /* 0x000fe2000bf25070 */
[----:B------:R-:W3:Y:S01]  /*6980*/  LDL R14, [R1+0x20] ;  /* 0x00002000010e7983 */ /* 0x000ee20000100800 */
[----:B------:R-:W-:-:S02]  /*6990*/  ISETP.NE.AND.EX P0, PT, RZ, UR5, PT, P0 ;  /* 0x00000005ff007c0c */ /* 0x000fc4000bf05300 */
[----:B------:R-:W-:-:S11]  /*69a0*/  ISETP.NE.AND.EX P1, PT, RZ, UR7, PT, P1 ;  /* 0x00000007ff007c0c */ /* 0x000fd6000bf25310 */
[----:B------:R-:W2:Y:S08]  /*69b0*/  @P0 LDC.64 R6, c[0x0][0x9a8] ;  /* 0x00026a00ff060b82 */ /* 0x000eb00000000a00 */
[----:B------:R-:W0:Y:S08]  /*69c0*/  @P1 LDC.64 R8, c[0x0][0x9b8] ;  /* 0x00026e00ff081b82 */ /* 0x000e300000000a00 */
[----:B-1----:R-:W3:Y:S08]  /*69d0*/  @P0 LDC.64 R10, c[0x0][0x9b0] ;  /* 0x00026c00ff0a0b82 */ /* 0x002ef00000000a00 */
[----:B------:R-:W1:Y:S01]  /*69e0*/  @P1 LDC.64 R12, c[0x0][0x9c0] ;  /* 0x00027000ff0c1b82 */ /* 0x000e620000000a00 */
[----:B--2---:R-:W-:-:S02]  /*69f0*/  @P0 IMAD R0, R2, R6, RZ ;  /* 0x0000000602000224 */ /* 0x004fc400078e02ff */
[----:B0-----:R-:W-:Y:S02]  /*6a00*/  @P1 IMAD R2, R2, R8, RZ ;  /* 0x0000000802021224 */ /* 0x001fe400078e02ff */
[C---:B----4-:R-:W-:Y:S02]  /*6a10*/  @P0 IMAD R7, R4.reuse, R7, R0 ;  /* 0x0000000704070224 */ /* 0x050fe400078e0200 */
[C---:B------:R-:W-:Y:S02]  /*6a20*/  @P1 IMAD R9, R4.reuse, R9, R2 ;  /* 0x0000000904091224 */ /* 0x040fe400078e0202 */
[----:B------:R-:W-:-:S04]  /*6a30*/  @P0 IMAD.WIDE.U32 R2, R4, R6, RZ ;  /* 0x0000000604020225 */ /* 0x000fc800078e00ff */
[----:B------:R-:W-:-:S04]  /*6a40*/  @P1 IMAD.WIDE.U32 R4, R4, R8, RZ ;  /* 0x0000000804041225 */ /* 0x000fc800078e00ff */
[----:B------:R-:W-:Y:S02]  /*6a50*/  @P0 IMAD.IADD R3, R3, 0x1, R7 ;  /* 0x0000000103030824 */ /* 0x000fe400078e0207 */
[----:B------:R-:W-:Y:S02]  /*6a60*/  @P1 IMAD.IADD R5, R5, 0x1, R9 ;  /* 0x0000000105051824 */ /* 0x000fe400078e0209 */
[----:B---3--:R-:W-:-:S04]  /*6a70*/  @P0 IMAD.WIDE.U32 R2, R15, R10, R2 ;  /* 0x0000000a0f020225 */ /* 0x008fc800078e0002 */
[C---:B-1----:R-:W-:Y:S01]  /*6a80*/  @P1 IMAD.WIDE.U32 R6, R15.reuse, R12, R4 ;  /* 0x0000000c0f061225 */ /* 0x042fe200078e0004 */
[----:B------:R-:W-:Y:S01]  /*6a90*/  @P0 LEA R4, P2, R2, UR4, 0x2 ;  /* 0x0000000402040c11 */ /* 0x000fe2000f8410ff */
[----:B------:R-:W-:Y:S02]  /*6aa0*/  ULDC UR4, c[0x0][0x988] ;  /* 0x0002620000047ab9 */ /* 0x000fe40000000800 */
[C---:B------:R-:W-:Y:S01]  /*6ab0*/  @P0 IMAD R5, R15.reuse, R11, R3 ;  /* 0x0000000b0f050224 */ /* 0x040fe200078e0203 */
[----:B------:R-:W-:Y:S01]  /*6ac0*/  @P1 LEA R8, P3, R6, UR6, 0x2 ;  /* 0x0000000606081c11 */ /* 0x000fe2000f8610ff */
[----:B------:R-:W-:Y:S02]  /*6ad0*/  @P1 IMAD R3, R15, R13, R7 ;  /* 0x0000000d0f031224 */ /* 0x000fe400078e0207 */
[----:B------:R-:W-:Y:S01]  /*6ae0*/  IMAD.MOV.U32 R0, RZ, RZ, 0x3f800000 ;  /* 0x3f800000ff007424 */ /* 0x000fe200078e00ff */
[----:B------:R-:W-:Y:S02]  /*6af0*/  @P0 LEA.HI.X R5, R2, UR5, R5, 0x2, P2 ;  /* 0x0000000502050c11 */ /* 0x000fe400090f1405 */
[----:B------:R-:W-:Y:S01]  /*6b00*/  @P1 LEA.HI.X R9, R6, UR7, R3, 0x2, P3 ;  /* 0x0000000706091c11 */ /* 0x000fe200098f1403 */
[----:B------:R-:W-:Y:S01]  /*6b10*/  IMAD.MOV.U32 R3, RZ, RZ, 0x3f800000 ;  /* 0x3f800000ff037424 */ /* 0x000fe200078e00ff */
[----:B------:R-:W0:Y:S03]  /*6b20*/  LDC R2, c[0x0][0x448] ;  /* 0x00011200ff027b82 */ /* 0x000e260000000800 */
[----:B------:R-:W2:Y:S04]  /*6b30*/  @P1 LDG.E R0, desc[UR42][R8.64] ;  /* 0x0000002a08001981 */ /* 0x000ea8000c1e1900 */
[----:B------:R-:W2:Y:S01]  /*6b40*/  @P0 LDG.E R3, desc[UR42][R4.64] ;  /* 0x0000002a04030981 */ /* 0x000ea2000c1e1900 */
[----:B0-----:R-:W-:-:S13]  /*6b50*/  ISETP.NE.AND P0, PT, R2, 0x1, PT ;  /* 0x000000010200780c */ /* 0x001fda0003f05270 */
[----:B------:R-:W0:Y:S08]  /*6b60*/  @P0 LDC R2, c[0x0][0x44c] ;  /* 0x00011300ff020b82 */ /* 0x000e300000000800 */
[----:B------:R-:W1:Y:S01]  /*6b70*/  @P0 LDC R11, c[0x0][0x450] ;  /* 0x00011400ff0b0b82 */ /* 0x000e620000000800 */
[----:B------:R-:W-:-:S04]  /*6b80*/  VIADD R7, R14, 0xbf ;  /* 0x000000bf0e077836 */ /* 0x000fc80000000000 */
[----:B0-----:R-:W-:-:S05]  /*6b90*/  @P0 IMAD.HI.U32 R2, R7, R2, RZ ;  /* 0x0000000207020227 */ /* 0x001fca00078e00ff */
[----:B-1----:R-:W-:-:S05]  /*6ba0*/  @P0 SHF.R.U32.HI R7, RZ, R11, R2 ;  /* 0x0000000bff070219 */ /* 0x002fca0000011602 */
[----:B------:R-:W-:-:S05]  /*6bb0*/  IMAD.IADD R7, R88, 0x1, R7 ;  /* 0x0000000158077824 */ /* 0x000fca00078e0207 */
[----:B------:R-:W-:-:S04]  /*6bc0*/  SHF.R.S32.HI R2, RZ, 0x1f, R7 ;  /* 0x0000001fff027819 */ /* 0x000fc80000011407 */
[----:B------:R-:W-:-:S04]  /*6bd0*/  LEA.HI R2, R2, R7, RZ, 0x7 ;  /* 0x0000000702027211 */ /* 0x000fc800078f38ff */
[----:B------:R-:W-:-:S04]  /*6be0*/  SHF.R.S32.HI R2, RZ, 0x7, R2 ;  /* 0x00000007ff027819 */ /* 0x000fc80000011402 */
[----:B------:R-:W-:-:S04]  /*6bf0*/  VIMNMX R89, R89, R2, PT ;  /* 0x0000000259597248 */ /* 0x000fc80003fe0100 */
[----:B------:R-:W-:Y:S01]  /*6c00*/  ISETP.GE.AND P0, PT, R89, 0x1, PT ;  /* 0x000000015900780c */ /* 0x000fe20003f06270 */
[----:B------:R-:W-:Y:S01]  /*6c10*/  BSSY B0, `(.L_x_1961) ;  /* 0x0000023000007945 */ /* 0x000fe20003800000 */
[----:B------:R-:W-:Y:S02]  /*6c20*/  IMAD.MOV.U32 R88, RZ, RZ, RZ ;  /* 0x000000ffff587224 */ /* 0x000fe400078e00ff */
[----:B--2---:R-:W-:-:S04]  /*6c30*/  FMUL.FTZ R0, R3, R0 ;  /* 0x0000000003007220 */ /* 0x004fc80000410000 */
[----:B------:R-:W-:-:S05]  /*6c40*/  FMUL.FTZ R2, R0, UR4 ;  /* 0x0000000400027c20 */ /* 0x000fca0008410000 */
        /* <DEDUP_REMOVED lines=31> */
.L_x_1962:
[----:B------:R-:W-:Y:S05]  /*6e40*/  BSYNC B0 ;  /* 0x0000000000007941 */ /* 0x000fea0003800000 */
.L_x_1961:
[----:B------:R-:W2:Y:S01]  /*6e50*/  LDL R0, [R1+0x60] ;  /* 0x0000600001007983 */ /* 0x000ea20000100800 */
[----:B------:R-:W-:Y:S01]  /*6e60*/  PLOP3.LUT P0, PT, PT, PT, PT, 0x80, 0x0 ;  /* 0x000000000000781c */ /* 0x000fe20003f0f070 */
[----:B------:R-:W-:Y:S01]  /*6e70*/  IMAD.MOV.U32 R11, RZ, RZ, RZ ;  /* 0x000000ffff0b7224 */ /* 0x000fe200078e00ff */
[----:B------:R-:W-:Y:S01]  /*6e80*/  CS2R R20, SRZ ;  /* 0x0000000000147805 */ /* 0x000fe2000001ff00 */
[----:B------:R-:W-:Y:S01]  /*6e90*/  IMAD.MOV.U32 R25, RZ, RZ, RZ ;  /* 0x000000ffff197224 */ /* 0x000fe200078e00ff */
[----:B------:R-:W-:Y:S01]  /*6ea0*/  CS2R R36, SRZ ;  /* 0x0000000000247805 */ /* 0x000fe2000001ff00 */
[----:B------:R-:W-:Y:S01]  /*6eb0*/  IMAD.MOV.U32 R94, RZ, RZ, RZ ;  /* 0x000000ffff5e7224 */ /* 0x000fe200078e00ff */
[----:B------:R-:W-:Y:S02]  /*6ec0*/  CS2R R26, SRZ ;  /* 0x00000000001a7805 */ /* 0x000fe4000001ff00 */
[----:B------:R-:W-:Y:S02]  /*6ed0*/  CS2R R4, SRZ ;  /* 0x0000000000047805 */ /* 0x000fe4000001ff00 */
        /* <DEDUP_REMOVED lines=22> */
[----:B------:R-:W-:Y:S01]  /*7040*/  CS2R R130, SRZ ;  /* 0x0000000000827805 */ /* 0x000fe2000001ff00 */
[----:B--2---:R-:W-:Y:S02]  /*7050*/  IMAD R3, R0, R88, RZ ;  /* 0x0000005800037224 */ /* 0x004fe400078e02ff */
[----:B------:R-:W-:-:S03]  /*7060*/  IMAD.MOV.U32 R0, RZ, RZ, RZ ;  /* 0x000000ffff007224 */ /* 0x000fc600078e00ff */
[----:B------:R0:W-:Y:S01]  /*7070*/  STL [R1+0x30], R3 ;  /* 0x0000300301007387 */ /* 0x0001e20000100800 */
[----:B------:R-:W-:-:S04]  /*7080*/  VIADDMNMX R88, R3, R88, R89, PT ;  /* 0x0000005803587246 */ /* 0x000fc80003800159 */
        /* <DEDUP_REMOVED lines=34> */
.L_x_1965:
[----:B------:R-:W-:Y:S05]  /*72b0*/  BSYNC B6 ;  /* 0x0000000000067941 */ /* 0x000fea0003800000 */
.L_x_1964:
        /* <DEDUP_REMOVED lines=13> */
.L_x_1969:
[----:B-1----:R1:W2:Y:S02]  /*7390*/  SYNCS.PHASECHK.TRANS64.TRYWAIT P0, [R16+URZ+0x19c00], R3 ;  /* 0x019c0003100075a7 */ /* 0x0022a4000800017f */
[----:B--2---:R-:W-:Y:S05]  /*73a0*/  @!P0 NANOSLEEP.SYNCS 0x989680 ;  /* 0x009896800000895d */ /* 0x004fea0003900000 */
[----:B------:R-:W2:Y:S02]  /*73b0*/  @!P0 SYNCS.PHASECHK.TRANS64 P0, [R16+URZ+0x19c00], R3 ;  /* 0x019c0003100085a7 */ /* 0x000ea4000800007f */
[----:B--2---:R-:W-:Y:S05]  /*73c0*/  @!P0 BRA `(.L_x_1969) ;  /* 0xfffffffc00f08947 */ /* 0x004fea000383ffff */
.L_x_1968:
[----:B------:R-:W-:Y:S05]  /*73d0*/  BSYNC B0 ;  /* 0x0000000000007941 */ /* 0x000fea0003800000 */
.L_x_1967:
[----:B------:R-:W-:Y:S05]  /*73e0*/  BRA `(.L_x_1970) ;  /* 0x00000044005c7947 */ /* 0x000fea0003800000 */
.L_x_1966:
        /* <DEDUP_REMOVED lines=30> */
.L_x_1972:
[----:B------:R-:W-:Y:S05]  /*75d0*/  BSYNC B6 ;  /* 0x0000000000067941 */ /* 0x000fea0003800000 */
.L_x_1971:
        /* <DEDUP_REMOVED lines=24> */
[----:B------:R-:W-:Y:S01]  /*7760*/  IMAD R4, R0, UR4, RZ ;  /* 0x0000000400047c24 */ /* 0x000fe2000f8e02ff */
[----:B------:R-:W-:Y:S01]  /*7770*/  IADD3 R5, P1, R8, UR8, RZ ;  /* 0x0000000808057c10 */ /* 0x000fe2000ff3e0ff */
[----:B------:R-:W-:-:S04]  /*7780*/  IMAD.WIDE.U32 R6, R11, UR4, R6 ;  /* 0x000000040b067c25 */ /* 0x000fc8000f8e0006 */
[----:B------:R-:W-:Y:S02]  /*7790*/  IMAD R0, R0, UR6, RZ ;  /* 0x0000000600007c24 */ /* 0x000fe4000f8e02ff */
        /* <DEDUP_REMOVED lines=11> */
[----:B------:R0:W4:Y:S02]  /*7850*/  SHFL.IDX PT, R14, R5, RZ, 0x1e1f ;  /* 0x001e1fff050e7589 */ /* 0x00012400000e0000 */
.L_x_2198:
[----:B0-----:R-:W5:Y:S04]  /*7860*/  LDL R5, [R1+0x28] ;  /* 0x0000280001057983 */ /* 0x001f680000100800 */
        /* <DEDUP_REMOVED lines=24> */
[----:B------:R-:W-:Y:S02]  /*79f0*/  @!P1 IADD3 R6, P3, R154, R3, RZ ;  /* 0x000000039a069210 */ /* 0x000fe40007f7e0ff */
[----:B--2---:R-:W-:Y:S02]  /*7a00*/  ISETP.GE.AND P2, PT, R30, UR4, PT ;  /* 0x000000041e007c0c */ /* 0x004fe4000bf46270 */
[----:B------:R-:W-:Y:S02]  /*7a10*/  SHF.R.S32.HI R7, RZ, 0x1f, R30 ;  /* 0x0000001fff077819 */ /* 0x000fe4000001141e */
[----:B---3--:R-:W-:Y:S02]  /*7a20*/  ISETP.GE.AND P0, PT, R15, UR4, PT ;  /* 0x000000040f007c0c */ /* 0x008fe4000bf06270 */
[----:B------:R-:W-:-:S07]  /*7a30*/  SHF.R.S32.HI R9, RZ, 0x1f, R15 ;  /* 0x0000001fff097819 */ /* 0x000fce000001140f */
[CC--:B------:R-:W-:Y:S02]  /*7a40*/  @!P2 IADD3 R32, P6, R30.reuse, R3.reuse, RZ ;  /* 0x000000031e20a210 */ /* 0x0c0fe40007fde0ff */
[-C--:B----4-:R-:W-:Y:S02]  /*7a50*/  @!P2 IADD3 R34, P5, R30, R14.reuse, RZ ;  /* 0x0000000e1e22a210 */ /* 0x090fe40007fbe0ff */
[C---:B------:R-:W-:Y:S01]  /*7a60*/  @!P0 IADD3 R38, P4, R15.reuse, R3, RZ ;  /* 0x000000030f268210 */ /* 0x040fe20007f9e0ff */
[--C-:B-1----:R-:W-:Y:S01]  /*7a70*/  @!P2 IMAD.X R33, R0, 0x1, R7.reuse, P6 ;  /* 0x000000010021a824 */ /* 0x102fe200030e0607 */
[-C--:B------:R-:W-:Y:S01]  /*7a80*/  @!P1 IADD3 R30, P6, R154, R14.reuse, RZ ;  /* 0x0000000e9a1e9210 */ /* 0x080fe20007fde0ff */
[----:B------:R-:W-:Y:S01]  /*7a90*/  @!P2 IMAD.X R35, R4, 0x1, R7, P5 ;  /* 0x000000010423a824 */ /* 0x000fe200028e0607 */
[----:B------:R-:W-:Y:S01]  /*7aa0*/  @!P0 IADD3 R14, P5, R15, R14, RZ ;  /* 0x0000000e0f0e8210 */ /* 0x000fe20007fbe0ff */
[--C-:B------:R-:W-:Y:S01]  /*7ab0*/  @!P0 IMAD.X R39, R0, 0x1, R9.reuse, P4 ;  /* 0x0000000100278824 */ /* 0x100fe200020e0609 */
[----:B------:R-:W-:Y:S01]  /*7ac0*/  @!P1 SHF.R.S32.HI R3, RZ, 0x1f, R154 ;  /* 0x0000001fff039819 */ /* 0x000fe2000001149a */
[----:B------:R0:W5:Y:S02]  /*7ad0*/  @!P2 LD.E.64 R20, desc[UR42][R32.64] ;  /* 0x0000002a2014a980 */ /* 0x000164000c101b00 */
[----:B------:R-:W-:Y:S01]  /*7ae0*/  @!P0 IMAD.X R15, R4, 0x1, R9, P5 ;  /* 0x00000001040f8824 */ /* 0x000fe200028e0609 */
[----:B------:R-:W-:Y:S01]  /*7af0*/  CS2R R8, SRZ ;  /* 0x0000000000087805 */ /* 0x000fe2000001ff00 */
[--C-:B------:R-:W-:Y:S01]  /*7b00*/  @!P1 IMAD.X R7, R0, 0x1, R3.reuse, P3 ;  /* 0x0000000100079824 */ /* 0x100fe200018e0603 */
[----:B------:R0:W5:Y:S01]  /*7b10*/  @!P2 LD.E.64 R12, desc[UR42][R34.64] ;  /* 0x0000002a220ca980 */ /* 0x000162000c101b00 */
[----:B------:R-:W-:-:S03]  /*7b20*/  @!P1 IMAD.X R31, R4, 0x1, R3, P6 ;  /* 0x00000001041f9824 */ /* 0x000fc600030e0603 */
[----:B------:R0:W5:Y:S04]  /*7b30*/  @!P1 LD.E.64 R24, desc[UR42][R6.64] ;  /* 0x0000002a06189980 */ /* 0x000168000c101b00 */
[----:B------:R0:W5:Y:S04]  /*7b40*/  @!P1 LD.E.64 R26, desc[UR42][R30.64] ;  /* 0x0000002a1e1a9980 */ /* 0x000168000c101b00 */
[----:B------:R0:W5:Y:S04]  /*7b50*/  @!P0 LD.E.64 R8, desc[UR42][R38.64] ;  /* 0x0000002a26088980 */ /* 0x000168000c101b00 */
[----:B------:R0:W5:Y:S02]  /*7b60*/  @!P0 LD.E.64 R10, desc[UR42][R14.64] ;  /* 0x0000002a0e0a8980 */ /* 0x000164000c101b00 */
.L_x_1977:
[----:B------:R-:W-:Y:S05]  /*7b70*/  BSYNC B1 ;  /* 0x0000000000017941 */ /* 0x000fea0003800000 */
.L_x_1976:
[----:B------:R-:W2:Y:S01]  /*7b80*/  SYNCS.PHASECHK.TRANS64.TRYWAIT P0, [R16+URZ+0x19c00], R5 ;  /* 0x019c0005100075a7 */ /* 0x000ea2000800017f */
[----:B------:R-:W-:Y:S01]  /*7b90*/  IMAD R29, R29, -0xc0, R28 ;  /* 0xffffff401d1d7824 */ /* 0x000fe200078e021c */
[----:B------:R-:W-:Y:S04]  /*7ba0*/  BSSY B1, `(.L_x_1978) ;  /* 0x0000004000017945 */ /* 0x000fe80003800000 */
[----:B-1----:R-:W-:-:S04]  /*7bb0*/  VIMNMX R0, R29, 0xc0, PT ;  /* 0x000000c01d007848 */ /* 0x002fc80003fe0100 */
[----:B------:R-:W-:Y:S01]  /*7bc0*/  ISETP.GE.AND P1, PT, R19, R0, PT ;  /* 0x000000001300720c */ /* 0x000fe20003f26270 */
[----:B--2---:R-:W-:-:S12]  /*7bd0*/  @!P0 BRA `(.L_x_1979) ;  /* 0x0000016000208947 */ /* 0x004fd80003800000 */
.L_x_2199:
[----:B------:R-:W-:Y:S05]  /*7be0*/  BSYNC B1 ;  /* 0x0000000000017941 */ /* 0x000fea0003800000 */
.L_x_1978:
[----:B------:R-:W-:Y:S05]  /*7bf0*/  @P1 BRA `(.L_x_1980) ;  /* 0x0000003c00341947 */ /* 0x000fea0003800000 */
[----:B---3--:R-:W2:Y:S01]  /*7c00*/  LDL R4, [R1+0xc] ;  /* 0x00000c0001047983 */ /* 0x008ea20000100800 */
[----:B------:R-:W3:Y:S03]  /*7c10*/  LDC R3, c[0x0][0x3f4] ;  /* 0x0000fd00ff037b82 */ /* 0x000ee60000000800 */
[----:B------:R-:W4:Y:S01]  /*7c20*/  LDL R0, [R1+0x10] ;  /* 0x0000100001007983 */ /* 0x000f220000100800 */
[----:B------:R-:W-:Y:S01]  /*7c30*/  BSSY B1, `(.L_x_1981) ;  /* 0x000007b000017945 */ /* 0x000fe20003800000 */
[-C--:B---3--:R-:W-:Y:S02]  /*7c40*/  ISETP.GE.AND P0, PT, R154, R3.reuse, PT ;  /* 0x000000039a00720c */ /* 0x088fe40003f06270 */
[-C--:B--2---:R-:W-:Y:S02]  /*7c50*/  ISETP.GE.AND P1, PT, R4, R3.reuse, PT ;  /* 0x000000030400720c */ /* 0x084fe40003f26270 */
[----:B----4-:R-:W-:-:S09]  /*7c60*/  ISETP.GE.AND P2, PT, R0, R3, PT ;  /* 0x000000030000720c */ /* 0x010fd20003f46270 */
[----:B------:R-:W-:Y:S05]  /*7c70*/  @P0 BRA `(.L_x_1982) ;  /* 0x0000000400d80947 */ /* 0x000fea0003800000 */
[----:B01----:R-:W0:Y:S01]  /*7c80*/  LDS.128 R4, [R37+0xf000] ;  /* 0x00f0000025047984 */ /* 0x003e220000000c00 */
        /* <DEDUP_REMOVED lines=117> */
.L_x_1982:
[----:B------:R-:W-:Y:S05]  /*83e0*/  BSYNC B1 ;  /* 0x0000000000017941 */ /* 0x000fea0003800000 */
.L_x_1981:
[----:B------:R-:W-:Y:S04]  /*83f0*/  BSSY B1, `(.L_x_1983) ;  /* 0x000007c000017945 */ /* 0x000fe80003800000 */
[----:B------:R-:W-:Y:S05]  /*8400*/  @P1 BRA `(.L_x_1984) ;  /* 0x0000000400e81947 */ /* 0x000fea0003800000 */
[----:B012---:R-:W0:Y:S01]  /*8410*/  LDS.128 R4, [R37+0x10800] ;  /* 0x0108000025047984 */ /* 0x007e220000000c00 */
        /* <DEDUP_REMOVED lines=121> */
.L_x_1984:
[----:B------:R-:W-:Y:S05]  /*8bb0*/  BSYNC B1 ;  /* 0x0000000000017941 */ /* 0x000fea0003800000 */
.L_x_1983:
[----:B------:R-:W-:Y:S05]  /*8bc0*/  @P2 BRA `(.L_x_1980) ;  /* 0x0000002c00402947 */ /* 0x000fea0003800000 */
[----:B0123--:R-:W0:Y:S01]  /*8bd0*/  LDS.128 R4, [R37+0x12000] ;  /* 0x0120000025047984 */ /* 0x00fe220000000c00 */
        /* <DEDUP_REMOVED lines=118> */
.L_x_1974:
        /* <DEDUP_REMOVED lines=32> */
.L_x_2205:
[----:B------:R-:W5:Y:S04]  /*9540*/  LDL R4, [R1+0x28] ;  /* 0x0000280001047983 */ /* 0x000f680000100800 */
[----:B------:R-:W2:Y:S01]  /*9550*/  LDL R9, [R1+0x54] ;  /* 0x0000540001097983 */ /* 0x000ea20000100800 */
[----:B------:R-:W-:Y:S01]  /*9560*/  BSSY B1, `(.L_x_1986) ;  /* 0x000002c000017945 */ /* 0x000fe20003800000 */
[----:B------:R-:W-:Y:S02]  /*9570*/  CS2R R12, SRZ ;  /* 0x00000000000c7805 */ /* 0x000fe4000001ff00 */
[----:B------:R-:W-:Y:S02]  /*9580*/  CS2R R14, SRZ ;  /* 0x00000000000e7805 */ /* 0x000fe4000001ff00 */
[----:B------:R-:W-:-:S02]  /*9590*/  CS2R R6, SRZ ;  /* 0x0000000000067805 */ /* 0x000fc4000001ff00 */
[----:B------:R-:W-:Y:S01]  /*95a0*/  CS2R R26, SRZ ;  /* 0x00000000001a7805 */ /* 0x000fe2000001ff00 */
[----:B-----5:R-:W-:Y:S01]  /*95b0*/  IMAD R28, R4, R25, RZ ;  /* 0x00000019041c7224 */ /* 0x020fe200078e02ff */
[----:B------:R-:W-:Y:S02]  /*95c0*/  CS2R R24, SRZ ;  /* 0x0000000000187805 */ /* 0x000fe4000001ff00 */
[----:B--2---:R-:W-:Y:S02]  /*95d0*/  LEA.HI R4, R9, R9, RZ, 0x1 ;  /* 0x0000000909047211 */ /* 0x004fe400078f08ff */
[----:B------:R-:W-:Y:S02]  /*95e0*/  ISETP.GE.AND P0, PT, R10, R28, PT ;  /* 0x0000001c0a00720c */ /* 0x000fe40003f06270 */
[----:B------:R-:W-:Y:S02]  /*95f0*/  CS2R R10, SRZ ;  /* 0x00000000000a7805 */ /* 0x000fe4000001ff00 */
[----:B------:R-:W-:-:S02]  /*9600*/  LOP3.LUT R8, R4, 0xfffffffe, RZ, 0xc0, !PT ;  /* 0xfffffffe04087812 */ /* 0x000fc400078ec0ff */
        /* <DEDUP_REMOVED lines=19> */
[----:B---3--:R-:W-:-:S05]  /*9740*/  @!P4 IMAD.X R33, R20, 0x1, R5, P1 ;  /* 0x000000011421c824 */ /* 0x008fca00008e0605 */
[----:B------:R0:W5:Y:S01]  /*9750*/  @!P4 LD.E.128 R12, desc[UR42][R32.64] ;  /* 0x0000002a200cc980 */ /* 0x000162000c101d00 */
        /* <DEDUP_REMOVED lines=9> */
[----:B------:R-:W-:-:S03]  /*97f0*/  @!P5 IMAD.X R39, R20, 0x1, R3, P3 ;  /* 0x000000011427d824 */ /* 0x000fc600018e0603 */
[----:B------:R0:W5:Y:S04]  /*9800*/  @!P5 LD.E.128 R8, desc[UR42][R34.64] ;  /* 0x0000002a2208d980 */ /* 0x000168000c101d00 */
[----:B------:R0:W5:Y:S02]  /*9810*/  @!P5 LD.E.128 R4, desc[UR42][R38.64] ;  /* 0x0000002a2604d980 */ /* 0x000164000c101d00 */
.L_x_1987:
[----:B------:R-:W-:Y:S05]  /*9820*/  BSYNC B1 ;  /* 0x0000000000017941 */ /* 0x000fea0003800000 */
.L_x_1986:
[----:B------:R-:W2:Y:S01]  /*9830*/  SYNCS.PHASECHK.TRANS64.TRYWAIT P0, [R16+URZ+0x19c00], R41 ;  /* 0x019c0029100075a7 */ /* 0x000ea2000800017f */
[----:B------:R-:W-:Y:S01]  /*9840*/  IMAD R29, R29, -0xc0, R28 ;  /* 0xffffff401d1d7824 */ /* 0x000fe200078e021c */
[----:B------:R-:W-:Y:S04]  /*9850*/  BSSY B1, `(.L_x_1988) ;  /* 0x0000004000017945 */ /* 0x000fe80003800000 */
[----:B-1----:R-:W-:-:S04]  /*9860*/  VIMNMX R0, R29, 0xc0, PT ;  /* 0x000000c01d007848 */ /* 0x002fc80003fe0100 */
[----:B------:R-:W-:Y:S01]  /*9870*/  ISETP.GE.AND P1, PT, R19, R0, PT ;  /* 0x000000001300720c */ /* 0x000fe20003f26270 */
[----:B--2---:R-:W-:-:S12]  /*9880*/  @!P0 BRA `(.L_x_1989) ;  /* 0x0000014400788947 */ /* 0x004fd80003800000 */
.L_x_2206:
[----:B------:R-:W-:Y:S05]  /*9890*/  BSYNC B1 ;  /* 0x0000000000017941 */ /* 0x000fea0003800000 */
.L_x_1988:
        /* <DEDUP_REMOVED lines=32> */
[----:B------:R-:W-:Y:S02]  /*9aa0*/  PRMT R39, R21, 0x7604, R0 ;  /* 0x0000760415277816 */ /* 0x000fe40000000000 */
        /* <DEDUP_REMOVED lines=18> */
[----:B------:R-:W-:Y:S01]  /*9bd0*/  LDS.128 R28, [R37+0xf000] ;  /* 0x00f00000251c7984 */ /* 0x000fe20000000c00 */
[----:B------:R-:W-:Y:S02]  /*9be0*/  LOP3.LUT R21, R13, 0xff, RZ, 0xc0, !PT ;  /* 0x000000ff0d157812 */ /* 0x000fe400078ec0ff */
[----:B------:R-:W-:Y:S01]  /*9bf0*/  SHF.R.U32.HI R45, RZ, 0x10, R27 ;  /* 0x00000010ff2d7819 */ /* 0x000fe2000001161b */
[----:B------:R-:W0:Y:S01]  /*9c00*/  LDS.128 R32, [R0+0xf000] ;  /* 0x00f0000000207984 */ /* 0x000e220000000c00 */
[----:B------:R-:W-:-:S02]  /*9c10*/  PRMT R40, R40, 0x7604, R21 ;  /* 0x0000760428287816 */ /* 0x000fc40000000015 */
[----:B------:R-:W-:Y:S01]  /*9c20*/  SHF.R.U32.HI R21, RZ, 0x10, R25 ;  /* 0x00000010ff157819 */ /* 0x000fe20000011619 */
[----:B------:R-:W-:Y:S01]  /*9c30*/  IMAD.U32 R45, R45, 0x10000, RZ ;  /* 0x000100002d2d7824 */ /* 0x000fe200078e00ff */
[----:B------:R-:W-:Y:S02]  /*9c40*/  SHF.R.U32.HI R42, RZ, 0x8, R14 ;  /* 0x00000008ff2a7819 */ /* 0x000fe4000001160e */
[----:B------:R-:W-:Y:S01]  /*9c50*/  SHF.R.U32.HI R53, RZ, 0x10, R15 ;  /* 0x00000010ff357819 */ /* 0x000fe2000001160f */
[----:B------:R-:W-:Y:S01]  /*9c60*/  IMAD.U32 R21, R21, 0x10000, RZ ;  /* 0x0001000015157824 */ /* 0x000fe200078e00ff */
[----:B-1----:R-:W-:Y:S02]  /*9c70*/  LOP3.LUT R41, R14, 0xff, RZ, 0xc0, !PT ;  /* 0x000000ff0e297812 */ /* 0x002fe400078ec0ff */
[----:B------:R-:W-:Y:S01]  /*9c80*/  LOP3.LUT R42, R42, 0xff, RZ, 0xc0, !PT ;  /* 0x000000ff2a2a7812 */ /* 0x000fe200078ec0ff */
[----:B------:R-:W-:Y:S01]  /*9c90*/  IMAD.U32 R53, R53, 0x10000, RZ ;  /* 0x0001000035357824 */ /* 0x000fe200078e00ff */
        /* <DEDUP_REMOVED lines=9> */
[----:B------:R-:W-:Y:S02]  /*9d30*/  LOP3.LUT R47, R47, 0xff0000, R12, 0xf8, !PT ;  /* 0x00ff00002f2f7812 */ /* 0x000fe400078ef80c */
[----:B------:R-:W-:Y:S02]  /*9d40*/  LOP3.LUT R45, R45, 0xff000000, R27, 0xf8, !PT ;  /* 0xff0000002d2d7812 */ /* 0x000fe400078ef81b */
[----:B------:R-:W-:Y:S02]  /*9d50*/  LOP3.LUT R51, R51, 0xff0000, R14, 0xf8, !PT ;  /* 0x00ff000033337812 */ /* 0x000fe400078ef80e */
[----:B------:R-:W-:-:S02]  /*9d60*/  F2FP.F16.E4M3.UNPACK_B R48, R49 ;  /* 0x00000031ff30723e */ /* 0x000fc400020006ff */
[----:B------:R-:W-:Y:S02]  /*9d70*/  LOP3.LUT R21, R21, 0xff000000, R24, 0xf8, !PT ;  /* 0xff00000015157812 */ /* 0x000fe400078ef818 */
[----:B0-----:R-:W-:Y:S01]  /*9d80*/  F2FP.F16.E4M3.UNPACK_B R27, R33 ;  /* 0x00000021ff1b723e */ /* 0x001fe200020006ff */
[--C-:B------:R-:W-:Y:S01]  /*9d90*/  HADD2.F32 R50, -RZ, R48.reuse.H0_H0 ;  /* 0x20000030ff327230 */ /* 0x100fe20000004100 */
[-C--:B------:R-:W-:Y:S01]  /*9da0*/  F2FP.F16.E4M3.UNPACK_B R24, R28.reuse ;  /* 0x0000001cff18723e */ /* 0x080fe200020006ff */
[----:B------:R-:W-:Y:S01]  /*9db0*/  HADD2.F32 R48, -RZ, R48.H1_H1 ;  /* 0x30000030ff307230 */ /* 0x000fe20000004100 */
[----:B------:R-:W-:Y:S02]  /*9dc0*/  F2FP.F16.E4M3.UNPACK_B R39, R28.H1 ;  /* 0x0000001cff27723e */ /* 0x000fe400030006ff */
[----:B------:R-:W-:Y:S02]  /*9dd0*/  LOP3.LUT R20, R43, 0xff000000, R26, 0xf8, !PT ;  /* 0xff0000002b147812 */ /* 0x000fe400078ef81a */
[----:B------:R-:W-:-:S02]  /*9de0*/  LOP3.LUT R38, R47, 0xff000000, R12, 0xf8, !PT ;  /* 0xff0000002f267812 */ /* 0x000fc400078ef80c */
[----:B------:R-:W-:Y:S02]  /*9df0*/  F2FP.F16.E4M3.UNPACK_B R28, R44 ;  /* 0x0000002cff1c723e */ /* 0x000fe400020006ff */
[----:B------:R-:W-:Y:S01]  /*9e00*/  LOP3.LUT R12, R51, 0xff000000, R14, 0xf8, !PT ;  /* 0xff000000330c7812 */ /* 0x000fe200078ef80e */
[--C-:B------:R-:W-:Y:S01]  /*9e10*/  HADD2.F32 R14, -RZ, R27.reuse.H0_H0 ;  /* 0x2000001bff0e7230 */ /* 0x100fe20000004100 */
[----:B------:R-:W-:Y:S01]  /*9e20*/  F2FP.F16.E4M3.UNPACK_B R26, R29 ;  /* 0x0000001dff1a723e */ /* 0x000fe200020006ff */
[----:B------:R-:W-:Y:S01]  /*9e30*/  HADD2.F32 R27, -RZ, R27.H1_H1 ;  /* 0x3000001bff1b7230 */ /* 0x000fe20000004100 */
[-C--:B------:R-:W-:Y:S02]  /*9e40*/  F2FP.F16.E4M3.UNPACK_B R41, R31.reuse ;  /* 0x0000001fff29723e */ /* 0x080fe400020006ff */
[----:B------:R-:W-:Y:S01]  /*9e50*/  F2FP.F16.E4M3.UNPACK_B R46, R31.H1 ;  /* 0x0000001fff2e723e */ /* 0x000fe200030006ff */
[----:B------:R-:W-:Y:S01]  /*9e60*/  HADD2.F32 R31, -RZ, R28.H0_H0 ;  /* 0x2000001cff1f7230 */ /* 0x000fe20000004100 */
[----:B------:R-:W-:Y:S01]  /*9e70*/  F2FP.F16.E4M3.UNPACK_B R40, R29.H1 ;  /* 0x0000001dff28723e */ /* 0x000fe200030006ff */
[--C-:B------:R-:W-:Y:S01]  /*9e80*/  HADD2.F32 R25, -RZ, R26.reuse.H0_H0 ;  /* 0x2000001aff197230 */ /* 0x100fe20000004100 */
[-C--:B------:R-:W-:Y:S01]  /*9e90*/  F2FP.F16.E4M3.UNPACK_B R29, R32.reuse ;  /* 0x00000020ff1d723e */ /* 0x080fe200020006ff */
[----:B------:R-:W-:Y:S01]  /*9ea0*/  HADD2.F32 R26, -RZ, R26.H1_H1 ;  /* 0x3000001aff1a7230 */ /* 0x000fe20000004100 */
[----:B------:R-:W-:Y:S01]  /*9eb0*/  F2FP.F16.E4M3.UNPACK_B R43, R32.H1 ;  /* 0x00000020ff2b723e */ /* 0x000fe200030006ff */
[C---:B------:R-:W-:Y:S01]  /*9ec0*/  FMUL.FTZ R32, R14.reuse, R50 ;  /* 0x000000320e207220 */ /* 0x040fe20000410000 */
[-C--:B------:R-:W-:Y:S01]  /*9ed0*/  F2FP.F16.E4M3.UNPACK_B R42, R35.reuse ;  /* 0x00000023ff2a723e */ /* 0x080fe200020006ff */
[----:B------:R-:W-:Y:S01]  /*9ee0*/  FMUL.FTZ R51, R27, R48 ;  /* 0x000000301b337220 */ /* 0x000fe20000410000 */
        /* <DEDUP_REMOVED lines=38> */
[C---:B------:R-:W-:Y:S01]  /*a150*/  FMUL.FTZ R55, R33.reuse, R50 ;  /* 0x0000003221377220 */ /* 0x040fe20000410000 */
[----:B------:R-:W-:Y:S01]  /*a160*/  HADD2.F32 R49, -RZ, R48.H1_H1 ;  /* 0x30000030ff317230 */ /* 0x000fe20000004100 */
[----:B------:R-:W-:Y:S01]  /*a170*/  F2FP.F16.E4M3.UNPACK_B R52, R53.H1 ;  /* 0x00000035ff34723e */ /* 0x000fe200030006ff */
[-C--:B------:R-:W-:Y:S01]  /*a180*/  FMUL.FTZ R57, R33, R44.reuse ;  /* 0x0000002c21397220 */ /* 0x080fe20000410000 */
[----:B------:R-:W-:Y:S01]  /*a190*/  F2FP.F16.E4M3.UNPACK_B R48, R45.H1 ;  /* 0x0000002dff30723e */ /* 0x000fe200030006ff */
[----:B------:R-:W-:Y:S01]  /*a1a0*/  FFMA.FTZ R33, R40, R44, -R55 ;  /* 0x0000002c28217223 */ /* 0x000fe20000010837 */
[----:B------:R-:W-:-:S02]  /*a1b0*/  HADD2.F32 R44, -RZ, R47.H0_H0 ;  /* 0x2000002fff2c7230 */ /* 0x000fc40000004100 */
[----:B------:R-:W-:Y:S01]  /*a1c0*/  FFMA.FTZ R40, R40, R50, R57 ;  /* 0x0000003228287223 */ /* 0x000fe20000010039 */
[----:B------:R-:W-:Y:S02]  /*a1d0*/  HADD2.F32 R53, -RZ, R52.H0_H0 ;  /* 0x20000034ff357230 */ /* 0x000fe40000004100 */
[----:B------:R-:W-:Y:S02]  /*a1e0*/  HADD2.F32 R50, -RZ, R48.H0_H0 ;  /* 0x20000030ff327230 */ /* 0x000fe40000004100 */
[----:B------:R-:W-:Y:S02]  /*a1f0*/  HADD2.F32 R51, -RZ, R51.H1_H1 ;  /* 0x30000033ff337230 */ /* 0x000fe40000004100 */
[C---:B------:R-:W-:Y:S01]  /*a200*/  FMUL.FTZ R58, R44.reuse, R53 ;  /* 0x000000352c3a7220 */ /* 0x040fe20000410000 */
[----:B------:R-:W-:Y:S02]  /*a210*/  HADD2.F32 R42, -RZ, R42.H1_H1 ;  /* 0x3000002aff2a7230 */ /* 0x000fe40000004100 */
[----:B------:R-:W-:Y:S01]  /*a220*/  FMUL.FTZ R60, R44, R50 ;  /* 0x000000322c3c7220 */ /* 0x000fe20000410000 */
[----:B------:R-:W-:Y:S01]  /*a230*/  HADD2.F32 R45, -RZ, R46.H0_H0 ;  /* 0x2000002eff2d7230 */ /* 0x000fe20000004100 */
[----:B------:R-:W-:Y:S01]  /*a240*/  F2FP.SATFINITE.E4M3.F32.PACK_AB_MERGE_C R31, R40, R31, RZ ;  /* 0x0000001f281f723e */ /* 0x000fe200048070ff */
[----:B------:R-:W-:-:S02]  /*a250*/  HADD2.F32 R41, -RZ, R41.H1_H1 ;  /* 0x30000029ff297230 */ /* 0x000fc40000004100 */
[C---:B------:R-:W-:Y:S01]  /*a260*/  FMUL.FTZ R54, R42.reuse, R51 ;  /* 0x000000332a367220 */ /* 0x040fe20000410000 */
[----:B------:R-:W-:Y:S01]  /*a270*/  FMUL.FTZ R56, R42, R49 ;  /* 0x000000312a387220 */ /* 0x000fe20000410000 */
[C---:B------:R-:W-:Y:S01]  /*a280*/  FFMA.FTZ R44, R45.reuse, R50, -R58 ;  /* 0x000000322d2c7223 */ /* 0x040fe2000001083a */
[----:B------:R-:W-:Y:S01]  /*a290*/  FFMA.FTZ R45, R45, R53, R60 ;  /* 0x000000352d2d7223 */ /* 0x000fe2000001003c */
[----:B------:R-:W-:Y:S01]  /*a2a0*/  F2FP.F16.E4M3.UNPACK_B R53, R38.H1 ;  /* 0x00000026ff35723e */ /* 0x000fe200030006ff */
[C---:B------:R-:W-:Y:S01]  /*a2b0*/  FFMA.FTZ R42, R41.reuse, R49, -R54 ;  /* 0x00000031292a7223 */ /* 0x040fe20000010836 */
[----:B------:R-:W-:Y:S01]  /*a2c0*/  F2FP.F16.E4M3.UNPACK_B R50, R21.H1 ;  /* 0x00000015ff32723e */ /* 0x000fe200030006ff */
[----:B------:R-:W-:Y:S01]  /*a2d0*/  FFMA.FTZ R41, R41, R51, R56 ;  /* 0x0000003329297223 */ /* 0x000fe20000010038 */
[----:B------:R-:W-:Y:S01]  /*a2e0*/  HADD2.F32 R51, -RZ, R48.H1_H1 ;  /* 0x30000030ff337230 */ /* 0x000fe20000004100 */
[----:B------:R-:W-:Y:S01]  /*a2f0*/  F2FP.SATFINITE.E4M3.F32.PACK_AB_MERGE_C R25, R26, R25, R31 ;  /* 0x000000191a19723e */ /* 0x000fe2000480701f */
[----:B------:R-:W-:-:S02]  /*a300*/  HADD2.F32 R55, -RZ, R52.H1_H1 ;  /* 0x30000034ff377230 */ /* 0x000fc40000004100 */
[----:B------:R-:W-:Y:S02]  /*a310*/  HADD2.F32 R48, -RZ, R47.H1_H1 ;  /* 0x3000002fff307230 */ /* 0x000fe40000004100 */
[----:B------:R-:W-:Y:S02]  /*a320*/  HADD2.F32 R54, -RZ, R53.H0_H0 ;  /* 0x20000035ff367230 */ /* 0x000fe40000004100 */
[----:B------:R-:W-:Y:S02]  /*a330*/  HADD2.F32 R47, -RZ, R43.H0_H0 ;  /* 0x2000002bff2f7230 */ /* 0x000fe40000004100 */
[C---:B------:R-:W-:Y:S01]  /*a340*/  FMUL.FTZ R59, R48.reuse, R55 ;  /* 0x00000037303b7220 */ /* 0x040fe20000410000 */
[----:B------:R-:W-:Y:S02]  /*a350*/  HADD2.F32 R52, -RZ, R50.H0_H0 ;  /* 0x20000032ff347230 */ /* 0x000fe40000004100 */
[----:B------:R-:W-:Y:S01]  /*a360*/  FMUL.FTZ R56, R48, R51 ;  /* 0x0000003330387220 */ /* 0x000fe20000410000 */
[----:B------:R-:W-:-:S02]  /*a370*/  HADD2.F32 R49, -RZ, R39.H0_H0 ;  /* 0x20000027ff317230 */ /* 0x000fc40000004100 */
[C---:B------:R-:W-:Y:S01]  /*a380*/  FMUL.FTZ R48, R47.reuse, R54 ;  /* 0x000000362f307220 */ /* 0x040fe20000410000 */
[----:B------:R-:W-:Y:S02]  /*a390*/  HADD2.F32 R46, -RZ, R46.H1_H1 ;  /* 0x3000002eff2e7230 */ /* 0x000fe40000004100 */
[-C--:B------:R-:W-:Y:S01]  /*a3a0*/  FMUL.FTZ R57, R47, R52.reuse ;  /* 0x000000342f397220 */ /* 0x080fe20000410000 */
[----:B------:R-:W-:Y:S02]  /*a3b0*/  HADD2.F32 R43, -RZ, R43.H1_H1 ;  /* 0x3000002bff2b7230 */ /* 0x000fe40000004100 */
[C---:B------:R-:W-:Y:S01]  /*a3c0*/  FFMA.FTZ R48, R49.reuse, R52, -R48 ;  /* 0x0000003431307223 */ /* 0x040fe20000010830 */
[----:B------:R-:W-:Y:S02]  /*a3d0*/  HADD2.F32 R52, -RZ, R50.H1_H1 ;  /* 0x30000032ff347230 */ /* 0x000fe40000004100 */
[----:B------:R-:W-:Y:S01]  /*a3e0*/  FFMA.FTZ R49, R49, R54, R57 ;  /* 0x0000003631317223 */ /* 0x000fe20000010039 */
[----:B------:R-:W-:-:S02]  /*a3f0*/  HADD2.F32 R54, -RZ, R53.H1_H1 ;  /* 0x30000035ff367230 */ /* 0x000fc40000004100 */
[C---:B------:R-:W-:Y:S01]  /*a400*/  FFMA.FTZ R47, R46.reuse, R51, -R59 ;  /* 0x000000332e2f7223 */ /* 0x040fe2000001083b */
[----:B------:R-:W-:Y:S01]  /*a410*/  FFMA.FTZ R46, R46, R55, R56 ;  /* 0x000000372e2e7223 */ /* 0x000fe20000010038 */
[----:B------:R-:W-:Y:S01]  /*a420*/  HADD2.F32 R39, -RZ, R39.H1_H1 ;  /* 0x30000027ff277230 */ /* 0x000fe20000004100 */
[----:B------:R-:W-:Y:S01]  /*a430*/  F2FP.F16.E4M3.UNPACK_B R50, R21 ;  /* 0x00000015ff32723e */ /* 0x000fe200020006ff */
[C---:B------:R-:W-:Y:S01]  /*a440*/  FMUL.FTZ R56, R43.reuse, R54 ;  /* 0x000000362b387220 */ /* 0x040fe20000410000 */
[----:B------:R-:W-:Y:S01]  /*a450*/  F2FP.F16.E4M3.UNPACK_B R51, R38 ;  /* 0x00000026ff33723e */ /* 0x000fe200020006ff */
[-C--:B------:R-:W-:Y:S01]  /*a460*/  FMUL.FTZ R21, R43, R52.reuse ;  /* 0x000000342b157220 */ /* 0x080fe20000410000 */
[--C-:B------:R-:W-:Y:S02]  /*a470*/  HADD2.F32 R38, -RZ, R29.reuse.H0_H0 ;  /* 0x2000001dff267230 */ /* 0x100fe40000004100 */
[----:B------:R-:W-:Y:S01]  /*a480*/  FFMA.FTZ R55, R39, R52, -R56 ;  /* 0x0000003427377223 */ /* 0x000fe20000010838 */
[----:B------:R-:W-:-:S02]  /*a490*/  HADD2.F32 R29, -RZ, R29.H1_H1 ;  /* 0x3000001dff1d7230 */ /* 0x000fc40000004100 */
[----:B------:R-:W-:Y:S01]  /*a4a0*/  FFMA.FTZ R58, R39, R54, R21 ;  /* 0x00000036273a7223 */ /* 0x000fe20000010015 */
[--C-:B------:R-:W-:Y:S01]  /*a4b0*/  HADD2.F32 R43, -RZ, R51.reuse.H0_H0 ;  /* 0x20000033ff2b7230 */ /* 0x100fe20000004100 */
[----:B------:R-:W-:Y:S01]  /*a4c0*/  F2FP.SATFINITE.E4M3.F32.PACK_AB_MERGE_C R45, R46, R45, RZ ;  /* 0x0000002d2e2d723e */ /* 0x000fe200048070ff */
[----:B------:R-:W-:Y:S02]  /*a4d0*/  HADD2.F32 R39, -RZ, R50.H0_H0 ;  /* 0x20000032ff277230 */ /* 0x000fe40000004100 */
        /* <DEDUP_REMOVED lines=8> */
[----:B------:R-:W-:Y:S01]  /*a560*/  F2FP.F16.E4M3.UNPACK_B R38, R12.H1 ;  /* 0x0000000cff26723e */ /* 0x000fe200030006ff */
[C---:B------:R-:W-:Y:S01]  /*a570*/  FMUL.FTZ R39, R29.reuse, R51 ;  /* 0x000000331d277220 */ /* 0x040fe20000410000 */
        /* <DEDUP_REMOVED lines=17> */
[-C--:B------:R-:W-:Y:S01]  /*a690*/  FMUL.FTZ R34, R34, R39.reuse ;  /* 0x0000002722227220 */ /* 0x080fe20000410000 */
[C---:B------:R-:W-:Y:S01]  /*a6a0*/  FFMA.FTZ R56, R21.reuse, R24, -R56 ;  /* 0x0000001815387223 */ /* 0x040fe20000010838 */
[----:B------:R-:W-:Y:S01]  /*a6b0*/  FFMA.FTZ R38, R21, R50, R38 ;  /* 0x0000003215267223 */ /* 0x000fe20000010026 */
[--C-:B------:R-:W-:Y:S02]  /*a6c0*/  HADD2.F32 R21, -RZ, R20.reuse.H0_H0 ;  /* 0x20000014ff157230 */ /* 0x100fe40000004100 */
[C---:B------:R-:W-:Y:S01]  /*a6d0*/  FFMA.FTZ R57, R30.reuse, R39, -R29 ;  /* 0x000000271e397223 */ /* 0x040fe2000001081d */
[----:B------:R-:W-:Y:S02]  /*a6e0*/  HADD2.F32 R24, -RZ, R20.H1_H1 ;  /* 0x30000014ff187230 */ /* 0x000fe40000004100 */
[----:B------:R-:W-:Y:S01]  /*a6f0*/  FFMA.FTZ R43, R30, R43, R34 ;  /* 0x0000002b1e2b7223 */ /* 0x000fe20000010022 */
[----:B------:R-:W-:-:S02]  /*a700*/  HADD2.F32 R20, -RZ, R15.H0_H0 ;  /* 0x2000000fff147230 */ /* 0x000fc40000004100 */
[--C-:B------:R-:W-:Y:S01]  /*a710*/  HADD2.F32 R29, -RZ, R12.reuse.H0_H0 ;  /* 0x2000000cff1d7230 */ /* 0x100fe20000004100 */
[----:B------:R-:W-:Y:S01]  /*a720*/  F2FP.SATFINITE.E4M3.F32.PACK_AB_MERGE_C R56, R57, R56, RZ ;  /* 0x000000383938723e */ /* 0x000fe200048070ff */
[----:B------:R-:W-:Y:S01]  /*a730*/  HADD2.F32 R30, -RZ, R12.H1_H1 ;  /* 0x3000000cff1e7230 */ /* 0x000fe20000004100 */
[----:B------:R-:W-:Y:S01]  /*a740*/  F2FP.SATFINITE.E4M3.F32.PACK_AB_MERGE_C R38, R43, R38, RZ ;  /* 0x000000262b26723e */ /* 0x000fe200048070ff */
[----:B------:R-:W-:Y:S02]  /*a750*/  HADD2.F32 R15, -RZ, R15.H1_H1 ;  /* 0x3000000fff0f7230 */ /* 0x000fe40000004100 */
[C---:B------:R-:W-:Y:S01]  /*a760*/  FMUL.FTZ R39, R20.reuse, R29 ;  /* 0x0000001d14277220 */ /* 0x040fe20000410000 */
[--C-:B------:R-:W-:Y:S02]  /*a770*/  HADD2.F32 R12, -RZ, R13.reuse.H0_H0 ;  /* 0x2000000dff0c7230 */ /* 0x100fe40000004100 */
[----:B------:R-:W-:Y:S01]  /*a780*/  FMUL.FTZ R20, R20, R21 ;  /* 0x0000001514147220 */ /* 0x000fe20000410000 */
[----:B------:R-:W-:-:S02]  /*a790*/  HADD2.F32 R13, -RZ, R13.H1_H1 ;  /* 0x3000000dff0d7230 */ /* 0x000fc40000004100 */
[C---:B------:R-:W-:Y:S01]  /*a7a0*/  FMUL.FTZ R34, R15.reuse, R30 ;  /* 0x0000001e0f227220 */ /* 0x040fe20000410000 */
[-C--:B------:R-:W-:Y:S01]  /*a7b0*/  FMUL.FTZ R15, R15, R24.reuse ;  /* 0x000000180f0f7220 */ /* 0x080fe20000410000 */
[C---:B------:R-:W-:Y:S01]  /*a7c0*/  FFMA.FTZ R39, R12.reuse, R21, -R39 ;  /* 0x000000150c277223 */ /* 0x040fe20000010827 */
[----:B------:R-:W-:Y:S01]  /*a7d0*/  FFMA.FTZ R20, R12, R29, R20 ;  /* 0x0000001d0c147223 */ /* 0x000fe20000010014 */
[C---:B------:R-:W-:Y:S01]  /*a7e0*/  FFMA.FTZ R34, R13.reuse, R24, -R34 ;  /* 0x000000180d227223 */ /* 0x040fe20000010822 */
[----:B------:R-:W-:Y:S01]  /*a7f0*/  FFMA.FTZ R21, R13, R30, R15 ;  /* 0x0000001e0d157223 */ /* 0x000fe2000001000f */
[----:B------:R-:W-:Y:S02]  /*a800*/  F2FP.SATFINITE.E4M3.F32.PACK_AB_MERGE_C R13, R33, R28, RZ ;  /* 0x0000001c210d723e */ /* 0x000fe400048070ff */
[----:B------:R-:W-:Y:S02]  /*a810*/  F2FP.SATFINITE.E4M3.F32.PACK_AB_MERGE_C R15, R47, R44, RZ ;  /* 0x0000002c2f0f723e */ /* 0x000fe400048070ff */
[----:B------:R-:W-:-:S02]  /*a820*/  F2FP.SATFINITE.E4M3.F32.PACK_AB_MERGE_C R12, R55, R48, RZ ;  /* 0x00000030370c723e */ /* 0x000fc400048070ff */
[----:B------:R-:W-:Y:S02]  /*a830*/  F2FP.SATFINITE.E4M3.F32.PACK_AB_MERGE_C R24, R58, R49, RZ ;  /* 0x000000313a18723e */ /* 0x000fe400048070ff */
[----:B------:R-:W-:Y:S02]  /*a840*/  F2FP.SATFINITE.E4M3.F32.PACK_AB_MERGE_C R13, R27, R14, R13 ;  /* 0x0000000e1b0d723e */ /* 0x000fe4000480700d */
        /* <DEDUP_REMOVED lines=8> */
.L_x_1991:
[----:B------:R-:W-:Y:S05]  /*a8d0*/  BSYNC B1 ;  /* 0x0000000000017941 */ /* 0x000fea0003800000 */
.L_x_1990:
[----:B------:R-:W-:Y:S05]  /*a8e0*/  @P1 BRA `(.L_x_1980) ;  /* 0x0000000c00f81947 */ /* 0x000fea0003800000 */
[----:B0----5:R-:W2:Y:S04]  /*a8f0*/  LDL R27, [R1+0x70] ;  /* 0x00007000011b7983 */ /* 0x021ea80000100800 */
[----:B------:R-:W2:Y:S01]  /*a900*/  LDL R52, [R1+0x78] ;  /* 0x0000780001347983 */ /* 0x000ea20000100800 */
[----:B------:R-:W-:Y:S02]  /*a910*/  SHF.R.U32.HI R0, RZ, 0x8, R8 ;  /* 0x00000008ff007819 */ /* 0x000fe40000011608 */
[----:B------:R-:W-:Y:S02]  /*a920*/  LOP3.LUT R13, R8, 0xff, RZ, 0xc0, !PT ;  /* 0x000000ff080d7812 */ /* 0x000fe400078ec0ff */
[----:B------:R-:W-:Y:S02]  /*a930*/  LOP3.LUT R0, R0, 0xff, RZ, 0xc0, !PT ;  /* 0x000000ff00007812 */ /* 0x000fe400078ec0ff */
[----:B------:R-:W-:-:S02]  /*a940*/  SHF.R.U32.HI R26, RZ, 0x8, R9 ;  /* 0x00000008ff1a7819 */ /* 0x000fc40000011609 */
[----:B---3--:R-:W-:Y:S02]  /*a950*/  PRMT R20, R0, 0x7604, R13 ;  /* 0x0000760400147816 */ /* 0x008fe4000000000d */
[----:B------:R-:W-:Y:S02]  /*a960*/  LOP3.LUT R15, R9, 0xff, RZ, 0xc0, !PT ;  /* 0x000000ff090f7812 */ /* 0x000fe400078ec0ff */
[----:B------:R-:W-:Y:S02]  /*a970*/  SHF.R.U32.HI R14, RZ, 0x8, R11 ;  /* 0x00000008ff0e7819 */ /* 0x000fe4000001160b */
[----:B------:R-:W-:Y:S02]  /*a980*/  LOP3.LUT R0, R26, 0xff, RZ, 0xc0, !PT ;  /* 0x000000ff1a007812 */ /* 0x000fe400078ec0ff */
[----:B----4-:R-:W-:Y:S02]  /*a990*/  LOP3.LUT R21, R11, 0xff, RZ, 0xc0, !PT ;  /* 0x000000ff0b157812 */ /* 0x010fe400078ec0ff */
[----:B------:R-:W-:-:S02]  /*a9a0*/  LOP3.LUT R14, R14, 0xff, RZ, 0xc0, !PT ;  /* 0x000000ff0e0e7812 */ /* 0x000fc400078ec0ff */
[----:B------:R-:W-:Y:S02]  /*a9b0*/  PRMT R28, R0, 0x7604, R15 ;  /* 0x00007604001c7816 */ /* 0x000fe4000000000f */
[----:B------:R-:W-:Y:S02]  /*a9c0*/  SHF.R.U32.HI R24, RZ, 0x8, R4 ;  /* 0x00000008ff187819 */ /* 0x000fe40000011604 */
[----:B------:R-:W-:Y:S02]  /*a9d0*/  PRMT R32, R14, 0x7604, R21 ;  /* 0x000076040e207816 */ /* 0x000fe40000000015 */
[----:B------:R-:W-:Y:S02]  /*a9e0*/  LOP3.LUT R25, R4, 0xff, RZ, 0xc0, !PT ;  /* 0x000000ff04197812 */ /* 0x000fe400078ec0ff */
[----:B------:R-:W-:Y:S02]  /*a9f0*/  LOP3.LUT R24, R24, 0xff, RZ, 0xc0, !PT ;  /* 0x000000ff18187812 */ /* 0x000fe400078ec0ff */
[----:B------:R-:W-:-:S02]  /*aa00*/  SHF.R.U32.HI R21, RZ, 0x8, R6 ;  /* 0x00000008ff157819 */ /* 0x000fc40000011606 */
[----:B------:R-:W-:Y:S02]  /*aa10*/  SHF.R.U32.HI R12, RZ, 0x8, R10 ;  /* 0x00000008ff0c7819 */ /* 0x000fe4000001160a */
[----:B------:R-:W-:Y:S02]  /*aa20*/  PRMT R35, R24, 0x7604, R25 ;  /* 0x0000760418237816 */ /* 0x000fe40000000019 */
[----:B------:R-:W-:Y:S02]  /*aa30*/  LOP3.LUT R26, R21, 0xff, RZ, 0xc0, !PT ;  /* 0x000000ff151a7812 */ /* 0x000fe400078ec0ff */
        /* <DEDUP_REMOVED lines=19> */
[----:B------:R-:W0:Y:S01]  /*ab70*/  LDS.128 R12, [R52+0xf000] ;  /* 0x00f00000340c7984 */ /* 0x000e220000000c00 */
[----:B------:R-:W-:Y:S02]  /*ab80*/  PRMT R39, R26, 0x7604, R27 ;  /* 0x000076041a277816 */ /* 0x000fe4000000001b */
[----:B------:R-:W-:Y:S02]  /*ab90*/  SHF.R.S32.HI R0, RZ, 0x1, R0 ;  /* 0x00000001ff007819 */ /* 0x000fe40000011400 */
[----:B------:R-:W-:-:S03]  /*aba0*/  LOP3.LUT R3, R64, 0x10, R3, 0xf8, !PT ;  /* 0x0000001040037812 */ /* 0x000fc600078ef803 */
[----:B------:R-:W-:Y:S01]  /*abb0*/  IMAD R21, R0, 0x1800, R63 ;  /* 0x0000180000157824 */ /* 0x000fe200078e023f */
[----:B------:R-:W-:Y:S02]  /*abc0*/  LOP3.LUT R0, R3, R62, RZ, 0x3c, !PT ;  /* 0x0000003e03007212 */ /* 0x000fe400078e3cff */
[----:B------:R-:W-:Y:S02]  /*abd0*/  LOP3.LUT R3, R29, 0xff, RZ, 0xc0, !PT ;  /* 0x000000ff1d037812 */ /* 0x000fe400078ec0ff */
[----:B------:R-:W-:Y:S02]  /*abe0*/  IADD3 R0, R16, R21, R0 ;  /* 0x0000001510007210 */ /* 0x000fe40007ffe000 */
[----:B------:R-:W-:Y:S02]  /*abf0*/  SHF.R.U32.HI R21, RZ, 0x10, R9 ;  /* 0x00000010ff157819 */ /* 0x000fe40000011609 */
[----:B------:R-:W-:Y:S01]  /*ac00*/  PRMT R34, R3, 0x7604, R34 ;  /* 0x0000760403227816 */ /* 0x000fe20000000022 */
[----:B------:R-:W2:Y:S01]  /*ac10*/  LDS.128 R24, [R0+0xf000] ;  /* 0x00f0000000187984 */ /* 0x000ea20000000c00 */
[----:B------:R-:W-:-:S02]  /*ac20*/  SHF.R.U32.HI R3, RZ, 0x10, R8 ;  /* 0x00000010ff037819 */ /* 0x000fc40000011608 */
[----:B------:R-:W-:Y:S02]  /*ac30*/  SHF.R.U32.HI R29, RZ, 0x10, R10 ;  /* 0x00000010ff1d7819 */ /* 0x000fe4000001160a */
[----:B------:R-:W-:Y:S02]  /*ac40*/  LOP3.LUT R21, R21, 0xff, RZ, 0xc0, !PT ;  /* 0x000000ff15157812 */ /* 0x000fe400078ec0ff */
[----:B------:R-:W-:Y:S02]  /*ac50*/  LOP3.LUT R3, R3, 0xff, RZ, 0xc0, !PT ;  /* 0x000000ff03037812 */ /* 0x000fe400078ec0ff */
[----:B------:R-:W-:Y:S02]  /*ac60*/  LOP3.LUT R29, R29, 0xff, RZ, 0xc0, !PT ;  /* 0x000000ff1d1d7812 */ /* 0x000fe400078ec0ff */
[----:B------:R-:W-:Y:S02]  /*ac70*/  PRMT R21, R21, 0x7054, R28 ;  /* 0x0000705415157816 */ /* 0x000fe4000000001c */
        /* <DEDUP_REMOVED lines=8> */
[----:B------:R-:W-:Y:S02]  /*ad00*/  PRMT R37, R28, 0x7054, R37 ;  /* 0x000070541c257816 */ /* 0x000fe40000000025 */
[----:B------:R-:W-:Y:S02]  /*ad10*/  PRMT R35, R20, 0x7054, R35 ;  /* 0x0000705414237816 */ /* 0x000fe40000000023 */
[----:B------:R-:W-:Y:S02]  /*ad20*/  PRMT R39, R30, 0x7054, R39 ;  /* 0x000070541e277816 */ /* 0x000fe40000000027 */
[----:B-1----:R-:W-:Y:S02]  /*ad30*/  PRMT R41, R31, 0x7054, R34 ;  /* 0x000070541f297816 */ /* 0x002fe40000000022 */
[----:B------:R-:W-:-:S02]  /*ad40*/  LOP3.LUT R38, R37, 0xff000000, R5, 0xf8, !PT ;  /* 0xff00000025267812 */ /* 0x000fc400078ef805 */
[----:B------:R-:W-:Y:S02]  /*ad50*/  LOP3.LUT R8, R3, 0xff000000, R8, 0xf8, !PT ;  /* 0xff00000003087812 */ /* 0x000fe400078ef808 */
[----:B------:R-:W-:Y:S02]  /*ad60*/  LOP3.LUT R31, R21, 0xff000000, R9, 0xf8, !PT ;  /* 0xff000000151f7812 */ /* 0x000fe400078ef809 */
[----:B------:R-:W-:Y:S02]  /*ad70*/  LOP3.LUT R3, R29, 0xff000000, R10, 0xf8, !PT ;  /* 0xff0000001d037812 */ /* 0x000fe400078ef80a */
[----:B------:R-:W-:Y:S02]  /*ad80*/  LOP3.LUT R20, R35, 0xff000000, R4, 0xf8, !PT ;  /* 0xff00000023147812 */ /* 0x000fe400078ef804 */
[----:B------:R-:W-:Y:S02]  /*ad90*/  LOP3.LUT R4, R39, 0xff000000, R6, 0xf8, !PT ;  /* 0xff00000027047812 */ /* 0x000fe400078ef806 */
[----:B0-----:R-:W-:-:S02]  /*ada0*/  F2FP.F16.E4M3.UNPACK_B R10, R13 ;  /* 0x0000000dff0a723e */ /* 0x001fc400020006ff */
[----:B------:R-:W-:Y:S02]  /*adb0*/  F2FP.F16.E4M3.UNPACK_B R28, R13.H1 ;  /* 0x0000000dff1c723e */ /* 0x000fe400030006ff */
[-C--:B------:R-:W-:Y:S01]  /*adc0*/  F2FP.F16.E4M3.UNPACK_B R13, R12.reuse ;  /* 0x0000000cff0d723e */ /* 0x080fe200020006ff */
[--C-:B------:R-:W-:Y:S01]  /*add0*/  HADD2.F32 R9, -RZ, R10.reuse.H0_H0 ;  /* 0x2000000aff097230 */ /* 0x100fe20000004100 */
[----:B------:R-:W-:Y:S01]  /*ade0*/  F2FP.F16.E4M3.UNPACK_B R29, R12.H1 ;  /* 0x0000000cff1d723e */ /* 0x000fe200030006ff */
[----:B------:R-:W-:Y:S01]  /*adf0*/  HADD2.F32 R10, -RZ, R10.H1_H1 ;  /* 0x3000000aff0a7230 */ /* 0x000fe20000004100 */
[----:B------:R-:W-:Y:S02]  /*ae00*/  F2FP.F16.E4M3.UNPACK_B R39, R38 ;  /* 0x00000026ff27723e */ /* 0x000fe400020006ff */
[----:B--2---:R-:W-:Y:S02]  /*ae10*/  F2FP.F16.E4M3.UNPACK_B R11, R25 ;  /* 0x00000019ff0b723e */ /* 0x004fe400020006ff */
[----:B------:R-:W-:Y:S01]  /*ae20*/  F2FP.F16.E4M3.UNPACK_B R12, R31 ;  /* 0x0000001fff0c723e */ /* 0x000fe200020006ff */
[----:B------:R-:W-:Y:S01]  /*ae30*/  HADD2.F32 R40, -RZ, R39.H0_H0 ;  /* 0x20000027ff287230 */ /* 0x000fe20000004100 */
[-C--:B------:R-:W-:Y:S01]  /*ae40*/  F2FP.F16.E4M3.UNPACK_B R30, R15.reuse ;  /* 0x0000000fff1e723e */ /* 0x080fe200020006ff */
        /* <DEDUP_REMOVED lines=8> */
[----:B------:R-:W-:Y:S01]  /*aed0*/  HADD2.F32 R11, -RZ, R11.H1_H1 ;  /* 0x3000000bff0b7230 */ /* 0x000fe20000004100 */
[----:B------:R-:W-:Y:S01]  /*aee0*/  F2FP.F16.E4M3.UNPACK_B R37, R27.H1 ;  /* 0x0000001bff25723e */ /* 0x000fe200030006ff */
[----:B------:R-:W-:Y:S01]  /*aef0*/  FMUL.FTZ R27, R6, R15 ;  /* 0x0000000f061b7220 */ /* 0x000fe20000410000 */
[----:B------:R-:W-:Y:S01]  /*af00*/  F2FP.F16.E4M3.UNPACK_B R25, R25.H1 ;  /* 0x00000019ff19723e */ /* 0x000fe200030006ff */
[C---:B------:R-:W-:Y:S01]  /*af10*/  FFMA.FTZ R6, R9.reuse, R15, -R24 ;  /* 0x0000000f09067223 */ /* 0x040fe20000010818 */
[----:B------:R-:W-:Y:S01]  /*af20*/  F2FP.F16.E4M3.UNPACK_B R38, R38.H1 ;  /* 0x00000026ff26723e */ /* 0x000fe200030006ff */
[----:B------:R-:W-:Y:S01]  /*af30*/  FFMA.FTZ R9, R9, R40, R27 ;  /* 0x0000002809097223 */ /* 0x000fe2000001001b */
[----:B------:R-:W-:Y:S01]  /*af40*/  F2FP.F16.E4M3.UNPACK_B R31, R31.H1 ;  /* 0x0000001fff1f723e */ /* 0x000fe200030006ff */
[----:B------:R-:W-:-:S02]  /*af50*/  HADD2.F32 R24, -RZ, R12.H1_H1 ;  /* 0x3000000cff187230 */ /* 0x000fc40000004100 */
[-C--:B------:R-:W-:Y:S01]  /*af60*/  FMUL.FTZ R43, R11, R39.reuse ;  /* 0x000000270b2b7220 */ /* 0x080fe20000410000 */
[----:B------:R-:W-:Y:S01]  /*af70*/  HADD2.F32 R40, -RZ, R38.H0_H0 ;  /* 0x20000026ff287230 */ /* 0x000fe20000004100 */
[----:B------:R-:W-:Y:S01]  /*af80*/  LOP3.LUT R41, R41, 0xff000000, R7, 0xf8, !PT ;  /* 0xff00000029297812 */ /* 0x000fe200078ef807 */
[----:B------:R-:W-:Y:S02]  /*af90*/  HADD2.F32 R12, -RZ, R25.H0_H0 ;  /* 0x20000019ff0c7230 */ /* 0x000fe40000004100 */
        /* <DEDUP_REMOVED lines=8> */
[----:B------:R-:W-:Y:S01]  /*b020*/  FFMA.FTZ R12, R15, R27, -R44 ;  /* 0x0000001b0f0c7223 */ /* 0x000fe2000001082c */
[----:B------:R-:W-:-:S02]  /*b030*/  HADD2.F32 R27, -RZ, R32.H0_H0 ;  /* 0x20000020ff1b7230 */ /* 0x000fc40000004100 */
[----:B------:R-:W-:Y:S01]  /*b040*/  FFMA.FTZ R15, R15, R40, R45 ;  /* 0x000000280f0f7223 */ /* 0x000fe2000001002d */
[----:B------:R-:W-:Y:S01]  /*b050*/  HADD2.F32 R40, -RZ, R38.H1_H1 ;  /* 0x30000026ff287230 */ /* 0x000fe20000004100 */
[----:B------:R-:W-:Y:S01]  /*b060*/  F2FP.F16.E4M3.UNPACK_B R38, R33 ;  /* 0x00000021ff26723e */ /* 0x000fe200020006ff */
[----:B------:R-:W-:Y:S01]  /*b070*/  HADD2.F32 R43, -RZ, R42.H0_H0 ;  /* 0x2000002aff2b7230 */ /* 0x000fe20000004100 */
[-C--:B------:R-:W-:Y:S01]  /*b080*/  F2FP.F16.E4M3.UNPACK_B R7, R26.reuse ;  /* 0x0000001aff07723e */ /* 0x080fe200020006ff */
[----:B------:R-:W-:Y:S01]  /*b090*/  HADD2.F32 R24, -RZ, R30.H0_H0 ;  /* 0x2000001eff187230 */ /* 0x000fe20000004100 */
[----:B------:R-:W-:Y:S01]  /*b0a0*/  F2FP.F16.E4M3.UNPACK_B R26, R26.H1 ;  /* 0x0000001aff1a723e */ /* 0x000fe200030006ff */
[----:B------:R-:W-:Y:S02]  /*b0b0*/  HADD2.F32 R39, -RZ, R38.H0_H0 ;  /* 0x20000026ff277230 */ /* 0x000fe40000004100 */
[----:B------:R-:W-:Y:S01]  /*b0c0*/  FMUL.FTZ R49, R27, R43 ;  /* 0x0000002b1b317220 */ /* 0x000fe20000410000 */
[----:B------:R-:W-:Y:S01]  /*b0d0*/  HADD2.F32 R25, -RZ, R25.H1_H1 ;  /* 0x30000019ff197230 */ /* 0x000fe20000004100 */
[----:B------:R-:W-:Y:S01]  /*b0e0*/  F2FP.F16.E4M3.UNPACK_B R5, R14 ;  /* 0x0000000eff05723e */ /* 0x000fe200020006ff */
[----:B------:R-:W-:-:S02]  /*b0f0*/  HADD2.F32 R31, -RZ, R31.H1_H1 ;  /* 0x3000001fff1f7230 */ /* 0x000fc40000004100 */
[-C--:B------:R-:W-:Y:S01]  /*b100*/  FMUL.FTZ R44, R27, R39.reuse ;  /* 0x000000271b2c7220 */ /* 0x080fe20000410000 */
[----:B------:R-:W-:Y:S02]  /*b110*/  HADD2.F32 R28, -RZ, R28.H1_H1 ;  /* 0x3000001cff1c7230 */ /* 0x000fe40000004100 */
[C---:B------:R-:W-:Y:S01]  /*b120*/  FFMA.FTZ R27, R24.reuse, R39, -R49 ;  /* 0x00000027181b7223 */ /* 0x040fe20000010831 */
[C---:B------:R-:W-:Y:S01]  /*b130*/  FMUL.FTZ R45, R25.reuse, R40 ;  /* 0x00000028192d7220 */ /* 0x040fe20000410000 */
[----:B------:R-:W-:Y:S01]  /*b140*/  FFMA.FTZ R24, R24, R43, R44 ;  /* 0x0000002b18187223 */ /* 0x000fe2000001002c */
[----:B------:R-:W-:Y:S02]  /*b150*/  HADD2.F32 R39, -RZ, R38.H1_H1 ;  /* 0x30000026ff277230 */ /* 0x000fe40000004100 */
[----:B------:R-:W-:Y:S01]  /*b160*/  FMUL.FTZ R47, R25, R31 ;  /* 0x0000001f192f7220 */ /* 0x000fe20000410000 */
[----:B------:R-:W-:Y:S01]  /*b170*/  F2FP.F16.E4M3.UNPACK_B R44, R41.H1 ;  /* 0x00000029ff2c723e */ /* 0x000fe200030006ff */
[----:B------:R-:W-:Y:S01]  /*b180*/  HADD2.F32 R42, -RZ, R42.H1_H1 ;  /* 0x3000002aff2a7230 */ /* 0x000fe20000004100 */
[----:B------:R-:W-:Y:S01]  /*b190*/  F2FP.F16.E4M3.UNPACK_B R38, R33.H1 ;  /* 0x00000021ff26723e */ /* 0x000fe200030006ff */
[----:B------:R-:W-:-:S02]  /*b1a0*/  HADD2.F32 R32, -RZ, R32.H1_H1 ;  /* 0x30000020ff207230 */ /* 0x000fc40000004100 */
[C---:B------:R-:W-:Y:S01]  /*b1b0*/  FFMA.FTZ R25, R28.reuse, R31, -R45 ;  /* 0x0000001f1c197223 */ /* 0x040fe2000001082d */
[----:B------:R-:W-:Y:S01]  /*b1c0*/  FFMA.FTZ R28, R28, R40, R47 ;  /* 0x000000281c1c7223 */ /* 0x000fe2000001002f */
[----:B------:R-:W-:Y:S01]  /*b1d0*/  HADD2.F32 R31, -RZ, R30.H1_H1 ;  /* 0x3000001eff1f7230 */ /* 0x000fe20000004100 */
[----:B------:R-:W-:Y:S01]  /*b1e0*/  F2FP.F16.E4M3.UNPACK_B R14, R14.H1 ;  /* 0x0000000eff0e723e */ /* 0x000fe200030006ff */
        /* <DEDUP_REMOVED lines=9> */
[----:B------:R-:W-:Y:S01]  /*b280*/  FMUL.FTZ R48, R30, R40 ;  /* 0x000000281e307220 */ /* 0x000fe20000410000 */
[C---:B------:R-:W-:Y:S01]  /*b290*/  FFMA.FTZ R30, R31.reuse, R39, -R46 ;  /* 0x000000271f1e7223 */ /* 0x040fe2000001082e */
[----:B------:R-:W-:Y:S01]  /*b2a0*/  FFMA.FTZ R31, R31, R42, R43 ;  /* 0x0000002a1f1f7223 */ /* 0x000fe2000001002b */
[----:B------:R-:W-:Y:S01]  /*b2b0*/  F2FP.F16.E4M3.UNPACK_B R43, R20.H1 ;  /* 0x00000014ff2b723e */ /* 0x000fe200030006ff */
[C---:B------:R-:W-:Y:S01]  /*b2c0*/  FFMA.FTZ R32, R33.reuse, R40, -R32 ;  /* 0x0000002821207223 */ /* 0x040fe20000010820 */
[----:B------:R-:W-:Y:S01]  /*b2d0*/  FFMA.FTZ R33, R33, R41, R48 ;  /* 0x0000002921217223 */ /* 0x000fe20000010030 */
[----:B------:R-:W-:Y:S01]  /*b2e0*/  HADD2.F32 R41, -RZ, R38.H1_H1 ;  /* 0x30000026ff297230 */ /* 0x000fe20000004100 */
[----:B------:R-:W-:Y:S01]  /*b2f0*/  F2FP.F16.E4M3.UNPACK_B R40, R8.H1 ;  /* 0x00000008ff28723e */ /* 0x000fe200030006ff */
[----:B------:R-:W-:Y:S01]  /*b300*/  HADD2.F32 R38, -RZ, R35.H1_H1 ;  /* 0x30000023ff267230 */ /* 0x000fe20000004100 */
[----:B------:R-:W-:Y:S01]  /*b310*/  F2FP.SATFINITE.E4M3.F32.PACK_AB_MERGE_C R9, R10, R9, R15 ;  /* 0x000000090a09723e */ /* 0x000fe2000480700f */
[----:B------:R-:W-:-:S02]  /*b320*/  HADD2.F32 R44, -RZ, R43.H0_H0 ;  /* 0x2000002bff2c7230 */ /* 0x000fc40000004100 */
[----:B------:R-:W-:Y:S02]  /*b330*/  HADD2.F32 R35, -RZ, R34.H0_H0 ;  /* 0x20000022ff237230 */ /* 0x000fe40000004100 */
[----:B------:R-:W-:Y:S02]  /*b340*/  HADD2.F32 R37, -RZ, R37.H1_H1 ;  /* 0x30000025ff257230 */ /* 0x000fe40000004100 */
[----:B------:R-:W-:Y:S02]  /*b350*/  HADD2.F32 R42, -RZ, R40.H0_H0 ;  /* 0x20000028ff2a7230 */ /* 0x000fe40000004100 */
[----:B------:R-:W-:Y:S01]  /*b360*/  FMUL.FTZ R46, R35, R44 ;  /* 0x0000002c232e7220 */ /* 0x000fe20000410000 */
[----:B------:R-:W-:Y:S02]  /*b370*/  HADD2.F32 R39, -RZ, R29.H0_H0 ;  /* 0x2000001dff277230 */ /* 0x000fe40000004100 */
[C---:B------:R-:W-:Y:S01]  /*b380*/  FMUL.FTZ R49, R37.reuse, R45 ;  /* 0x0000002d25317220 */ /* 0x040fe20000410000 */
[----:B------:R-:W-:Y:S01]  /*b390*/  FMUL.FTZ R48, R37, R41 ;  /* 0x0000002925307220 */ /* 0x000fe20000410000 */
[----:B------:R-:W-:Y:S01]  /*b3a0*/  FMUL.FTZ R47, R35, R42 ;  /* 0x0000002a232f7220 */ /* 0x000fe20000410000 */
[----:B------:R-:W-:-:S02]  /*b3b0*/  HADD2.F32 R34, -RZ, R34.H1_H1 ;  /* 0x30000022ff227230 */ /* 0x000fc40000004100 */
[C---:B------:R-:W-:Y:S01]  /*b3c0*/  FFMA.FTZ R37, R39.reuse, R42, -R46 ;  /* 0x0000002a27257223 */ /* 0x040fe2000001082e */
[----:B------:R-:W-:Y:S02]  /*b3d0*/  HADD2.F32 R42, -RZ, R43.H1_H1 ;  /* 0x3000002bff2a7230 */ /* 0x000fe40000004100 */
[C---:B------:R-:W-:Y:S01]  /*b3e0*/  FFMA.FTZ R35, R38.reuse, R41, -R49 ;  /* 0x0000002926237223 */ /* 0x040fe20000010831 */
[----:B------:R-:W-:Y:S02]  /*b3f0*/  HADD2.F32 R40, -RZ, R40.H1_H1 ;  /* 0x30000028ff287230 */ /* 0x000fe40000004100 */
[----:B------:R-:W-:Y:S01]  /*b400*/  FFMA.FTZ R47, R39, R44, R47 ;  /* 0x0000002c272f7223 */ /* 0x000fe2000001002f */
[----:B------:R-:W-:Y:S01]  /*b410*/  F2FP.F16.E4M3.UNPACK_B R41, R20 ;  /* 0x00000014ff29723e */ /* 0x000fe200020006ff */
[----:B------:R-:W-:Y:S01]  /*b420*/  FFMA.FTZ R38, R38, R45, R48 ;  /* 0x0000002d26267223 */ /* 0x000fe20000010030 */
[----:B------:R-:W-:Y:S01]  /*b430*/  HADD2.F32 R29, -RZ, R29.H1_H1 ;  /* 0x3000001dff1d7230 */ /* 0x000fe20000004100 */
[----:B------:R-:W-:Y:S01]  /*b440*/  F2FP.F16.E4M3.UNPACK_B R39, R8 ;  /* 0x00000008ff27723e */ /* 0x000fe200020006ff */
[C---:B------:R-:W-:Y:S01]  /*b450*/  FMUL.FTZ R8, R34.reuse, R42 ;  /* 0x0000002a22087220 */ /* 0x040fe20000410000 */
[----:B------:R-:W-:Y:S01]  /*b460*/  FMUL.FTZ R45, R34, R40 ;  /* 0x00000028222d7220 */ /* 0x000fe20000410000 */
[----:B------:R-:W-:Y:S01]  /*b470*/  HADD2.F32 R43, -RZ, R41.H0_H0 ;  /* 0x20000029ff2b7230 */ /* 0x000fe20000004100 */
[----:B------:R-:W-:Y:S01]  /*b480*/  F2FP.SATFINITE.E4M3.F32.PACK_AB_MERGE_C R33, R38, R33, RZ ;  /* 0x000000212621723e */ /* 0x000fe200048070ff */
        /* <DEDUP_REMOVED lines=29> */
[C---:B------:R-:W-:Y:S01]  /*b660*/  FFMA.FTZ R43, R8.reuse, R13, -R43 ;  /* 0x0000000d082b7223 */ /* 0x040fe2000001082b */
[----:B------:R-:W-:Y:S01]  /*b670*/  HADD2.F32 R14, -RZ, R14.H1_H1 ;  /* 0x3000000eff0e7230 */ /* 0x000fe20000004100 */
[----:B------:R-:W-:Y:S01]  /*b680*/  F2FP.F16.E4M3.UNPACK_B R13, R4 ;  /* 0x00000004ff0d723e */ /* 0x000fe200020006ff */
[----:B------:R-:W-:Y:S01]  /*b690*/  FFMA.FTZ R49, R8, R39, R49 ;  /* 0x0000002708317223 */ /* 0x000fe20000010031 */
[C---:B------:R-:W-:Y:S01]  /*b6a0*/  FMUL.FTZ R51, R26.reuse, R29 ;  /* 0x0000001d1a337220 */ /* 0x040fe20000410000 */
[----:B------:R-:W-:Y:S01]  /*b6b0*/  FMUL.FTZ R26, R26, R21 ;  /* 0x000000151a1a7220 */ /* 0x000fe20000410000 */
[----:B------:R-:W-:Y:S02]  /*b6c0*/  HADD2.F32 R8, -RZ, R3.H0_H0 ;  /* 0x20000003ff087230 */ /* 0x000fe40000004100 */
[----:B------:R-:W-:Y:S02]  /*b6d0*/  HADD2.F32 R20, -RZ, R13.H0_H0 ;  /* 0x2000000dff147230 */ /* 0x000fe40000004100 */
[----:B------:R-:W-:Y:S01]  /*b6e0*/  FFMA.FTZ R50, R14, R29, R26 ;  /* 0x0000001d0e327223 */ /* 0x000fe2000001001a */
[----:B------:R-:W-:-:S02]  /*b6f0*/  HADD2.F32 R4, -RZ, R7.H0_H0 ;  /* 0x20000007ff047230 */ /* 0x000fc40000004100 */
[----:B------:R-:W-:Y:S01]  /*b700*/  FFMA.FTZ R48, R14, R21, -R51 ;  /* 0x000000150e307223 */ /* 0x000fe20000010833 */
[----:B------:R-:W-:Y:S02]  /*b710*/  HADD2.F32 R26, -RZ, R13.H1_H1 ;  /* 0x3000000dff1a7230 */ /* 0x000fe40000004100 */
[----:B------:R-:W-:Y:S02]  /*b720*/  HADD2.F32 R7, -RZ, R7.H1_H1 ;  /* 0x30000007ff077230 */ /* 0x000fe40000004100 */
[C---:B------:R-:W-:Y:S01]  /*b730*/  FMUL.FTZ R46, R4.reuse, R20 ;  /* 0x00000014042e7220 */ /* 0x040fe20000410000 */
[----:B------:R-:W-:Y:S02]  /*b740*/  HADD2.F32 R14, -RZ, R3.H1_H1 ;  /* 0x30000003ff0e7230 */ /* 0x000fe40000004100 */
[----:B------:R-:W-:Y:S01]  /*b750*/  FMUL.FTZ R13, R4, R8 ;  /* 0x00000008040d7220 */ /* 0x000fe20000410000 */
[--C-:B------:R-:W-:Y:S02]  /*b760*/  HADD2.F32 R3, -RZ, R5.reuse.H0_H0 ;  /* 0x20000005ff037230 */ /* 0x100fe40000004100 */
[----:B------:R-:W-:Y:S01]  /*b770*/  FMUL.FTZ R4, R7, R26 ;  /* 0x0000001a07047220 */ /* 0x000fe20000410000 */
[----:B------:R-:W-:-:S02]  /*b780*/  HADD2.F32 R5, -RZ, R5.H1_H1 ;  /* 0x30000005ff057230 */ /* 0x000fc40000004100 */
[----:B------:R-:W-:Y:S01]  /*b790*/  FMUL.FTZ R7, R7, R14 ;  /* 0x0000000e07077220 */ /* 0x000fe20000410000 */
[----:B------:R-:W-:Y:S01]  /*b7a0*/  F2FP.SATFINITE.E4M3.F32.PACK_AB_MERGE_C R43, R48, R43, RZ ;  /* 0x0000002b302b723e */ /* 0x000fe200048070ff */
        /* <DEDUP_REMOVED lines=13> */
[----:B------:R-:W-:Y:S02]  /*b880*/  F2FP.SATFINITE.E4M3.F32.PACK_AB_MERGE_C R11, R31, R24, R33 ;  /* 0x000000181f0b723e */ /* 0x000fe40004807021 */
[----:B------:R-:W-:Y:S01]  /*b890*/  F2FP.SATFINITE.E4M3.F32.PACK_AB_MERGE_C R8, R34, R41, R8 ;  /* 0x000000292208723e */ /* 0x000fe20004807008 */
[----:B------:R2:W-:Y:S01]  /*b8a0*/  STS.128 [R52+0xf000], R4 ;  /* 0x00f0000434007388 */ /* 0x0005e20000000c00 */
[----:B------:R-:W-:-:S05]  /*b8b0*/  F2FP.SATFINITE.E4M3.F32.PACK_AB_MERGE_C R10, R26, R13, R49 ;  /* 0x0000000d1a0a723e */ /* 0x000fca0004807031 */
[----:B------:R2:W-:Y:S02]  /*b8c0*/  STS.128 [R0+0xf000], R8 ;  /* 0x00f0000800007388 */ /* 0x0005e40000000c00 */
.L_x_1980:
[----:B------:R-:W-:Y:S05]  /*b8d0*/  BSYNC B0 ;  /* 0x0000000000007941 */ /* 0x000fea0003800000 */
.L_x_1973:
        /* <DEDUP_REMOVED lines=8> */
.L_x_1970:
[----:B0-2---:R-:W-:-:S05]  /*b960*/  IMAD.U32 R0, RZ, RZ, UR36 ;  /* 0x00000024ff007e24 */ /* 0x005fca000f8e00ff */
[----:B------:R-:W-:-:S13]  /*b970*/  ISETP.NE.AND P1, PT, R0, 0x3, PT ;  /* 0x000000030000780c */ /* 0x000fda0003f25270 */
[----:B------:R-:W-:Y:S05]  /*b980*/  @!P1 BRA `(.L_x_1992) ;  /* 0x0000000000049947 */ /* 0x000fea0003800000 */
[----:B------:R-:W-:Y:S01]  /*b990*/  BPT.TRAP 0x1 ;  /* 0x000000040000795c */ /* 0x000fe20000300000 */
.L_x_1992:
[----:B-----5:R-:W-:Y:S01]  /*b9a0*/  IMAD R10, R18, 0x8, R16 ;  /* 0x00000008120a7824 */ /* 0x020fe200078e0210 */
[----:B-1----:R-:W-:-:S04]  /*b9b0*/  SHF.L.U32 R3, R152, 0x1f, RZ ;  /* 0x0000001f98037819 */ /* 0x002fc800000006ff */
[----:B------:R0:W1:Y:S01]  /*b9c0*/  SYNCS.PHASECHK.TRANS64.TRYWAIT P0, [R10+URZ+0x19c30], R3 ;  /* 0x019c30030a0075a7 */ /* 0x000062000800017f */
[----:B------:R-:W-:Y:S05]  /*b9d0*/  @!P1 BRA `(.L_x_1993) ;  /* 0x0000000000049947 */ /* 0x000fea0003800000 */
[----:B------:R-:W-:Y:S01]  /*b9e0*/  BPT.TRAP 0x1 ;  /* 0x000000040000795c */ /* 0x000fe20000300000 */
.L_x_1993:
[----:B------:R-:W2:Y:S02]  /*b9f0*/  S2R R0, SR_TID.X ;  /* 0x0000000000007919 */ /* 0x000ea40000002100 */
[----:B--2---:R-:W-:-:S04]  /*ba00*/  LOP3.LUT R0, R0, 0x7f, RZ, 0xc0, !PT ;  /* 0x0000007f00007812 */ /* 0x004fc800078ec0ff */
[----:B------:R-:W-:Y:S01]  /*ba10*/  ISETP.NE.AND P2, PT, R0, RZ, PT ;  /* 0x000000ff0000720c */ /* 0x000fe20003f45270 */
[----:B-1----:R-:W-:-:S12]  /*ba20*/  @P0 BRA `(.L_x_1994) ;  /* 0x0000000000080947 */ /* 0x002fd80003800000 */
[----:B------:R-:W1:Y:S02]  /*ba30*/  SYNCS.PHASECHK.TRANS64.TRYWAIT P0, [R10+URZ+0x19c30], R3 ;  /* 0x019c30030a0075a7 */ /* 0x000e64000800017f */
[----:B-1----:R-:W-:Y:S05]  /*ba40*/  @!P0 BRA `(.L_x_1995) ;  /* 0x00000124001c8947 */ /* 0x002fea0003800000 */
.L_x_1994:
[----:B------:R-:W-:Y:S05]  /*ba50*/  WARPSYNC.ALL ;  /* 0x0000000000007948 */ /* 0x000fea0003800000 */
[----:B------:R-:W-:Y:S01]  /*ba60*/  VIADD R0, R16, 0x13800 ;  /* 0x0001380010007836 */ /* 0x000fe20000000000 */
[----:B------:R-:W2:Y:S04]  /*ba70*/  LDL R12, [R1+0x3c] ;  /* 0x00003c00010c7983 */ /* 0x000ea80000100800 */
[----:B------:R-:W-:Y:S01]  /*ba80*/  SHF.R.U32.HI R0, RZ, 0x4, R0 ;  /* 0x00000004ff007819 */ /* 0x000fe20000011600 */
[----:B------:R-:W2:Y:S03]  /*ba90*/  LDL R94, [R1+0x20] ;  /* 0x00002000015e7983 */ /* 0x000ea60000100800 */
[----:B------:R-:W-:Y:S01]  /*baa0*/  LOP3.LUT R0, R0, 0x3fff, RZ, 0xc0, !PT ;  /* 0x00003fff00007812 */ /* 0x000fe200078ec0ff */
[----:B------:R-:W5:Y:S03]  /*bab0*/  LDL R11, [R1+0x24] ;  /* 0x00002400010b7983 */ /* 0x000f660000100800 */
[----:B----4-:R-:W-:Y:S01]  /*bac0*/  LOP3.LUT R21, R0, 0x10000, RZ, 0xfc, !PT ;  /* 0x0001000000157812 */ /* 0x010fe200078efcff */
[----:B---3--:R-:W-:Y:S01]  /*bad0*/  IMAD.MOV.U32 R7, RZ, RZ, -0x3ffffff0 ;  /* 0xc0000010ff077424 */ /* 0x008fe200078e00ff */
[----:B------:R-:W-:Y:S01]  /*bae0*/  LOP3.LUT R6, R36, 0x10000, RZ, 0xfc, !PT ;  /* 0x0001000024067812 */ /* 0x000fe200078efcff */
[----:B------:R-:W-:Y:S01]  /*baf0*/  IMAD.MOV.U32 R5, RZ, RZ, -0x3ffffff0 ;  /* 0xc0000010ff057424 */ /* 0x000fe200078e00ff */
[----:B------:R-:W3:Y:S01]  /*bb00*/  LDL R92, [R1+0x28] ;  /* 0x00002800015c7983 */ /* 0x000ee20000100800 */
[----:B------:R-:W-:Y:S01]  /*bb10*/  IMAD R4, R18, 0x300, R21 ;  /* 0x0000030012047824 */ /* 0x000fe200078e0215 */
[----:B------:R-:W-:-:S02]  /*bb20*/  R2UR UR4, R6 ;  /* 0x00000000060472ca */ /* 0x000fc400000e0000 */
[----:B------:R-:W4:Y:S01]  /*bb30*/  LDL R90, [R1+0x2c] ;  /* 0x00002c00015a7983 */ /* 0x000f220000100800 */
[----:B------:R-:W-:Y:S01]  /*bb40*/  R2UR UR5, R7 ;  /* 0x00000000070572ca */ /* 0x000fe200000e0000 */
[----:B------:R-:W-:Y:S01]  /*bb50*/  IMAD.MOV.U32 R15, RZ, RZ, -0x3ffffff0 ;  /* 0xc0000010ff0f7424 */ /* 0x000fe200078e00ff */
[----:B------:R-:W-:Y:S01]  /*bb60*/  R2UR UR6, R4 ;  /* 0x00000000040672ca */ /* 0x000fe200000e0000 */
[----:B------:R-:W-:Y:S01]  /*bb70*/  IMAD.MOV.U32 R9, RZ, RZ, -0x3ffffff0 ;  /* 0xc0000010ff097424 */ /* 0x000fe200078e00ff */
[----:B------:R-:W-:Y:S01]  /*bb80*/  R2UR UR7, R5 ;  /* 0x00000000050772ca */ /* 0x000fe200000e0000 */
[----:B------:R-:W-:Y:S01]  /*bb90*/  WARPGROUP.ARRIVE ;  /* 0x00000000000079c5 */ /* 0x000fe20000000000 */
[----:B------:R-:W-:Y:S01]  /*bba0*/  IMAD.MOV.U32 R157, RZ, RZ, -0x3ffffff0 ;  /* 0xc0000010ff9d7424 */ /* 0x000fe200078e00ff */
[----:B------:R-:W0:Y:S10]  /*bbb0*/  LDC R0, c[0x0][0x448] ;  /* 0x00011200ff007b82 */ /* 0x000e340000000800 */
[----:B------:R-:W-:Y:S01]  /*bbc0*/  QGMMA.64x128x32.F32.E4M3.E4M3 R24, gdesc[UR4], RZ, !UPT, gsb0 ;  /* 0x01e00000041879f3 */ /* 0x000fe2000c0008ff */
[----:B------:R-:W-:-:S02]  /*bbd0*/  VIADD R14, R6, 0x180 ;  /* 0x00000180060e7836 */ /* 0x000fc40000000000 */
[----:B------:R-:W-:Y:S01]  /*bbe0*/  VIADD R8, R4, 0x100 ;  /* 0x0000010004087836 */ /* 0x000fe20000000000 */
[----:B------:R-:W-:Y:S02]  /*bbf0*/  R2UR UR5, R15 ;  /* 0x000000000f0572ca */ /* 0x000fe400000e0000 */
[----:B------:R-:W-:Y:S02]  /*bc00*/  R2UR UR4, R14 ;  /* 0x000000000e0472ca */ /* 0x000fe400000e0000 */
[----:B------:R-:W-:Y:S02]  /*bc10*/  R2UR UR6, R8 ;  /* 0x00000000080672ca */ /* 0x000fe400000e0000 */
[----:B------:R-:W-:Y:S01]  /*bc20*/  R2UR UR7, R9 ;  /* 0x00000000090772ca */ /* 0x000fe200000e0000 */
[----:B------:R-:W-:Y:S02]  /*bc30*/  VIADD R156, R6, 0x300 ;  /* 0x00000300069c7836 */ /* 0x000fe40000000000 */
[----:B------:R-:W-:-:S02]  /*bc40*/  VIADD R4, R4, 0x200 ;  /* 0x0000020004047836 */ /* 0x000fc40000000000 */
        /* <DEDUP_REMOVED lines=9> */
[----:B-1----:R-:W0:Y:S08]  /*bce0*/  @P0 LDC R3, c[0x0][0x44c] ;  /* 0x00011300ff030b82 */ /* 0x002e300000000800 */
[----:B------:R-:W1:Y:S01]  /*bcf0*/  @P0 LDC R5, c[0x0][0x450] ;  /* 0x00011400ff050b82 */ /* 0x000e620000000800 */
[----:B------:R-:W-:Y:S02]  /*bd00*/  WARPGROUP.DEPBAR.LE gsb0, 0x0 ;  /* 0x00008000000079c5 */ /* 0x000fe40000010000 */
[----:B------:R-:W-:-:S06]  /*bd10*/  WARPGROUP.ARRIVE ;  /* 0x00000000000079c5 */ /* 0x000fcc0000000000 */
[----:B------:R-:W-:Y:S01]  /*bd20*/  QGMMA.64x128x32.F32.E4M3.E4M3 R24, gdesc[UR4], R24, gsb0 ;  /* 0x01e00000041879f3 */ /* 0x000fe20008000818 */
[----:B--2---:R-:W-:-:S04]  /*bd30*/  IMAD.IADD R8, R12, 0x1, R94 ;  /* 0x000000010c087824 */ /* 0x004fc800078e025e */
[----:B0-----:R-:W-:-:S05]  /*bd40*/  @P0 IMAD.HI.U32 R0, R8, R3, RZ ;  /* 0x0000000308000227 */ /* 0x001fca00078e00ff */
[----:B-1----:R-:W-:-:S05]  /*bd50*/  @P0 SHF.R.U32.HI R8, RZ, R5, R0 ;  /* 0x00000005ff080219 */ /* 0x002fca0000011600 */
[----:B------:R-:W0:Y:S01]  /*bd60*/  SHFL.IDX PT, R0, R8, 0x1, 0x1c1f ;  /* 0x003c1f0008007f89 */ /* 0x000e2200000e0000 */
[----:B------:R-:W-:-:S04]  /*bd70*/  IMAD.MOV.U32 R3, RZ, RZ, -0x80 ;  /* 0xffffff80ff037424 */ /* 0x000fc800078e00ff */
[----:B------:R-:W-:-:S05]  /*bd80*/  IMAD R4, R88, R3, 0x80 ;  /* 0x0000008058047424 */ /* 0x000fca00078e0203 */
[C-C-:B-----5:R-:W-:Y:S02]  /*bd90*/  IADD3 R3, -R11.reuse, 0x1, R4.reuse ;  /* 0x000000010b037810 */ /* 0x160fe40007ffe104 */
[----:B----4-:R-:W-:Y:S02]  /*bda0*/  IADD3 R4, -R11, R90, R4 ;  /* 0x0000005a0b047210 */ /* 0x010fe40007ffe104 */
[----:B---3--:R-:W-:-:S04]  /*bdb0*/  IADD3 R3, -R92, R3, R90 ;  /* 0x000000035c037210 */ /* 0x008fc80007ffe15a */
[----:B0-----:R-:W-:-:S04]  /*bdc0*/  VIADDMNMX R0, R0, R3, R4, PT ;  /* 0x0000000300007246 */ /* 0x001fc80003800104 */
[C---:B------:R-:W-:Y:S02]  /*bdd0*/  ISETP.GT.AND P3, PT, R0.reuse, RZ, PT ;  /* 0x000000ff0000720c */ /* 0x040fe40003f64270 */
[C---:B------:R-:W-:Y:S02]  /*bde0*/  ISETP.GT.AND P4, PT, R0.reuse, 0x1, PT ;  /* 0x000000010000780c */ /* 0x040fe40003f84270 */
[----:B------:R-:W-:Y:S01]  /*bdf0*/  ISETP.GT.AND P5, PT, R0, 0x8, PT ;  /* 0x000000080000780c */ /* 0x000fe20003fa4270 */
[----:B------:R0:W-:Y:S01]  /*be00*/  STL.64 [R1], R14 ;  /* 0x0000000e01007387 */ /* 0x0001e20000100a00 */
[----:B------:R-:W-:Y:S02]  /*be10*/  WARPGROUP.DEPBAR.LE gsb0, 0x0 ;  /* 0x00008000000079c5 */ /* 0x000fe40000010000 */
[----:B------:R-:W-:Y:S02]  /*be20*/  FSEL R5, R26, -INF , P3 ;  /* 0xff8000001a057808 */ /* 0x000fe40001800000 */
[----:B------:R-:W-:-:S02]  /*be30*/  FSEL R27, R27, -INF , P4 ;  /* 0xff8000001b1b7808 */ /* 0x000fc40002000000 */
        /* <DEDUP_REMOVED lines=19> */
[----:B0-----:R-:W-:Y:S02]  /*bf70*/  FSEL R15, R42, -INF , P4 ;  /* 0xff8000002a0f7808 */ /* 0x001fe40002000000 */
        /* <DEDUP_REMOVED lines=67> */
[----:B------:R-:W-:Y:S02]  /*c3b0*/  FSEL R87, R87, -INF , P3 ;  /* 0xff80000057577808 */ /* 0x000fe40001800000 */
[----:B------:R-:W-:-:S04]  /*c3c0*/  FMNMX.FTZ R12, R109, R12, !PT ;  /* 0x0000000c6d0c7209 */ /* 0x000fc80007810000 */
[----:B------:R-:W-:-:S05]  /*c3d0*/  FMNMX.FTZ R12, R87, R12, !PT ;  /* 0x0000000c570c7209 */ /* 0x000fca0007810000 */
[----:B------:R-:W0:Y:S04]  /*c3e0*/  SHFL.BFLY PT, R111, R12, 0x2, 0x1f ;  /* 0x0c401f000c6f7f89 */ /* 0x000e2800000e0000 */
[----:B------:R-:W1:Y:S01]  /*c3f0*/  SHFL.IDX PT, R8, R8, RZ, 0x1c1f ;  /* 0x001c1fff08087589 */ /* 0x000e6200000e0000 */
[----:B0-----:R-:W-:-:S05]  /*c400*/  FMNMX.FTZ R14, R12, R111, !PT ;  /* 0x0000006f0c0e7209 */ /* 0x001fca0007810000 */
[----:B------:R-:W0:Y:S01]  /*c410*/  SHFL.BFLY PT, R111, R14, 0x1, 0x1f ;  /* 0x0c201f000e6f7f89 */ /* 0x000e2200000e0000 */
[----:B-1----:R-:W-:-:S04]  /*c420*/  VIADDMNMX R3, R8, R3, R4, PT ;  /* 0x0000000308037246 */ /* 0x002fc80003800104 */
[C---:B------:R-:W-:Y:S02]  /*c430*/  ISETP.GT.AND P4, PT, R3.reuse, 0x1, PT ;  /* 0x000000010300780c */ /* 0x040fe40003f84270 */
[----:B------:R-:W-:Y:S02]  /*c440*/  ISETP.GT.AND P5, PT, R3, 0x8, PT ;  /* 0x000000080300780c */ /* 0x000fe40003fa4270 */
[----:B0-----:R-:W-:-:S04]  /*c450*/  FMNMX.FTZ R0, R14, R111, !PT ;  /* 0x0000006f0e007209 */ /* 0x001fc80007810000 */
[----:B------:R-:W-:Y:S01]  /*c460*/  FSETP.NEU.FTZ.AND P3, PT, R0, -INF , PT ;  /* 0xff8000000000780b */ /* 0x000fe20003f7d000 */
[----:B------:R-:W-:-:S05]  /*c470*/  FFMA.FTZ R111, R2, R0, -8 ;  /* 0xc1000000026f7423 */ /* 0x000fca0000010000 */
[----:B------:R-:W-:Y:S02]  /*c480*/  FSEL R111, R111, RZ, P3 ;  /* 0x000000ff6f6f7208 */ /* 0x000fe40001800000 */
[----:B------:R-:W-:Y:S02]  /*c490*/  ISETP.GT.AND P3, PT, R3, RZ, PT ;  /* 0x000000ff0300720c */ /* 0x000fe40003f64270 */
[----:B------:R-:W-:Y:S01]  /*c4a0*/  FSEL R25, R25, -INF , P4 ;  /* 0xff80000019197808 */ /* 0x000fe20002000000 */
[----:B------:R-:W-:-:S01]  /*c4b0*/  FFMA.FTZ R8, R2, R9, -R111 ;  /* 0x0000000902087223 */ /* 0x000fc2000001086f */
[----:B------:R-:W-:Y:S01]  /*c4c0*/  FSEL R9, R24, -INF , P3 ;  /* 0xff80000018097808 */ /* 0x000fe20001800000 */
[----:B------:R-:W-:-:S01]  /*c4d0*/  FFMA.FTZ R20, R2, R27, -R111 ;  /* 0x0000001b02147223 */ /* 0x000fc2000001086f */
        /* <DEDUP_REMOVED lines=18> */
[----:B------:R0:W-:Y:S01]  /*c600*/  MUFU.EX2 R4, R20 ;  /* 0x0000001400047308 */ /* 0x0001e20000000800 */
[----:B------:R-:W-:Y:S02]  /*c610*/  ISETP.GT.AND P3, PT, R3, 0x21, PT ;  /* 0x000000210300780c */ /* 0x000fe40003f64270 */
[----:B------:R-:W-:Y:S01]  /*c620*/  FMNMX.FTZ R14, R37, R14, !PT ;  /* 0x0000000e250e7209 */ /* 0x000fe20007810000 */
[----:B0-----:R-:W-:-:S01]  /*c630*/  FFMA.FTZ R20, R2, R35, -R111 ;  /* 0x0000002302147223 */ /* 0x001fc2000001086f */
[----:B------:R-:W-:-:S02]  /*c640*/  FSEL R35, R40, -INF , P4 ;  /* 0xff80000028237808 */ /* 0x000fc40002000000 */
[----:B------:R-:W-:Y:S02]  /*c650*/  ISETP.GT.AND P4, PT, R3, 0x28, PT ;  /* 0x000000280300780c */ /* 0x000fe40003f84270 */
[----:B------:R-:W-:Y:S02]  /*c660*/  FSEL R41, R41, -INF , P3 ;  /* 0xff80000029297808 */ /* 0x000fe40001800000 */
[----:B------:R-:W-:Y:S01]  /*c670*/  FMNMX.FTZ R14, R35, R14, !PT ;  /* 0x0000000e230e7209 */ /* 0x000fe20007810000 */
[----:B------:R0:W-:Y:S01]  /*c680*/  MUFU.EX2 R12, R20 ;  /* 0x00000014000c7308 */ /* 0x0001e20000000800 */
[C---:B------:R-:W-:Y:S02]  /*c690*/  ISETP.GT.AND P3, PT, R3.reuse, 0x29, PT ;  /* 0x000000290300780c */ /* 0x040fe40003f64270 */
[----:B------:R-:W-:Y:S02]  /*c6a0*/  FSEL R117, R44, -INF , P4 ;  /* 0xff8000002c757808 */ /* 0x000fe40002000000 */
[----:B------:R-:W-:-:S02]  /*c6b0*/  ISETP.GT.AND P4, PT, R3, 0x30, PT ;  /* 0x000000300300780c */ /* 0x000fc40003f84270 */
[----:B0-----:R-:W-:Y:S02]  /*c6c0*/  FMNMX.FTZ R20, R41, R14, !PT ;  /* 0x0000000e29147209 */ /* 0x001fe40007810000 */
[----:B------:R-:W-:Y:S02]  /*c6d0*/  FSEL R45, R45, -INF , P3 ;  /* 0xff8000002d2d7808 */ /* 0x000fe40001800000 */
[----:B------:R-:W-:Y:S01]  /*c6e0*/  FMNMX.FTZ R20, R117, R20, !PT ;  /* 0x0000001475147209 */ /* 0x000fe20007810000 */
[----:B------:R-:W-:-:S01]  /*c6f0*/  FFMA.FTZ R24, R2, R39, -R111 ;  /* 0x0000002702187223 */ /* 0x000fc2000001086f */
[----:B------:R-:W-:Y:S02]  /*c700*/  ISETP.GT.AND P3, PT, R3, 0x31, PT ;  /* 0x000000310300780c */ /* 0x000fe40003f64270 */
[----:B------:R-:W-:Y:S02]  /*c710*/  FSEL R39, R48, -INF , P4 ;  /* 0xff80000030277808 */ /* 0x000fe40002000000 */
[----:B------:R-:W-:-:S02]  /*c720*/  FMNMX.FTZ R20, R45, R20, !PT ;  /* 0x000000142d147209 */ /* 0x000fc40007810000 */
        /* <DEDUP_REMOVED lines=17> */
[----:B------:R-:W-:Y:S01]  /*c840*/  FFMA.FTZ R30, R2, R89, -R111 ;  /* 0x00000059021e7223 */ /* 0x000fe2000001086f */
        /* <DEDUP_REMOVED lines=46> */
[----:B------:R-:W-:Y:S02]  /*cb30*/  FSEL R127, R85, -INF , P3 ;  /* 0xff800000557f7808 */ /* 0x000fe40001800000 */
[----:B------:R-:W-:-:S04]  /*cb40*/  FMNMX.FTZ R32, R95, R32, !PT ;  /* 0x000000205f207209 */ /* 0x000fc80007810000 */
[----:B------:R-:W-:-:S05]  /*cb50*/  FMNMX.FTZ R3, R127, R32, !PT ;  /* 0x000000207f037209 */ /* 0x000fca0007810000 */
[----:B------:R-:W0:Y:S02]  /*cb60*/  SHFL.BFLY PT, R38, R3, 0x2, 0x1f ;  /* 0x0c401f0003267f89 */ /* 0x000e2400000e0000 */
[----:B0-----:R-:W-:-:S05]  /*cb70*/  FMNMX.FTZ R44, R3, R38, !PT ;  /* 0x00000026032c7209 */ /* 0x001fca0007810000 */
[----:B------:R-:W0:Y:S01]  /*cb80*/  SHFL.BFLY PT, R3, R44, 0x1, 0x1f ;  /* 0x0c201f002c037f89 */ /* 0x000e2200000e0000 */
[----:B------:R-:W-:-:S01]  /*cb90*/  FFMA.FTZ R5, R2, R5, -R111 ;  /* 0x0000000502057223 */ /* 0x000fc2000001086f */
[C-C-:B------:R-:W-:Y:S01]  /*cba0*/  FFMA.FTZ R31, R2.reuse, R31, -R111.reuse ;  /* 0x0000001f021f7223 */ /* 0x140fe2000001086f */
[----:B------:R-:W-:Y:S01]  /*cbb0*/  MUFU.EX2 R8, R8 ;  /* 0x0000000800087308 */ /* 0x000fe20000000800 */
[----:B------:R-:W-:-:S01]  /*cbc0*/  FFMA.FTZ R40, R2, R97, -R111 ;  /* 0x0000006102287223 */ /* 0x000fc2000001086f */
[----:B0-----:R-:W-:-:S04]  /*cbd0*/  FMNMX.FTZ R3, R44, R3, !PT ;  /* 0x000000032c037209 */ /* 0x001fc80007810000 */
[----:B------:R-:W-:Y:S01]  /*cbe0*/  FSETP.NEU.FTZ.AND P3, PT, R3, -INF , PT ;  /* 0xff8000000300780b */ /* 0x000fe20003f7d000 */
[----:B------:R-:W-:-:S01]  /*cbf0*/  FFMA.FTZ R50, R2, R3, -8 ;  /* 0xc100000002327423 */ /* 0x000fc20000010003 */
[----:B------:R-:W0:Y:S04]  /*cc00*/  MUFU.EX2 R5, R5 ;  /* 0x0000000500057308 */ /* 0x000e280000000800 */
[----:B------:R-:W-:-:S05]  /*cc10*/  FSEL R50, R50, RZ, P3 ;  /* 0x000000ff32327208 */ /* 0x000fca0001800000 */
[C-C-:B------:R-:W-:Y:S01]  /*cc20*/  FFMA.FTZ R9, R2.reuse, R9, -R50.reuse ;  /* 0x0000000902097223 */ /* 0x140fe20000010832 */
[----:B------:R-:W-:-:S01]  /*cc30*/  FFMA.FTZ R46, R2, R25, -R50 ;  /* 0x00000019022e7223 */ /* 0x000fc20000010832 */
[C---:B------:R-:W-:Y:S01]  /*cc40*/  FFMA.FTZ R54, R2.reuse, R27, -R50 ;  /* 0x0000001b02367223 */ /* 0x040fe20000010832 */
[----:B------:R-:W-:-:S01]  /*cc50*/  FFMA.FTZ R11, R2, R11, -R111 ;  /* 0x0000000b020b7223 */ /* 0x000fc2000001086f */
[C-C-:B------:R-:W-:Y:S01]  /*cc60*/  FFMA.FTZ R97, R2.reuse, R67, -R111.reuse ;  /* 0x0000004302617223 */ /* 0x140fe2000001086f */
[----:B------:R-:W-:-:S01]  /*cc70*/  FFMA.FTZ R67, R2, R75, -R111 ;  /* 0x0000004b02437223 */ /* 0x000fc2000001086f */
[----:B------:R-:W-:Y:S01]  /*cc80*/  MUFU.EX2 R9, R9 ;  /* 0x0000000900097308 */ /* 0x000fe20000000800 */
[----:B------:R-:W-:-:S01]  /*cc90*/  FFMA.FTZ R75, R2, R83, -R111 ;  /* 0x00000053024b7223 */ /* 0x000fc2000001086f */
[----:B------:R-:W-:-:S06]  /*cca0*/  FFMA.FTZ R83, R2, R29, -R50 ;  /* 0x0000001d02537223 */ /* 0x000fcc0000010832 */
[----:B------:R-:W1:Y:S01]  /*ccb0*/  MUFU.EX2 R46, R46 ;  /* 0x0000002e002e7308 */ /* 0x000e620000000800 */
[----:B------:R-:W-:-:S01]  /*ccc0*/  FFMA.FTZ R25, R2, R113, -R50 ;  /* 0x0000007102197223 */ /* 0x000fc20000010832 */
[----:B------:R-:W-:-:S06]  /*ccd0*/  FFMA.FTZ R13, R2, R13, -R111 ;  /* 0x0000000d020d7223 */ /* 0x000fcc000001086f */
[----:B------:R-:W2:Y:S01]  /*cce0*/  MUFU.EX2 R31, R31 ;  /* 0x0000001f001f7308 */ /* 0x000ea20000000800 */
[----:B------:R-:W-:-:S01]  /*ccf0*/  FFMA.FTZ R62, R2, R45, -R50 ;  /* 0x0000002d023e7223 */ /* 0x000fc20000010832 */
[----:B------:R-:W-:-:S06]  /*cd00*/  FFMA.FTZ R48, R2, R33, -R50 ;  /* 0x0000002102307223 */ /* 0x000fcc0000010832 */
[----:B------:R-:W3:Y:S01]  /*cd10*/  MUFU.EX2 R54, R54 ;  /* 0x0000003600367308 */ /* 0x000ee20000000800 */
[----:B0-----:R-:W-:-:S07]  /*cd20*/  FADD.FTZ R45, R5, R4 ;  /* 0x00000004052d7221 */ /* 0x001fce0000010000 */
[----:B------:R-:W0:Y:S01]  /*cd30*/  MUFU.EX2 R11, R11 ;  /* 0x0000000b000b7308 */ /* 0x000e220000000800 */
[----:B------:R-:W-:-:S01]  /*cd40*/  FFMA.FTZ R60, R2, R115, -R50 ;  /* 0x00000073023c7223 */ /* 0x000fc20000010832 */
[----:B------:R-:W-:-:S06]  /*cd50*/  FADD.FTZ R68, R8, R45 ;  /* 0x0000002d08447221 */ /* 0x000fcc0000010000 */
[----:B------:R-:W4:Y:S01]  /*cd60*/  MUFU.EX2 R83, R83 ;  /* 0x0000005300537308 */ /* 0x000f220000000800 */
[----:B------:R-:W-:-:S01]  /*cd70*/  FFMA.FTZ R15, R2, R15, -R111 ;  /* 0x0000000f020f7223 */ /* 0x000fc2000001086f */
[----:B------:R-:W-:Y:S01]  /*cd80*/  FFMA.FTZ R56, R2, R49, -R50 ;  /* 0x0000003102387223 */ /* 0x000fe20000010832 */
[----:B-1----:R-:W-:-:S05]  /*cd90*/  FADD.FTZ R49, R9, R46 ;  /* 0x0000002e09317221 */ /* 0x002fca0000010000 */
[----:B------:R-:W1:Y:S01]  /*cda0*/  MUFU.EX2 R25, R25 ;  /* 0x0000001900197308 */ /* 0x000e620000000800 */
[----:B------:R-:W-:-:S01]  /*cdb0*/  FFMA.FTZ R37, R2, R37, -R50 ;  /* 0x0000002502257223 */ /* 0x000fc20000010832 */
[----:B--2---:R-:W-:-:S06]  /*cdc0*/  FADD.FTZ R68, R31, R68 ;  /* 0x000000441f447221 */ /* 0x004fcc0000010000 */
[----:B------:R-:W2:Y:S01]  /*cdd0*/  MUFU.EX2 R13, R13 ;  /* 0x0000000d000d7308 */ /* 0x000ea20000000800 */
[----:B---3--:R-:W-:-:S01]  /*cde0*/  FADD.FTZ R70, R54, R49 ;  /* 0x0000003136467221 */ /* 0x008fc20000010000 */
[----:B------:R-:W-:-:S06]  /*cdf0*/  FFMA.FTZ R27, R2, R35, -R50 ;  /* 0x00000023021b7223 */ /* 0x000fcc0000010832 */
[----:B------:R-:W3:Y:S01]  /*ce00*/  MUFU.EX2 R48, R48 ;  /* 0x0000003000307308 */ /* 0x000ee20000000800 */
[----:B0-----:R-:W-:-:S01]  /*ce10*/  FADD.FTZ R49, R11, R68 ;  /* 0x000000440b317221 */ /* 0x001fc20000010000 */
[----:B----4-:R-:W-:-:S06]  /*ce20*/  FADD.FTZ R70, R83, R70 ;  /* 0x0000004653467221 */ /* 0x010fcc0000010000 */
        /* <DEDUP_REMOVED lines=9> */
[----:B--2---:R-:W-:Y:S01]  /*cec0*/  FADD.FTZ R53, R13, R72 ;  /* 0x000000480d357221 */ /* 0x004fe20000010000 */
[----:B---3--:R-:W-:-:S05]  /*ced0*/  FADD.FTZ R49, R48, R49 ;  /* 0x0000003130317221 */ /* 0x008fca0000010000 */
[----:B------:R-:W2:Y:S01]  /*cee0*/  MUFU.EX2 R27, R27 ;  /* 0x0000001b001b7308 */ /* 0x000ea20000000800 */
[----:B------:R-:W-:-:S01]  /*cef0*/  FADD.FTZ R72, R14, R53 ;  /* 0x000000350e487221 */ /* 0x000fc20000010000 */
[----:B------:R-:W-:Y:S01]  /*cf00*/  FFMA.FTZ R51, R2, R51, -R111 ;  /* 0x0000003302337223 */ /* 0x000fe2000001086f */
[----:B0-----:R-:W-:-:S05]  /*cf10*/  FADD.FTZ R70, R60, R49 ;  /* 0x000000313c467221 */ /* 0x001fca0000010000 */
[----:B------:R-:W0:Y:S01]  /*cf20*/  MUFU.EX2 R52, R52 ;  /* 0x0000003400347308 */ /* 0x000e220000000800 */
[----:B------:R-:W-:-:S01]  /*cf30*/  FFMA.FTZ R29, R2, R39, -R50 ;  /* 0x00000027021d7223 */ /* 0x000fc20000010832 */
[----:B----4-:R-:W-:-:S06]  /*cf40*/  FADD.FTZ R49, R15, R72 ;  /* 0x000000480f317221 */ /* 0x010fcc0000010000 */
[----:B------:R-:W3:Y:S01]  /*cf50*/  MUFU.EX2 R47, R47 ;  /* 0x0000002f002f7308 */ /* 0x000ee20000000800 */
[----:B-1----:R-:W-:-:S01]  /*cf60*/  FADD.FTZ R70, R37, R70 ;  /* 0x0000004625467221 */ /* 0x002fc20000010000 */
[----:B------:R-:W-:-:S06]  /*cf70*/  FFMA.FTZ R55, R2, R55, -R111 ;  /* 0x0000003702377223 */ /* 0x000fcc000001086f */
[----:B------:R-:W1:Y:S01]  /*cf80*/  MUFU.EX2 R35, R35 ;  /* 0x0000002300237308 */ /* 0x000e620000000800 */
[----:B------:R-:W-:-:S01]  /*cf90*/  FADD.FTZ R53, R20, R49 ;  /* 0x0000003114357221 */ /* 0x000fc20000010000 */
[----:B--2---:R-:W-:-:S06]  /*cfa0*/  FADD.FTZ R49, R27, R70 ;  /* 0x000000461b317221 */ /* 0x004fcc0000010000 */
[----:B------:R-:W2:Y:S01]  /*cfb0*/  MUFU.EX2 R62, R62 ;  /* 0x0000003e003e7308 */ /* 0x000ea20000000800 */
[----:B------:R-:W-:-:S01]  /*cfc0*/  FFMA.FTZ R39, R2, R119, -R50 ;  /* 0x0000007702277223 */ /* 0x000fc20000010832 */
[----:B------:R-:W-:-:S06]  /*cfd0*/  FADD.FTZ R70, R24, R53 ;  /* 0x0000003518467221 */ /* 0x000fcc0000010000 */
[----:B------:R-:W4:Y:S01]  /*cfe0*/  MUFU.EX2 R51, R51 ;  /* 0x0000003300337308 */ /* 0x000f220000000800 */
[----:B------:R-:W-:Y:S01]  /*cff0*/  F2FP.SATFINITE.E4M3.F32.PACK_AB_MERGE_C R149, R31, R8, RZ ;  /* 0x000000081f95723e */ /* 0x000fe200048070ff */
[----:B0-----:R-:W-:-:S06]  /*d000*/  FADD.FTZ R8, R52, R49 ;  /* 0x0000003134087221 */ /* 0x001fcc0000010000 */
[----:B------:R-:W0:Y:S01]  /*d010*/  MUFU.EX2 R29, R29 ;  /* 0x0000001d001d7308 */ /* 0x000e220000000800 */
[----:B---3--:R-:W-:-:S01]  /*d020*/  FADD.FTZ R31, R47, R70 ;  /* 0x000000462f1f7221 */ /* 0x008fc20000010000 */
[----:B------:R-:W-:Y:S01]  /*d030*/  FFMA.FTZ R59, R2, R59, -R111 ;  /* 0x0000003b023b7223 */ /* 0x000fe2000001086f */
[----:B------:R-:W-:-:S05]  /*d040*/  F2FP.SATFINITE.E4M3.F32.PACK_AB_MERGE_C R151, R14, R13, RZ ;  /* 0x0000000d0e97723e */ /* 0x000fca00048070ff */
[----:B------:R-:W-:Y:S01]  /*d050*/  MUFU.EX2 R55, R55 ;  /* 0x0000003700377308 */ /* 0x000fe20000000800 */
[----:B------:R-:W-:Y:S01]  /*d060*/  F2FP.SATFINITE.E4M3.F32.PACK_AB_MERGE_C R145, R47, R24, RZ ;  /* 0x000000182f91723e */ /* 0x000fe200048070ff */
[----:B-1----:R-:W-:-:S06]  /*d070*/  FADD.FTZ R13, R35, R8 ;  /* 0x00000008230d7221 */ /* 0x002fcc0000010000 */
[----:B------:R-:W1:Y:S01]  /*d080*/  MUFU.EX2 R56, R56 ;  /* 0x0000003800387308 */ /* 0x000e620000000800 */
[----:B------:R-:W-:-:S01]  /*d090*/  FADD.FTZ R24, R26, R31 ;  /* 0x0000001f1a187221 */ /* 0x000fc20000010000 */
[----:B--2---:R-:W-:-:S06]  /*d0a0*/  FADD.FTZ R14, R62, R13 ;  /* 0x0000000d3e0e7221 */ /* 0x004fcc0000010000 */
[----:B------:R-:W2:Y:S01]  /*d0b0*/  MUFU.EX2 R39, R39 ;  /* 0x0000002700277308 */ /* 0x000ea20000000800 */
[----:B----4-:R-:W-:-:S07]  /*d0c0*/  FADD.FTZ R31, R51, R24 ;  /* 0x00000018331f7221 */ /* 0x010fce0000010000 */
[----:B------:R-:W3:Y:S01]  /*d0d0*/  MUFU.EX2 R30, R34 ;  /* 0x00000022001e7308 */ /* 0x000ee20000000800 */
[----:B0-----:R-:W-:-:S01]  /*d0e0*/  FADD.FTZ R13, R29, R14 ;  /* 0x0000000e1d0d7221 */ /* 0x001fc20000010000 */
[----:B------:R-:W-:-:S06]  /*d0f0*/  FADD.FTZ R14, R28, R31 ;  /* 0x0000001f1c0e7221 */ /* 0x000fcc0000010000 */
[----:B------:R-:W0:Y:S01]  /*d100*/  MUFU.EX2 R59, R59 ;  /* 0x0000003b003b7308 */ /* 0x000e220000000800 */
[----:B------:R-:W-:Y:S01]  /*d110*/  F2FP.SATFINITE.E4M3.F32.PACK_AB_MERGE_C R149, R4, R5, R149 ;  /* 0x000000050495723e */ /* 0x000fe20004807095 */
[----:B-1----:R-:W-:Y:S01]  /*d120*/  FADD.FTZ R4, R56, R13 ;  /* 0x0000000d38047221 */ /* 0x002fe20000010000 */
[C---:B------:R-:W-:Y:S01]  /*d130*/  F2FP.SATFINITE.E4M3.F32.PACK_AB_MERGE_C R147, R55.reuse, R28, RZ ;  /* 0x0000001c3793723e */ /* 0x040fe200048070ff */
[----:B------:R-:W-:-:S04]  /*d140*/  FADD.FTZ R55, R55, R14 ;  /* 0x0000000e37377221 */ /* 0x000fc80000010000 */
[----:B------:R-:W1:Y:S01]  /*d150*/  MUFU.EX2 R32, R40 ;  /* 0x0000002800207308 */ /* 0x000e620000000800 */
[----:B--2---:R-:W-:-:S01]  /*d160*/  FADD.FTZ R5, R39, R4 ;  /* 0x0000000427057221 */ /* 0x004fc20000010000 */
[----:B---3--:R-:W-:Y:S01]  /*d170*/  FADD.FTZ R4, R30, R55 ;  /* 0x000000371e047221 */ /* 0x008fe20000010000 */
[----:B------:R-:W-:-:S03]  /*d180*/  F2FP.SATFINITE.E4M3.F32.PACK_AB_MERGE_C R151, R12, R11, R151 ;  /* 0x0000000b0c97723e */ /* 0x000fc60004807097 */
[----:B0-----:R-:W-:Y:S01]  /*d190*/  FADD.FTZ R11, R59, R4 ;  /* 0x000000043b0b7221 */ /* 0x001fe20000010000 */
[----:B------:R-:W-:Y:S02]  /*d1a0*/  F2FP.SATFINITE.E4M3.F32.PACK_AB_MERGE_C R145, R20, R15, R145 ;  /* 0x0000000f1491723e */ /* 0x000fe40004807091 */
[----:B------:R-:W0:Y:S01]  /*d1b0*/  @P0 LDC R20, c[0x0][0x450] ;  /* 0x00011400ff140b82 */ /* 0x000e220000000800 */
[----:B-1----:R-:W-:-:S07]  /*d1c0*/  FADD.FTZ R12, R32, R11 ;  /* 0x0000000b200c7221 */ /* 0x002fce0000010000 */
[----:B------:R-:W1:Y:S01]  /*d1d0*/  @P0 LDC R11, c[0x0][0x44c] ;  /* 0x00011300ff0b0b82 */ /* 0x000e620000000800 */
[----:B------:R-:W-:-:S04]  /*d1e0*/  F2FP.SATFINITE.E4M3.F32.PACK_AB_MERGE_C R148, R83, R54, RZ ;  /* 0x000000365394723e */ /* 0x000fc800048070ff */
[----:B------:R-:W-:Y:S01]  /*d1f0*/  F2FP.SATFINITE.E4M3.F32.PACK_AB_MERGE_C R148, R46, R9, R148 ;  /* 0x000000092e94723e */ /* 0x000fe20004807094 */
[----:B------:R-:W-:Y:S02]  /*d200*/  IMAD.MOV.U32 R9, RZ, RZ, R94 ;  /* 0x000000ffff097224 */ /* 0x000fe400078e005e */
[----:B-1----:R-:W-:-:S05]  /*d210*/  @P0 IMAD.HI.U32 R11, R94, R11, RZ ;  /* 0x0000000b5e0b0227 */ /* 0x002fca00078e00ff */
[----:B0-----:R-:W-:Y:S02]  /*d220*/  @P0 SHF.R.U32.HI R9, RZ, R20, R11 ;  /* 0x00000014ff090219 */ /* 0x001fe4000001160b */
[----:B------:R-:W2:Y:S01]  /*d230*/  LDL R11, [R1+0x30] ;  /* 0x00003000010b7983 */ /* 0x000ea20000100800 */
[----:B------:R-:W-:-:S01]  /*d240*/  FFMA.FTZ R33, R2, R43, -R50 ;  /* 0x0000002b02217223 */ /* 0x000fc20000010832 */
[----:B------:R-:W0:Y:S01]  /*d250*/  MUFU.EX2 R64, R64 ;  /* 0x0000004000407308 */ /* 0x000e220000000800 */
[----:B------:R-:W-:-:S01]  /*d260*/  FFMA.FTZ R58, R2, R57, -R50 ;  /* 0x00000039023a7223 */ /* 0x000fc20000010832 */
[----:B------:R-:W-:Y:S01]  /*d270*/  FFMA.FTZ R85, R2, R63, -R111 ;  /* 0x0000003f02557223 */ /* 0x000fe2000001086f */
[----:B------:R-:W-:Y:S02]  /*d280*/  @!P2 VIADD R41, R10, 0x19c40 ;  /* 0x00019c400a29a836 */ /* 0x000fe40000000000 */
[----:B------:R-:W-:-:S03]  /*d290*/  FFMA.FTZ R89, R2, R89, -R50 ;  /* 0x0000005902597223 */ /* 0x000fc60000010832 */
[----:B------:R-:W1:Y:S01]  /*d2a0*/  MUFU.EX2 R33, R33 ;  /* 0x0000002100217308 */ /* 0x000e620000000800 */
[----:B------:R-:W-:Y:S01]  /*d2b0*/  @!P2 PRMT R41, RZ, 0x654, R41 ;  /* 0x00000654ff29a816 */ /* 0x000fe20000000029 */
[----:B------:R-:W-:-:S03]  /*d2c0*/  FFMA.FTZ R43, R2, R61, -R50 ;  /* 0x0000003d022b7223 */ /* 0x000fc60000010832 */
[----:B------:R3:W-:Y:S03]  /*d2d0*/  @!P2 SYNCS.ARRIVE.TRANS64.RED.A1T0 RZ, [R41+URZ], RZ ;  /* 0x000000ff29ffa9a7 */ /* 0x0007e6000810043f */
[----:B------:R-:W4:Y:S01]  /*d2e0*/  MUFU.EX2 R58, R58 ;  /* 0x0000003a003a7308 */ /* 0x000f220000000800 */
[----:B0-----:R-:W-:-:S07]  /*d2f0*/  F2FP.SATFINITE.E4M3.F32.PACK_AB_MERGE_C R146, R64, R39, RZ ;  /* 0x000000274092723e */ /* 0x001fce00048070ff */
[----:B------:R-:W0:Y:S01]  /*d300*/  MUFU.EX2 R85, R85 ;  /* 0x0000005500557308 */ /* 0x000e220000000800 */
[----:B---3--:R-:W-:-:S01]  /*d310*/  FFMA.FTZ R41, R2, R121, -R50 ;  /* 0x0000007902297223 */ /* 0x008fc20000010832 */
[----:B------:R-:W-:-:S06]  /*d320*/  FADD.FTZ R64, R64, R5 ;  /* 0x0000000540407221 */ /* 0x000fcc0000010000 */
[----:B------:R-:W3:Y:S01]  /*d330*/  MUFU.EX2 R10, R89 ;  /* 0x00000059000a7308 */ /* 0x000ee20000000800 */
[----:B------:R-:W-:-:S01]  /*d340*/  FFMA.FTZ R66, R2, R65, -R50 ;  /* 0x0000004102427223 */ /* 0x000fc20000010832 */
[----:B-1----:R-:W-:-:S06]  /*d350*/  FADD.FTZ R5, R33, R64 ;  /* 0x0000004021057221 */ /* 0x002fcc0000010000 */
[----:B------:R-:W1:Y:S01]  /*d360*/  MUFU.EX2 R43, R43 ;  /* 0x0000002b002b7308 */ /* 0x000e620000000800 */
[----:B------:R-:W-:-:S01]  /*d370*/  FFMA.FTZ R45, R2, R91, -R50 ;  /* 0x0000005b022d7223 */ /* 0x000fc20000010832 */
[----:B----4-:R-:W-:-:S06]  /*d380*/  FADD.FTZ R5, R58, R5 ;  /* 0x000000053a057221 */ /* 0x010fcc0000010000 */
[----:B------:R-:W4:Y:S01]  /*d390*/  MUFU.EX2 R41, R41 ;  /* 0x0000002900297308 */ /* 0x000f220000000800 */
[----:B------:R-:W-:-:S01]  /*d3a0*/  FFMA.FTZ R68, R2, R69, -R50 ;  /* 0x0000004502447223 */ /* 0x000fc20000010832 */
[C-C-:B------:R-:W-:Y:S01]  /*d3b0*/  FFMA.FTZ R34, R2.reuse, R101, -R111.reuse ;  /* 0x0000006502227223 */ /* 0x140fe2000001086f */
[----:B------:R-:W-:-:S01]  /*d3c0*/  FFMA.FTZ R63, R2, R71, -R111 ;  /* 0x00000047023f7223 */ /* 0x000fc2000001086f */
[----:B0-----:R-:W-:-:S04]  /*d3d0*/  F2FP.SATFINITE.E4M3.F32.PACK_AB_MERGE_C R141, R85, R32, RZ ;  /* 0x00000020558d723e */ /* 0x001fc800048070ff */
[----:B------:R-:W0:Y:S01]  /*d3e0*/  MUFU.EX2 R66, R66 ;  /* 0x0000004200427308 */ /* 0x000e220000000800 */
[----:B------:R-:W-:-:S01]  /*d3f0*/  FADD.FTZ R85, R85, R12 ;  /* 0x0000000c55557221 */ /* 0x000fc20000010000 */
[----:B---3--:R-:W-:Y:S01]  /*d400*/  FADD.FTZ R12, R10, R5 ;  /* 0x000000050a0c7221 */ /* 0x008fe20000010000 */
[----:B------:R-:W-:-:S01]  /*d410*/  FFMA.FTZ R36, R2, R99, -R111 ;  /* 0x0000006302247223 */ /* 0x000fc2000001086f */
[----:B------:R-:W-:-:S04]  /*d420*/  FFMA.FTZ R123, R2, R123, -R50 ;  /* 0x0000007b027b7223 */ /* 0x000fc80000010832 */
[----:B------:R-:W3:Y:S01]  /*d430*/  MUFU.EX2 R45, R45 ;  /* 0x0000002d002d7308 */ /* 0x000ee20000000800 */
[----:B-1----:R-:W-:-:S01]  /*d440*/  FADD.FTZ R12, R43, R12 ;  /* 0x0000000c2b0c7221 */ /* 0x002fc20000010000 */
[C-C-:B------:R-:W-:Y:S01]  /*d450*/  FFMA.FTZ R73, R2.reuse, R73, -R50.reuse ;  /* 0x0000004902497223 */ /* 0x140fe20000010832 */
[----:B------:R-:W-:-:S05]  /*d460*/  FFMA.FTZ R93, R2, R93, -R50 ;  /* 0x0000005d025d7223 */ /* 0x000fca0000010832 */
[----:B------:R-:W1:Y:S01]  /*d470*/  MUFU.EX2 R68, R68 ;  /* 0x0000004400447308 */ /* 0x000e620000000800 */
[----:B----4-:R-:W-:-:S01]  /*d480*/  FADD.FTZ R5, R41, R12 ;  /* 0x0000000c29057221 */ /* 0x010fc20000010000 */
[----:B------:R-:W-:-:S06]  /*d490*/  FFMA.FTZ R77, R2, R77, -R50 ;  /* 0x0000004d024d7223 */ /* 0x000fcc0000010832 */
[----:B------:R-:W-:Y:S08]  /*d4a0*/  MUFU.EX2 R34, R34 ;  /* 0x0000002200227308 */ /* 0x000ff00000000800 */
[----:B------:R-:W4:Y:S01]  /*d4b0*/  MUFU.EX2 R63, R63 ;  /* 0x0000003f003f7308 */ /* 0x000f220000000800 */
[----:B0-----:R-:W-:-:S07]  /*d4c0*/  FADD.FTZ R12, R66, R5 ;  /* 0x00000005420c7221 */ /* 0x001fce0000010000 */
[----:B------:R-:W0:Y:S08]  /*d4d0*/  MUFU.EX2 R8, R123 ;  /* 0x0000007b00087308 */ /* 0x000e300000000800 */
[----:B------:R-:W-:Y:S08]  /*d4e0*/  MUFU.EX2 R36, R36 ;  /* 0x0000002400247308 */ /* 0x000ff00000000800 */
[----:B------:R-:W5:Y:S01]  /*d4f0*/  MUFU.EX2 R97, R97 ;  /* 0x0000006100617308 */ /* 0x000f620000000800 */
[----:B---3--:R-:W-:-:S07]  /*d500*/  FADD.FTZ R5, R45, R12 ;  /* 0x0000000c2d057221 */ /* 0x008fce0000010000 */
[----:B------:R-:W3:Y:S01]  /*d510*/  MUFU.EX2 R73, R73 ;  /* 0x0000004900497308 */ /* 0x000ee20000000800 */
[----:B------:R-:W-:-:S01]  /*d520*/  FFMA.FTZ R40, R2, R105, -R111 ;  /* 0x0000006902287223 */ /* 0x000fc2000001086f */
[C-C-:B------:R-:W-:Y:S01]  /*d530*/  FFMA.FTZ R71, R2.reuse, R79, -R111.reuse ;  /* 0x0000004f02477223 */ /* 0x140fe2000001086f */
[----:B------:R-:W-:-:S05]  /*d540*/  FFMA.FTZ R38, R2, R103, -R111 ;  /* 0x0000006702267223 */ /* 0x000fca000001086f */
[----:B------:R-:W-:Y:S01]  /*d550*/  MUFU.EX2 R93, R93 ;  /* 0x0000005d005d7308 */ /* 0x000fe20000000800 */
[----:B-1----:R-:W-:-:S07]  /*d560*/  FADD.FTZ R5, R68, R5 ;  /* 0x0000000544057221 */ /* 0x002fce0000010000 */
[----:B------:R-:W1:Y:S01]  /*d570*/  MUFU.EX2 R4, R77 ;  /* 0x0000004d00047308 */ /* 0x000e620000000800 */
[----:B----4-:R-:W-:Y:S01]  /*d580*/  F2FP.SATFINITE.E4M3.F32.PACK_AB_MERGE_C R143, R63, R34, RZ ;  /* 0x000000223f8f723e */ /* 0x010fe200048070ff */
[----:B0-----:R-:W-:-:S03]  /*d590*/  FADD.FTZ R12, R8, R5 ;  /* 0x00000005080c7221 */ /* 0x001fc60000010000 */
[----:B-----5:R-:W-:Y:S01]  /*d5a0*/  F2FP.SATFINITE.E4M3.F32.PACK_AB_MERGE_C R143, R97, R36, R143 ;  /* 0x00000024618f723e */ /* 0x020fe2000480708f */
[----:B------:R-:W-:-:S02]  /*d5b0*/  FADD.FTZ R36, R36, R85 ;  /* 0x0000005524247221 */ /* 0x000fc40000010000 */
[----:B------:R-:W-:Y:S01]  /*d5c0*/  MUFU.EX2 R40, R40 ;  /* 0x0000002800287308 */ /* 0x000fe20000000800 */
[----:B---3--:R-:W-:-:S01]  /*d5d0*/  FADD.FTZ R12, R73, R12 ;  /* 0x0000000c490c7221 */ /* 0x008fc20000010000 */
[----:B------:R-:W-:-:S06]  /*d5e0*/  IADD3 R9, R9, R90, -R92 ;  /* 0x0000005a09097210 */ /* 0x000fcc0007ffe85c */
[----:B------:R-:W0:Y:S01]  /*d5f0*/  MUFU.EX2 R71, R71 ;  /* 0x0000004700477308 */ /* 0x000e220000000800 */
[----:B------:R-:W-:-:S01]  /*d600*/  FADD.FTZ R97, R97, R36 ;  /* 0x0000002461617221 */ /* 0x000fc20000010000 */
[----:B-1----:R-:W-:-:S06]  /*d610*/  F2FP.SATFINITE.E4M3.F32.PACK_AB_MERGE_C R136, R4, R93, RZ ;  /* 0x0000005d0488723e */ /* 0x002fcc00048070ff */
[----:B------:R-:W1:Y:S01]  /*d620*/  MUFU.EX2 R38, R38 ;  /* 0x0000002600267308 */ /* 0x000e620000000800 */
[----:B------:R-:W-:-:S01]  /*d630*/  FADD.FTZ R93, R93, R12 ;  /* 0x0000000c5d5d7221 */ /* 0x000fc20000010000 */
[----:B------:R-:W-:-:S06]  /*d640*/  SHF.R.S32.HI R12, RZ, 0x1f, R9 ;  /* 0x0000001fff0c7819 */ /* 0x000fcc0000011409 */
[----:B------:R-:W3:Y:S01]  /*d650*/  MUFU.EX2 R67, R67 ;  /* 0x0000004300437308 */ /* 0x000ee20000000800 */
[----:B------:R-:W-:-:S01]  /*d660*/  FFMA.FTZ R44, R2, R109, -R111 ;  /* 0x0000006d022c7223 */ /* 0x000fc2000001086f */
[----:B------:R-:W-:Y:S01]  /*d670*/  FFMA.FTZ R79, R2, R87, -R111 ;  /* 0x00000057024f7223 */ /* 0x000fe2000001086f */
[----:B------:R-:W-:-:S01]  /*d680*/  FADD.FTZ R34, R34, R97 ;  /* 0x0000006122227221 */ /* 0x000fc20000010000 */
[C---:B------:R-:W-:Y:S01]  /*d690*/  FFMA.FTZ R42, R2.reuse, R107, -R111 ;  /* 0x0000006b022a7223 */ /* 0x040fe2000001086f */
[----:B------:R-:W-:-:S01]  /*d6a0*/  FFMA.FTZ R125, R2, R125, -R50 ;  /* 0x0000007d027d7223 */ /* 0x000fc20000010832 */
[----:B------:R-:W-:Y:S01]  /*d6b0*/  LEA.HI R12, R12, R9, RZ, 0x7 ;  /* 0x000000090c0c7211 */ /* 0x000fe200078f38ff */
[----:B------:R-:W-:-:S01]  /*d6c0*/  FADD.FTZ R63, R63, R34 ;  /* 0x000000223f3f7221 */ /* 0x000fc20000010000 */
[----:B------:R-:W-:Y:S01]  /*d6d0*/  MUFU.EX2 R44, R44 ;  /* 0x0000002c002c7308 */ /* 0x000fe20000000800 */
[----:B------:R-:W-:-:S01]  /*d6e0*/  FFMA.FTZ R81, R2, R81, -R50 ;  /* 0x0000005102517223 */ /* 0x000fc20000010832 */
[C-C-:B------:R-:W-:Y:S01]  /*d6f0*/  FFMA.FTZ R95, R2.reuse, R95, -R50.reuse ;  /* 0x0000005f025f7223 */ /* 0x140fe20000010832 */
[----:B0-----:R-:W-:Y:S01]  /*d700*/  F2FP.SATFINITE.E4M3.F32.PACK_AB_MERGE_C R137, R71, R40, RZ ;  /* 0x000000284789723e */ /* 0x001fe200048070ff */
[----:B------:R-:W-:Y:S01]  /*d710*/  FFMA.FTZ R50, R2, R127, -R50 ;  /* 0x0000007f02327223 */ /* 0x000fe20000010832 */
[----:B------:R-:W-:Y:S01]  /*d720*/  SHF.R.S32.HI R12, RZ, 0x7, R12 ;  /* 0x00000007ff0c7819 */ /* 0x000fe2000001140c */
[----:B-1----:R-:W-:-:S02]  /*d730*/  FADD.FTZ R14, R38, R63 ;  /* 0x0000003f260e7221 */ /* 0x002fc40000010000 */
[----:B------:R-:W-:Y:S01]  /*d740*/  MUFU.EX2 R79, R79 ;  /* 0x0000004f004f7308 */ /* 0x000fe20000000800 */
[----:B------:R-:W-:Y:S02]  /*d750*/  F2FP.SATFINITE.E4M3.F32.PACK_AB_MERGE_C R140, R43, R10, RZ ;  /* 0x0000000a2b8c723e */ /* 0x000fe400048070ff */
[----:B---3--:R-:W-:-:S05]  /*d760*/  F2FP.SATFINITE.E4M3.F32.PACK_AB_MERGE_C R137, R67, R38, R137 ;  /* 0x000000264389723e */ /* 0x008fca0004807089 */
[----:B------:R-:W0:Y:S01]  /*d770*/  MUFU.EX2 R42, R42 ;  /* 0x0000002a002a7308 */ /* 0x000e220000000800 */
[----:B------:R-:W-:-:S07]  /*d780*/  FADD.FTZ R67, R67, R14 ;  /* 0x0000000e43437221 */ /* 0x000fce0000010000 */
[----:B------:R-:W1:Y:S01]  /*d790*/  MUFU.EX2 R125, R125 ;  /* 0x0000007d007d7308 */ /* 0x000e620000000800 */
[----:B------:R-:W-:-:S01]  /*d7a0*/  FADD.FTZ R40, R40, R67 ;  /* 0x0000004328287221 */ /* 0x000fc20000010000 */
[----:B------:R-:W-:-:S06]  /*d7b0*/  VIADD R14, R88, 0xfffffffe ;  /* 0xfffffffe580e7836 */ /* 0x000fcc0000000000 */
[----:B------:R-:W3:Y:S08]  /*d7c0*/  MUFU.EX2 R75, R75 ;  /* 0x0000004b004b7308 */ /* 0x000ef00000000800 */
[----:B------:R-:W4:Y:S01]  /*d7d0*/  MUFU.EX2 R10, R81 ;  /* 0x00000051000a7308 */ /* 0x000f220000000800 */
[----:B------:R-:W-:-:S01]  /*d7e0*/  FADD.FTZ R71, R71, R40 ;  /* 0x0000002847477221 */ /* 0x000fc20000010000 */
[----:B------:R-:W-:-:S06]  /*d7f0*/  FADD.FTZ R4, R4, R93 ;  /* 0x0000005d04047221 */ /* 0x000fcc0000010000 */
[----:B------:R-:W5:Y:S08]  /*d800*/  MUFU.EX2 R95, R95 ;  /* 0x0000005f005f7308 */ /* 0x000f700000000800 */
[----:B------:R-:W5:Y:S01]  /*d810*/  MUFU.EX2 R50, R50 ;  /* 0x0000003200327308 */ /* 0x000f620000000800 */
[----:B------:R-:W-:Y:S01]  /*d820*/  F2FP.SATFINITE.E4M3.F32.PACK_AB_MERGE_C R136, R73, R8, R136 ;  /* 0x000000084988723e */ /* 0x000fe20004807088 */
[----:B0-----:R-:W-:Y:S01]  /*d830*/  FADD.FTZ R8, R42, R71 ;  /* 0x000000472a087221 */ /* 0x001fe20000010000 */
[----:B------:R-:W-:Y:S01]  /*d840*/  F2FP.SATFINITE.E4M3.F32.PACK_AB_MERGE_C R139, R79, R44, RZ ;  /* 0x0000002c4f8b723e */ /* 0x000fe200048070ff */
[----:B-1----:R-:W-:-:S03]  /*d850*/  FADD.FTZ R5, R125, R4 ;  /* 0x000000047d057221 */ /* 0x002fc60000010000 */
[C---:B---3--:R-:W-:Y:S01]  /*d860*/  F2FP.SATFINITE.E4M3.F32.PACK_AB_MERGE_C R139, R75.reuse, R42, R139 ;  /* 0x0000002a4b8b723e */ /* 0x048fe2000480708b */
[----:B------:R-:W-:-:S01]  /*d870*/  FADD.FTZ R75, R75, R8 ;  /* 0x000000084b4b7221 */ /* 0x000fc20000010000 */
[----:B----4-:R-:W-:Y:S01]  /*d880*/  FADD.FTZ R4, R10, R5 ;  /* 0x000000050a047221 */ /* 0x010fe20000010000 */
[----:B------:R-:W-:Y:S01]  /*d890*/  F2FP.SATFINITE.E4M3.F32.PACK_AB_MERGE_C R150, R37, R60, RZ ;  /* 0x0000003c2596723e */ /* 0x000fe200048070ff */
[----:B------:R-:W-:Y:S01]  /*d8a0*/  BSSY B0, `(.L_x_1996) ;  /* 0x00002ba000007945 */ /* 0x000fe20003800000 */
[----:B------:R-:W-:Y:S01]  /*d8b0*/  F2FP.SATFINITE.E4M3.F32.PACK_AB_MERGE_C R144, R62, R35, RZ ;  /* 0x000000233e90723e */ /* 0x000fe200048070ff */
[----:B------:R-:W-:Y:S01]  /*d8c0*/  FADD.FTZ R44, R44, R75 ;  /* 0x0000004b2c2c7221 */ /* 0x000fe20000010000 */
[----:B------:R-:W-:Y:S01]  /*d8d0*/  F2FP.SATFINITE.E4M3.F32.PACK_AB_MERGE_C R142, R68, R45, RZ ;  /* 0x0000002d448e723e */ /* 0x000fe200048070ff */
[----:B-----5:R-:W-:Y:S01]  /*d8e0*/  FADD.FTZ R5, R95, R4 ;  /* 0x000000045f057221 */ /* 0x020fe20000010000 */
[C---:B------:R-:W-:Y:S01]  /*d8f0*/  F2FP.SATFINITE.E4M3.F32.PACK_AB_MERGE_C R8, R50.reuse, R95, RZ ;  /* 0x0000005f3208723e */ /* 0x040fe200048070ff */
[----:B------:R-:W-:Y:S01]  /*d900*/  FADD.FTZ R4, R79, R44 ;  /* 0x0000002c4f047221 */ /* 0x000fe20000010000 */
[----:B------:R-:W-:Y:S01]  /*d910*/  F2FP.SATFINITE.E4M3.F32.PACK_AB_MERGE_C R147, R51, R26, R147 ;  /* 0x0000001a3393723e */ /* 0x000fe20004807093 */
[----:B------:R-:W-:Y:S01]  /*d920*/  FADD.FTZ R5, R50, R5 ;  /* 0x0000000532057221 */ /* 0x000fe20000010000 */
[----:B------:R-:W-:-:S02]  /*d930*/  F2FP.SATFINITE.E4M3.F32.PACK_AB_MERGE_C R138, R10, R125, R8 ;  /* 0x0000007d0a8a723e */ /* 0x000fc40004807008 */
[----:B------:R-:W-:Y:S02]  /*d940*/  CS2R R88, SRZ ;  /* 0x0000000000587805 */ /* 0x000fe4000001ff00 */
[----:B------:R-:W-:Y:S02]  /*d950*/  F2FP.SATFINITE.E4M3.F32.PACK_AB_MERGE_C R141, R59, R30, R141 ;  /* 0x0000001e3b8d723e */ /* 0x000fe4000480708d */
[----:B------:R-:W-:Y:S02]  /*d960*/  CS2R R90, SRZ ;  /* 0x00000000005a7805 */ /* 0x000fe4000001ff00 */
[----:B------:R-:W-:Y:S02]  /*d970*/  F2FP.SATFINITE.E4M3.F32.PACK_AB_MERGE_C R150, R48, R25, R150 ;  /* 0x000000193096723e */ /* 0x000fe40004807096 */
[----:B------:R-:W-:Y:S02]  /*d980*/  CS2R R92, SRZ ;  /* 0x00000000005c7805 */ /* 0x000fe4000001ff00 */
        /* <DEDUP_REMOVED lines=15> */
[----:B--2---:R-:W-:-:S05]  /*da80*/  VIMNMX R11, R11, R12, !PT ;  /* 0x0000000c0b0b7248 */ /* 0x004fca0007fe0100 */
[----:B------:R0:W-:Y:S01]  /*da90*/  STL [R1+0x18], R11 ;  /* 0x0000180b01007387 */ /* 0x0001e20000100800 */
[----:B------:R-:W-:Y:S02]  /*daa0*/  ISETP.GE.AND P2, PT, R14, R11, PT ;  /* 0x0000000b0e00720c */ /* 0x000fe40003f46270 */
        /* <DEDUP_REMOVED lines=9> */
[----:B------:R-:W-:Y:S01]  /*db40*/  CS2R R134, SRZ ;  /* 0x0000000000867805 */ /* 0x000fe2000001ff00 */
[----:B0-----:R-:W-:Y:S06]  /*db50*/  @!P2 BRA `(.L_x_1997) ;  /* 0x000000280038a947 */ /* 0x001fec0003800000 */
[----:B------:R-:W-:Y:S01]  /*db60*/  BSSY B1, `(.L_x_1997) ;  /* 0x000028d000017945 */ /* 0x000fe20003800000 */
        /* <DEDUP_REMOVED lines=27> */
[----:B------:R-:W-:-:S07]  /*dd20*/  CS2R R88, SRZ ;  /* 0x0000000000587805 */ /* 0x000fce000001ff00 */
.L_x_2009:
[----:B------:R-:W-:-:S04]  /*dd30*/  ISETP.NE.AND P2, PT, R10, 0x1, PT ;  /* 0x000000010a00780c */ /* 0x000fc80003f45270 */
[----:B------:R-:W-:-:S04]  /*dd40*/  SEL R152, RZ, 0x1, P2 ;  /* 0x00000001ff987807 */ /* 0x000fc80001000000 */
[----:B------:R-:W-:Y:S01]  /*dd50*/  LOP3.LUT R152, R11, R152, RZ, 0x3c, !PT ;  /* 0x000000980b987212 */ /* 0x000fe200078e3cff */
[----:B------:R-:W-:Y:S06]  /*dd60*/  @!P1 BRA `(.L_x_1998) ;  /* 0x0000000000049947 */ /* 0x000fec0003800000 */
[----:B------:R-:W-:Y:S01]  /*dd70*/  BPT.TRAP 0x1 ;  /* 0x000000040000795c */ /* 0x000fe20000300000 */
.L_x_1998:
        /* <DEDUP_REMOVED lines=8> */
.L_x_1999:
[----:B------:R-:W-:Y:S01]  /*de00*/  BSSY B2, `(.L_x_2000) ;  /* 0x0000006000027945 */ /* 0x000fe20003800000 */
[----:B------:R-:W-:Y:S02]  /*de10*/  IMAD R24, R18, 0x300, R21 ;  /* 0x0000030012187824 */ /* 0x000fe400078e0215 */
[----:B------:R-:W-:Y:S01]  /*de20*/  IMAD.MOV.U32 R25, RZ, RZ, -0x3ffffff0 ;  /* 0xc0000010ff197424 */ /* 0x000fe200078e00ff */
[----:B-1----:R-:W-:Y:S06]  /*de30*/  @P2 BRA `(.L_x_2001) ;  /* 0x0000000000082947 */ /* 0x002fec0003800000 */
[----:B------:R-:W1:Y:S02]  /*de40*/  SYNCS.PHASECHK.TRANS64.TRYWAIT P2, [R15+URZ+0x19c30], R0 ;  /* 0x019c30000f0075a7 */ /* 0x000e64000804017f */
[----:B-1----:R-:W-:Y:S05]  /*de50*/  @!P2 BRA `(.L_x_2002) ;  /* 0x00000100002ca947 */ /* 0x002fea0003800000 */
.L_x_2001:
[----:B------:R-:W-:Y:S05]  /*de60*/  BSYNC B2 ;  /* 0x0000000000027941 */ /* 0x000fea0003800000 */
.L_x_2000:
[C---:B------:R-:W-:Y:S01]  /*de70*/  VIADD R12, R24.reuse, 0x100 ;  /* 0x00000100180c7836 */ /* 0x040fe20000000000 */
[C---:B------:R-:W-:Y:S01]  /*de80*/  R2UR UR6, R24.reuse ;  /* 0x00000000180672ca */ /* 0x040fe200000e0000 */
[----:B------:R-:W-:Y:S01]  /*de90*/  IMAD.MOV.U32 R13, RZ, RZ, -0x3ffffff0 ;  /* 0xc0000010ff0d7424 */ /* 0x000fe200078e00ff */
[----:B------:R-:W-:Y:S01]  /*dea0*/  R2UR UR7, R25 ;  /* 0x00000000190772ca */ /* 0x000fe200000e0000 */
[----:B------:R-:W-:Y:S01]  /*deb0*/  VIADD R24, R24, 0x200 ;  /* 0x0000020018187836 */ /* 0x000fe20000000000 */
[----:B------:R-:W-:Y:S02]  /*dec0*/  R2UR UR10, R12 ;  /* 0x000000000c0a72ca */ /* 0x000fe400000e0000 */
[----:B------:R-:W-:Y:S02]  /*ded0*/  R2UR UR11, R13 ;  /* 0x000000000d0b72ca */ /* 0x000fe400000e0000 */
[----:B------:R-:W2:Y:S01]  /*dee0*/  LDL.64 R12, [R1] ;  /* 0x00000000010c7983 */ /* 0x000ea20000100a00 */
[----:B------:R-:W-:Y:S01]  /*def0*/  R2UR UR4, R6 ;  /* 0x00000000060472ca */ /* 0x000fe200000e0000 */
[----:B------:R-:W-:Y:S01]  /*df00*/  IMAD.MOV.U32 R25, RZ, RZ, -0x3ffffff0 ;  /* 0xc0000010ff197424 */ /* 0x000fe200078e00ff */
[----:B------:R-:W-:-:S02]  /*df10*/  R2UR UR5, R7 ;  /* 0x00000000070572ca */ /* 0x000fc400000e0000 */
[----:B------:R-:W-:Y:S02]  /*df20*/  R2UR UR14, R24 ;  /* 0x00000000180e72ca */ /* 0x000fe400000e0000 */
[----:B------:R-:W-:Y:S02]  /*df30*/  R2UR UR15, R25 ;  /* 0x00000000190f72ca */ /* 0x000fe400000e0000 */
[----:B------:R-:W-:-:S07]  /*df40*/  WARPGROUP.ARRIVE ;  /* 0x00000000000079c5 */ /* 0x000fce0000000000 */
[----:B------:R-:W-:Y:S01]  /*df50*/  QGMMA.64x128x32.F32.E4M3.E4M3 R24, gdesc[UR4], RZ, !UPT, gsb0 ;  /* 0x01e00000041879f3 */ /* 0x000fe2000c0008ff */
[----:B------:R-:W-:Y:S02]  /*df60*/  R2UR UR12, R156 ;  /* 0x000000009c0c72ca */ /* 0x000fe400000e0000 */
[----:B------:R-:W-:Y:S01]  /*df70*/  R2UR UR13, R157 ;  /* 0x000000009d0d72ca */ /* 0x000fe200000e0000 */
[----:B------:R-:W-:Y:S02]  /*df80*/  WARPGROUP.DEPBAR.LE gsb0, 0x0 ;  /* 0x00008000000079c5 */ /* 0x000fe40000010000 */
[----:B------:R-:W-:Y:S01]  /*df90*/  WARPGROUP.ARRIVE ;  /* 0x00000000000079c5 */ /* 0x000fe20000000000 */
[----:B--2---:R-:W-:Y:S02]  /*dfa0*/  R2UR UR8, R12 ;  /* 0x000000000c0872ca */ /* 0x004fe400000e0000 */
[----:B------:R-:W-:-:S13]  /*dfb0*/  R2UR UR9, R13 ;  /* 0x000000000d0972ca */ /* 0x000fda00000e0000 */
[----:B------:R-:W-:Y:S03]  /*dfc0*/  QGMMA.64x128x32.F32.E4M3.E4M3 R24, gdesc[UR8], R24, gsb0 ;  /* 0x01e00000081879f3 */ /* 0x000fe60008000818 */
[----:B------:R-:W-:Y:S02]  /*dfd0*/  WARPGROUP.DEPBAR.LE gsb0, 0x0 ;  /* 0x00008000000079c5 */ /* 0x000fe40000010000 */
[----:B------:R-:W-:-:S07]  /*dfe0*/  WARPGROUP.ARRIVE ;  /* 0x00000000000079c5 */ /* 0x000fce0000000000 */
[----:B------:R-:W-:Y:S03]  /*dff0*/  QGMMA.64x128x32.F32.E4M3.E4M3 R24, gdesc[UR12], R24, gsb0 ;  /* 0x01e000000c1879f3 */ /* 0x000fe60008000818 */
[----:B------:R-:W-:Y:S02]  /*e000*/  WARPGROUP.DEPBAR.LE gsb0, 0x0 ;  /* 0x00008000000079c5 */ /* 0x000fe40000010000 */
[----:B------:R-:W-:Y:S05]  /*e010*/  @!P1 BRA `(.L_x_2003) ;  /* 0x0000000000049947 */ /* 0x000fea0003800000 */
[----:B------:R-:W-:Y:S01]  /*e020*/  BPT.TRAP 0x1 ;  /* 0x000000040000795c */ /* 0x000fe20000300000 */
.L_x_2003:
[----:B01----:R-:W-:Y:S01]  /*e030*/  SHF.L.U32 R0, R11, 0x1f, RZ ;  /* 0x0000001f0b007819 */ /* 0x003fe200000006ff */
[----:B------:R-:W-:-:S04]  /*e040*/  IMAD R20, R10, 0x8, R16 ;  /* 0x000000080a147824 */ /* 0x000fc800078e0210 */
[----:B------:R0:W1:Y:S01]  /*e050*/  SYNCS.PHASECHK.TRANS64.TRYWAIT P2, [R20+URZ+0x19c50], R0 ;  /* 0x019c5000140075a7 */ /* 0x000062000804017f */
[----:B------:R-:W-:Y:S05]  /*e060*/  @!P1 BRA `(.L_x_2004) ;  /* 0x0000000000049947 */ /* 0x000fea0003800000 */
[----:B------:R-:W-:Y:S01]  /*e070*/  BPT.TRAP 0x1 ;  /* 0x000000040000795c */ /* 0x000fe20000300000 */
.L_x_2004:
[----:B------:R-:W-:Y:S04]  /*e080*/  BSSY B2, `(.L_x_2005) ;  /* 0x0000004000027945 */ /* 0x000fe80003800000 */
[----:B-1----:R-:W-:Y:S05]  /*e090*/  @P2 BRA `(.L_x_2006) ;  /* 0x0000000000082947 */ /* 0x002fea0003800000 */
[----:B------:R-:W1:Y:S02]  /*e0a0*/  SYNCS.PHASECHK.TRANS64.TRYWAIT P2, [R20+URZ+0x19c50], R0 ;  /* 0x019c5000140075a7 */ /* 0x000e64000804017f */
[----:B-1----:R-:W-:Y:S05]  /*e0b0*/  @!P2 BRA `(.L_x_2007) ;  /* 0x000000fc00a8a947 */ /* 0x002fea0003800000 */
.L_x_2006:
[----:B------:R-:W-:Y:S05]  /*e0c0*/  BSYNC B2 ;  /* 0x0000000000027941 */ /* 0x000fea0003800000 */
.L_x_2005:
[----:B01----:R-:W-:Y:S01]  /*e0d0*/  VIADD R0, R16, 0x3000 ;  /* 0x0000300010007836 */ /* 0x003fe20000000000 */
[----:B------:R-:W-:Y:S01]  /*e0e0*/  WARPGROUP.ARRIVE ;  /* 0x00000000000079c5 */ /* 0x000fe20000000000 */
[----:B------:R-:W-:Y:S01]  /*e0f0*/  IMAD.MOV.U32 R11, RZ, RZ, 0x40000040 ;  /* 0x40000040ff0b7424 */ /* 0x000fe200078e00ff */
[----:B------:R-:W0:Y:S02]  /*e100*/  @P0 LDC R3, c[0x0][0x450] ;  /* 0x00011400ff030b82 */ /* 0x000e240000000800 */
[----:B------:R-:W-:Y:S02]  /*e110*/  SHF.R.U32.HI R0, RZ, 0x4, R0 ;  /* 0x00000004ff007819 */ /* 0x000fe40000011600 */
[----:B------:R-:W-:Y:S02]  /*e120*/  R2UR UR7, R11 ;  /* 0x000000000b0772ca */ /* 0x000fe400000e0000 */
[----:B------:R-:W-:-:S04]  /*e130*/  LOP3.LUT R0, R0, 0x3fff, RZ, 0xc0, !PT ;  /* 0x00003fff00007812 */ /* 0x000fc800078ec0ff */
[----:B------:R-:W-:-:S05]  /*e140*/  LOP3.LUT R0, R0, 0x10000, RZ, 0xfc, !PT ;  /* 0x0001000000007812 */ /* 0x000fca00078efcff */
[----:B------:R-:W-:Y:S02]  /*e150*/  IMAD R10, R10, 0x300, R0 ;  /* 0x000003000a0a7824 */ /* 0x000fe400078e0200 */
[----:B------:R-:W-:Y:S01]  /*e160*/  IMAD.MOV.U32 R13, RZ, RZ, 0x40000040 ;  /* 0x40000040ff0d7424 */ /* 0x000fe200078e00ff */
[----:B------:R-:W1:Y:S02]  /*e170*/  @P0 LDC R0, c[0x0][0x44c] ;  /* 0x00011300ff000b82 */ /* 0x000e640000000800 */
[----:B------:R-:W-:-:S13]  /*e180*/  R2UR UR6, R10 ;  /* 0x000000000a0672ca */ /* 0x000fda00000e0000 */
[----:B------:R-:W-:Y:S01]  /*e190*/  QGMMA.64x96x32.F32.E4M3.E4M3 R88, R148, gdesc[UR4], R88, gsb0 ;  /* 0x0160000494587df3 */ /* 0x000fe20008000858 */
[----:B------:R-:W-:Y:S01]  /*e1a0*/  VIADD R12, R10, 0x2 ;  /* 0x000000020a0c7836 */ /* 0x000fe20000000000 */
[----:B------:R-:W-:-:S04]  /*e1b0*/  R2UR UR7, R13 ;  /* 0x000000000d0772ca */ /* 0x000fc800000e0000 */
[----:B------:R-:W-:Y:S01]  /*e1c0*/  R2UR UR6, R12 ;  /* 0x000000000c0672ca */ /* 0x000fe200000e0000 */
[----:B------:R-:W-:Y:S02]  /*e1d0*/  WARPGROUP.DEPBAR.LE gsb0, 0x0 ;  /* 0x00008000000079c5 */ /* 0x000fe40000010000 */
[----:B------:R-:W-:Y:S01]  /*e1e0*/  WARPGROUP.ARRIVE ;  /* 0x00000000000079c5 */ /* 0x000fe20000000000 */
[----:B------:R-:W2:Y:S04]  /*e1f0*/  LDL R148, [R1+0x3c] ;  /* 0x00003c0001947983 */ /* 0x000ea80000100800 */
[----:B------:R-:W3:Y:S05]  /*e200*/  LDL R149, [R1+0x24] ;  /* 0x0000240001957983 */ /* 0x000eea0000100800 */
[----:B------:R-:W-:Y:S01]  /*e210*/  QGMMA.64x96x32.F32.E4M3.E4M3 R88, R144, gdesc[UR4], R88, gsb0 ;  /* 0x0160000490587df3 */ /* 0x000fe20008000858 */
[----:B------:R-:W3:Y:S04]  /*e220*/  LDL R150, [R1+0x2c] ;  /* 0x00002c0001967983 */ /* 0x000ee80000100800 */
[----:B------:R-:W4:Y:S01]  /*e230*/  LDL R151, [R1+0x28] ;  /* 0x0000280001977983 */ /* 0x000f220000100800 */
[----:B------:R-:W-:-:S03]  /*e240*/  WARPGROUP.DEPBAR.LE gsb0, 0x0 ;  /* 0x00008000000079c5 */ /* 0x000fc60000010000 */
[----:B------:R-:W2:Y:S01]  /*e250*/  LDL R147, [R1+0x20] ;  /* 0x0000200001937983 */ /* 0x000ea20000100800 */
[----:B------:R-:W-:Y:S01]  /*e260*/  VIADD R12, R10, 0x4 ;  /* 0x000000040a0c7836 */ /* 0x000fe20000000000 */
[----:B------:R-:W-:Y:S01]  /*e270*/  WARPGROUP.ARRIVE ;  /* 0x00000000000079c5 */ /* 0x000fe20000000000 */
[----:B------:R-:W-:-:S03]  /*e280*/  IMAD.MOV.U32 R13, RZ, RZ, 0x40000040 ;  /* 0x40000040ff0d7424 */ /* 0x000fc600078e00ff */
[----:B------:R-:W-:Y:S02]  /*e290*/  R2UR UR6, R12 ;  /* 0x000000000c0672ca */ /* 0x000fe400000e0000 */
[----:B------:R-:W-:-:S13]  /*e2a0*/  R2UR UR7, R13 ;  /* 0x000000000d0772ca */ /* 0x000fda00000e0000 */
[----:B------:R-:W-:Y:S03]  /*e2b0*/  QGMMA.64x96x32.F32.E4M3.E4M3 R88, R140, gdesc[UR4], R88, gsb0 ;  /* 0x016000048c587df3 */ /* 0x000fe60008000858 */
[----:B------:R-:W-:Y:S02]  /*e2c0*/  WARPGROUP.DEPBAR.LE gsb0, 0x0 ;  /* 0x00008000000079c5 */ /* 0x000fe40000010000 */
[----:B------:R-:W-:Y:S01]  /*e2d0*/  WARPGROUP.ARRIVE ;  /* 0x00000000000079c5 */ /* 0x000fe20000000000 */
[----:B--2---:R-:W-:-:S04]  /*e2e0*/  IMAD.IADD R11, R148, 0x1, R147 ;  /* 0x00000001940b7824 */ /* 0x004fc800078e0293 */
[----:B-1----:R-:W-:-:S05]  /*e2f0*/  @P0 IMAD.HI.U32 R0, R11, R0, RZ ;  /* 0x000000000b000227 */ /* 0x002fca00078e00ff */
[----:B0-----:R-:W-:Y:S01]  /*e300*/  @P0 SHF.R.U32.HI R11, RZ, R3, R0 ;  /* 0x00000003ff0b0219 */ /* 0x001fe20000011600 */
[----:B------:R-:W-:-:S04]  /*e310*/  IMAD.MOV.U32 R0, RZ, RZ, -0x80 ;  /* 0xffffff80ff007424 */ /* 0x000fc800078e00ff */
[----:B------:R-:W0:Y:S01]  /*e320*/  SHFL.IDX PT, R3, R11, RZ, 0x1c1f ;  /* 0x001c1fff0b037589 */ /* 0x000e2200000e0000 */
[----:B------:R-:W-:-:S03]  /*e330*/  IMAD R0, R14, R0, 0x1 ;  /* 0x000000010e007424 */ /* 0x000fc600078e0200 */
[----:B------:R-:W1:Y:S02]  /*e340*/  SHFL.IDX PT, R11, R11, 0x1, 0x1c1f ;  /* 0x003c1f000b0b7f89 */ /* 0x000e6400000e0000 */
[----:B---3--:R-:W-:-:S05]  /*e350*/  IADD3 R0, R150, R0, -R149 ;  /* 0x0000000096007210 */ /* 0x008fca0007ffe895 */
[----:B----4-:R-:W-:Y:S02]  /*e360*/  IMAD.IADD R0, R0, 0x1, -R151 ;  /* 0x0000000100007824 */ /* 0x010fe400078e0a97 */
[----:B------:R-:W2:Y:S02]  /*e370*/  S2R R151, SR_TID.X ;  /* 0x0000000000977919 */ /* 0x000ea40000002100 */
[C---:B0-----:R-:W-:Y:S02]  /*e380*/  IMAD.IADD R3, R0.reuse, 0x1, R3 ;  /* 0x0000000100037824 */ /* 0x041fe400078e0203 */
[----:B-1----:R-:W-:-:S03]  /*e390*/  IMAD.IADD R0, R0, 0x1, R11 ;  /* 0x0000000100007824 */ /* 0x002fc600078e020b */
[C---:B------:R-:W-:Y:S02]  /*e3a0*/  ISETP.GT.AND P2, PT, R3.reuse, RZ, PT ;  /* 0x000000ff0300720c */ /* 0x040fe40003f44270 */
        /* <DEDUP_REMOVED lines=93> */
[----:B------:R-:W-:Y:S01]  /*e980*/  FMNMX.FTZ R3, R84, R12, !PT ;  /* 0x0000000c54037209 */ /* 0x000fe20007810000 */
[----:B------:R-:W-:Y:S01]  /*e990*/  VIADD R12, R10, 0x6 ;  /* 0x000000060a0c7836 */ /* 0x000fe20000000000 */
[----:B------:R-:W-:-:S02]  /*e9a0*/  ISETP.GT.AND P5, PT, R0, RZ, PT ;  /* 0x000000ff0000720c */ /* 0x000fc40003fa4270 */
[----:B------:R-:W-:Y:S02]  /*e9b0*/  FMNMX.FTZ R3, R85, R3, !PT ;  /* 0x0000000355037209 */ /* 0x000fe40007810000 */
[----:B------:R-:W-:Y:S02]  /*e9c0*/  ISETP.GT.AND P6, PT, R0, 0x1, PT ;  /* 0x000000010000780c */ /* 0x000fe40003fc4270 */
[----:B------:R-:W-:Y:S01]  /*e9d0*/  FSEL R26, R26, -INF , P5 ;  /* 0xff8000001a1a7808 */ /* 0x000fe20002800000 */
[----:B------:R-:W0:Y:S01]  /*e9e0*/  SHFL.BFLY PT, R13, R3, 0x2, 0x1f ;  /* 0x0c401f00030d7f89 */ /* 0x000e2200000e0000 */
[C---:B------:R-:W-:Y:S02]  /*e9f0*/  ISETP.GT.AND P3, PT, R0.reuse, 0x8, PT ;  /* 0x000000080000780c */ /* 0x040fe40003f64270 */
[----:B------:R-:W-:Y:S02]  /*ea00*/  FSEL R27, R27, -INF , P6 ;  /* 0xff8000001b1b7808 */ /* 0x000fe40003000000 */
[----:B------:R-:W-:-:S02]  /*ea10*/  ISETP.GT.AND P4, PT, R0, 0x9, PT ;  /* 0x000000090000780c */ /* 0x000fc40003f84270 */
[----:B------:R-:W-:Y:S02]  /*ea20*/  FSEL R30, R30, -INF , P3 ;  /* 0xff8000001e1e7808 */ /* 0x000fe40001800000 */
[C---:B------:R-:W-:Y:S02]  /*ea30*/  ISETP.GT.AND P5, PT, R0.reuse, 0x10, PT ;  /* 0x000000100000780c */ /* 0x040fe40003fa4270 */
[----:B------:R-:W-:Y:S02]  /*ea40*/  FSEL R31, R31, -INF , P4 ;  /* 0xff8000001f1f7808 */ /* 0x000fe40002000000 */
[----:B------:R-:W-:Y:S02]  /*ea50*/  ISETP.GT.AND P6, PT, R0, 0x11, PT ;  /* 0x000000110000780c */ /* 0x000fe40003fc4270 */
[----:B------:R-:W-:Y:S02]  /*ea60*/  FSEL R34, R34, -INF , P5 ;  /* 0xff80000022227808 */ /* 0x000fe40002800000 */
[----:B------:R-:W-:-:S02]  /*ea70*/  ISETP.GT.AND P3, PT, R0, 0x18, PT ;  /* 0x000000180000780c */ /* 0x000fc40003f64270 */
[----:B------:R-:W-:Y:S02]  /*ea80*/  FSEL R35, R35, -INF , P6 ;  /* 0xff80000023237808 */ /* 0x000fe40003000000 */
[----:B------:R-:W-:Y:S02]  /*ea90*/  ISETP.GT.AND P4, PT, R0, 0x19, PT ;  /* 0x000000190000780c */ /* 0x000fe40003f84270 */
[----:B------:R-:W-:Y:S02]  /*eaa0*/  FSEL R38, R38, -INF , P3 ;  /* 0xff80000026267808 */ /* 0x000fe40001800000 */
[----:B0-----:R-:W-:Y:S01]  /*eab0*/  FMNMX.FTZ R3, R3, R13, !PT ;  /* 0x0000000d03037209 */ /* 0x001fe20007810000 */
[----:B------:R-:W-:Y:S01]  /*eac0*/  IMAD.MOV.U32 R13, RZ, RZ, 0x40000040 ;  /* 0x40000040ff0d7424 */ /* 0x000fe200078e00ff */
[----:B------:R-:W-:Y:S02]  /*ead0*/  ISETP.GT.AND P5, PT, R0, 0x20, PT ;  /* 0x000000200000780c */ /* 0x000fe40003fa4270 */
[----:B------:R-:W-:Y:S01]  /*eae0*/  FSEL R39, R39, -INF , P4 ;  /* 0xff80000027277808 */ /* 0x000fe20002000000 */
[----:B------:R-:W0:Y:S01]  /*eaf0*/  SHFL.BFLY PT, R10, R3, 0x1, 0x1f ;  /* 0x0c201f00030a7f89 */ /* 0x000e2200000e0000 */
[----:B------:R-:W-:-:S02]  /*eb00*/  R2UR UR7, R13 ;  /* 0x000000000d0772ca */ /* 0x000fc400000e0000 */
[----:B------:R-:W-:Y:S02]  /*eb10*/  ISETP.GT.AND P6, PT, R0, 0x21, PT ;  /* 0x000000210000780c */ /* 0x000fe40003fc4270 */
[----:B------:R-:W-:Y:S02]  /*eb20*/  FSEL R42, R42, -INF , P5 ;  /* 0xff8000002a2a7808 */ /* 0x000fe40002800000 */
[C---:B------:R-:W-:Y:S02]  /*eb30*/  ISETP.GT.AND P3, PT, R0.reuse, 0x28, PT ;  /* 0x000000280000780c */ /* 0x040fe40003f64270 */
[----:B------:R-:W-:Y:S02]  /*eb40*/  FSEL R43, R43, -INF , P6 ;  /* 0xff8000002b2b7808 */ /* 0x000fe40003000000 */
[----:B------:R-:W-:Y:S02]  /*eb50*/  ISETP.GT.AND P4, PT, R0, 0x29, PT ;  /* 0x000000290000780c */ /* 0x000fe40003f84270 */
[----:B------:R-:W-:-:S02]  /*eb60*/  FSEL R46, R46, -INF , P3 ;  /* 0xff8000002e2e7808 */ /* 0x000fc40001800000 */
[C---:B------:R-:W-:Y:S02]  /*eb70*/  ISETP.GT.AND P5, PT, R0.reuse, 0x30, PT ;  /* 0x000000300000780c */ /* 0x040fe40003fa4270 */
[----:B------:R-:W-:Y:S02]  /*eb80*/  FSEL R47, R47, -INF , P4 ;  /* 0xff8000002f2f7808 */ /* 0x000fe40002000000 */
[----:B------:R-:W-:Y:S02]  /*eb90*/  ISETP.GT.AND P6, PT, R0, 0x31, PT ;  /* 0x000000310000780c */ /* 0x000fe40003fc4270 */
[----:B------:R-:W-:Y:S02]  /*eba0*/  FSEL R50, R50, -INF , P5 ;  /* 0xff80000032327808 */ /* 0x000fe40002800000 */
[----:B------:R-:W-:Y:S02]  /*ebb0*/  ISETP.GT.AND P3, PT, R0, 0x38, PT ;  /* 0x000000380000780c */ /* 0x000fe40003f64270 */
[----:B0-----:R-:W-:-:S02]  /*ebc0*/  FMNMX.FTZ R3, R3, R10, !PT ;  /* 0x0000000a03037209 */ /* 0x001fc40007810000 */
[----:B------:R-:W-:Y:S02]  /*ebd0*/  FSEL R51, R51, -INF , P6 ;  /* 0xff80000033337808 */ /* 0x000fe40003000000 */
[----:B------:R-:W-:Y:S01]  /*ebe0*/  FSETP.NEU.FTZ.AND P2, PT, R3, -INF , PT ;  /* 0xff8000000300780b */ /* 0x000fe20003f5d000 */
[----:B------:R-:W-:-:S01]  /*ebf0*/  FFMA.FTZ R13, R2, R3, -8 ;  /* 0xc1000000020d7423 */ /* 0x000fc20000010003 */
[----:B------:R-:W-:Y:S02]  /*ec00*/  ISETP.GT.AND P4, PT, R0, 0x39, PT ;  /* 0x000000390000780c */ /* 0x000fe40003f84270 */
[----:B------:R-:W-:Y:S02]  /*ec10*/  FSEL R54, R54, -INF , P3 ;  /* 0xff80000036367808 */ /* 0x000fe40001800000 */
[----:B------:R-:W-:Y:S02]  /*ec20*/  FSEL R13, R13, RZ, P2 ;  /* 0x000000ff0d0d7208 */ /* 0x000fe40001000000 */
[----:B------:R-:W-:-:S02]  /*ec30*/  ISETP.GT.AND P5, PT, R0, 0x40, PT ;  /* 0x000000400000780c */ /* 0x000fc40003fa4270 */
[----:B------:R-:W-:Y:S01]  /*ec40*/  FSEL R55, R55, -INF , P4 ;  /* 0xff80000037377808 */ /* 0x000fe20002000000 */
[----:B------:R-:W-:-:S01]  /*ec50*/  FFMA.FTZ R11, R2, R25, -R13 ;  /* 0x00000019020b7223 */ /* 0x000fc2000001080d */
[----:B------:R-:W-:Y:S01]  /*ec60*/  FMNMX.FTZ R25, R26, R8, !PT ;  /* 0x000000081a197209 */ /* 0x000fe20007810000 */
[----:B------:R-:W-:-:S01]  /*ec70*/  FFMA.FTZ R10, R2, R24, -R13 ;  /* 0x00000018020a7223 */ /* 0x000fc2000001080d */
[----:B------:R-:W-:Y:S01]  /*ec80*/  ISETP.GT.AND P6, PT, R0, 0x41, PT ;  /* 0x000000410000780c */ /* 0x000fe20003fc4270 */
[----:B------:R-:W-:-:S01]  /*ec90*/  FFMA.FTZ R24, R2, R29, -R13 ;  /* 0x0000001d02187223 */ /* 0x000fc2000001080d */
[----:B------:R-:W-:Y:S01]  /*eca0*/  FMNMX.FTZ R25, R27, R25, !PT ;  /* 0x000000191b197209 */ /* 0x000fe20007810000 */
[----:B------:R-:W-:-:S01]  /*ecb0*/  FFMA.FTZ R29, R2, R60, -R13 ;  /* 0x0000003c021d7223 */ /* 0x000fc2000001080d */
[----:B------:R-:W-:Y:S01]  /*ecc0*/  FSEL R58, R58, -INF , P5 ;  /* 0xff8000003a3a7808 */ /* 0x000fe20002800000 */
[----:B------:R-:W-:-:S01]  /*ecd0*/  FFMA.FTZ R56, R2, R56, -R13 ;  /* 0x0000003802387223 */ /* 0x000fc2000001080d */
[----:B------:R-:W-:Y:S01]  /*ece0*/  FMNMX.FTZ R25, R30, R25, !PT ;  /* 0x000000191e197209 */ /* 0x000fe20007810000 */
[----:B------:R-:W-:Y:S01]  /*ecf0*/  MUFU.EX2 R10, R10 ;  /* 0x0000000a000a7308 */ /* 0x000fe20000000800 */
[----:B------:R-:W-:Y:S01]  /*ed00*/  ISETP.GT.AND P3, PT, R0, 0x48, PT ;  /* 0x000000480000780c */ /* 0x000fe20003f64270 */
[C-C-:B------:R-:W-:Y:S01]  /*ed10*/  FFMA.FTZ R32, R2.reuse, R32, -R13.reuse ;  /* 0x0000002002207223 */ /* 0x140fe2000001080d */
[----:B------:R-:W-:Y:S01]  /*ed20*/  FMNMX.FTZ R25, R31, R25, !PT ;  /* 0x000000191f197209 */ /* 0x000fe20007810000 */
[C-C-:B------:R-:W-:Y:S01]  /*ed30*/  FFMA.FTZ R33, R2.reuse, R33, -R13.reuse ;  /* 0x0000002102217223 */ /* 0x140fe2000001080d */
[----:B------:R-:W-:Y:S01]  /*ed40*/  FSEL R59, R59, -INF , P6 ;  /* 0xff8000003b3b7808 */ /* 0x000fe20003000000 */
[--C-:B------:R-:W-:Y:S01]  /*ed50*/  FFMA.FTZ R36, R2, R36, -R13.reuse ;  /* 0x0000002402247223 */ /* 0x100fe2000001080d */
[----:B------:R-:W-:Y:S01]  /*ed60*/  FMNMX.FTZ R25, R34, R25, !PT ;  /* 0x0000001922197209 */ /* 0x000fe20007810000 */
[----:B------:R-:W-:Y:S01]  /*ed70*/  MUFU.EX2 R11, R11 ;  /* 0x0000000b000b7308 */ /* 0x000fe20000000800 */
[----:B------:R-:W-:Y:S01]  /*ed80*/  ISETP.GT.AND P4, PT, R0, 0x49, PT ;  /* 0x000000490000780c */ /* 0x000fe20003f84270 */
[C-C-:B------:R-:W-:Y:S01]  /*ed90*/  FFMA.FTZ R37, R2.reuse, R37, -R13.reuse ;  /* 0x0000002502257223 */ /* 0x140fe2000001080d */
[----:B------:R-:W-:Y:S01]  /*eda0*/  FMNMX.FTZ R25, R35, R25, !PT ;  /* 0x0000001923197209 */ /* 0x000fe20007810000 */
[--C-:B------:R-:W-:Y:S01]  /*edb0*/  FFMA.FTZ R40, R2, R40, -R13.reuse ;  /* 0x0000002802287223 */ /* 0x100fe2000001080d */
[----:B------:R-:W-:Y:S01]  /*edc0*/  FSEL R62, R62, -INF , P3 ;  /* 0xff8000003e3e7808 */ /* 0x000fe20001800000 */
[--C-:B------:R-:W-:Y:S01]  /*edd0*/  FFMA.FTZ R41, R2, R41, -R13.reuse ;  /* 0x0000002902297223 */ /* 0x100fe2000001080d */
        /* <DEDUP_REMOVED lines=19> */
[----:B------:R-:W-:Y:S01]  /*ef10*/  FFMA.FTZ R81, R2, R81, -R13 ;  /* 0x0000005102517223 */ /* 0x000fe2000001080d */
[----:B------:R-:W-:-:S02]  /*ef20*/  FMNMX.FTZ R25, R47, R25, !PT ;  /* 0x000000192f197209 */ /* 0x000fc40007810000 */
[----:B------:R-:W-:Y:S02]  /*ef30*/  FSEL R67, R67, -INF , P6 ;  /* 0xff80000043437808 */ /* 0x000fe40003000000 */
[----:B------:R-:W-:Y:S01]  /*ef40*/  FMNMX.FTZ R25, R50, R25, !PT ;  /* 0x0000001932197209 */ /* 0x000fe20007810000 */
[----:B------:R-:W-:Y:S01]  /*ef50*/  MUFU.EX2 R36, R36 ;  /* 0x0000002400247308 */ /* 0x000fe20000000800 */
[----:B------:R-:W-:Y:S02]  /*ef60*/  ISETP.GT.AND P4, PT, R0, 0x59, PT ;  /* 0x000000590000780c */ /* 0x000fe40003f84270 */
[----:B------:R-:W-:Y:S02]  /*ef70*/  FMNMX.FTZ R25, R51, R25, !PT ;  /* 0x0000001933197209 */ /* 0x000fe40007810000 */
[----:B------:R-:W-:Y:S02]  /*ef80*/  FSEL R70, R70, -INF , P3 ;  /* 0xff80000046467808 */ /* 0x000fe40001800000 */
[----:B------:R-:W-:Y:S01]  /*ef90*/  FMNMX.FTZ R25, R54, R25, !PT ;  /* 0x0000001936197209 */ /* 0x000fe20007810000 */
[----:B------:R-:W-:Y:S01]  /*efa0*/  MUFU.EX2 R37, R37 ;  /* 0x0000002500257308 */ /* 0x000fe20000000800 */
[----:B------:R-:W-:-:S02]  /*efb0*/  ISETP.GT.AND P5, PT, R0, 0x60, PT ;  /* 0x000000600000780c */ /* 0x000fc40003fa4270 */
[----:B------:R-:W-:Y:S02]  /*efc0*/  FMNMX.FTZ R25, R55, R25, !PT ;  /* 0x0000001937197209 */ /* 0x000fe40007810000 */
[----:B------:R-:W-:Y:S02]  /*efd0*/  FSEL R71, R71, -INF , P4 ;  /* 0xff80000047477808 */ /* 0x000fe40002000000 */
[----:B------:R-:W-:Y:S01]  /*efe0*/  FMNMX.FTZ R25, R58, R25, !PT ;  /* 0x000000193a197209 */ /* 0x000fe20007810000 */
[----:B------:R-:W-:Y:S01]  /*eff0*/  MUFU.EX2 R40, R40 ;  /* 0x0000002800287308 */ /* 0x000fe20000000800 */
[----:B------:R-:W-:Y:S02]  /*f000*/  ISETP.GT.AND P6, PT, R0, 0x61, PT ;  /* 0x000000610000780c */ /* 0x000fe40003fc4270 */
[----:B------:R-:W-:Y:S02]  /*f010*/  FMNMX.FTZ R25, R59, R25, !PT ;  /* 0x000000193b197209 */ /* 0x000fe40007810000 */
[----:B------:R-:W-:-:S02]  /*f020*/  FSEL R74, R74, -INF , P5 ;  /* 0xff8000004a4a7808 */ /* 0x000fc40002800000 */
        /* <DEDUP_REMOVED lines=12> */
[----:B------:R-:W-:Y:S02]  /*f0f0*/  FSEL R79, R79, -INF , P4 ;  /* 0xff8000004f4f7808 */ /* 0x000fe40002000000 */
[----:B------:R-:W-:Y:S02]  /*f100*/  FMNMX.FTZ R25, R71, R25, !PT ;  /* 0x0000001947197209 */ /* 0x000fe40007810000 */
[----:B------:R-:W-:-:S02]  /*f110*/  ISETP.GT.AND P5, PT, R0, 0x70, PT ;  /* 0x000000700000780c */ /* 0x000fc40003fa4270 */
[----:B------:R-:W-:Y:S01]  /*f120*/  FMNMX.FTZ R25, R74, R25, !PT ;  /* 0x000000194a197209 */ /* 0x000fe20007810000 */
[----:B------:R-:W-:Y:S01]  /*f130*/  MUFU.EX2 R48, R48 ;  /* 0x0000003000307308 */ /* 0x000fe20000000800 */
[C---:B------:R-:W-:Y:S02]  /*f140*/  ISETP.GT.AND P6, PT, R0.reuse, 0x71, PT ;  /* 0x000000710000780c */ /* 0x040fe40003fc4270 */
[----:B------:R-:W-:Y:S02]  /*f150*/  FMNMX.FTZ R25, R75, R25, !PT ;  /* 0x000000194b197209 */ /* 0x000fe40007810000 */
[C---:B------:R-:W-:Y:S02]  /*f160*/  ISETP.GT.AND P3, PT, R0.reuse, 0x78, PT ;  /* 0x000000780000780c */ /* 0x040fe40003f64270 */
[----:B------:R-:W-:Y:S01]  /*f170*/  ISETP.GT.AND P4, PT, R0, 0x79, PT ;  /* 0x000000790000780c */ /* 0x000fe20003f84270 */
[----:B------:R-:W-:Y:S01]  /*f180*/  MUFU.EX2 R49, R49 ;  /* 0x0000003100317308 */ /* 0x000fe20000000800 */
[----:B------:R-:W-:-:S02]  /*f190*/  FMNMX.FTZ R0, R78, R25, !PT ;  /* 0x000000194e007209 */ /* 0x000fc40007810000 */
[----:B------:R-:W-:Y:S02]  /*f1a0*/  FSEL R82, R82, -INF , P5 ;  /* 0xff80000052527808 */ /* 0x000fe40002800000 */
[----:B------:R-:W-:Y:S02]  /*f1b0*/  FMNMX.FTZ R0, R79, R0, !PT ;  /* 0x000000004f007209 */ /* 0x000fe40007810000 */
[----:B------:R-:W-:Y:S01]  /*f1c0*/  FSEL R83, R83, -INF , P6 ;  /* 0xff80000053537808 */ /* 0x000fe20003000000 */
[----:B------:R0:W-:Y:S01]  /*f1d0*/  MUFU.EX2 R25, R56 ;  /* 0x0000003800197308 */ /* 0x0001e20000000800 */
[----:B------:R-:W-:Y:S02]  /*f1e0*/  FMNMX.FTZ R0, R82, R0, !PT ;  /* 0x0000000052007209 */ /* 0x000fe40007810000 */
[----:B------:R-:W-:Y:S02]  /*f1f0*/  FSEL R86, R86, -INF , P3 ;  /* 0xff80000056567808 */ /* 0x000fe40001800000 */
[----:B------:R-:W-:-:S02]  /*f200*/  FMNMX.FTZ R0, R83, R0, !PT ;  /* 0x0000000053007209 */ /* 0x000fc40007810000 */
[----:B------:R-:W-:Y:S01]  /*f210*/  FSEL R87, R87, -INF , P4 ;  /* 0xff80000057577808 */ /* 0x000fe20002000000 */
[----:B------:R-:W-:Y:S01]  /*f220*/  MUFU.EX2 R52, R52 ;  /* 0x0000003400347308 */ /* 0x000fe20000000800 */
[----:B------:R-:W-:Y:S01]  /*f230*/  FMNMX.FTZ R0, R86, R0, !PT ;  /* 0x0000000056007209 */ /* 0x000fe20007810000 */
[C-C-:B0-----:R-:W-:Y:S01]  /*f240*/  FFMA.FTZ R56, R2.reuse, R61, -R13.reuse ;  /* 0x0000003d02387223 */ /* 0x141fe2000001080d */
[----:B------:R-:W-:-:S01]  /*f250*/  FFMA.FTZ R61, R2, R65, -R13 ;  /* 0x00000041023d7223 */ /* 0x000fc2000001080d */
[--C-:B------:R-:W-:Y:S01]  /*f260*/  FFMA.FTZ R65, R2, R69, -R13.reuse ;  /* 0x0000004502417223 */ /* 0x100fe2000001080d */
[----:B------:R-:W-:Y:S02]  /*f270*/  FMNMX.FTZ R0, R87, R0, !PT ;  /* 0x0000000057007209 */ /* 0x000fe40007810000 */
[----:B------:R-:W-:Y:S01]  /*f280*/  R2UR UR6, R12 ;  /* 0x000000000c0672ca */ /* 0x000fe200000e0000 */
[----:B------:R-:W-:-:S01]  /*f290*/  FFMA.FTZ R12, R2, R28, -R13 ;  /* 0x0000001c020c7223 */ /* 0x000fc2000001080d */
[C-C-:B------:R-:W-:Y:S01]  /*f2a0*/  FFMA.FTZ R28, R2.reuse, R57, -R13.reuse ;  /* 0x00000039021c7223 */ /* 0x140fe2000001080d */
[----:B------:R-:W0:Y:S01]  /*f2b0*/  SHFL.BFLY PT, R60, R0, 0x2, 0x1f ;  /* 0x0c401f00003c7f89 */ /* 0x000e2200000e0000 */
[----:B------:R-:W-:-:S01]  /*f2c0*/  FFMA.FTZ R57, R2, R64, -R13 ;  /* 0x0000004002397223 */ /* 0x000fc2000001080d */
[C-C-:B------:R-:W-:Y:S01]  /*f2d0*/  FFMA.FTZ R64, R2.reuse, R68, -R13.reuse ;  /* 0x0000004402407223 */ /* 0x140fe2000001080d */
[----:B------:R-:W-:-:S01]  /*f2e0*/  FFMA.FTZ R68, R2, R73, -R13 ;  /* 0x0000004902447223 */ /* 0x000fc2000001080d */
[----:B------:R-:W-:Y:S01]  /*f2f0*/  FFMA.FTZ R73, R2, R77, -R13 ;  /* 0x0000004d02497223 */ /* 0x000fe2000001080d */
[----:B------:R-:W-:Y:S01]  /*f300*/  MUFU.EX2 R12, R12 ;  /* 0x0000000c000c7308 */ /* 0x000fe20000000800 */
[----:B--2---:R-:W-:-:S04]  /*f310*/  LOP3.LUT R140, R151, 0x7f, RZ, 0xc0, !PT ;  /* 0x0000007f978c7812 */ /* 0x004fc800078ec0ff */
[----:B------:R-:W-:Y:S03]  /*f320*/  QGMMA.64x96x32.F32.E4M3.E4M3 R88, R136, gdesc[UR4], R88, gsb0 ;  /* 0x0160000488587df3 */ /* 0x000fe60008000858 */
[----:B------:R-:W-:Y:S08]  /*f330*/  MUFU.EX2 R53, R53 ;  /* 0x0000003500357308 */ /* 0x000ff00000000800 */
[----:B------:R-:W-:Y:S01]  /*f340*/  MUFU.EX2 R28, R28 ;  /* 0x0000001c001c7308 */ /* 0x000fe20000000800 */
[----:B0-----:R-:W-:Y:S01]  /*f350*/  FMNMX.FTZ R0, R0, R60, !PT ;  /* 0x0000003c00007209 */ /* 0x001fe20007810000 */
[C-C-:B------:R-:W-:Y:S01]  /*f360*/  FFMA.FTZ R60, R2.reuse, R72, -R13.reuse ;  /* 0x00000048023c7223 */ /* 0x140fe2000001080d */
[----:B------:R-:W-:-:S01]  /*f370*/  FFMA.FTZ R72, R2, R76, -R13 ;  /* 0x0000004c02487223 */ /* 0x000fc2000001080d */
[----:B------:R-:W-:Y:S01]  /*f380*/  FFMA.FTZ R76, R2, R80, -R13 ;  /* 0x00000050024c7223 */ /* 0x000fe2000001080d */
[----:B------:R-:W-:Y:S01]  /*f390*/  FSEL R80, R3, RZ, P2 ;  /* 0x000000ff03507208 */ /* 0x000fe20001000000 */
[----:B------:R-:W0:Y:S02]  /*f3a0*/  SHFL.BFLY PT, R69, R0, 0x1, 0x1f ;  /* 0x0c201f0000457f89 */ /* 0x000e2400000e0000 */
[----:B------:R-:W-:Y:S01]  /*f3b0*/  MUFU.EX2 R29, R29 ;  /* 0x0000001d001d7308 */ /* 0x000fe20000000800 */
[----:B------:R-:W-:Y:S01]  /*f3c0*/  ISETP.NE.AND P2, PT, R140, RZ, PT ;  /* 0x000000ff8c00720c */ /* 0x000fe20003f45270 */
[----:B------:R-:W-:-:S04]  /*f3d0*/  FADD.FTZ R80, -R80, R9 ;  /* 0x0000000950507221 */ /* 0x000fc80000010100 */
[----:B------:R-:W-:Y:S02]  /*f3e0*/  FMUL.FTZ R80, R2, R80 ;  /* 0x0000005002507220 */ /* 0x000fe40000410000 */
[----:B------:R-:W-:Y:S06]  /*f3f0*/  MUFU.EX2 R56, R56 ;  /* 0x0000003800387308 */ /* 0x000fec0000000800 */
[----:B------:R-:W-:Y:S02]  /*f400*/  @!P2 VIADD R15, R15, 0x19c40 ;  /* 0x00019c400f0fa836 */ /* 0x000fe40000000000 */
[----:B------:R-:W-:Y:S03]  /*f410*/  MUFU.EX2 R57, R57 ;  /* 0x0000003900397308 */ /* 0x000fe60000000800 */
[----:B------:R-:W-:-:S02]  /*f420*/  @!P2 PRMT R15, RZ, 0x654, R15 ;  /* 0x00000654ff0fa816 */ /* 0x000fc4000000000f */
[----:B0-----:R-:W-:-:S03]  /*f430*/  FMNMX.FTZ R0, R0, R69, !PT ;  /* 0x0000004500007209 */ /* 0x001fc60007810000 */
[----:B------:R-:W-:Y:S01]  /*f440*/  MUFU.EX2 R61, R61 ;  /* 0x0000003d003d7308 */ /* 0x000fe20000000800 */
[----:B------:R-:W-:-:S01]  /*f450*/  FFMA.FTZ R69, R2, R84, -R13 ;  /* 0x0000005402457223 */ /* 0x000fc2000001080d */
[----:B------:R-:W-:Y:S01]  /*f460*/  FFMA.FTZ R13, R2, R85, -R13 ;  /* 0x00000055020d7223 */ /* 0x000fe2000001080d */
[----:B------:R-:W-:Y:S01]  /*f470*/  FSETP.NEU.FTZ.AND P3, PT, R0, -INF , PT ;  /* 0xff8000000000780b */ /* 0x000fe20003f7d000 */
[----:B------:R-:W-:-:S04]  /*f480*/  FFMA.FTZ R77, R2, R0, -8 ;  /* 0xc1000000024d7423 */ /* 0x000fc80000010000 */
[----:B------:R-:W-:Y:S01]  /*f490*/  MUFU.EX2 R64, R64 ;  /* 0x0000004000407308 */ /* 0x000fe20000000800 */
[----:B------:R-:W-:-:S05]  /*f4a0*/  FSEL R77, R77, RZ, P3 ;  /* 0x000000ff4d4d7208 */ /* 0x000fca0001800000 */
[C-C-:B------:R-:W-:Y:S01]  /*f4b0*/  FFMA.FTZ R54, R2.reuse, R54, -R77.reuse ;  /* 0x0000003602367223 */ /* 0x140fe2000001084d */
[----:B------:R-:W-:-:S01]  /*f4c0*/  FFMA.FTZ R26, R2, R26, -R77 ;  /* 0x0000001a021a7223 */ /* 0x000fc2000001084d */
[C-C-:B------:R-:W-:Y:S01]  /*f4d0*/  FFMA.FTZ R27, R2.reuse, R27, -R77.reuse ;  /* 0x0000001b021b7223 */ /* 0x140fe2000001084d */
[----:B------:R-:W-:-:S01]  /*f4e0*/  FFMA.FTZ R30, R2, R30, -R77 ;  /* 0x0000001e021e7223 */ /* 0x000fc2000001084d */
[----:B------:R0:W-:Y:S01]  /*f4f0*/  MUFU.EX2 R9, R54 ;  /* 0x0000003600097308 */ /* 0x0001e20000000800 */
        /* <DEDUP_REMOVED lines=8> */
[----:B0-----:R-:W-:Y:S01]  /*f580*/  FSEL R54, R0, RZ, P3 ;  /* 0x000000ff00367208 */ /* 0x001fe20001800000 */
[C-C-:B------:R-:W-:Y:S01]  /*f590*/  FFMA.FTZ R46, R2.reuse, R46, -R77.reuse ;  /* 0x0000002e022e7223 */ /* 0x140fe2000001084d */
[----:B------:R-:W-:-:S01]  /*f5a0*/  FFMA.FTZ R47, R2, R47, -R77 ;  /* 0x0000002f022f7223 */ /* 0x000fc2000001084d */
[C-C-:B------:R-:W-:Y:S01]  /*f5b0*/  FFMA.FTZ R50, R2.reuse, R50, -R77.reuse ;  /* 0x0000003202327223 */ /* 0x140fe2000001084d */
[----:B------:R-:W-:-:S01]  /*f5c0*/  FFMA.FTZ R51, R2, R51, -R77 ;  /* 0x0000003302337223 */ /* 0x000fc2000001084d */
[----:B------:R-:W-:Y:S01]  /*f5d0*/  FADD.FTZ R8, -R54, R8 ;  /* 0x0000000836087221 */ /* 0x000fe20000010100 */
[----:B------:R-:W-:-:S01]  /*f5e0*/  FFMA.FTZ R55, R2, R55, -R77 ;  /* 0x0000003702377223 */ /* 0x000fc2000001084d */
[----:B------:R0:W1:Y:S01]  /*f5f0*/  MUFU.EX2 R54, R80 ;  /* 0x0000005000367308 */ /* 0x0000620000000800 */
[----:B------:R-:W-:-:S01]  /*f600*/  FFMA.FTZ R58, R2, R58, -R77 ;  /* 0x0000003a023a7223 */ /* 0x000fc2000001084d */
[C---:B------:R-:W-:Y:S01]  /*f610*/  FMUL.FTZ R8, R2.reuse, R8 ;  /* 0x0000000802087220 */ /* 0x040fe20000410000 */
[----:B------:R-:W-:-:S01]  /*f620*/  FFMA.FTZ R59, R2, R59, -R77 ;  /* 0x0000003b023b7223 */ /* 0x000fc2000001084d */
[C-C-:B------:R-:W-:Y:S01]  /*f630*/  FFMA.FTZ R62, R2.reuse, R62, -R77.reuse ;  /* 0x0000003e023e7223 */ /* 0x140fe2000001084d */
[----:B------:R-:W-:-:S01]  /*f640*/  FFMA.FTZ R63, R2, R63, -R77 ;  /* 0x0000003f023f7223 */ /* 0x000fc2000001084d */
[C-C-:B------:R-:W-:Y:S01]  /*f650*/  FFMA.FTZ R66, R2.reuse, R66, -R77.reuse ;  /* 0x0000004202427223 */ /* 0x140fe2000001084d */
[----:B------:R-:W-:-:S01]  /*f660*/  FFMA.FTZ R67, R2, R67, -R77 ;  /* 0x0000004302437223 */ /* 0x000fc2000001084d */
[----:B------:R-:W2:Y:S01]  /*f670*/  MUFU.EX2 R8, R8 ;  /* 0x0000000800087308 */ /* 0x000ea20000000800 */
[----:B------:R-:W-:-:S01]  /*f680*/  FFMA.FTZ R70, R2, R70, -R77 ;  /* 0x0000004602467223 */ /* 0x000fc2000001084d */
[C-C-:B------:R-:W-:Y:S01]  /*f690*/  FFMA.FTZ R71, R2.reuse, R71, -R77.reuse ;  /* 0x0000004702477223 */ /* 0x140fe2000001084d */
[----:B------:R-:W-:-:S01]  /*f6a0*/  FFMA.FTZ R74, R2, R74, -R77 ;  /* 0x0000004a024a7223 */ /* 0x000fc2000001084d */
[C-C-:B------:R-:W-:Y:S01]  /*f6b0*/  FFMA.FTZ R75, R2.reuse, R75, -R77.reuse ;  /* 0x0000004b024b7223 */ /* 0x140fe2000001084d */
[----:B------:R-:W-:-:S01]  /*f6c0*/  FFMA.FTZ R78, R2, R78, -R77 ;  /* 0x0000004e024e7223 */ /* 0x000fc2000001084d */
[C-C-:B------:R-:W-:Y:S01]  /*f6d0*/  FFMA.FTZ R79, R2.reuse, R79, -R77.reuse ;  /* 0x0000004f024f7223 */ /* 0x140fe2000001084d */
[----:B0-----:R-:W-:-:S01]  /*f6e0*/  FFMA.FTZ R80, R2, R82, -R77 ;  /* 0x0000005202507223 */ /* 0x001fc2000001084d */
[----:B------:R-:W0:Y:S01]  /*f6f0*/  MUFU.EX2 R27, R27 ;  /* 0x0000001b001b7308 */ /* 0x000e220000000800 */
[----:B-1----:R-:W-:-:S01]  /*f700*/  FFMA.FTZ R5, R54, R5, R10 ;  /* 0x0000000536057223 */ /* 0x002fc2000001000a */
[C-C-:B------:R-:W-:Y:S01]  /*f710*/  FFMA.FTZ R82, R2.reuse, R83, -R77.reuse ;  /* 0x0000005302527223 */ /* 0x140fe2000001084d */
[----:B------:R-:W-:-:S01]  /*f720*/  FFMA.FTZ R86, R2, R86, -R77 ;  /* 0x0000005602567223 */ /* 0x000fc2000001084d */
[----:B------:R-:W-:Y:S01]  /*f730*/  FFMA.FTZ R77, R2, R87, -R77 ;  /* 0x00000057024d7223 */ /* 0x000fe2000001084d */
[----:B------:R-:W-:-:S03]  /*f740*/  FADD.FTZ R5, R11, R5 ;  /* 0x000000050b057221 */ /* 0x000fc60000010000 */
[----:B------:R-:W1:Y:S01]  /*f750*/  MUFU.EX2 R30, R30 ;  /* 0x0000001e001e7308 */ /* 0x000e620000000800 */
[----:B--2---:R-:W-:-:S01]  /*f760*/  FFMA.FTZ R4, R8, R4, R26 ;  /* 0x0000000408047223 */ /* 0x004fc2000001001a */
[----:B------:R-:W-:-:S04]  /*f770*/  FADD.FTZ R5, R12, R5 ;  /* 0x000000050c057221 */ /* 0x000fc80000010000 */
[----:B------:R-:W-:Y:S02]  /*f780*/  FADD.FTZ R5, R24, R5 ;  /* 0x0000000518057221 */ /* 0x000fe40000010000 */
[----:B------:R-:W2:Y:S01]  /*f790*/  MUFU.EX2 R31, R31 ;  /* 0x0000001f001f7308 */ /* 0x000ea20000000800 */
[----:B0-----:R-:W-:-:S01]  /*f7a0*/  FADD.FTZ R4, R27, R4 ;  /* 0x000000041b047221 */ /* 0x001fc20000010000 */
[----:B------:R-:W-:Y:S01]  /*f7b0*/  FADD.FTZ R5, R32, R5 ;  /* 0x0000000520057221 */ /* 0x000fe20000010000 */
[----:B------:R-:W-:Y:S02]  /*f7c0*/  WARPGROUP.DEPBAR.LE gsb0, 0x0 ;  /* 0x00008000000079c5 */ /* 0x000fe40000010000 */
[----:B------:R0:W-:Y:S01]  /*f7d0*/  @!P2 SYNCS.ARRIVE.TRANS64.RED.A1T0 RZ, [R15+URZ], RZ ;  /* 0x000000ff0fffa9a7 */ /* 0x0001e2000810043f */
[----:B------:R-:W-:-:S02]  /*f7e0*/  FADD.FTZ R5, R33, R5 ;  /* 0x0000000521057221 */ /* 0x000fc40000010000 */
[----:B------:R-:W3:Y:S01]  /*f7f0*/  MUFU.EX2 R34, R34 ;  /* 0x0000002200227308 */ /* 0x000ee20000000800 */
        /* <DEDUP_REMOVED lines=8> */
[----:B---3--:R-:W-:-:S01]  /*f880*/  FADD.FTZ R4, R34, R4 ;  /* 0x0000000422047221 */ /* 0x008fc20000010000 */
[----:B------:R-:W-:-:S04]  /*f890*/  FADD.FTZ R5, R44, R5 ;  /* 0x000000052c057221 */ /* 0x000fc80000010000 */
[----:B------:R-:W-:Y:S02]  /*f8a0*/  FADD.FTZ R5, R45, R5 ;  /* 0x000000052d057221 */ /* 0x000fe40000010000 */
        /* <DEDUP_REMOVED lines=22> */
[----:B------:R-:W-:-:S06]  /*fa10*/  FADD.FTZ R5, R64, R5 ;  /* 0x0000000540057221 */ /* 0x000fcc0000010000 */
[----:B------:R-:W3:Y:S01]  /*fa20*/  MUFU.EX2 R51, R51 ;  /* 0x0000003300337308 */ /* 0x000ee20000000800 */
[----:B-1----:R-:W-:-:S07]  /*fa30*/  FADD.FTZ R4, R47, R4 ;  /* 0x000000042f047221 */ /* 0x002fce0000010000 */
[----:B------:R-:W1:Y:S01]  /*fa40*/  MUFU.EX2 R55, R55 ;  /* 0x0000003700377308 */ /* 0x000e620000000800 */
[----:B--2---:R-:W-:-:S07]  /*fa50*/  FADD.FTZ R4, R50, R4 ;  /* 0x0000000432047221 */ /* 0x004fce0000010000 */
[----:B------:R-:W2:Y:S01]  /*fa60*/  MUFU.EX2 R58, R58 ;  /* 0x0000003a003a7308 */ /* 0x000ea20000000800 */
[----:B---3--:R-:W-:-:S04]  /*fa70*/  FADD.FTZ R4, R51, R4 ;  /* 0x0000000433047221 */ /* 0x008fc80000010000 */
[----:B------:R-:W-:-:S03]  /*fa80*/  FADD.FTZ R4, R9, R4 ;  /* 0x0000000409047221 */ /* 0x000fc60000010000 */
        /* <DEDUP_REMOVED lines=47> */
[----:B---3--:R-:W-:-:S01]  /*fd80*/  FADD.FTZ R4, R86, R4 ;  /* 0x0000000456047221 */ /* 0x008fc20000010000 */
[----:B-1----:R-:W-:-:S03]  /*fd90*/  FADD.FTZ R5, R13, R5 ;  /* 0x000000050d057221 */ /* 0x002fc60000010000 */
[----:B--2---:R-:W-:Y:S01]  /*fda0*/  FADD.FTZ R4, R77, R4 ;  /* 0x000000044d047221 */ /* 0x004fe20000010000 */
[----:B0-----:R-:W-:Y:S06]  /*fdb0*/  @!P1 BRA `(.L_x_2008) ;  /* 0x0000000000049947 */ /* 0x001fec0003800000 */
[----:B------:R-:W-:Y:S01]  /*fdc0*/  BPT.TRAP 0x1 ;  /* 0x000000040000795c */ /* 0x000fe20000300000 */
.L_x_2008:
        /* <DEDUP_REMOVED lines=102> */
[----:B------:R-:W-:Y:S05]  /*10430*/  BSYNC B1 ;  /* 0x0000000000017941 */ /* 0x000fea0003800000 */
.L_x_1997:
[----:B------:R-:W-:Y:S05]  /*10440*/  BSYNC B0 ;  /* 0x0000000000007941 */ /* 0x000fea0003800000 */
.L_x_1996:
        /* <DEDUP_REMOVED lines=8> */
.L_x_2023:
[----:B------:R-:W-:-:S05]  /*104d0*/  VIADD R18, R8, 0x1 ;  /* 0x0000000108127836 */ /* 0x000fca0000000000 */
[----:B------:R-:W-:-:S04]  /*104e0*/  ISETP.NE.AND P0, PT, R18, 0x2, PT ;  /* 0x000000021200780c */ /* 0x000fc80003f05270 */
[----:B------:R-:W-:Y:S02]  /*104f0*/  SEL R152, RZ, 0x1, P0 ;  /* 0x00000001ff987807 */ /* 0x000fe40000000000 */
[----:B------:R-:W-:Y:S02]  /*10500*/  SEL R18, R18, RZ, P0 ;  /* 0x000000ff12127207 */ /* 0x000fe40000000000 */
[----:B------:R-:W-:Y:S01]  /*10510*/  LOP3.LUT R152, R9, R152, RZ, 0x3c, !PT ;  /* 0x0000009809987212 */ /* 0x000fe200078e3cff */
[----:B------:R-:W-:Y:S06]  /*10520*/  @!P1 BRA `(.L_x_2012) ;  /* 0x0000000000049947 */ /* 0x000fec0003800000 */
[----:B------:R-:W-:Y:S01]  /*10530*/  BPT.TRAP 0x1 ;  /* 0x000000040000795c */ /* 0x000fe20000300000 */
.L_x_2012:
[----:B------:R-:W-:Y:S01]  /*10540*/  IMAD R0, R18, 0x8, R16 ;  /* 0x0000000812007824 */ /* 0x000fe200078e0210 */
[----:B------:R-:W-:-:S04]  /*10550*/  SHF.L.U32 R3, R152, 0x1f, RZ ;  /* 0x0000001f98037819 */ /* 0x000fc800000006ff */
[----:B------:R0:W1:Y:S01]  /*10560*/  SYNCS.PHASECHK.TRANS64.TRYWAIT P0, [R0+URZ+0x19c30], R3 ;  /* 0x019c3003000075a7 */ /* 0x000062000800017f */
[----:B------:R-:W-:Y:S05]  /*10570*/  @!P1 BRA `(.L_x_2013) ;  /* 0x0000000000049947 */ /* 0x000fea0003800000 */
[----:B------:R-:W-:Y:S01]  /*10580*/  BPT.TRAP 0x1 ;  /* 0x000000040000795c */ /* 0x000fe20000300000 */
.L_x_2013:
[----:B------:R-:W-:Y:S01]  /*10590*/  BSSY B1, `(.L_x_2014) ;  /* 0x0000006000017945 */ /* 0x000fe20003800000 */
[----:B------:R-:W-:Y:S02]  /*105a0*/  IMAD R24, R18, 0x300, R21 ;  /* 0x0000030012187824 */ /* 0x000fe400078e0215 */
[----:B------:R-:W-:Y:S01]  /*105b0*/  IMAD.MOV.U32 R25, RZ, RZ, -0x3ffffff0 ;  /* 0xc0000010ff197424 */ /* 0x000fe200078e00ff */
[----:B-1----:R-:W-:Y:S06]  /*105c0*/  @P0 BRA `(.L_x_2015) ;  /* 0x0000000000080947 */ /* 0x002fec0003800000 */
[----:B------:R-:W1:Y:S02]  /*105d0*/  SYNCS.PHASECHK.TRANS64.TRYWAIT P0, [R0+URZ+0x19c30], R3 ;  /* 0x019c3003000075a7 */ /* 0x000e64000800017f */
[----:B-1----:R-:W-:Y:S05]  /*105e0*/  @!P0 BRA `(.L_x_2016) ;  /* 0x000000d800708947 */ /* 0x002fea0003800000 */
.L_x_2015:
[----:B------:R-:W-:Y:S05]  /*105f0*/  BSYNC B1 ;  /* 0x0000000000017941 */ /* 0x000fea0003800000 */
.L_x_2014:
        /* <DEDUP_REMOVED lines=28> */
.L_x_2017:
[----:B01----:R-:W-:Y:S01]  /*107c0*/  SHF.L.U32 R0, R9, 0x1f, RZ ;  /* 0x0000001f09007819 */ /* 0x003fe200000006ff */
[----:B------:R-:W-:-:S04]  /*107d0*/  IMAD R15, R8, 0x8, R16 ;  /* 0x00000008080f7824 */ /* 0x000fc800078e0210 */
[----:B------:R0:W1:Y:S01]  /*107e0*/  SYNCS.PHASECHK.TRANS64.TRYWAIT P0, [R15+URZ+0x19c50], R0 ;  /* 0x019c50000f0075a7 */ /* 0x000062000800017f */
[----:B------:R-:W-:Y:S05]  /*107f0*/  @!P1 BRA `(.L_x_2018) ;  /* 0x0000000000049947 */ /* 0x000fea0003800000 */
[----:B------:R-:W-:Y:S01]  /*10800*/  BPT.TRAP 0x1 ;  /* 0x000000040000795c */ /* 0x000fe20000300000 */
.L_x_2018:
[----:B------:R-:W-:Y:S04]  /*10810*/  BSSY B1, `(.L_x_2019) ;  /* 0x0000004000017945 */ /* 0x000fe80003800000 */
[----:B-1----:R-:W-:Y:S05]  /*10820*/  @P0 BRA `(.L_x_2020) ;  /* 0x0000000000080947 */ /* 0x002fea0003800000 */
[----:B------:R-:W1:Y:S02]  /*10830*/  SYNCS.PHASECHK.TRANS64.TRYWAIT P0, [R15+URZ+0x19c50], R0 ;  /* 0x019c50000f0075a7 */ /* 0x000e64000800017f */
[----:B-1----:R-:W-:Y:S05]  /*10840*/  @!P0 BRA `(.L_x_2021) ;  /* 0x000000d400ec8947 */ /* 0x002fea0003800000 */
.L_x_2020:
[----:B------:R-:W-:Y:S05]  /*10850*/  BSYNC B1 ;  /* 0x0000000000017941 */ /* 0x000fea0003800000 */
.L_x_2019:
[----:B01----:R-:W-:Y:S01]  /*10860*/  VIADD R0, R16, 0x3000 ;  /* 0x0000300010007836 */ /* 0x003fe20000000000 */
[----:B------:R-:W-:Y:S01]  /*10870*/  WARPGROUP.ARRIVE ;  /* 0x00000000000079c5 */ /* 0x000fe20000000000 */
[----:B------:R-:W-:Y:S01]  /*10880*/  IMAD.MOV.U32 R9, RZ, RZ, 0x40000040 ;  /* 0x40000040ff097424 */ /* 0x000fe200078e00ff */
[----:B------:R-:W-:Y:S01]  /*10890*/  FMNMX.FTZ R3, R26, R13, !PT ;  /* 0x0000000d1a037209 */ /* 0x000fe20007810000 */
[----:B------:R-:W-:Y:S01]  /*108a0*/  IMAD.MOV.U32 R11, RZ, RZ, 0x40000040 ;  /* 0x40000040ff0b7424 */ /* 0x000fe200078e00ff */
[----:B------:R-:W-:Y:S02]  /*108b0*/  SHF.R.U32.HI R0, RZ, 0x4, R0 ;  /* 0x00000004ff007819 */ /* 0x000fe40000011600 */
[----:B------:R-:W-:Y:S02]  /*108c0*/  R2UR UR7, R9 ;  /* 0x00000000090772ca */ /* 0x000fe400000e0000 */
[----:B------:R-:W-:Y:S02]  /*108d0*/  LOP3.LUT R0, R0, 0x3fff, RZ, 0xc0, !PT ;  /* 0x00003fff00007812 */ /* 0x000fe400078ec0ff */
[----:B------:R-:W-:-:S02]  /*108e0*/  FMNMX.FTZ R3, R27, R3, !PT ;  /* 0x000000031b037209 */ /* 0x000fc40007810000 */
[----:B------:R-:W-:Y:S02]  /*108f0*/  LOP3.LUT R0, R0, 0x10000, RZ, 0xfc, !PT ;  /* 0x0001000000007812 */ /* 0x000fe400078efcff */
[----:B------:R-:W-:-:S03]  /*10900*/  FMNMX.FTZ R3, R30, R3, !PT ;  /* 0x000000031e037209 */ /* 0x000fc60007810000 */
[----:B------:R-:W-:Y:S01]  /*10910*/  IMAD R8, R8, 0x300, R0 ;  /* 0x0000030008087824 */ /* 0x000fe200078e0200 */
[----:B------:R-:W-:Y:S02]  /*10920*/  FMNMX.FTZ R0, R24, R12, !PT ;  /* 0x0000000c18007209 */ /* 0x000fe40007810000 */
[----:B------:R-:W-:Y:S01]  /*10930*/  FMNMX.FTZ R3, R31, R3, !PT ;  /* 0x000000031f037209 */ /* 0x000fe20007810000 */
[C---:B------:R-:W-:Y:S01]  /*10940*/  VIADD R10, R8.reuse, 0x2 ;  /* 0x00000002080a7836 */ /* 0x040fe20000000000 */
[----:B------:R-:W-:Y:S02]  /*10950*/  R2UR UR6, R8 ;  /* 0x00000000080672ca */ /* 0x000fe400000e0000 */
[----:B------:R-:W-:Y:S02]  /*10960*/  FMNMX.FTZ R0, R25, R0, !PT ;  /* 0x0000000019007209 */ /* 0x000fe40007810000 */
[----:B------:R-:W-:Y:S02]  /*10970*/  FMNMX.FTZ R3, R34, R3, !PT ;  /* 0x0000000322037209 */ /* 0x000fe40007810000 */
[----:B------:R-:W-:-:S02]  /*10980*/  FMNMX.FTZ R0, R28, R0, !PT ;  /* 0x000000001c007209 */ /* 0x000fc40007810000 */
[----:B------:R-:W-:Y:S02]  /*10990*/  FMNMX.FTZ R3, R35, R3, !PT ;  /* 0x0000000323037209 */ /* 0x000fe40007810000 */
[----:B------:R-:W-:Y:S02]  /*109a0*/  FMNMX.FTZ R0, R29, R0, !PT ;  /* 0x000000001d007209 */ /* 0x000fe40007810000 */
[----:B------:R-:W-:Y:S01]  /*109b0*/  FMNMX.FTZ R3, R38, R3, !PT ;  /* 0x0000000326037209 */ /* 0x000fe20007810000 */
[----:B------:R-:W-:Y:S01]  /*109c0*/  QGMMA.64x96x32.F32.E4M3.E4M3 R88, R148, gdesc[UR4], R88, gsb0 ;  /* 0x0160000494587df3 */ /* 0x000fe20008000858 */
        /* <DEDUP_REMOVED lines=57> */
[----:B------:R-:W-:Y:S01]  /*10d60*/  FMNMX.FTZ R0, R85, R0, !PT ;  /* 0x0000000055007209 */ /* 0x000fe20007810000 */
[----:B------:R-:W-:Y:S02]  /*10d70*/  WARPGROUP.DEPBAR.LE gsb0, 0x0 ;  /* 0x00008000000079c5 */ /* 0x000fe40000010000 */
[----:B------:R-:W-:-:S06]  /*10d80*/  WARPGROUP.ARRIVE ;  /* 0x00000000000079c5 */ /* 0x000fcc0000000000 */
[----:B------:R-:W0:Y:S01]  /*10d90*/  S2R R151, SR_TID.X ;  /* 0x0000000000977919 */ /* 0x000e220000002100 */
[----:B------:R-:W1:Y:S01]  /*10da0*/  SHFL.BFLY PT, R9, R0, 0x2, 0x1f ;  /* 0x0c401f0000097f89 */ /* 0x000e6200000e0000 */
[----:B------:R-:W-:Y:S01]  /*10db0*/  QGMMA.64x96x32.F32.E4M3.E4M3 R88, R144, gdesc[UR4], R88, gsb0 ;  /* 0x0160000490587df3 */ /* 0x000fe20008000858 */
[----:B------:R-:W-:Y:S02]  /*10dc0*/  R2UR UR6, R10 ;  /* 0x000000000a0672ca */ /* 0x000fe400000e0000 */
[----:B------:R-:W2:Y:S01]  /*10dd0*/  SHFL.BFLY PT, R10, R3, 0x2, 0x1f ;  /* 0x0c401f00030a7f89 */ /* 0x000ea200000e0000 */
[----:B------:R-:W-:Y:S02]  /*10de0*/  R2UR UR7, R11 ;  /* 0x000000000b0772ca */ /* 0x000fe400000e0000 */
[----:B-1----:R-:W-:Y:S01]  /*10df0*/  FMNMX.FTZ R0, R0, R9, !PT ;  /* 0x0000000900007209 */ /* 0x002fe20007810000 */
[----:B------:R-:W-:Y:S01]  /*10e00*/  IMAD.MOV.U32 R9, RZ, RZ, 0x40000040 ;  /* 0x40000040ff097424 */ /* 0x000fe200078e00ff */
[----:B--2---:R-:W-:-:S03]  /*10e10*/  FMNMX.FTZ R10, R3, R10, !PT ;  /* 0x0000000a030a7209 */ /* 0x004fc60007810000 */
[----:B------:R-:W1:Y:S01]  /*10e20*/  SHFL.BFLY PT, R3, R0, 0x1, 0x1f ;  /* 0x0c201f0000037f89 */ /* 0x000e6200000e0000 */
[----:B0-----:R-:W-:-:S04]  /*10e30*/  LOP3.LUT R151, R151, 0x7f, RZ, 0xc0, !PT ;  /* 0x0000007f97977812 */ /* 0x001fc800078ec0ff */
[----:B------:R-:W-:Y:S02]  /*10e40*/  ISETP.NE.AND P0, PT, R151, RZ, PT ;  /* 0x000000ff9700720c */ /* 0x000fe40003f05270 */
[----:B-1----:R-:W-:-:S05]  /*10e50*/  FMNMX.FTZ R3, R0, R3, !PT ;  /* 0x0000000300037209 */ /* 0x002fca0007810000 */
[----:B------:R-:W-:-:S04]  /*10e60*/  FFMA.FTZ R11, R2, R3, -8 ;  /* 0xc1000000020b7423 */ /* 0x000fc80000010003 */
[C-C-:B------:R-:W-:Y:S01]  /*10e70*/  FFMA.FTZ R20, R2.reuse, R29, -R11.reuse ;  /* 0x0000001d02147223 */ /* 0x140fe2000001080b */
[----:B------:R-:W-:-:S01]  /*10e80*/  FFMA.FTZ R29, R2, R37, -R11 ;  /* 0x00000025021d7223 */ /* 0x000fc2000001080b */
[C-C-:B------:R-:W-:Y:S01]  /*10e90*/  FFMA.FTZ R37, R2.reuse, R45, -R11.reuse ;  /* 0x0000002d02257223 */ /* 0x140fe2000001080b */
[----:B------:R-:W-:-:S01]  /*10ea0*/  FFMA.FTZ R45, R2, R53, -R11 ;  /* 0x00000035022d7223 */ /* 0x000fc2000001080b */
[C-C-:B------:R-:W-:Y:S01]  /*10eb0*/  FFMA.FTZ R53, R2.reuse, R61, -R11.reuse ;  /* 0x0000003d02357223 */ /* 0x140fe2000001080b */
[----:B------:R-:W-:-:S01]  /*10ec0*/  FFMA.FTZ R61, R2, R69, -R11 ;  /* 0x00000045023d7223 */ /* 0x000fc2000001080b */
[----:B------:R-:W-:Y:S01]  /*10ed0*/  FFMA.FTZ R69, R2, R77, -R11 ;  /* 0x0000004d02457223 */ /* 0x000fe2000001080b */
[----:B------:R-:W-:Y:S08]  /*10ee0*/  MUFU.EX2 R20, R20 ;  /* 0x0000001400147308 */ /* 0x000ff00000000800 */
[----:B------:R-:W-:Y:S08]  /*10ef0*/  MUFU.EX2 R29, R29 ;  /* 0x0000001d001d7308 */ /* 0x000ff00000000800 */
[----:B------:R-:W-:Y:S08]  /*10f00*/  MUFU.EX2 R37, R37 ;  /* 0x0000002500257308 */ /* 0x000ff00000000800 */
[----:B------:R-:W-:Y:S08]  /*10f10*/  MUFU.EX2 R45, R45 ;  /* 0x0000002d002d7308 */ /* 0x000ff00000000800 */
[----:B------:R-:W-:Y:S08]  /*10f20*/  MUFU.EX2 R53, R53 ;  /* 0x0000003500357308 */ /* 0x000ff00000000800 */
[----:B------:R-:W-:Y:S01]  /*10f30*/  MUFU.EX2 R61, R61 ;  /* 0x0000003d003d7308 */ /* 0x000fe20000000800 */
[----:B------:R-:W-:-:S02]  /*10f40*/  WARPGROUP.DEPBAR.LE gsb0, 0x0 ;  /* 0x00008000000079c5 */ /* 0x000fc40000010000 */
[----:B------:R-:W-:-:S05]  /*10f50*/  WARPGROUP.ARRIVE ;  /* 0x00000000000079c5 */ /* 0x000fca0000000000 */
[----:B------:R-:W-:Y:S01]  /*10f60*/  MUFU.EX2 R69, R69 ;  /* 0x0000004500457308 */ /* 0x000fe20000000800 */
[----:B------:R-:W-:Y:S01]  /*10f70*/  QGMMA.64x96x32.F32.E4M3.E4M3 R88, R140, gdesc[UR4], R88, gsb0 ;  /* 0x016000048c587df3 */ /* 0x000fe20008000858 */
[----:B------:R-:W-:Y:S02]  /*10f80*/  R2UR UR6, R8 ;  /* 0x00000000080672ca */ /* 0x000fe400000e0000 */
[----:B------:R-:W0:Y:S01]  /*10f90*/  SHFL.BFLY PT, R8, R10, 0x1, 0x1f ;  /* 0x0c201f000a087f89 */ /* 0x000e2200000e0000 */
[----:B------:R-:W-:Y:S01]  /*10fa0*/  R2UR UR7, R9 ;  /* 0x00000000090772ca */ /* 0x000fe200000e0000 */
[----:B------:R-:W-:Y:S01]  /*10fb0*/  FADD.FTZ R9, -R3, R12 ;  /* 0x0000000c03097221 */ /* 0x000fe20000010100 */
[----:B------:R-:W-:-:S01]  /*10fc0*/  FFMA.FTZ R12, R2, R25, -R11 ;  /* 0x00000019020c7223 */ /* 0x000fc2000001080b */
[C-C-:B------:R-:W-:Y:S01]  /*10fd0*/  FFMA.FTZ R25, R2.reuse, R33, -R11.reuse ;  /* 0x0000002102197223 */ /* 0x140fe2000001080b */
[----:B------:R-:W-:-:S01]  /*10fe0*/  FFMA.FTZ R33, R2, R41, -R11 ;  /* 0x0000002902217223 */ /* 0x000fc2000001080b */
[C---:B------:R-:W-:Y:S01]  /*10ff0*/  FMUL.FTZ R9, R2.reuse, R9 ;  /* 0x0000000902097220 */ /* 0x040fe20000410000 */
[----:B------:R-:W-:-:S01]  /*11000*/  FFMA.FTZ R41, R2, R49, -R11 ;  /* 0x0000003102297223 */ /* 0x000fc2000001080b */
[C-C-:B------:R-:W-:Y:S01]  /*11010*/  FFMA.FTZ R49, R2.reuse, R57, -R11.reuse ;  /* 0x0000003902317223 */ /* 0x140fe2000001080b */
[----:B------:R-:W-:Y:S01]  /*11020*/  MUFU.EX2 R12, R12 ;  /* 0x0000000c000c7308 */ /* 0x000fe20000000800 */
[----:B------:R-:W-:-:S01]  /*11030*/  FFMA.FTZ R57, R2, R65, -R11 ;  /* 0x0000004102397223 */ /* 0x000fc2000001080b */
[C-C-:B------:R-:W-:Y:S01]  /*11040*/  FFMA.FTZ R65, R2.reuse, R73, -R11.reuse ;  /* 0x0000004902417223 */ /* 0x140fe2000001080b */
[----:B------:R-:W-:-:S05]  /*11050*/  FFMA.FTZ R73, R2, R81, -R11 ;  /* 0x0000005102497223 */ /* 0x000fca000001080b */
[----:B------:R-:W-:Y:S01]  /*11060*/  MUFU.EX2 R9, R9 ;  /* 0x0000000900097308 */ /* 0x000fe20000000800 */
[----:B0-----:R-:W-:Y:S01]  /*11070*/  FMNMX.FTZ R0, R10, R8, !PT ;  /* 0x000000080a007209 */ /* 0x001fe20007810000 */
[C-C-:B------:R-:W-:Y:S01]  /*11080*/  FFMA.FTZ R10, R2.reuse, R24, -R11.reuse ;  /* 0x00000018020a7223 */ /* 0x140fe2000001080b */
[----:B------:R-:W-:-:S05]  /*11090*/  FFMA.FTZ R24, R2, R32, -R11 ;  /* 0x0000002002187223 */ /* 0x000fca000001080b */
[----:B------:R-:W-:Y:S01]  /*110a0*/  MUFU.EX2 R25, R25 ;  /* 0x0000001900197308 */ /* 0x000fe20000000800 */
[----:B------:R-:W-:-:S01]  /*110b0*/  FFMA.FTZ R32, R2, R40, -R11 ;  /* 0x0000002802207223 */ /* 0x000fc2000001080b */
[----:B------:R-:W-:Y:S01]  /*110c0*/  FADD.FTZ R8, -R0, R13 ;  /* 0x0000000d00087221 */ /* 0x000fe20000010100 */
[----:B------:R-:W-:-:S01]  /*110d0*/  FFMA.FTZ R77, R2, R0, -8 ;  /* 0xc1000000024d7423 */ /* 0x000fc20000010000 */
[C-C-:B------:R-:W-:Y:S01]  /*110e0*/  FFMA.FTZ R13, R2.reuse, R28, -R11.reuse ;  /* 0x0000001c020d7223 */ /* 0x140fe2000001080b */
[----:B------:R-:W-:-:S01]  /*110f0*/  FFMA.FTZ R28, R2, R36, -R11 ;  /* 0x00000024021c7223 */ /* 0x000fc2000001080b */
[C---:B------:R-:W-:Y:S01]  /*11100*/  FMUL.FTZ R8, R2.reuse, R8 ;  /* 0x0000000802087220 */ /* 0x040fe20000410000 */
[----:B------:R-:W-:-:S01]  /*11110*/  FFMA.FTZ R26, R2, R26, -R77 ;  /* 0x0000001a021a7223 */ /* 0x000fc2000001084d */
[C-C-:B------:R-:W-:Y:S01]  /*11120*/  FFMA.FTZ R27, R2.reuse, R27, -R77.reuse ;  /* 0x0000001b021b7223 */ /* 0x140fe2000001084d */
        /* <DEDUP_REMOVED lines=36> */
[C---:B------:R-:W-:Y:S01]  /*11370*/  FFMA.FTZ R71, R2.reuse, R71, -R77 ;  /* 0x0000004702477223 */ /* 0x040fe2000001084d */
[----:B------:R-:W-:-:S01]  /*11380*/  FFMA.FTZ R64, R2, R72, -R11 ;  /* 0x0000004802407223 */ /* 0x000fc2000001080b */
[C-C-:B------:R-:W-:Y:S01]  /*11390*/  FFMA.FTZ R74, R2.reuse, R74, -R77.reuse ;  /* 0x0000004a024a7223 */ /* 0x140fe2000001084d */
[----:B------:R-:W-:-:S01]  /*113a0*/  FFMA.FTZ R75, R2, R75, -R77 ;  /* 0x0000004b024b7223 */ /* 0x000fc2000001084d */
[----:B------:R-:W1:Y:S01]  /*113b0*/  MUFU.EX2 R30, R30 ;  /* 0x0000001e001e7308 */ /* 0x000e620000000800 */
[----:B0-----:R-:W-:-:S01]  /*113c0*/  FADD.FTZ R4, R27, R4 ;  /* 0x000000041b047221 */ /* 0x001fc20000010000 */
[C---:B------:R-:W-:Y:S01]  /*113d0*/  FFMA.FTZ R68, R2.reuse, R76, -R11 ;  /* 0x0000004c02447223 */ /* 0x040fe2000001080b */
[----:B------:R-:W-:-:S01]  /*113e0*/  FFMA.FTZ R78, R2, R78, -R77 ;  /* 0x0000004e024e7223 */ /* 0x000fc2000001084d */
[C---:B------:R-:W-:Y:S01]  /*113f0*/  FFMA.FTZ R79, R2.reuse, R79, -R77 ;  /* 0x0000004f024f7223 */ /* 0x040fe2000001084d */
[----:B------:R-:W-:-:S01]  /*11400*/  FFMA.FTZ R72, R2, R80, -R11 ;  /* 0x0000005002487223 */ /* 0x000fc2000001080b */
[C-C-:B------:R-:W-:Y:S01]  /*11410*/  FFMA.FTZ R80, R2.reuse, R82, -R77.reuse ;  /* 0x0000005202507223 */ /* 0x140fe2000001084d */
[----:B------:R-:W-:-:S01]  /*11420*/  FFMA.FTZ R81, R2, R83, -R77 ;  /* 0x0000005302517223 */ /* 0x000fc2000001084d */
[----:B------:R-:W0:Y:S01]  /*11430*/  MUFU.EX2 R31, R31 ;  /* 0x0000001f001f7308 */ /* 0x000e220000000800 */
[----:B--2---:R-:W-:-:S01]  /*11440*/  FADD.FTZ R5, R13, R5 ;  /* 0x000000050d057221 */ /* 0x004fc20000010000 */
[C---:B------:R-:W-:Y:S01]  /*11450*/  FFMA.FTZ R76, R2.reuse, R84, -R11 ;  /* 0x00000054024c7223 */ /* 0x040fe2000001080b */
[----:B------:R-:W-:-:S01]  /*11460*/  FFMA.FTZ R86, R2, R86, -R77 ;  /* 0x0000005602567223 */ /* 0x000fc2000001084d */
[----:B------:R-:W-:Y:S01]  /*11470*/  FFMA.FTZ R11, R2, R85, -R11 ;  /* 0x00000055020b7223 */ /* 0x000fe2000001080b */
[----:B------:R-:W-:-:S01]  /*11480*/  FADD.FTZ R5, R20, R5 ;  /* 0x0000000514057221 */ /* 0x000fc20000010000 */
[----:B------:R-:W-:Y:S01]  /*11490*/  FFMA.FTZ R77, R2, R87, -R77 ;  /* 0x00000057024d7223 */ /* 0x000fe2000001084d */
[----:B------:R-:W-:Y:S01]  /*114a0*/  @!P0 IMAD R82, R18, 0x8, R16 ;  /* 0x0000000812528824 */ /* 0x000fe200078e0210 */
[----:B------:R-:W2:Y:S01]  /*114b0*/  MUFU.EX2 R24, R24 ;  /* 0x0000001800187308 */ /* 0x000ea20000000800 */
[----:B-1----:R-:W-:-:S02]  /*114c0*/  FADD.FTZ R4, R30, R4 ;  /* 0x000000041e047221 */ /* 0x002fc40000010000 */
[----:B------:R-:W-:-:S05]  /*114d0*/  @!P0 VIADD R82, R82, 0x19c40 ;  /* 0x00019c4052528836 */ /* 0x000fca0000000000 */
[----:B------:R-:W1:Y:S01]  /*114e0*/  MUFU.EX2 R34, R34 ;  /* 0x0000002200227308 */ /* 0x000e620000000800 */
[----:B0-----:R-:W-:-:S01]  /*114f0*/  FADD.FTZ R4, R31, R4 ;  /* 0x000000041f047221 */ /* 0x001fc20000010000 */
[----:B------:R-:W-:Y:S01]  /*11500*/  @!P0 PRMT R82, RZ, 0x654, R82 ;  /* 0x00000654ff528816 */ /* 0x000fe20000000052 */
[----:B------:R-:W-:-:S05]  /*11510*/  WARPGROUP.DEPBAR.LE gsb0, 0x0 ;  /* 0x00008000000079c5 */ /* 0x000fca0000010000 */
[----:B------:R-:W0:Y:S01]  /*11520*/  MUFU.EX2 R35, R35 ;  /* 0x0000002300237308 */ /* 0x000e220000000800 */
[----:B--2---:R-:W-:-:S01]  /*11530*/  FADD.FTZ R5, R24, R5 ;  /* 0x0000000518057221 */ /* 0x004fc20000010000 */
[----:B------:R-:W-:-:S03]  /*11540*/  WARPGROUP.ARRIVE ;  /* 0x00000000000079c5 */ /* 0x000fc60000000000 */
[----:B------:R-:W-:-:S03]  /*11550*/  FADD.FTZ R5, R25, R5 ;  /* 0x0000000519057221 */ /* 0x000fc60000010000 */
[----:B------:R-:W2:Y:S01]  /*11560*/  MUFU.EX2 R28, R28 ;  /* 0x0000001c001c7308 */ /* 0x000ea20000000800 */
[----:B-1----:R-:W-:-:S01]  /*11570*/  FADD.FTZ R4, R34, R4 ;  /* 0x0000000422047221 */ /* 0x002fc20000010000 */
[----:B------:R-:W-:Y:S06]  /*11580*/  QGMMA.64x96x32.F32.E4M3.E4M3 R88, R136, gdesc[UR4], R88, gsb0 ;  /* 0x0160000488587df3 */ /* 0x000fec0008000858 */
[----:B------:R-:W1:Y:S01]  /*11590*/  MUFU.EX2 R38, R38 ;  /* 0x0000002600267308 */ /* 0x000e620000000800 */
[----:B0-----:R-:W-:-:S07]  /*115a0*/  FADD.FTZ R4, R35, R4 ;  /* 0x0000000423047221 */ /* 0x001fce0000010000 */
[----:B------:R-:W0:Y:S01]  /*115b0*/  MUFU.EX2 R39, R39 ;  /* 0x0000002700277308 */ /* 0x000e220000000800 */
[----:B--2---:R-:W-:-:S04]  /*115c0*/  FADD.FTZ R5, R28, R5 ;  /* 0x000000051c057221 */ /* 0x004fc80000010000 */
[----:B------:R-:W-:-:S03]  /*115d0*/  FADD.FTZ R5, R29, R5 ;  /* 0x000000051d057221 */ /* 0x000fc60000010000 */
        /* <DEDUP_REMOVED lines=13> */
[----:B-1----:R-:W-:-:S04]  /*116b0*/  FADD.FTZ R5, R36, R5 ;  /* 0x0000000524057221 */ /* 0x002fc80000010000 */
[----:B------:R-:W-:-:S03]  /*116c0*/  FADD.FTZ R5, R37, R5 ;  /* 0x0000000525057221 */ /* 0x000fc60000010000 */
        /* <DEDUP_REMOVED lines=11> */
[----:B------:R2:W-:Y:S04]  /*11780*/  @!P0 SYNCS.ARRIVE.TRANS64.RED.A1T0 RZ, [R82+URZ], RZ ;  /* 0x000000ff52ff89a7 */ /* 0x0005e8000810043f */
[----:B------:R-:W3:Y:S01]  /*11790*/  MUFU.EX2 R54, R54 ;  /* 0x0000003600367308 */ /* 0x000ee20000000800 */
[----:B-1----:R-:W-:-:S07]  /*117a0*/  FADD.FTZ R4, R51, R4 ;  /* 0x0000000433047221 */ /* 0x002fce0000010000 */
[----:B------:R-:W1:Y:S01]  /*117b0*/  MUFU.EX2 R55, R55 ;  /* 0x0000003700377308 */ /* 0x000e620000000800 */
[----:B0-----:R-:W-:-:S04]  /*117c0*/  FADD.FTZ R5, R44, R5 ;  /* 0x000000052c057221 */ /* 0x001fc80000010000 */
[----:B------:R-:W-:-:S03]  /*117d0*/  FADD.FTZ R5, R45, R5 ;  /* 0x000000052d057221 */ /* 0x000fc60000010000 */
[----:B------:R-:W0:Y:S01]  /*117e0*/  MUFU.EX2 R48, R48 ;  /* 0x0000003000307308 */ /* 0x000e220000000800 */
[----:B---3--:R-:W-:-:S07]  /*117f0*/  FADD.FTZ R4, R54, R4 ;  /* 0x0000000436047221 */ /* 0x008fce0000010000 */
[----:B------:R-:W3:Y:S01]  /*11800*/  MUFU.EX2 R58, R58 ;  /* 0x0000003a003a7308 */ /* 0x000ee20000000800 */
[----:B-1----:R-:W-:-:S07]  /*11810*/  FADD.FTZ R4, R55, R4 ;  /* 0x0000000437047221 */ /* 0x002fce0000010000 */
[----:B------:R-:W1:Y:S01]  /*11820*/  MUFU.EX2 R49, R49 ;  /* 0x0000003100317308 */ /* 0x000e620000000800 */
[----:B0-----:R-:W-:-:S07]  /*11830*/  FADD.FTZ R5, R48, R5 ;  /* 0x0000000530057221 */ /* 0x001fce0000010000 */
[----:B------:R-:W0:Y:S01]  /*11840*/  MUFU.EX2 R59, R59 ;  /* 0x0000003b003b7308 */ /* 0x000e220000000800 */
[----:B---3--:R-:W-:-:S07]  /*11850*/  FADD.FTZ R4, R58, R4 ;  /* 0x000000043a047221 */ /* 0x008fce0000010000 */
[----:B------:R-:W3:Y:S01]  /*11860*/  MUFU.EX2 R52, R52 ;  /* 0x0000003400347308 */ /* 0x000ee20000000800 */
[----:B-1----:R-:W-:-:S07]  /*11870*/  FADD.FTZ R5, R49, R5 ;  /* 0x0000000531057221 */ /* 0x002fce0000010000 */
[----:B------:R-:W1:Y:S01]  /*11880*/  MUFU.EX2 R62, R62 ;  /* 0x0000003e003e7308 */ /* 0x000e620000000800 */
[----:B0-----:R-:W-:-:S07]  /*11890*/  FADD.FTZ R4, R59, R4 ;  /* 0x000000043b047221 */ /* 0x001fce0000010000 */
[----:B------:R-:W0:Y:S01]  /*118a0*/  MUFU.EX2 R63, R63 ;  /* 0x0000003f003f7308 */ /* 0x000e220000000800 */
[----:B---3--:R-:W-:-:S04]  /*118b0*/  FADD.FTZ R5, R52, R5 ;  /* 0x0000000534057221 */ /* 0x008fc80000010000 */
[----:B------:R-:W-:-:S03]  /*118c0*/  FADD.FTZ R5, R53, R5 ;  /* 0x0000000535057221 */ /* 0x000fc60000010000 */
        /* <DEDUP_REMOVED lines=13> */
[----:B-1----:R-:W-:-:S04]  /*119a0*/  FADD.FTZ R5, R60, R5 ;  /* 0x000000053c057221 */ /* 0x002fc80000010000 */
[----:B------:R-:W-:-:S03]  /*119b0*/  FADD.FTZ R5, R61, R5 ;  /* 0x000000053d057221 */ /* 0x000fc60000010000 */
        /* <DEDUP_REMOVED lines=30> */
[----:B-1----:R-:W-:-:S01]  /*11ba0*/  FADD.FTZ R4, R86, R4 ;  /* 0x0000000456047221 */ /* 0x002fc20000010000 */
[----:B0-----:R-:W-:-:S03]  /*11bb0*/  FADD.FTZ R5, R11, R5 ;  /* 0x000000050b057221 */ /* 0x001fc60000010000 */
[----:B---3--:R-:W-:Y:S01]  /*11bc0*/  FADD.FTZ R4, R77, R4 ;  /* 0x000000044d047221 */ /* 0x008fe20000010000 */
[----:B--2---:R-:W-:Y:S06]  /*11bd0*/  @!P1 BRA `(.L_x_2022) ;  /* 0x0000000000049947 */ /* 0x004fec0003800000 */
[----:B------:R-:W-:Y:S01]  /*11be0*/  BPT.TRAP 0x1 ;  /* 0x000000040000795c */ /* 0x000fe20000300000 */
.L_x_2022:
        /* <DEDUP_REMOVED lines=94> */
[----:B------:R-:W-:Y:S02]  /*121d0*/  IMAD.MOV.U32 R145, RZ, RZ, R46 ;  /* 0x000000ffff917224 */ /* 0x000fe400078e002e */
[----:B------:R-:W-:Y:S01]  /*121e0*/  IMAD.MOV.U32 R146, RZ, RZ, R44 ;  /* 0x000000ffff927224 */ /* 0x000fe200078e002c */
[C---:B--2---:R-:W-:Y:S01]  /*121f0*/  ISETP.GT.AND P0, PT, R14.reuse, R82, PT ;  /* 0x000000520e00720c */ /* 0x044fe20003f04270 */
[----:B------:R-:W-:-:S12]  /*12200*/  VIADD R14, R14, 0xffffffff ;  /* 0xffffffff0e0e7836 */ /* 0x000fd80000000000 */
[----:B0-----:R-:W-:Y:S05]  /*12210*/  @P0 BRA `(.L_x_2023) ;  /* 0xffffffe000ac0947 */ /* 0x001fea000383ffff */
.L_x_2011:
[----:B------:R-:W-:Y:S05]  /*12220*/  BSYNC B0 ;  /* 0x0000000000007941 */ /* 0x000fea0003800000 */
.L_x_2010:
[----:B------:R-:W-:Y:S06]  /*12230*/  BAR.ARV 0x8, 0x200 ;  /* 0x0208000000007b1d */ /* 0x000fec0000002000 */
[----:B------:R-:W-:Y:S05]  /*12240*/  @!P1 BRA `(.L_x_2024) ;  /* 0x0000000000049947 */ /* 0x000fea0003800000 */
[----:B------:R-:W-:Y:S01]  /*12250*/  BPT.TRAP 0x1 ;  /* 0x000000040000795c */ /* 0x000fe20000300000 */
.L_x_2024:
[----:B------:R-:W-:Y:S01]  /*12260*/  IMAD R12, R18, 0x8, R16 ;  /* 0x00000008120c7824 */ /* 0x000fe200078e0210 */
[----:B------:R-:W-:-:S04]  /*12270*/  SHF.L.U32 R7, R152, 0x1f, RZ ;  /* 0x0000001f98077819 */ /* 0x000fc800000006ff */
[----:B------:R0:W1:Y:S01]  /*12280*/  SYNCS.PHASECHK.TRANS64.TRYWAIT P0, [R12+URZ+0x19c50], R7 ;  /* 0x019c50070c0075a7 */ /* 0x000062000800017f */
[----:B------:R-:W-:Y:S05]  /*12290*/  @!P1 BRA `(.L_x_2025) ;  /* 0x0000000000049947 */ /* 0x000fea0003800000 */
[----:B------:R-:W-:Y:S01]  /*122a0*/  BPT.TRAP 0x1 ;  /* 0x000000040000795c */ /* 0x000fe20000300000 */
.L_x_2025:
[----:B------:R-:W-:Y:S04]  /*122b0*/  BSSY B0, `(.L_x_2026) ;  /* 0x0000004000007945 */ /* 0x000fe80003800000 */
[----:B-1----:R-:W-:Y:S05]  /*122c0*/  @P0 BRA `(.L_x_2027) ;  /* 0x0000000000080947 */ /* 0x002fea0003800000 */
[----:B------:R-:W1:Y:S02]  /*122d0*/  SYNCS.PHASECHK.TRANS64.TRYWAIT P0, [R12+URZ+0x19c50], R7 ;  /* 0x019c50070c0075a7 */ /* 0x000e64000800017f */
[----:B-1----:R-:W-:Y:S05]  /*122e0*/  @!P0 BRA `(.L_x_2028) ;  /* 0x000000bc00588947 */ /* 0x002fea0003800000 */
.L_x_2027:
[----:B------:R-:W-:Y:S05]  /*122f0*/  BSYNC B0 ;  /* 0x0000000000007941 */ /* 0x000fea0003800000 */
.L_x_2026:
        /* <DEDUP_REMOVED lines=10> */
[----:B01----:R-:W-:-:S05]  /*123a0*/  LOP3.LUT R7, R16, 0x10000, RZ, 0xfc, !PT ;  /* 0x0001000010077812 */ /* 0x003fca00078efcff */
[----:B------:R-:W-:Y:S02]  /*123b0*/  IMAD R6, R18, 0x300, R7 ;  /* 0x0000030012067824 */ /* 0x000fe400078e0207 */
        /* <DEDUP_REMOVED lines=14> */
[----:B------:R-:W-:-:S04]  /*124a0*/  @P0 LEA R8, P2, R10, UR4, 0x2 ;  /* 0x000000040a080c11 */ /* 0x000fc8000f8410ff */
[----:B------:R-:W-:Y:S01]  /*124b0*/  @P0 LEA.HI.X R9, R10, UR5, R9, 0x2, P2 ;  /* 0x000000050a090c11 */ /* 0x000fe200090f1409 */
[----:B------:R-:W-:-:S06]  /*124c0*/  IMAD.MOV.U32 R10, RZ, RZ, 0x3f800000 ;  /* 0x3f800000ff0a7424 */ /* 0x000fcc00078e00ff */
[----:B------:R0:W2:Y:S01]  /*124d0*/  @P0 LDG.E R10, desc[UR42][R8.64] ;  /* 0x0000002a080a0981 */ /* 0x0000a2000c1e1900 */
[----:B------:R-:W-:Y:S02]  /*124e0*/  IMAD.MOV.U32 R7, RZ, RZ, 0x40000040 ;  /* 0x40000040ff077424 */ /* 0x000fe400078e00ff */
[----:B------:R-:W-:Y:S01]  /*124f0*/  IMAD.MOV.U32 R21, RZ, RZ, -0x800000 ;  /* 0xff800000ff157424 */ /* 0x000fe200078e00ff */
[----:B------:R-:W1:Y:S01]  /*12500*/  SHFL.BFLY PT, R14, R5, 0x2, 0x1f ;  /* 0x0c401f00050e7f89 */ /* 0x000e6200000e0000 */
[----:B------:R-:W-:-:S03]  /*12510*/  IMAD.MOV.U32 R20, RZ, RZ, -0x800000 ;  /* 0xff800000ff147424 */ /* 0x000fc600078e00ff */
        /* <DEDUP_REMOVED lines=8> */
[----:B-1----:R-:W-:-:S01]  /*125a0*/  FADD.FTZ R14, R14, R5 ;  /* 0x000000050e0e7221 */ /* 0x002fc20000010000 */
[----:B------:R-:W-:-:S07]  /*125b0*/  IMAD.MOV.U32 R5, RZ, RZ, RZ ;  /* 0x000000ffff057224 */ /* 0x000fce00078e00ff */
[----:B------:R-:W-:Y:S01]  /*125c0*/  QGMMA.64x96x32.F32.E4M3.E4M3 R88, R144, gdesc[UR4], R88, gsb0 ;  /* 0x0160000490587df3 */ /* 0x000fe20008000858 */
[----:B------:R-:W-:Y:S01]  /*125d0*/  R2UR UR6, R8 ;  /* 0x00000000080672ca */ /* 0x000fe200000e0000 */
[----:B---3--:R-:W-:Y:S01]  /*125e0*/  FADD.FTZ R11, R11, R4 ;  /* 0x000000040b0b7221 */ /* 0x008fe20000010000 */
[----:B------:R-:W-:Y:S01]  /*125f0*/  R2UR UR7, R9 ;  /* 0x00000000090772ca */ /* 0x000fe200000e0000 */
[----:B------:R-:W-:Y:S01]  /*12600*/  IMAD.MOV.U32 R9, RZ, RZ, RZ ;  /* 0x000000ffff097224 */ /* 0x000fe200078e00ff */
[----:B------:R-:W-:Y:S02]  /*12610*/  WARPGROUP.DEPBAR.LE gsb0, 0x0 ;  /* 0x00008000000079c5 */ /* 0x000fe40000010000 */
[----:B------:R-:W-:-:S09]  /*12620*/  WARPGROUP.ARRIVE ;  /* 0x00000000000079c5 */ /* 0x000fd20000000000 */
[----:B------:R-:W-:Y:S01]  /*12630*/  QGMMA.64x96x32.F32.E4M3.E4M3 R88, R140, gdesc[UR4], R88, gsb0 ;  /* 0x016000048c587df3 */ /* 0x000fe20008000858 */
[----:B------:R-:W-:Y:S02]  /*12640*/  R2UR UR6, R6 ;  /* 0x00000000060672ca */ /* 0x000fe400000e0000 */
[----:B------:R-:W-:Y:S01]  /*12650*/  R2UR UR7, R7 ;  /* 0x00000000070772ca */ /* 0x000fe200000e0000 */
[----:B------:R-:W0:Y:S04]  /*12660*/  SHFL.BFLY PT, R6, R11, 0x1, 0x1f ;  /* 0x0c201f000b067f89 */ /* 0x000e2800000e0000 */
[----:B------:R-:W1:Y:S01]  /*12670*/  SHFL.BFLY PT, R7, R14, 0x1, 0x1f ;  /* 0x0c201f000e077f89 */ /* 0x000e6200000e0000 */
[----:B0-----:R-:W-:-:S01]  /*12680*/  FADD.FTZ R13, R11, R6 ;  /* 0x000000060b0d7221 */ /* 0x001fc20000010000 */
[----:B-1----:R-:W-:-:S03]  /*12690*/  FADD.FTZ R7, R14, R7 ;  /* 0x000000070e077221 */ /* 0x002fc60000010000 */
[----:B------:R-:W-:Y:S01]  /*126a0*/  FMUL.FTZ R8, R13, 0.00390625 ;  /* 0x3b8000000d087820 */ /* 0x000fe20000410000 */
[C---:B------:R-:W-:Y:S01]  /*126b0*/  FMUL.FTZ R15, R7.reuse, 0.00390625 ;  /* 0x3b800000070f7820 */ /* 0x040fe20000410000 */
[----:B------:R-:W-:-:S03]  /*126c0*/  FSETP.NE.FTZ.AND P0, PT, R7, RZ, PT ;  /* 0x000000ff0700720b */ /* 0x000fc60003f15000 */
[----:B------:R-:W-:Y:S02]  /*126d0*/  FSETP.NE.FTZ.AND P3, PT, R8, RZ, PT ;  /* 0x000000ff0800720b */ /* 0x000fe40003f75000 */
[----:B------:R-:W-:-:S08]  /*126e0*/  FSETP.NE.FTZ.AND P2, PT, R15, RZ, PT ;  /* 0x000000ff0f00720b */ /* 0x000fd00003f55000 */
[----:B------:R-:W-:Y:S01]  /*126f0*/  @P0 MUFU.RCP R5, R7 ;  /* 0x0000000700050308 */ /* 0x000fe20000001000 */
[----:B------:R-:W-:-:S04]  /*12700*/  FSETP.NE.FTZ.AND P0, PT, R13, RZ, PT ;  /* 0x000000ff0d00720b */ /* 0x000fc80003f15000 */
[C---:B------:R-:W-:Y:S01]  /*12710*/  @P2 FMUL.FTZ R4, R2.reuse, 0.69314718246459960938 ;  /* 0x3f31721802042820 */ /* 0x040fe20000410000 */
[----:B------:R-:W-:Y:S02]  /*12720*/  @P3 FMUL.FTZ R2, R2, 0.69314718246459960938 ;  /* 0x3f31721802023820 */ /* 0x000fe40000410000 */
[----:B------:R-:W0:Y:S08]  /*12730*/  @P3 MUFU.LG2 R8, R8 ;  /* 0x0000000800083308 */ /* 0x000e300000000c00 */
[----:B------:R-:W1:Y:S08]  /*12740*/  @P2 MUFU.LG2 R6, R15 ;  /* 0x0000000f00062308 */ /* 0x000e700000000c00 */
[----:B------:R-:W3:Y:S01]  /*12750*/  @P0 MUFU.RCP R9, R13 ;  /* 0x0000000d00090308 */ /* 0x000ee20000001000 */
[----:B0-----:R-:W-:-:S04]  /*12760*/  @P3 FMUL.FTZ R11, R8, 0.69314718246459960938 ;  /* 0x3f317218080b3820 */ /* 0x001fc80000410000 */
[----:B------:R-:W-:Y:S01]  /*12770*/  @P3 FFMA.FTZ R21, R2, R0, R11 ;  /* 0x0000000002153223 */ /* 0x000fe2000001000b */
[----:B-1----:R-:W-:-:S04]  /*12780*/  @P2 FMUL.FTZ R7, R6, 0.69314718246459960938 ;  /* 0x3f31721806072820 */ /* 0x002fc80000410000 */
[----:B------:R-:W-:Y:S01]  /*12790*/  @P2 FFMA.FTZ R20, R4, R3, R7 ;  /* 0x0000000304142223 */ /* 0x000fe20000010007 */
[----:B------:R-:W-:Y:S02]  /*127a0*/  WARPGROUP.DEPBAR.LE gsb0, 0x0 ;  /* 0x00008000000079c5 */ /* 0x000fe40000010000 */
[----:B------:R-:W-:-:S06]  /*127b0*/  WARPGROUP.ARRIVE ;  /* 0x00000000000079c5 */ /* 0x000fcc0000000000 */
[----:B------:R-:W-:Y:S01]  /*127c0*/  QGMMA.64x96x32.F32.E4M3.E4M3 R88, R136, gdesc[UR4], R88, gsb0 ;  /* 0x0160000488587df3 */ /* 0x000fe20008000858 */
[-C--:B--2---:R-:W-:Y:S01]  /*127d0*/  FMUL.FTZ R2, R5, R10.reuse ;  /* 0x0000000a05027220 */ /* 0x084fe20000410000 */
[----:B---3--:R-:W-:Y:S01]  /*127e0*/  FMUL.FTZ R10, R9, R10 ;  /* 0x0000000a090a7220 */ /* 0x008fe20000410000 */
[----:B------:R-:W-:Y:S02]  /*127f0*/  WARPGROUP.DEPBAR.LE gsb0, 0x0 ;  /* 0x00008000000079c5 */ /* 0x000fe40000010000 */
[----:B------:R-:W-:Y:S05]  /*12800*/  @!P1 BRA `(.L_x_2029) ;  /* 0x0000000000049947 */ /* 0x000fea0003800000 */
[----:B------:R-:W-:Y:S01]  /*12810*/  BPT.TRAP 0x1 ;  /* 0x000000040000795c */ /* 0x000fe20000300000 */
.L_x_2029:
[----:B------:R-:W2:Y:S01]  /*12820*/  LDL.LU R0, [R1+0x1c] ;  /* 0x00001c0001007983 */ /* 0x000ea20000300800 */
[----:B------:R-:W-:Y:S02]  /*12830*/  VIADD R12, R12, 0x19c60 ;  /* 0x00019c600c0c7836 */ /* 0x000fe40000000000 */
[-C--:B------:R-:W-:Y:S01]  /*12840*/  FMUL.FTZ R25, R88, R2.reuse ;  /* 0x0000000258197220 */ /* 0x080fe20000410000 */
[----:B------:R-:W-:Y:S01]  /*12850*/  FMUL.FTZ R26, R93, R2 ;  /* 0x000000025d1a7220 */ /* 0x000fe20000410000 */
[----:B------:R-:W3:Y:S01]  /*12860*/  LDL.LU R8, [R1+0x54] ;  /* 0x0000540001087983 */ /* 0x000ee20000300800 */
[----:B------:R-:W-:-:S05]  /*12870*/  VIADD R18, R18, 0x1 ;  /* 0x0000000112127836 */ /* 0x000fca0000000000 */
[----:B------:R-:W-:-:S04]  /*12880*/  ISETP.NE.AND P1, PT, R18, 0x2, PT ;  /* 0x000000021200780c */ /* 0x000fc80003f25270 */
        /* <DEDUP_REMOVED lines=53> */
[----:B------:R-:W-:-:S07]  /*12be0*/  FMUL.FTZ R0, R97, R2 ;  /* 0x0000000261007220 */ /* 0x000fce0000410000 */
.L_x_1963:
[----:B------:R-:W2:Y:S01]  /*12bf0*/  LDL R96, [R1+0x48] ;  /* 0x0000480001607983 */ /* 0x000ea20000100800 */
[----:B------:R-:W1:Y:S01]  /*12c00*/  S2UR UR4, SR_CgaCtaId ;  /* 0x00000000000479c3 */ /* 0x000e620000008800 */
[----:B------:R-:W-:Y:S01]  /*12c10*/  MOV R16, 0x400 ;  /* 0x0000040000107802 */ /* 0x000fe20000000f00 */
[----:B------:R-:W-:Y:S01]  /*12c20*/  BSSY B0, `(.L_x_2030) ;  /* 0x0000337000007945 */ /* 0x000fe20003800000 */
[----:B-1----:R-:W-:-:S05]  /*12c30*/  IMAD.U32 R2, RZ, RZ, UR4 ;  /* 0x00000004ff027e24 */ /* 0x002fca000f8e00ff */
[----:B------:R1:W-:Y:S01]  /*12c40*/  STL [R1+0x1c], R2 ;  /* 0x00001c0201007387 */ /* 0x0003e20000100800 */
[----:B------:R-:W-:Y:S01]  /*12c50*/  LEA R16, R2, R16, 0x18 ;  /* 0x0000001002107211 */ /* 0x000fe200078ec0ff */
[----:B------:R-:W-:Y:S06]  /*12c60*/  BAR.SYNC.DEFER_BLOCKING 0x5, 0x200 ;  /* 0x0148000000007b1d */ /* 0x000fec0000010000 */
[----:B------:R1:W3:Y:S02]  /*12c70*/  LDS.128 R28, [R16+0x19cd0] ;  /* 0x019cd000101c7984 */ /* 0x0002e40000000c00 */
[----:B------:R-:W-:Y:S06]  /*12c80*/  BAR.ARV 0x4, 0x200 ;  /* 0x0108000000007b1d */ /* 0x000fec0000002000 */
[----:B--2---:R-:W-:-:S13]  /*12c90*/  ISETP.NE.AND P1, PT, R96, RZ, PT ;  /* 0x000000ff6000720c */ /* 0x004fda0003f25270 */
[----:B------:R-:W2:Y:S02]  /*12ca0*/  @!P1 LDC R96, c[0x0][0xad4] ;  /* 0x0002b500ff609b82 */ /* 0x000ea40000000800 */
[----:B--2---:R1:W-:Y:S01]  /*12cb0*/  @!P1 STL [R1+0x48], R96 ;  /* 0x0000486001009387 */ /* 0x0043e20000100800 */
[----:B---3--:R-:W-:Y:S05]  /*12cc0*/  @P0 BRA `(.L_x_2031) ;  /* 0x0000002400f00947 */ /* 0x008fea0003800000 */
[----:B------:R-:W2:Y:S01]  /*12cd0*/  LDL.LU R10, [R1+0x40] ;  /* 0x00004000010a7983 */ /* 0x000ea20000300800 */
[----:B------:R-:W-:Y:S01]  /*12ce0*/  ULDC.64 UR4, c[0x4][0x38] ;  /* 0x01000e0000047ab9 */ /* 0x000fe20000000a00 */
[----:B------:R-:W-:Y:S02]  /*12cf0*/  ULDC.64 UR6, c[0x0][0xc08] ;  /* 0x0003020000067ab9 */ /* 0x000fe40000000a00 */
[----:B------:R-:W3:Y:S04]  /*12d00*/  LDL.LU R3, [R1+0x58] ;  /* 0x0000580001037983 */ /* 0x000ee80000300800 */
[----:B-1----:R-:W4:Y:S01]  /*12d10*/  LDL R2, [R1+0x34] ;  /* 0x0000340001027983 */ /* 0x002f220000100800 */
[----:B0-----:R-:W0:Y:S01]  /*12d20*/  S2R R8, SR_TID.X ;  /* 0x0000000000087919 */ /* 0x001e220000002100 */
[----:B------:R-:W-:Y:S01]  /*12d30*/  BAR.SYNC.DEFER_BLOCKING 0x1, 0x180 ;  /* 0x0046000000007b1d */ /* 0x000fe20000010000 */
[----:B---3--:R-:W-:-:S02]  /*12d40*/  IMAD.MOV.U32 R13, RZ, RZ, R3 ;  /* 0x000000ffff0d7224 */ /* 0x008fc400078e0003 */
[----:B----4-:R-:W-:Y:S02]  /*12d50*/  IMAD.MOV.U32 R12, RZ, RZ, R2 ;  /* 0x000000ffff0c7224 */ /* 0x010fe400078e0002 */
[----:B0-----:R-:W-:Y:S02]  /*12d60*/  IMAD.SHL.U32 R2, R8, 0x4, RZ ;  /* 0x0000000408027824 */ /* 0x001fe400078e00ff */
[----:B------:R-:W-:Y:S02]  /*12d70*/  IMAD.MOV.U32 R15, RZ, RZ, R12 ;  /* 0x000000ffff0f7224 */ /* 0x000fe400078e000c */
[----:B------:R-:W3:Y:S01]  /*12d80*/  LDL R12, [R1+0x84] ;  /* 0x00008400010c7983 */ /* 0x000ee20000100800 */
[----:B------:R-:W-:-:S04]  /*12d90*/  LOP3.LUT R2, R2, 0xc, RZ, 0xc0, !PT ;  /* 0x0000000c02027812 */ /* 0x000fc800078ec0ff */
[----:B------:R-:W-:-:S05]  /*12da0*/  IADD3 R2, P0, R2, UR4, RZ ;  /* 0x0000000402027c10 */ /* 0x000fca000ff1e0ff */
[----:B------:R-:W-:Y:S01]  /*12db0*/  IMAD.X R3, RZ, RZ, UR5, P0 ;  /* 0x00000005ff037e24 */ /* 0x000fe200080e06ff */
[----:B------:R-:W-:-:S04]  /*12dc0*/  ULDC.64 UR4, c[0x0][0xc00] ;  /* 0x0003000000047ab9 */ /* 0x000fc80000000a00 */
[----:B-----5:R0:W4:Y:S01]  /*12dd0*/  LDG.E.CONSTANT R24, desc[UR42][R2.64] ;  /* 0x0000002a02187981 */ /* 0x020122000c1e9900 */
[----:B------:R-:W-:Y:S01]  /*12de0*/  LOP3.LUT P0, R8, R8, 0x3, RZ, 0xc0, !PT ;  /* 0x0000000308087812 */ /* 0x000fe2000780c0ff */
[----:B------:R-:W-:-:S03]  /*12df0*/  IMAD.MOV.U32 R14, RZ, RZ, R13 ;  /* 0x000000ffff0e7224 */ /* 0x000fc600078e000d */
[----:B------:R-:W-:-:S04]  /*12e00*/  ISETP.EQ.OR P0, PT, R8, 0x3, !P0 ;  /* 0x000000030800780c */ /* 0x000fc80004702670 */
[----:B------:R-:W-:Y:S02]  /*12e10*/  SEL R69, R38, R99, P0 ;  /* 0x0000006326457207 */ /* 0x000fe40000000000 */
[----:B------:R-:W-:Y:S02]  /*12e20*/  SEL R38, R99, R38, P0 ;  /* 0x0000002663267207 */ /* 0x000fe40000000000 */
[----:B------:R-:W4:Y:S01]  /*12e30*/  LDL.LU R99, [R1+0x4c] ;  /* 0x00004c0001637983 */ /* 0x000f220000300800 */
[----:B------:R-:W-:Y:S02]  /*12e40*/  SEL R67, R94, R39, P0 ;  /* 0x000000275e437207 */ /* 0x000fe40000000000 */
[----:B------:R-:W-:Y:S02]  /*12e50*/  SEL R39, R39, R94, P0 ;  /* 0x0000005e27277207 */ /* 0x000fe40000000000 */
[----:B------:R-:W4:Y:S01]  /*12e60*/  LDL.LU R94, [R1+0x50] ;  /* 0x00005000015e7983 */ /* 0x000f220000300800 */
[----:B------:R-:W-:-:S02]  /*12e70*/  SEL R49, R7, R32, P0 ;  /* 0x0000002007317207 */ /* 0x000fc40000000000 */
[----:B------:R-:W-:Y:S01]  /*12e80*/  SEL R32, R32, R7, P0 ;  /* 0x0000000720207207 */ /* 0x000fe20000000000 */
[----:B------:R-:W-:Y:S01]  /*12e90*/  IMAD.MOV.U32 R97, RZ, RZ, R14 ;  /* 0x000000ffff617224 */ /* 0x000fe200078e000e */
[----:B------:R-:W1:Y:S01]  /*12ea0*/  S2R R7, SR_SWINHI ;  /* 0x0000000000077919 */ /* 0x000e620000002f00 */
[----:B------:R-:W-:Y:S02]  /*12eb0*/  SEL R47, R27, R0, P0 ;  /* 0x000000001b2f7207 */ /* 0x000fe40000000000 */
[----:B------:R-:W-:Y:S01]  /*12ec0*/  SEL R27, R0, R27, P0 ;  /* 0x0000001b001b7207 */ /* 0x000fe20000000000 */
[----:B--2---:R-:W-:Y:S01]  /*12ed0*/  IMAD.MOV.U32 R98, RZ, RZ, R10 ;  /* 0x000000ffff627224 */ /* 0x004fe200078e000a */
[----:B------:R-:W-:Y:S01]  /*12ee0*/  SEL R41, R25, R4, P0 ;  /* 0x0000000419297207 */ /* 0x000fe20000000000 */
[----:B------:R-:W-:Y:S01]  /*12ef0*/  IMAD.MOV.U32 R88, RZ, RZ, R15 ;  /* 0x000000ffff587224 */ /* 0x000fe200078e000f */
[----:B------:R-:W-:Y:S01]  /*12f00*/  SEL R25, R4, R25, P0 ;  /* 0x0000001904197207 */ /* 0x000fe20000000000 */
[----:B------:R-:W2:Y:S01]  /*12f10*/  LDL R90, [R1+0x3c] ;  /* 0x00003c00015a7983 */ /* 0x000ea20000100800 */
[----:B------:R-:W-:-:S02]  /*12f20*/  SEL R43, R11, R26, P0 ;  /* 0x0000001a0b2b7207 */ /* 0x000fc40000000000 */
[----:B------:R-:W-:Y:S01]  /*12f30*/  SEL R53, R5, R36, P0 ;  /* 0x0000002405357207 */ /* 0x000fe20000000000 */
[----:B------:R-:W2:Y:S01]  /*12f40*/  LDL R92, [R1+0x20] ;  /* 0x00002000015c7983 */ /* 0x000ea20000100800 */
[----:B------:R-:W-:Y:S02]  /*12f50*/  SEL R73, R37, R6, P0 ;  /* 0x0000000625497207 */ /* 0x000fe40000000000 */
[----:B------:R-:W-:Y:S01]  /*12f60*/  SEL R71, R9, R42, P0 ;  /* 0x0000002a09477207 */ /* 0x000fe20000000000 */
[----:B------:R-:W2:Y:S01]  /*12f70*/  LDL R86, [R1+0x60] ;  /* 0x0000600001567983 */ /* 0x000ea20000100800 */
[----:B0-----:R-:W-:Y:S02]  /*12f80*/  MOV R2, R16 ;  /* 0x0000001000027202 */ /* 0x001fe40000000f00 */
[----:B-1----:R-:W-:Y:S02]  /*12f90*/  MOV R3, R7 ;  /* 0x0000000700037202 */ /* 0x002fe40000000f00 */
        /* <DEDUP_REMOVED lines=39> */
[----:B------:R-:W-:Y:S02]  /*13210*/  IADD3 R85, P3, R12, 0x3020, RZ ;  /* 0x000030200c557810 */ /* 0x000fe40007f7e0ff */
[----:B------:R-:W-:Y:S02]  /*13220*/  LOP3.LUT R14, R0, R33, RZ, 0x3c, !PT ;  /* 0x00000021000e7212 */ /* 0x000fe400078e3cff */
[----:B------:R-:W-:-:S02]  /*13230*/  LOP3.LUT R0, R35, 0x180, RZ, 0xc0, !PT ;  /* 0x0000018023007812 */ /* 0x000fc400078ec0ff */
[----:B------:R-:W-:Y:S02]  /*13240*/  LOP3.LUT R4, R85, 0x180, RZ, 0xc0, !PT ;  /* 0x0000018055047812 */ /* 0x000fe400078ec0ff */
[----:B------:R-:W-:Y:S02]  /*13250*/  IADD3 R95, P1, R12, 0x6020, RZ ;  /* 0x000060200c5f7810 */ /* 0x000fe40007f3e0ff */
[----:B------:R-:W-:Y:S02]  /*13260*/  SHF.R.U64 R0, R0, 0x3, RZ ;  /* 0x0000000300007819 */ /* 0x000fe400000012ff */
[C---:B------:R-:W-:Y:S01]  /*13270*/  IADD3 R93, P2, R12.reuse, 0x6000, RZ ;  /* 0x000060000c5d7810 */ /* 0x040fe20007f5e0ff */
[----:B------:R-:W-:Y:S01]  /*13280*/  IMAD.X R11, RZ, RZ, R13, P4 ;  /* 0x000000ffff0b7224 */ /* 0x000fe200020e060d */
[----:B------:R-:W-:Y:S02]  /*13290*/  LOP3.LUT R5, R12, 0x180, RZ, 0xc0, !PT ;  /* 0x000001800c057812 */ /* 0x000fe400078ec0ff */
[----:B------:R-:W-:-:S02]  /*132a0*/  SHF.R.U64 R4, R4, 0x3, RZ ;  /* 0x0000000304047819 */ /* 0x000fc400000012ff */
[----:B------:R-:W-:Y:S02]  /*132b0*/  LOP3.LUT R28, R95, 0x180, RZ, 0xc0, !PT ;  /* 0x000001805f1c7812 */ /* 0x000fe400078ec0ff */
[----:B------:R-:W-:Y:S02]  /*132c0*/  LOP3.LUT R10, R0, R35, RZ, 0x3c, !PT ;  /* 0x00000023000a7212 */ /* 0x000fe400078e3cff */
[----:B------:R-:W-:Y:S02]  /*132d0*/  LOP3.LUT R6, R93, 0x180, RZ, 0xc0, !PT ;  /* 0x000001805d067812 */ /* 0x000fe400078ec0ff */
[----:B------:R-:W-:Y:S02]  /*132e0*/  SHF.R.U64 R5, R5, 0x3, RZ ;  /* 0x0000000305057819 */ /* 0x000fe400000012ff */
[----:B------:R-:W-:Y:S02]  /*132f0*/  LOP3.LUT R8, R4, R85, RZ, 0x3c, !PT ;  /* 0x0000005504087212 */ /* 0x000fe400078e3cff */
[----:B------:R-:W-:-:S02]  /*13300*/  SHF.R.U64 R28, R28, 0x3, RZ ;  /* 0x000000031c1c7819 */ /* 0x000fc400000012ff */
[----:B------:R-:W-:Y:S02]  /*13310*/  MOV R85, R10 ;  /* 0x0000000a00557202 */ /* 0x000fe40000000f00 */
[----:B------:R-:W-:Y:S01]  /*13320*/  SHF.R.U64 R6, R6, 0x3, RZ ;  /* 0x0000000306067819 */ /* 0x000fe200000012ff */
[----:B----4-:R0:W-:Y:S01]  /*13330*/  SHFL.IDX PT, R11, R49, R24, 0x1c1f ;  /* 0x001c1f18310b7589 */ /* 0x0101e200000e0000 */
[----:B------:R-:W-:Y:S01]  /*13340*/  LOP3.LUT R12, R5, R12, RZ, 0x3c, !PT ;  /* 0x0000000c050c7212 */ /* 0x000fe200078e3cff */
[--C-:B------:R-:W-:Y:S01]  /*13350*/  IMAD.X R5, RZ, RZ, R13.reuse, P1 ;  /* 0x000000ffff057224 */ /* 0x100fe200008e060d */
[----:B------:R-:W-:Y:S01]  /*13360*/  LOP3.LUT R4, R28, R95, RZ, 0x3c, !PT ;  /* 0x0000005f1c047212 */ /* 0x000fe200078e3cff */
[--C-:B------:R-:W-:Y:S01]  /*13370*/  IMAD.X R9, RZ, RZ, R13.reuse, P3 ;  /* 0x000000ffff097224 */ /* 0x100fe200018e060d */
[----:B------:R-:W-:Y:S01]  /*13380*/  LOP3.LUT R6, R6, R93, RZ, 0x3c, !PT ;  /* 0x0000005d06067212 */ /* 0x000fe200078e3cff */
[--C-:B------:R-:W-:Y:S01]  /*13390*/  IMAD.X R7, RZ, RZ, R13.reuse, P2 ;  /* 0x000000ffff077224 */ /* 0x100fe200010e060d */
[----:B0-----:R-:W-:Y:S01]  /*133a0*/  LOP3.LUT R49, R24, 0x2, RZ, 0x3c, !PT ;  /* 0x0000000218317812 */ /* 0x001fe200078e3cff */
[----:B------:R-:W-:Y:S01]  /*133b0*/  IMAD.X R15, RZ, RZ, R13, P5 ;  /* 0x000000ffff0f7224 */ /* 0x000fe200028e060d */
[----:B------:R-:W-:Y:S01]  /*133c0*/  SHFL.IDX PT, R41, R41, R24, 0x1c1f ;  /* 0x001c1f1829297589 */ /* 0x000fe200000e0000 */
[----:B------:R-:W-:-:S03]  /*133d0*/  MOV R33, R12 ;  /* 0x0000000c00217202 */ /* 0x000fc60000000f00 */
[----:B------:R-:W0:Y:S01]  /*133e0*/  SHFL.IDX PT, R46, R25, R49, 0x1c1f ;  /* 0x001c1f31192e7589 */ /* 0x000e2200000e0000 */
[----:B------:R-:W-:-:S03]  /*133f0*/  MOV R84, R4 ;  /* 0x0000000400547202 */ /* 0x000fc60000000f00 */
[----:B------:R-:W-:Y:S01]  /*13400*/  SHFL.IDX PT, R43, R43, R24, 0x1c1f ;  /* 0x001c1f182b2b7589 */ /* 0x000fe200000e0000 */
[----:B------:R-:W-:-:S03]  /*13410*/  MOV R0, R8 ;  /* 0x0000000800007202 */ /* 0x000fc60000000f00 */
[----:B------:R-:W-:Y:S01]  /*13420*/  SHFL.IDX PT, R74, R59, R24, 0x1c1f ;  /* 0x001c1f183b4a7589 */ /* 0x000fe200000e0000 */
[----:B------:R-:W-:-:S03]  /*13430*/  MOV R28, R6 ;  /* 0x00000006001c7202 */ /* 0x000fc60000000f00 */
[----:B------:R-:W-:Y:S01]  /*13440*/  SHFL.IDX PT, R67, R67, R24, 0x1c1f ;  /* 0x001c1f1843437589 */ /* 0x000fe200000e0000 */
[----:B------:R-:W-:-:S03]  /*13450*/  MOV R35, R14 ;  /* 0x0000000e00237202 */ /* 0x000fc60000000f00 */
[----:B------:R-:W-:Y:S04]  /*13460*/  SHFL.IDX PT, R71, R71, R24, 0x1c1f ;  /* 0x001c1f1847477589 */ /* 0x000fe800000e0000 */
[----:B------:R-:W1:Y:S04]  /*13470*/  SHFL.IDX PT, R26, R26, R49, 0x1c1f ;  /* 0x001c1f311a1a7589 */ /* 0x000e6800000e0000 */
[----:B------:R-:W3:Y:S04]  /*13480*/  SHFL.IDX PT, R48, R39, R49, 0x1c1f ;  /* 0x001c1f3127307589 */ /* 0x000ee800000e0000 */
[----:B------:R4:W2:Y:S04]  /*13490*/  SHFL.IDX PT, R56, R42, R49, 0x1c1f ;  /* 0x001c1f312a387589 */ /* 0x0008a800000e0000 */
        /* <DEDUP_REMOVED lines=16> */
[----:B------:R-:W2:Y:S04]  /*135a0*/  SHFL.IDX PT, R62, R44, R49, 0x1c1f ;  /* 0x001c1f312c3e7589 */ /* 0x000ea800000e0000 */
[----:B------:R-:W2:Y:S04]  /*135b0*/  SHFL.IDX PT, R77, R114, R49, 0x1c1f ;  /* 0x001c1f31724d7589 */ /* 0x000ea800000e0000 */
[----:B------:R-:W2:Y:S04]  /*135c0*/  SHFL.IDX PT, R79, R122, R49, 0x1c1f ;  /* 0x001c1f317a4f7589 */ /* 0x000ea800000e0000 */
        /* <DEDUP_REMOVED lines=12> */
[----:B------:R-:W2:Y:S04]  /*13690*/  SHFL.IDX PT, R24, R127, R49, 0x1c1f ;  /* 0x001c1f317f187589 */ /* 0x000ea800000e0000 */
[----:B------:R-:W2:Y:S04]  /*136a0*/  SHFL.IDX PT, R15, R130, R49, 0x1c1f ;  /* 0x001c1f31820f7589 */ /* 0x000ea800000e0000 */
[----:B------:R-:W2:Y:S04]  /*136b0*/  SHFL.IDX PT, R117, R117, R49, 0x1c1f ;  /* 0x001c1f3175757589 */ /* 0x000ea800000e0000 */
[----:B------:R-:W2:Y:S04]  /*136c0*/  SHFL.IDX PT, R119, R119, R49, 0x1c1f ;  /* 0x001c1f3177777589 */ /* 0x000ea800000e0000 */
[----:B------:R3:W2:Y:S04]  /*136d0*/  SHFL.IDX PT, R25, R45, R49, 0x1c1f ;  /* 0x001c1f312d197589 */ /* 0x0006a800000e0000 */
[----:B------:R-:W2:Y:S04]  /*136e0*/  SHFL.IDX PT, R13, R120, R49, 0x1c1f ;  /* 0x001c1f31780d7589 */ /* 0x000ea800000e0000 */
[----:B------:R2:W2:Y:S01]  /*136f0*/  SHFL.IDX PT, R134, R134, R49, 0x1c1f ;  /* 0x001c1f3186867589 */ /* 0x0004a200000e0000 */
[----:B0-----:R-:W-:-:S02]  /*13700*/  SEL R40, R41, R46, P0 ;  /* 0x0000002e29287207 */ /* 0x001fc40000000000 */
[----:B----4-:R-:W-:Y:S02]  /*13710*/  SEL R42, R46, R41, P0 ;  /* 0x000000292e2a7207 */ /* 0x010fe40000000000 */
[----:B-1----:R-:W-:Y:S02]  /*13720*/  SEL R41, R43, R26, P0 ;  /* 0x0000001a2b297207 */ /* 0x002fe40000000000 */
[----:B---3--:R-:W-:Y:S02]  /*13730*/  SEL R45, R67, R48, P0 ;  /* 0x00000030432d7207 */ /* 0x008fe40000000000 */
[----:B------:R-:W-:Y:S02]  /*13740*/  SEL R47, R48, R67, P0 ;  /* 0x00000043302f7207 */ /* 0x000fe40000000000 */
[----:B--2---:R-:W-:Y:S02]  /*13750*/  SEL R53, R71, R56, P0 ;  /* 0x0000003847357207 */ /* 0x004fe40000000000 */
        /* <DEDUP_REMOVED lines=47> */
[----:B------:R-:W-:Y:S01]  /*13a50*/  SEL R74, R13, R74, P0 ;  /* 0x0000004a0d4a7207 */ /* 0x000fe20000000000 */
[----:B------:R0:W-:Y:S01]  /*13a60*/  STSM.16.M88.4 [R33], R4 ;  /* 0x0000000421007844 */ /* 0x0001e20000000200 */
[----:B------:R-:W-:-:S02]  /*13a70*/  SEL R37, R91, R134, P0 ;  /* 0x000000865b257207 */ /* 0x000fc40000000000 */
[----:B------:R-:W-:Y:S01]  /*13a80*/  SEL R39, R134, R91, P0 ;  /* 0x0000005b86277207 */ /* 0x000fe20000000000 */
        /* <DEDUP_REMOVED lines=10> */
[----:B0-----:R-:W-:Y:S02]  /*13b30*/  F2FP.BF16.F32.PACK_AB R33, R77, R76 ;  /* 0x0000004c4d21723e */ /* 0x001fe400000010ff */
[----:B------:R-:W-:-:S02]  /*13b40*/  F2FP.BF16.F32.PACK_AB R34, R75, R74 ;  /* 0x0000004a4b22723e */ /* 0x000fc400000010ff */
[----:B-1----:R-:W-:Y:S02]  /*13b50*/  F2FP.BF16.F32.PACK_AB R35, R79, R78 ;  /* 0x0000004e4f23723e */ /* 0x002fe400000010ff */
[----:B------:R-:W-:Y:S02]  /*13b60*/  F2FP.BF16.F32.PACK_AB R4, R81, R80 ;  /* 0x000000505104723e */ /* 0x000fe400000010ff */
[----:B------:R-:W-:Y:S02]  /*13b70*/  F2FP.BF16.F32.PACK_AB R5, R37, R36 ;  /* 0x000000242505723e */ /* 0x000fe400000010ff */
[----:B------:R-:W-:Y:S02]  /*13b80*/  F2FP.BF16.F32.PACK_AB R6, R83, R82 ;  /* 0x000000525306723e */ /* 0x000fe400000010ff */
[----:B------:R-:W-:Y:S01]  /*13b90*/  F2FP.BF16.F32.PACK_AB R7, R39, R38 ;  /* 0x000000262707723e */ /* 0x000fe200000010ff */
[----:B------:R0:W-:Y:S04]  /*13ba0*/  STSM.16.M88.4 [R85], R12 ;  /* 0x0000000c55007844 */ /* 0x0001e80000000200 */
[----:B------:R1:W-:Y:S04]  /*13bb0*/  STSM.16.M88.4 [R0], R24 ;  /* 0x0000001800007844 */ /* 0x0003e80000000200 */
[----:B------:R-:W-:Y:S04]  /*13bc0*/  STSM.16.M88.4 [R28], R32 ;  /* 0x000000201c007844 */ /* 0x000fe80000000200 */
[----:B------:R2:W-:Y:S01]  /*13bd0*/  STSM.16.M88.4 [R84], R4 ;  /* 0x0000000454007844 */ /* 0x0005e20000000200 */
[----:B------:R-:W-:Y:S01]  /*13be0*/  BAR.SYNC.DEFER_BLOCKING 0x1, 0x180 ;  /* 0x0046000000007b1d */ /* 0x000fe20000010000 */
[----:B------:R-:W-:-:S04]  /*13bf0*/  ISETP.NE.U32.AND P0, PT, RZ, UR4, PT ;  /* 0x00000004ff007c0c */ /* 0x000fc8000bf05070 */
[----:B------:R-:W-:Y:S02]  /*13c00*/  ISETP.NE.AND.EX P0, PT, RZ, UR5, PT, P0 ;  /* 0x00000005ff007c0c */ /* 0x000fe4000bf05300 */
[----:B------:R-:W-:Y:S01]  /*13c10*/  IADD3 R8, P1, R99, UR4, RZ ;  /* 0x0000000463087c10 */ /* 0x000fe2000ff3e0ff */
[----:B0-----:R-:W-:Y:S01]  /*13c20*/  IMAD.MOV.U32 R85, RZ, RZ, RZ ;  /* 0x000000ffff557224 */ /* 0x001fe200078e00ff */
[----:B------:R-:W-:Y:S01]  /*13c30*/  ISETP.GT.AND P3, PT, R96, 0x1, PT ;  /* 0x000000016000780c */ /* 0x000fe20003f64270 */
[----:B-1----:R-:W-:Y:S01]  /*13c40*/  IMAD.MOV.U32 R24, RZ, RZ, 0x9b8 ;  /* 0x000009b8ff187424 */ /* 0x002fe200078e00ff */
[----:B------:R-:W-:Y:S01]  /*13c50*/  IADD3.X R9, R94, UR5, RZ, P1, !PT ;  /* 0x000000055e097c10 */ /* 0x000fe20008ffe4ff */
[----:B------:R-:W0:Y:S06]  /*13c60*/  LDC R0, c[0x0][0xbe8] ;  /* 0x0002fa00ff007b82 */ /* 0x000e2c0000000800 */
[----:B------:R-:W3:Y:S01]  /*13c70*/  @P0 LDG.E R85, desc[UR42][R8.64] ;  /* 0x0000002a08550981 */ /* 0x000ee2000c1e1900 */
[----:B------:R-:W-:-:S04]  /*13c80*/  SEL R24, R24, 0x978, P3 ;  /* 0x0000097818187807 */ /* 0x000fc80001800000 */
[----:B--2---:R-:W1:Y:S08]  /*13c90*/  LDC.64 R6, c[0x0][R24+0x220] ;  /* 0x0000880018067b82 */ /* 0x004e700000000a00 */
[----:B------:R-:W2:Y:S01]  /*13ca0*/  LDC.64 R10, c[0x0][R24+0x218] ;  /* 0x00008600180a7b82 */ /* 0x000ea20000000a00 */
[----:B------:R-:W-:-:S04]  /*13cb0*/  ISETP.NE.U32.AND P1, PT, RZ, UR6, PT ;  /* 0x00000006ff007c0c */ /* 0x000fc8000bf25070 */
[----:B------:R-:W-:-:S03]  /*13cc0*/  ISETP.NE.AND.EX P1, PT, RZ, UR7, PT, P1 ;  /* 0x00000007ff007c0c */ /* 0x000fc6000bf25310 */
[----:B------:R-:W4:Y:S01]  /*13cd0*/  LDC.64 R12, c[0x0][R24+0x228] ;  /* 0x00008a00180c7b82 */ /* 0x000f220000000a00 */
[----:B0-----:R-:W-:-:S07]  /*13ce0*/  ISETP.NE.AND P4, PT, R0, 0x1, PT ;  /* 0x000000010000780c */ /* 0x001fce0003f85270 */
[----:B------:R0:W0:Y:S02]  /*13cf0*/  LDC.64 R4, c[0x0][R24+0x210] ;  /* 0x0000840018047b82 */ /* 0x0000240000000a00 */
[----:B------:R-:W-:Y:S01]  /*13d00*/  @P1 IADD3 R14, P2, R99, UR6, RZ ;  /* 0x00000006630e1c10 */ /* 0x000fe2000ff5e0ff */
[----:B------:R-:W-:Y:S02]  /*13d10*/  ULDC UR6, c[0x0][0xa88] ;  /* 0x0002a20000067ab9 */ /* 0x000fe40000000800 */
[----:B------:R-:W-:Y:S01]  /*13d20*/  IMAD.U32 R27, RZ, RZ, UR6 ;  /* 0x00000006ff1b7e24 */ /* 0x000fe2000f8e00ff */
[----:B------:R-:W-:Y:S02]  /*13d30*/  @P1 IADD3.X R15, R94, UR7, RZ, P2, !PT ;  /* 0x000000075e0f1c10 */ /* 0x000fe400097fe4ff */
[----:B------:R-:W-:Y:S01]  /*13d40*/  ISETP.NE.U32.AND P2, PT, RZ, UR4, PT ;  /* 0x00000004ff007c0c */ /* 0x000fe2000bf45070 */
[----:B------:R-:W0:Y:S02]  /*13d50*/  @P4 LDC R26, c[0x0][0xbec] ;  /* 0x0002fb00ff1a4b82 */ /* 0x000e240000000800 */
[----:B------:R1:W5:Y:S01]  /*13d60*/  @P1 LDG.E R27, desc[UR42][R14.64] ;  /* 0x0000002a0e1b1981 */ /* 0x000362000c1e1900 */
[----:B------:R-:W-:-:S05]  /*13d70*/  ISETP.NE.AND.EX P2, PT, RZ, UR5, PT, P2 ;  /* 0x00000005ff007c0c */ /* 0x000fca000bf45320 */
[----:B------:R-:W0:Y:S01]  /*13d80*/  @P4 LDC R91, c[0x0][0xbf0] ;  /* 0x0002fc00ff5b4b82 */ /* 0x000e220000000800 */
[----:B------:R-:W-:-:S07]  /*13d90*/  SEL R87, R98, RZ, !P2 ;  /* 0x000000ff62577207 */ /* 0x000fce0005000000 */
[----:B-1----:R-:W1:Y:S01]  /*13da0*/  LDC.64 R14, c[0x0][0xba8] ;  /* 0x0002ea00ff0e7b82 */ /* 0x002e620000000a00 */
[----:B------:R-:W-:Y:S01]  /*13db0*/  SEL R25, R97, RZ, !P2 ;  /* 0x000000ff61197207 */ /* 0x000fe20005000000 */
[----:B------:R-:W-:-:S04]  /*13dc0*/  IMAD R7, R7, R87, RZ ;  /* 0x0000005707077224 */ /* 0x000fc800078e02ff */
[----:B------:R-:W-:Y:S02]  /*13dd0*/  IMAD R89, R6, R25, R7 ;  /* 0x0000001906597224 */ /* 0x000fe400078e0207 */
[-C--:B--2---:R-:W-:Y:S02]  /*13de0*/  IMAD R35, R11, R88.reuse, RZ ;  /* 0x000000580b237224 */ /* 0x084fe400078e02ff */
[----:B------:R-:W-:-:S04]  /*13df0*/  IMAD.WIDE.U32 R10, R10, R88, RZ ;  /* 0x000000580a0a7225 */ /* 0x000fc800078e00ff */
[----:B------:R-:W-:-:S04]  /*13e00*/  IMAD.WIDE.U32 R6, R6, R87, RZ ;  /* 0x0000005706067225 */ /* 0x000fc800078e00ff */
[----:B------:R-:W-:Y:S01]  /*13e10*/  IMAD.IADD R25, R90, 0x1, R92 ;  /* 0x000000015a197824 */ /* 0x000fe200078e025c */
[----:B------:R-:W-:Y:S01]  /*13e20*/  SEL R33, R86, RZ, P3 ;  /* 0x000000ff56217207 */ /* 0x000fe20001800000 */
[----:B------:R-:W-:Y:S02]  /*13e30*/  IMAD.IADD R89, R7, 0x1, R89 ;  /* 0x0000000107597824 */ /* 0x000fe400078e0259 */
[----:B------:R-:W-:Y:S01]  /*13e40*/  IMAD.MOV.U32 R7, RZ, RZ, R25 ;  /* 0x000000ffff077224 */ /* 0x000fe200078e0019 */
[----:B-1----:R-:W1:Y:S01]  /*13e50*/  @!P3 LDC R14, c[0x0][0xb50] ;  /* 0x0002d400ff0ebb82 */ /* 0x002e620000000800 */
[----:B------:R-:W-:Y:S02]  /*13e60*/  IMAD.IADD R11, R11, 0x1, R35 ;  /* 0x000000010b0b7824 */ /* 0x000fe400078e0223 */
[-C--:B----4-:R-:W-:Y:S02]  /*13e70*/  IMAD R35, R13, R33.reuse, RZ ;  /* 0x000000210d237224 */ /* 0x090fe400078e02ff */
[----:B------:R-:W-:-:S03]  /*13e80*/  IMAD.WIDE.U32 R12, R12, R33, RZ ;  /* 0x000000210c0c7225 */ /* 0x000fc600078e00ff */
[----:B------:R-:W2:Y:S01]  /*13e90*/  @!P3 LDC R15, c[0x0][0xb54] ;  /* 0x0002d500ff0fbb82 */ /* 0x000ea20000000800 */
[----:B------:R-:W-:Y:S01]  /*13ea0*/  IMAD.IADD R35, R13, 0x1, R35 ;  /* 0x000000010d237824 */ /* 0x000fe200078e0223 */
[--C-:B---3--:R-:W-:Y:S01]  /*13eb0*/  IADD3 R10, P2, P5, R6, R10, R85.reuse ;  /* 0x0000000a060a7210 */ /* 0x108fe20007d5e055 */
[----:B0-----:R-:W-:Y:S01]  /*13ec0*/  @P4 IMAD.HI.U32 R6, R25, R26, RZ ;  /* 0x0000001a19064227 */ /* 0x001fe200078e00ff */
[----:B------:R-:W-:-:S04]  /*13ed0*/  SHF.R.S32.HI R84, RZ, 0x1f, R85 ;  /* 0x0000001fff547819 */ /* 0x000fc80000011455 */
[----:B------:R-:W-:Y:S02]  /*13ee0*/  @P4 SHF.R.U32.HI R7, RZ, R91, R6 ;  /* 0x0000005bff074219 */ /* 0x000fe40000011606 */
[----:B------:R-:W-:-:S03]  /*13ef0*/  IADD3.X R11, R89, R11, R84, P2, P5 ;  /* 0x0000000b590b7210 */ /* 0x000fc600017ea454 */
[--C-:B------:R-:W-:Y:S01]  /*13f00*/  IMAD.MOV R24, RZ, RZ, -R7.reuse ;  /* 0x000000ffff187224 */ /* 0x100fe200078e0a07 */
        /* <DEDUP_REMOVED lines=8> */
[----:B-1----:R-:W-:-:S03]  /*13f90*/  LEA R14, P2, R12, R14, 0x2 ;  /* 0x0000000e0c0e7211 */ /* 0x002fc600078410ff */
[----:B------:R-:W-:-:S05]  /*13fa0*/  IMAD.IADD R4, R13, 0x1, R5 ;  /* 0x000000010d047824 */ /* 0x000fca00078e0205 */
[----:B--2---:R-:W-:Y:S01]  /*13fb0*/  LEA.HI.X R15, R12, R15, R4, 0x2, P2 ;  /* 0x0000000f0c0f7211 */ /* 0x004fe200010f1404 */
[----:B------:R-:W-:Y:S06]  /*13fc0*/  @P1 BRA `(.L_x_2032) ;  /* 0x0000000000101947 */ /* 0x000fec0003800000 */
[----:B------:R-:W-:Y:S05]  /*13fd0*/  @!P0 BRA `(.L_x_2032) ;  /* 0x00000000000c8947 */ /* 0x000fea0003800000 */
[----:B------:R-:W2:Y:S04]  /*13fe0*/  LDG.E R4, desc[UR42][R8.64] ;  /* 0x0000002a08047981 */ /* 0x000ea8000c1e1900 */
[----:B-----5:R-:W2:Y:S02]  /*13ff0*/  LDG.E R27, desc[UR42][R8.64+0x4] ;  /* 0x0000042a081b7981 */ /* 0x020ea4000c1e1900 */
[----:B--2---:R-:W-:-:S07]  /*14000*/  IMAD.IADD R27, R27, 0x1, -R4 ;  /* 0x000000011b1b7824 */ /* 0x004fce00078e0a04 */
.L_x_2032:
        /* <DEDUP_REMOVED lines=38> */
[----:B------:R-:W-:-:S04]  /*14270*/  IMAD.IADD R20, R91, 0x1, -R20 ;  /* 0x000000015b147824 */ /* 0x000fc800078e0a14 */
[----:B------:R-:W-:-:S04]  /*14280*/  IMAD R20, R20, 0x60, R90 ;  /* 0x0000006014147824 */ /* 0x000fc800078e025a */
[----:B------:R-:W-:Y:S01]  /*14290*/  IMAD.IADD R42, R92, 0x1, R20 ;  /* 0x000000015c2a7824 */ /* 0x000fe200078e0214 */
[----:B------:R-:W-:-:S03]  /*142a0*/  SHF.R.S32.HI R40, RZ, 0x1f, R87 ;  /* 0x0000001fff287819 */ /* 0x000fc60000011457 */
[----:B-1----:R-:W-:-:S04]  /*142b0*/  @P4 IMAD.HI.U32 R20, R42, R41, RZ ;  /* 0x000000292a144227 */ /* 0x002fc800078e00ff */
        /* <DEDUP_REMOVED lines=39> */
[----:B------:R-:W-:-:S03]  /*14530*/  IMAD.IADD R3, R3, 0x1, R21 ;  /* 0x0000000103037824 */ /* 0x000fc600078e0215 */
[----:B------:R-:W5:Y:S01]  /*14540*/  LD.E.128 R36, desc[UR42][R36.64] ;  /* 0x0000002a24247980 */ /* 0x000f62000c101d00 */
[C---:B------:R-:W-:Y:S01]  /*14550*/  IMAD.WIDE.U32 R2, R88.reuse, UR4, R2 ;  /* 0x0000000458027c25 */ /* 0x040fe2000f8e0002 */
[----:B------:R-:W-:Y:S01]  /*14560*/  @!PT LDS RZ, [RZ] ;  /* 0x00000000fffff984 */ /* 0x000fe20000000800 */
[----:B------:R-:W-:Y:S01]  /*14570*/  @!PT LDS RZ, [RZ] ;  /* 0x00000000fffff984 */ /* 0x000fe20000000800 */
[----:B------:R-:W-:Y:S01]  /*14580*/  @!PT LDS RZ, [RZ] ;  /* 0x00000000fffff984 */ /* 0x000fe20000000800 */
[----:B------:R-:W-:Y:S01]  /*14590*/  @!PT LDS RZ, [RZ] ;  /* 0x00000000fffff984 */ /* 0x000fe20000000800 */
[----:B------:R0:W-:Y:S06]  /*145a0*/  MEMBAR.ALL.CTA ;  /* 0x0000000000007992 */ /* 0x0001ec0000008000 */
[----:B0-----:R-:W0:Y:S01]  /*145b0*/  FENCE.VIEW.ASYNC.S ;  /* 0x00000000000073c6 */ /* 0x001e220000000000 */
[----:B------:R-:W-:Y:S01]  /*145c0*/  IMAD R3, R88, UR5, R3 ;  /* 0x0000000558037c24 */ /* 0x000fe2000f8e0203 */
[----:B------:R-:W-:Y:S01]  /*145d0*/  ULDC.64 UR4, c[0x0][0xaf0] ;  /* 0x0002bc0000047ab9 */ /* 0x000fe20000000a00 */
[----:B------:R-:W-:Y:S01]  /*145e0*/  IMAD.MOV.U32 R21, RZ, RZ, R42 ;  /* 0x000000ffff157224 */ /* 0x000fe200078e002a */
[----:B---3--:R-:W-:Y:S01]  /*145f0*/  @P4 SHF.R.U32.HI R21, RZ, R43, R20 ;  /* 0x0000002bff154219 */ /* 0x008fe20000011614 */
[----:B------:R-:W-:-:S02]  /*14600*/  IMAD R40, R40, UR4, RZ ;  /* 0x0000000428287c24 */ /* 0x000fc4000f8e02ff */
[----:B------:R-:W-:Y:S01]  /*14610*/  IMAD.WIDE.U32 R2, R87, UR4, R2 ;  /* 0x0000000457027c25 */ /* 0x000fe2000f8e0002 */
[----:B------:R-:W-:-:S03]  /*14620*/  SHF.R.S32.HI R20, RZ, 0x1f, R21 ;  /* 0x0000001fff147819 */ /* 0x000fc60000011415 */
[----:B------:R-:W-:Y:S01]  /*14630*/  IMAD R41, R87, UR5, R40 ;  /* 0x0000000557297c24 */ /* 0x000fe2000f8e0228 */
[----:B------:R-:W-:Y:S01]  /*14640*/  ULDC.64 UR4, c[0x0][0xae0] ;  /* 0x0002b80000047ab9 */ /* 0x000fe20000000a00 */
[----:B------:R-:W-:Y:S02]  /*14650*/  IMAD.MOV R43, RZ, RZ, -R21 ;  /* 0x000000ffff2b7224 */ /* 0x000fe400078e0a15 */
[----:B------:R-:W-:Y:S02]  /*14660*/  IMAD.IADD R3, R3, 0x1, R41 ;  /* 0x0000000103037824 */ /* 0x000fe400078e0229 */
[----:B------:R-:W-:Y:S02]  /*14670*/  IMAD R41, R0, R43, R42 ;  /* 0x0000002b00297224 */ /* 0x000fe400078e022a */
[----:B------:R-:W-:Y:S02]  /*14680*/  IMAD R20, R20, UR4, RZ ;  /* 0x0000000414147c24 */ /* 0x000fe4000f8e02ff */
[----:B------:R-:W-:Y:S01]  /*14690*/  IMAD.WIDE.U32 R2, R21, UR4, R2 ;  /* 0x0000000415027c25 */ /* 0x000fe2000f8e0002 */
[----:B------:R-:W-:-:S03]  /*146a0*/  SHF.R.S32.HI R0, RZ, 0x1f, R41 ;  /* 0x0000001fff007819 */ /* 0x000fc60000011429 */
[----:B------:R-:W-:Y:S01]  /*146b0*/  IMAD R43, R21, UR5, R20 ;  /* 0x00000005152b7c24 */ /* 0x000fe2000f8e0214 */
[----:B------:R-:W-:Y:S02]  /*146c0*/  ULDC.64 UR4, c[0x0][0xad8] ;  /* 0x0002b60000047ab9 */ /* 0x000fe40000000a00 */
[----:B------:R-:W-:Y:S02]  /*146d0*/  IMAD R0, R0, UR4, RZ ;  /* 0x0000000400007c24 */ /* 0x000fe4000f8e02ff */
[----:B------:R-:W-:Y:S02]  /*146e0*/  IMAD.IADD R3, R3, 0x1, R43 ;  /* 0x0000000103037824 */ /* 0x000fe400078e022b */
[C---:B------:R-:W-:Y:S02]  /*146f0*/  IMAD R21, R41.reuse, UR5, R0 ;  /* 0x0000000529157c24 */ /* 0x040fe4000f8e0200 */
[----:B------:R-:W-:Y:S01]  /*14700*/  IMAD.WIDE.U32 R2, R41, UR4, R2 ;  /* 0x0000000429027c25 */ /* 0x000fe2000f8e0002 */
[----:B------:R-:W-:Y:S01]  /*14710*/  ISETP.GE.AND P0, PT, R47, R28, PT ;  /* 0x0000001c2f00720c */ /* 0x000fe20003f06270 */
[----:B------:R-:W-:-:S02]  /*14720*/  ULDC.64 UR4, c[0x0][0xa80] ;  /* 0x0002a00000047ab9 */ /* 0x000fc40000000a00 */
[----:B------:R-:W-:Y:S01]  /*14730*/  IMAD.IADD R3, R3, 0x1, R21 ;  /* 0x0000000103037824 */ /* 0x000fe200078e0215 */
[----:B------:R-:W-:Y:S01]  /*14740*/  LEA R44, P1, R2, UR4, 0x1 ;  /* 0x00000004022c7c11 */ /* 0x000fe2000f8208ff */
[----:B------:R-:W-:-:S03]  /*14750*/  VIADD R0, R16, 0x19c20 ;  /* 0x00019c2010007836 */ /* 0x000fc60000000000 */
[----:B------:R-:W-:Y:S02]  /*14760*/  LEA.HI.X R45, R2, UR5, R3, 0x1, P1 ;  /* 0x00000005022d7c11 */ /* 0x000fe400088f0c03 */
[----:B------:R-:W-:Y:S01]  /*14770*/  PRMT R0, RZ, 0x654, R0 ;  /* 0x00000654ff007816 */ /* 0x000fe20000000000 */
[----:B0-----:R0:W1:Y:S03]  /*14780*/  SHFL.IDX PT, R20, R44, RZ, 0x1c1f ;  /* 0x001c1fff2c147589 */ /* 0x00106600000e0000 */
[----:B------:R0:W-:Y:S01]  /*14790*/  SYNCS.ARRIVE.TRANS64.RED.A1T0 RZ, [R0+URZ], RZ ;  /* 0x000000ff00ff79a7 */ /* 0x0001e2000810043f */
        /* <DEDUP_REMOVED lines=14> */
.L_x_2035:
[----:B------:R-:W-:Y:S05]  /*14880*/  BSYNC B1 ;  /* 0x0000000000017941 */ /* 0x000fea0003800000 */
.L_x_2034:
        /* <DEDUP_REMOVED lines=19> */
.L_x_2033:
[----:B------:R-:W2:Y:S01]  /*149c0*/  LDL R98, [R1+0x24] ;  /* 0x0000240001627983 */ /* 0x000ea20000100800 */
[----:B0-----:R-:W0:Y:S01]  /*149d0*/  @P4 LDC R6, c[0x0][0xbec] ;  /* 0x0002fb00ff064b82 */ /* 0x001e220000000800 */
[----:B------:R-:W-:Y:S01]  /*149e0*/  ULDC.64 UR4, c[0x0][0xb08] ;  /* 0x0002c20000047ab9 */ /* 0x000fe20000000a00 */
[----:B------:R-:W-:Y:S01]  /*149f0*/  SHF.R.S32.HI R4, RZ, 0x1f, R87 ;  /* 0x0000001fff047819 */ /* 0x000fe20000011457 */
[----:B------:R-:W3:Y:S01]  /*14a00*/  LDL R97, [R1+0x64] ;  /* 0x0000640001617983 */ /* 0x000ee20000100800 */
[----:B------:R-:W-:Y:S01]  /*14a10*/  IMAD R84, R84, UR4, RZ ;  /* 0x0000000454547c24 */ /* 0x000fe2000f8e02ff */
[----:B------:R-:W-:Y:S01]  /*14a20*/  ULDC.64 UR6, c[0x0][0xb30] ;  /* 0x0002cc0000067ab9 */ /* 0x000fe20000000a00 */
[C---:B------:R-:W-:Y:S01]  /*14a30*/  IMAD.WIDE.U32 R2, R85.reuse, UR4, RZ ;  /* 0x0000000455027c25 */ /* 0x040fe2000f8e00ff */
[----:B------:R1:W5:Y:S01]  /*14a40*/  LDL R96, [R1+0x74] ;  /* 0x0000740001607983 */ /* 0x0003620000100800 */
[----:B------:R-:W4:Y:S02]  /*14a50*/  @P4 LDC R9, c[0x0][0xbf0] ;  /* 0x0002fc00ff094b82 */ /* 0x000f240000000800 */
[----:B------:R-:W-:Y:S01]  /*14a60*/  IMAD R85, R85, UR5, R84 ;  /* 0x0000000555557c24 */ /* 0x000fe2000f8e0254 */
[----:B------:R1:W5:Y:S01]  /*14a70*/  LDL R94, [R1+0x6c] ;  /* 0x00006c00015e7983 */ /* 0x0003620000100800 */
[----:B------:R-:W-:-:S02]  /*14a80*/  ULDC.64 UR4, c[0x0][0xb38] ;  /* 0x0002ce0000047ab9 */ /* 0x000fc40000000a00 */
[----:B------:R-:W-:Y:S02]  /*14a90*/  IMAD.IADD R3, R3, 0x1, R85 ;  /* 0x0000000103037824 */ /* 0x000fe400078e0255 */
[----:B------:R-:W-:-:S04]  /*14aa0*/  IMAD.WIDE.U32 R2, R88, UR4, R2 ;  /* 0x0000000458027c25 */ /* 0x000fc8000f8e0002 */
[----:B------:R-:W-:Y:S01]  /*14ab0*/  IMAD R3, R88, UR5, R3 ;  /* 0x0000000558037c24 */ /* 0x000fe2000f8e0203 */
[----:B------:R-:W-:Y:S01]  /*14ac0*/  ULDC.64 UR4, c[0x0][0xb40] ;  /* 0x0002d00000047ab9 */ /* 0x000fe20000000a00 */
[----:B0-----:R-:W-:-:S04]  /*14ad0*/  @P4 IMAD.HI.U32 R6, R25, R6, RZ ;  /* 0x0000000619064227 */ /* 0x001fc800078e00ff */
[----:B------:R-:W-:Y:S02]  /*14ae0*/  IMAD R4, R4, UR4, RZ ;  /* 0x0000000404047c24 */ /* 0x000fe4000f8e02ff */
[----:B------:R-:W-:-:S04]  /*14af0*/  IMAD.WIDE.U32 R2, R87, UR4, R2 ;  /* 0x0000000457027c25 */ /* 0x000fc8000f8e0002 */
[----:B------:R-:W-:Y:S01]  /*14b00*/  IMAD R7, R87, UR5, R4 ;  /* 0x0000000557077c24 */ /* 0x000fe2000f8e0204 */
[----:B------:R-:W-:Y:S01]  /*14b10*/  ULDC.64 UR4, c[0x0][0xb48] ;  /* 0x0002d20000047ab9 */ /* 0x000fe20000000a00 */
        /* <DEDUP_REMOVED lines=9> */
[----:B------:R-:W-:Y:S01]  /*14bb0*/  SHF.R.S32.HI R0, RZ, 0x1f, R7 ;  /* 0x0000001fff007819 */ /* 0x000fe20000011407 */
[C---:B------:R-:W-:Y:S01]  /*14bc0*/  IMAD R9, R5.reuse, UR7, R4 ;  /* 0x0000000705097c24 */ /* 0x040fe2000f8e0204 */
[----:B------:R-:W-:Y:S01]  /*14bd0*/  ULDC.64 UR4, c[0x0][0xb28] ;  /* 0x0002ca0000047ab9 */ /* 0x000fe20000000a00 */
[----:B------:R-:W-:-:S04]  /*14be0*/  IMAD.WIDE.U32 R2, R5, UR6, R2 ;  /* 0x0000000605027c25 */ /* 0x000fc8000f8e0002 */
[----:B------:R-:W-:Y:S02]  /*14bf0*/  IMAD R0, R0, UR4, RZ ;  /* 0x0000000400007c24 */ /* 0x000fe4000f8e02ff */
[----:B------:R-:W-:Y:S02]  /*14c00*/  IMAD.IADD R3, R3, 0x1, R9 ;  /* 0x0000000103037824 */ /* 0x000fe400078e0209 */
        /* <DEDUP_REMOVED lines=9> */
[----:B------:R1:W0:Y:S01]  /*14ca0*/  SHFL.IDX PT, R2, R32, RZ, 0x1c1f ;  /* 0x001c1fff20027589 */ /* 0x00022200000e0000 */
[----:B------:R-:W-:Y:S02]  /*14cb0*/  BSSY B1, `(.L_x_2037) ;  /* 0x0000047000017945 */ /* 0x000fe40003800000 */
[----:B------:R1:W-:Y:S01]  /*14cc0*/  SYNCS.ARRIVE.TRANS64.RED.A1T0 RZ, [R4+URZ], RZ ;  /* 0x000000ff04ff79a7 */ /* 0x0003e2000810043f */
[----:B------:R1:W4:Y:S01]  /*14cd0*/  SHFL.IDX PT, R3, R34, RZ, 0x1c1f ;  /* 0x001c1fff22037589 */ /* 0x00032200000e0000 */
[C---:B--2---:R-:W-:Y:S02]  /*14ce0*/  VIADD R87, R98.reuse, 0x8 ;  /* 0x0000000862577836 */ /* 0x044fe40000000000 */
[----:B------:R-:W-:-:S02]  /*14cf0*/  VIADD R89, R98, 0x10 ;  /* 0x0000001062597836 */ /* 0x000fc40000000000 */
[C---:B------:R-:W-:Y:S02]  /*14d00*/  VIADD R91, R98.reuse, 0x18 ;  /* 0x00000018625b7836 */ /* 0x040fe40000000000 */
[C---:B------:R-:W-:Y:S02]  /*14d10*/  VIADD R93, R98.reuse, 0x20 ;  /* 0x00000020625d7836 */ /* 0x040fe40000000000 */
[C---:B------:R-:W-:Y:S02]  /*14d20*/  VIADD R95, R98.reuse, 0x28 ;  /* 0x00000028625f7836 */ /* 0x040fe40000000000 */
[C---:B------:R-:W-:Y:S02]  /*14d30*/  VIADD R85, R98.reuse, 0x30 ;  /* 0x0000003062557836 */ /* 0x040fe40000000000 */
[C---:B------:R-:W-:Y:S02]  /*14d40*/  VIADD R35, R98.reuse, 0x38 ;  /* 0x0000003862237836 */ /* 0x040fe40000000000 */
[----:B------:R-:W-:-:S02]  /*14d50*/  VIADD R33, R98, 0x40 ;  /* 0x0000004062217836 */ /* 0x000fc40000000000 */
[----:B------:R-:W-:Y:S01]  /*14d60*/  VIADD R27, R98, 0x48 ;  /* 0x00000048621b7836 */ /* 0x000fe20000000000 */
[----:B---3--:R-:W-:Y:S02]  /*14d70*/  SHF.R.S32.HI R25, RZ, 0x1f, R97 ;  /* 0x0000001fff197819 */ /* 0x008fe40000011461 */
[----:B------:R-:W-:Y:S02]  /*14d80*/  SHF.R.S32.HI R84, RZ, 0x1f, R87 ;  /* 0x0000001fff547819 */ /* 0x000fe40000011457 */
[----:B------:R-:W-:Y:S02]  /*14d90*/  SHF.R.S32.HI R86, RZ, 0x1f, R89 ;  /* 0x0000001fff567819 */ /* 0x000fe40000011459 */
[----:B------:R-:W-:Y:S02]  /*14da0*/  SHF.R.S32.HI R88, RZ, 0x1f, R91 ;  /* 0x0000001fff587819 */ /* 0x000fe4000001145b */
[----:B------:R-:W-:Y:S02]  /*14db0*/  SHF.R.S32.HI R90, RZ, 0x1f, R93 ;  /* 0x0000001fff5a7819 */ /* 0x000fe4000001145d */
[----:B------:R-:W-:-:S02]  /*14dc0*/  SHF.R.S32.HI R92, RZ, 0x1f, R95 ;  /* 0x0000001fff5c7819 */ /* 0x000fc4000001145f */
[----:B------:R-:W-:Y:S02]  /*14dd0*/  SHF.R.S32.HI R26, RZ, 0x1f, R85 ;  /* 0x0000001fff1a7819 */ /* 0x000fe40000011455 */
[----:B------:R-:W-:Y:S02]  /*14de0*/  SHF.R.S32.HI R24, RZ, 0x1f, R35 ;  /* 0x0000001fff187819 */ /* 0x000fe40000011423 */
[----:B------:R-:W-:Y:S02]  /*14df0*/  SHF.R.S32.HI R12, RZ, 0x1f, R33 ;  /* 0x0000001fff0c7819 */ /* 0x000fe40000011421 */
        /* <DEDUP_REMOVED lines=29> */
[----:B------:R-:W-:Y:S01]  /*14fd0*/  ISETP.GE.AND P5, PT, R27, UR4, PT ;  /* 0x000000041b007c0c */ /* 0x000fe2000bfa6270 */
[----:B------:R0:W-:Y:S01]  /*14fe0*/  @!P2 ST.E.64 desc[UR42][R14.64], R58 ;  /* 0x0000003a0e00a985 */ /* 0x0001e2000c101b2a */
[----:B------:R-:W-:Y:S02]  /*14ff0*/  @!P1 LEA.HI.X R5, R85, R3, R26, 0x2, P4 ;  /* 0x0000000355059211 */ /* 0x000fe400020f141a */
[----:B------:R-:W-:-:S02]  /*15000*/  ISETP.GE.AND P4, PT, R97, UR4, PT ;  /* 0x0000000461007c0c */ /* 0x000fc4000bf86270 */
[----:B-----5:R-:W-:Y:S01]  /*15010*/  ISETP.GE.AND P2, PT, R94, UR4, PT ;  /* 0x000000045e007c0c */ /* 0x020fe2000bf46270 */
        /* <DEDUP_REMOVED lines=16> */
.L_x_2038:
[----:B------:R-:W-:Y:S05]  /*15120*/  BSYNC B1 ;  /* 0x0000000000017941 */ /* 0x000fea0003800000 */
.L_x_2037:
        /* <DEDUP_REMOVED lines=10> */
[-C--:B--2---:R-:W-:Y:S02]  /*151d0*/  @!P5 LEA R4, P2, R87, R2.reuse, 0x2 ;  /* 0x000000025704d211 */ /* 0x084fe400078410ff */
[-C--:B------:R-:W-:Y:S02]  /*151e0*/  @!P4 LEA R6, P6, R89, R2.reuse, 0x2 ;  /* 0x000000025906c211 */ /* 0x080fe400078c10ff */
[-C--:B-1----:R-:W-:Y:S01]  /*151f0*/  @!P5 LEA.HI.X R5, R87, R3.reuse, R84, 0x2, P2 ;  /* 0x000000035705d211 */ /* 0x082fe200010f1454 */
[----:B------:R-:W-:Y:S01]  /*15200*/  @!P3 IMAD.WIDE R8, R98, 0x4, R2 ;  /* 0x000000046208b825 */ /* 0x000fe200078e0202 */
[----:B------:R-:W-:Y:S02]  /*15210*/  ISETP.GE.AND P2, PT, R95, UR4, PT ;  /* 0x000000045f007c0c */ /* 0x000fe4000bf46270 */
[----:B------:R-:W-:Y:S02]  /*15220*/  @!P4 LEA.HI.X R7, R89, R3, R86, 0x2, P6 ;  /* 0x000000035907c211 */ /* 0x000fe400030f1456 */
[----:B------:R-:W-:Y:S01]  /*15230*/  @!P0 LEA R10, P6, R91, R2, 0x2 ;  /* 0x000000025b0a8211 */ /* 0x000fe200078c10ff */
[----:B------:R0:W-:Y:S01]  /*15240*/  @!P3 ST.E.64 desc[UR42][R8.64], R44 ;  /* 0x0000002c0800b985 */ /* 0x0001e2000c101b2a */
[----:B------:R-:W-:-:S02]  /*15250*/  ISETP.GE.AND P3, PT, R85, UR4, PT ;  /* 0x0000000455007c0c */ /* 0x000fc4000bf66270 */
[-C--:B------:R-:W-:Y:S01]  /*15260*/  @!P0 LEA.HI.X R11, R91, R3.reuse, R88, 0x2, P6 ;  /* 0x000000035b0b8211 */ /* 0x080fe200030f1458 */
[----:B------:R-:W-:Y:S01]  /*15270*/  @!P5 ST.E.64 desc[UR42][R4.64], R46 ;  /* 0x0000002e0400d985 */ /* 0x000fe2000c101b2a */
[-C--:B------:R-:W-:Y:S02]  /*15280*/  @!P1 LEA R14, P6, R93, R2.reuse, 0x2 ;  /* 0x000000025d0e9211 */ /* 0x080fe400078c10ff */
[----:B------:R-:W-:Y:S01]  /*15290*/  ISETP.GE.AND P5, PT, R35, UR4, PT ;  /* 0x0000000423007c0c */ /* 0x000fe2000bfa6270 */
[----:B------:R1:W-:Y:S01]  /*152a0*/  @!P4 ST.E.64 desc[UR42][R6.64], R52 ;  /* 0x000000340600c985 */ /* 0x0003e2000c101b2a */
[----:B------:R-:W-:Y:S02]  /*152b0*/  @!P1 LEA.HI.X R15, R93, R3, R90, 0x2, P6 ;  /* 0x000000035d0f9211 */ /* 0x000fe400030f145a */
[----:B------:R-:W-:Y:S01]  /*152c0*/  @!P2 LEA R20, P6, R95, R2, 0x2 ;  /* 0x000000025f14a211 */ /* 0x000fe200078c10ff */
[----:B------:R2:W-:Y:S01]  /*152d0*/  @!P0 ST.E.64 desc[UR42][R10.64], R54 ;  /* 0x000000360a008985 */ /* 0x0005e2000c101b2a */
[----:B------:R-:W-:-:S02]  /*152e0*/  ISETP.GE.AND P4, PT, R33, UR4, PT ;  /* 0x0000000421007c0c */ /* 0x000fc4000bf86270 */
[-C--:B------:R-:W-:Y:S01]  /*152f0*/  @!P2 LEA.HI.X R21, R95, R3.reuse, R92, 0x2, P6 ;  /* 0x000000035f15a211 */ /* 0x080fe200030f145c */
[----:B------:R2:W-:Y:S01]  /*15300*/  @!P1 ST.E.64 desc[UR42][R14.64], R60 ;  /* 0x0000003c0e009985 */ /* 0x0005e2000c101b2a */
[-C--:B------:R-:W-:Y:S02]  /*15310*/  @!P3 LEA R40, P6, R85, R2.reuse, 0x2 ;  /* 0x000000025528b211 */ /* 0x080fe400078c10ff */
[----:B------:R-:W-:Y:S01]  /*15320*/  ISETP.GE.AND P0, PT, R27, UR4, PT ;  /* 0x000000041b007c0c */ /* 0x000fe2000bf06270 */
[----:B------:R2:W-:Y:S01]  /*15330*/  @!P2 ST.E.64 desc[UR42][R20.64], R62 ;  /* 0x0000003e1400a985 */ /* 0x0005e2000c101b2a */
[----:B------:R-:W-:Y:S02]  /*15340*/  ISETP.GE.AND P1, PT, R97, UR4, PT ;  /* 0x0000000461007c0c */ /* 0x000fe4000bf26270 */
[----:B------:R-:W-:Y:S02]  /*15350*/  @!P3 LEA.HI.X R41, R85, R3, R26, 0x2, P6 ;  /* 0x000000035529b211 */ /* 0x000fe400030f141a */
[----:B0-----:R-:W-:-:S03]  /*15360*/  @!P5 LEA R8, P6, R35, R2, 0x2 ;  /* 0x000000022308d211 */ /* 0x001fc600078c10ff */
[----:B------:R2:W-:Y:S01]  /*15370*/  @!P3 ST.E.64 desc[UR42][R40.64], R68 ;  /* 0x000000442800b985 */ /* 0x0005e2000c101b2a */
[----:B------:R-:W-:Y:S02]  /*15380*/  @!P5 LEA.HI.X R9, R35, R3, R24, 0x2, P6 ;  /* 0x000000032309d211 */ /* 0x000fe400030f1418 */
[----:B------:R-:W-:-:S03]  /*15390*/  @!P4 LEA R32, P6, R33, R2, 0x2 ;  /* 0x000000022120c211 */ /* 0x000fc600078c10ff */
[-C--:B-1----:R-:W-:Y:S01]  /*153a0*/  @!P1 LEA R6, P2, R97, R2.reuse, 0x2 ;  /* 0x0000000261069211 */ /* 0x082fe200078410ff */
[----:B------:R2:W-:Y:S01]  /*153b0*/  @!P5 ST.E.64 desc[UR42][R8.64], R70 ;  /* 0x000000460800d985 */ /* 0x0005e2000c101b2a */
[-C--:B------:R-:W-:Y:S02]  /*153c0*/  @!P4 LEA.HI.X R33, R33, R3.reuse, R12, 0x2, P6 ;  /* 0x000000032121c211 */ /* 0x080fe400030f140c */
[----:B------:R-:W-:Y:S02]  /*153d0*/  @!P0 LEA R4, P6, R27, R2, 0x2 ;  /* 0x000000021b048211 */ /* 0x000fe400078c10ff */
[-C--:B------:R-:W-:Y:S01]  /*153e0*/  @!P1 LEA.HI.X R7, R97, R3.reuse, R25, 0x2, P2 ;  /* 0x0000000361079211 */ /* 0x080fe200010f1419 */
[----:B------:R2:W-:Y:S01]  /*153f0*/  @!P4 ST.E.64 desc[UR42][R32.64], R76 ;  /* 0x0000004c2000c985 */ /* 0x0005e2000c101b2a */
[----:B------:R-:W-:-:S05]  /*15400*/  @!P0 LEA.HI.X R5, R27, R3, R0, 0x2, P6 ;  /* 0x000000031b058211 */ /* 0x000fca00030f1400 */
[----:B------:R2:W-:Y:S01]  /*15410*/  @!P0 ST.E.64 desc[UR42][R4.64], R78 ;  /* 0x0000004e04008985 */ /* 0x0005e2000c101b2a */
[----:B-----5:R-:W-:-:S03]  /*15420*/  ISETP.GE.AND P0, PT, R94, UR4, PT ;  /* 0x000000045e007c0c */ /* 0x020fc6000bf06270 */
[----:B------:R2:W-:Y:S10]  /*15430*/  @!P1 ST.E.64 desc[UR42][R6.64], R36 ;  /* 0x0000002406009985 */ /* 0x0005f4000c101b2a */
[----:B------:R-:W-:Y:S05]  /*15440*/  @P0 BRA `(.L_x_2036) ;  /* 0x0000000800d00947 */ /* 0x000fea0003800000 */
[----:B------:R-:W-:-:S04]  /*15450*/  LEA R2, P0, R94, R2, 0x2 ;  /* 0x000000025e027211 */ /* 0x000fc800078010ff */
[----:B------:R-:W-:-:S05]  /*15460*/  LEA.HI.X R3, R94, R3, R96, 0x2, P0 ;  /* 0x000000035e037211 */ /* 0x000fca00000f1460 */
[----:B------:R0:W-:Y:S01]  /*15470*/  ST.E.64 desc[UR42][R2.64], R38 ;  /* 0x0000002602007985 */ /* 0x0001e2000c101b2a */
[----:B------:R-:W-:Y:S05]  /*15480*/  BRA `(.L_x_2036) ;  /* 0x0000000800c07947 */ /* 0x000fea0003800000 */
.L_x_2031:
[----:B------:R-:W1:Y:S01]  /*15490*/  LDL.LU R4, [R1+0x4c] ;  /* 0x00004c0001047983 */ /* 0x000e620000300800 */
[----:B------:R-:W-:Y:S01]  /*154a0*/  ULDC.64 UR6, c[0x0][0xc08] ;  /* 0x0003020000067ab9 */ /* 0x000fe20000000a00 */
[----:B------:R-:W-:Y:S02]  /*154b0*/  ULDC.64 UR4, c[0x0][0xc00] ;  /* 0x0003000000047ab9 */ /* 0x000fe40000000a00 */
[----:B------:R-:W2:Y:S01]  /*154c0*/  LDL.LU R0, [R1+0x50] ;  /* 0x0000500001007983 */ /* 0x000ea20000300800 */
[----:B------:R-:W-:Y:S01]  /*154d0*/  ISETP.NE.U32.AND P1, PT, RZ, UR6, PT ;  /* 0x00000006ff007c0c */ /* 0x000fe2000bf25070 */
[----:B------:R-:W-:Y:S01]  /*154e0*/  IMAD.MOV.U32 R15, RZ, RZ, RZ ;  /* 0x000000ffff0f7224 */ /* 0x000fe200078e00ff */
[----:B------:R-:W-:Y:S01]  /*154f0*/  ISETP.NE.U32.AND P0, PT, RZ, UR4, PT ;  /* 0x00000004ff007c0c */ /* 0x000fe2000bf05070 */
[----:B------:R-:W3:Y:S01]  /*15500*/  S2R R6, SR_TID.X ;  /* 0x0000000000067919 */ /* 0x000ee20000002100 */
[----:B------:R-:W-:Y:S02]  /*15510*/  ISETP.NE.AND.EX P1, PT, RZ, UR7, PT, P1 ;  /* 0x00000007ff007c0c */ /* 0x000fe4000bf25310 */
[----:B------:R-:W-:-:S02]  /*15520*/  ISETP.NE.AND.EX P0, PT, RZ, UR5, PT, P0 ;  /* 0x00000005ff007c0c */ /* 0x000fc4000bf05300 */
[----:B-1----:R-:W-:-:S04]  /*15530*/  IADD3 R2, P2, R4, UR4, RZ ;  /* 0x0000000404027c10 */ /* 0x002fc8000ff5e0ff */
[----:B--2---:R-:W-:-:S05]  /*15540*/  IADD3.X R3, R0, UR5, RZ, P2, !PT ;  /* 0x0000000500037c10 */ /* 0x004fca00097fe4ff */
[----:B------:R-:W-:Y:S01]  /*15550*/  @P1 IADD3 R4, P2, R4, UR6, RZ ;  /* 0x0000000604041c10 */ /* 0x000fe2000ff5e0ff */
[----:B------:R-:W-:Y:S01]  /*15560*/  ULDC UR4, c[0x0][0xa88] ;  /* 0x0002a20000047ab9 */ /* 0x000fe20000000800 */
[----:B------:R1:W5:Y:S02]  /*15570*/  @P0 LDG.E R15, desc[UR42][R2.64] ;  /* 0x0000002a020f0981 */ /* 0x000364000c1e1900 */
[----:B------:R-:W-:Y:S01]  /*15580*/  @P1 IADD3.X R5, R0, UR7, RZ, P2, !PT ;  /* 0x0000000700051c10 */ /* 0x000fe200097fe4ff */
[----:B------:R-:W-:Y:S02]  /*15590*/  IMAD.U32 R0, RZ, RZ, UR4 ;  /* 0x00000004ff007e24 */ /* 0x000fe4000f8e00ff */
[----:B---3--:R-:W-:-:S04]  /*155a0*/  VIADD R32, R6, 0xffffff80 ;  /* 0xffffff8006207836 */ /* 0x008fc80000000000 */
[----:B------:R1:W5:Y:S01]  /*155b0*/  @P1 LDG.E R0, desc[UR42][R4.64] ;  /* 0x0000002a04001981 */ /* 0x000362000c1e1900 */
[----:B------:R-:W-:Y:S02]  /*155c0*/  ISETP.GT.AND P3, PT, R32, 0xbf, PT ;  /* 0x000000bf2000780c */ /* 0x000fe40003f64270 */
[----:B------:R-:W-:Y:S01]  /*155d0*/  ISETP.GT.AND P2, PT, R96, 0x1, PT ;  /* 0x000000016000780c */ /* 0x000fe20003f44270 */
[----:B------:R-:W-:-:S12]  /*155e0*/  @P1 BRA `(.L_x_2039) ;  /* 0x0000000000101947 */ /* 0x000fd80003800000 */
[----:B------:R-:W-:Y:S05]  /*155f0*/  @!P0 BRA `(.L_x_2039) ;  /* 0x00000000000c8947 */ /* 0x000fea0003800000 */
[----:B-1----:R-:W2:Y:S04]  /*15600*/  LDG.E R5, desc[UR42][R2.64] ;  /* 0x0000002a02057981 */ /* 0x002ea8000c1e1900 */
[----:B-----5:R-:W2:Y:S02]  /*15610*/  LDG.E R0, desc[UR42][R2.64+0x4] ;  /* 0x0000042a02007981 */ /* 0x020ea4000c1e1900 */
[----:B--2---:R-:W-:-:S07]  /*15620*/  IMAD.IADD R0, R0, 0x1, -R5 ;  /* 0x0000000100007824 */ /* 0x004fce00078e0a05 */
.L_x_2039:
[----:B-1----:R-:W2:Y:S04]  /*15630*/  LDL.LU R2, [R1+0x58] ;  /* 0x0000580001027983 */ /* 0x002ea80000300800 */
[----:B------:R-:W3:Y:S01]  /*15640*/  LDL.LU R3, [R1+0x40] ;  /* 0x0000400001037983 */ /* 0x000ee20000300800 */
[----:B------:R-:W-:Y:S01]  /*15650*/  BSSY B1, `(.L_x_2040) ;  /* 0x0000038000017945 */ /* 0x000fe20003800000 */
[----:B-----5:R-:W-:Y:S02]  /*15660*/  SHF.R.S32.HI R20, RZ, 0x1f, R15 ;  /* 0x0000001fff147819 */ /* 0x020fe4000001140f */
[----:B--2---:R-:W-:Y:S02]  /*15670*/  SEL R24, R2, RZ, !P0 ;  /* 0x000000ff02187207 */ /* 0x004fe40004000000 */
[----:B---3--:R-:W-:Y:S01]  /*15680*/  SEL R25, R3, RZ, !P0 ;  /* 0x000000ff03197207 */ /* 0x008fe20004000000 */
[----:B------:R-:W-:Y:S06]  /*15690*/  @P3 BRA `(.L_x_2041) ;  /* 0x0000000000cc3947 */ /* 0x000fec0003800000 */
[----:B------:R-:W2:Y:S01]  /*156a0*/  LDL R3, [R1+0x20] ;  /* 0x0000200001037983 */ /* 0x000ea20000100800 */
[----:B------:R-:W1:Y:S02]  /*156b0*/  LDC R33, c[0x0][0xbe8] ;  /* 0x0002fa00ff217b82 */ /* 0x000e640000000800 */
[----:B-1----:R-:W-:Y:S01]  /*156c0*/  IMAD R2, R0, R33, RZ ;  /* 0x0000002100027224 */ /* 0x002fe200078e02ff */
[----:B--2---:R-:W-:-:S04]  /*156d0*/  IADD3 R27, R3, -0x80, R6 ;  /* 0xffffff80031b7810 */ /* 0x004fc80007ffe006 */
[----:B------:R-:W-:-:S13]  /*156e0*/  ISETP.GE.AND P0, PT, R27, R2, PT ;  /* 0x000000021b00720c */ /* 0x000fda0003f06270 */
[----:B------:R-:W-:Y:S05]  /*156f0*/  @P0 BRA `(.L_x_2041) ;  /* 0x0000000000b40947 */ /* 0x000fea0003800000 */
[----:B0-----:R-:W2:Y:S04]  /*15700*/  LDL R12, [R1+0x34] ;  /* 0x00003400010c7983 */ /* 0x001ea80000100800 */
[----:B------:R-:W3:Y:S01]  /*15710*/  LDL.LU R28, [R1+0x60] ;  /* 0x00006000011c7983 */ /* 0x000ee20000300800 */
[----:B------:R-:W-:Y:S01]  /*15720*/  IMAD.MOV.U32 R2, RZ, RZ, 0x9b8 ;  /* 0x000009b8ff027424 */ /* 0x000fe200078e00ff */
[----:B------:R-:W-:Y:S01]  /*15730*/  ISETP.GT.AND P3, PT, R96, 0x1, PT ;  /* 0x000000016000780c */ /* 0x000fe20003f64270 */
[----:B------:R-:W-:Y:S01]  /*15740*/  IMAD.MOV.U32 R21, RZ, RZ, R27 ;  /* 0x000000ffff157224 */ /* 0x000fe200078e001b */
[----:B------:R-:W-:Y:S02]  /*15750*/  ISETP.NE.AND P0, PT, R33, 0x1, PT ;  /* 0x000000012100780c */ /* 0x000fe40003f05270 */
[----:B------:R-:W-:-:S02]  /*15760*/  SEL R26, R2, 0x978, P3 ;  /* 0x00000978021a7807 */ /* 0x000fc40001800000 */
[----:B------:R-:W0:Y:S08]  /*15770*/  LDC.64 R2, c[0x0][0xba8] ;  /* 0x0002ea00ff027b82 */ /* 0x000e300000000a00 */
[----:B------:R-:W1:Y:S08]  /*15780*/  LDC.64 R8, c[0x0][R26+0x220] ;  /* 0x000088001a087b82 */ /* 0x000e700000000a00 */
[----:B------:R-:W2:Y:S08]  /*15790*/  LDC.64 R6, c[0x0][R26+0x218] ;  /* 0x000086001a067b82 */ /* 0x000eb00000000a00 */
[----:B------:R-:W4:Y:S08]  /*157a0*/  LDC.64 R10, c[0x0][R26+0x228] ;  /* 0x00008a001a0a7b82 */ /* 0x000f300000000a00 */
[----:B------:R-:W5:Y:S08]  /*157b0*/  LDC.64 R4, c[0x0][R26+0x210] ;  /* 0x000084001a047b82 */ /* 0x000f700000000a00 */
[----:B------:R-:W4:Y:S08]  /*157c0*/  @P0 LDC R14, c[0x0][0xbec] ;  /* 0x0002fb00ff0e0b82 */ /* 0x000f300000000800 */
[----:B------:R-:W5:Y:S01]  /*157d0*/  @P0 LDC R37, c[0x0][0xbf0] ;  /* 0x0002fc00ff250b82 */ /* 0x000f620000000800 */
[----:B-1----:R-:W-:-:S07]  /*157e0*/  IMAD R9, R9, R25, RZ ;  /* 0x0000001909097224 */ /* 0x002fce00078e02ff */
[----:B0-----:R-:W0:Y:S01]  /*157f0*/  @!P3 LDC R2, c[0x0][0xb50] ;  /* 0x0002d400ff02bb82 */ /* 0x001e220000000800 */
[----:B------:R-:W-:Y:S02]  /*15800*/  IMAD R9, R8, R24, R9 ;  /* 0x0000001808097224 */ /* 0x000fe400078e0209 */
[----:B----4-:R-:W-:-:S05]  /*15810*/  @P0 IMAD.HI.U32 R14, R27, R14, RZ ;  /* 0x0000000e1b0e0227 */ /* 0x010fca00078e00ff */
[----:B------:R-:W1:Y:S01]  /*15820*/  @!P3 LDC R3, c[0x0][0xb54] ;  /* 0x0002d500ff03bb82 */ /* 0x000e620000000800 */
[----:B-----5:R-:W-:Y:S01]  /*15830*/  @P0 SHF.R.U32.HI R21, RZ, R37, R14 ;  /* 0x00000025ff150219 */ /* 0x020fe2000001160e */
        /* <DEDUP_REMOVED lines=25> */
.L_x_2041:
[----:B------:R-:W-:Y:S05]  /*159d0*/  BSYNC B1 ;  /* 0x0000000000017941 */ /* 0x000fea0003800000 */
.L_x_2040:
[----:B------:R-:W-:Y:S05]  /*159e0*/  @P2 BRA `(.L_x_2036) ;  /* 0x0000000400682947 */ /* 0x000fea0003800000 */
[----:B------:R-:W2:Y:S01]  /*159f0*/  LDL.LU R28, [R1+0x34] ;  /* 0x00003400011c7983 */ /* 0x000ea20000300800 */
[----:B------:R-:W3:Y:S01]  /*15a00*/  LDC R11, c[0x0][0xbe8] ;  /* 0x0002fa00ff0b7b82 */ /* 0x000ee20000000800 */
[--C-:B------:R-:W-:Y:S01]  /*15a10*/  SHF.R.S32.HI R4, RZ, 0x1f, R32.reuse ;  /* 0x0000001fff047819 */ /* 0x100fe20000011420 */
[----:B------:R-:W-:Y:S01]  /*15a20*/  ULDC.64 UR4, c[0x0][0xaa0] ;  /* 0x0002a80000047ab9 */ /* 0x000fe20000000a00 */
[----:B------:R4:W5:Y:S01]  /*15a30*/  LDL R10, [R1+0x68] ;  /* 0x00006800010a7983 */ /* 0x0009620000100800 */
[----:B0-----:R-:W-:Y:S01]  /*15a40*/  SHF.R.S32.HI R12, RZ, 0x1f, R32 ;  /* 0x0000001fff0c7819 */ /* 0x001fe20000011420 */
[----:B------:R-:W-:Y:S02]  /*15a50*/  ULDC.64 UR6, c[0x0][0xaf0] ;  /* 0x0002bc0000067ab9 */ /* 0x000fe40000000a00 */
[----:B------:R4:W5:Y:S04]  /*15a60*/  LDL R14, [R1+0x88] ;  /* 0x00008800010e7983 */ /* 0x0009680000100800 */
[----:B------:R4:W5:Y:S04]  /*15a70*/  LDL R21, [R1+0x5c] ;  /* 0x00005c0001157983 */ /* 0x0009680000100800 */
[----:B------:R4:W5:Y:S04]  /*15a80*/  LDL R26, [R1+0x8c] ;  /* 0x00008c00011a7983 */ /* 0x0009680000100800 */
[----:B------:R4:W5:Y:S04]  /*15a90*/  LDL R27, [R1+0x44] ;  /* 0x00004400011b7983 */ /* 0x0009680000100800 */
[----:B------:R-:W4:Y:S01]  /*15aa0*/  LDL.LU R13, [R1+0x20] ;  /* 0x00002000010d7983 */ /* 0x000f220000300800 */
[----:B---3--:R-:W-:Y:S01]  /*15ab0*/  ISETP.NE.AND P0, PT, R11, 0x1, PT ;  /* 0x000000010b00780c */ /* 0x008fe20003f05270 */
        /* <DEDUP_REMOVED lines=19> */
[----:B----4-:R-:W-:-:S04]  /*15bf0*/  IMAD.IADD R8, R13, 0x1, R4 ;  /* 0x000000010d087824 */ /* 0x010fc800078e0204 */
        /* <DEDUP_REMOVED lines=24> */
[----:B------:R0:W1:Y:S04]  /*15d80*/  SHFL.IDX PT, R2, R4, RZ, 0x1c1f ;  /* 0x001c1fff04027589 */ /* 0x00006800000e0000 */
        /* <DEDUP_REMOVED lines=14> */
.L_x_2043:
[----:B------:R-:W-:Y:S05]  /*15e70*/  BSYNC B1 ;  /* 0x0000000000017941 */ /* 0x000fea0003800000 */
.L_x_2042:
[----:B------:R-:W-:Y:S01]  /*15e80*/  VIADD R0, R0, 0x60 ;  /* 0x0000006000007836 */ /* 0x000fe20000000000 */
[----:B--2---:R2:W4:Y:S04]  /*15e90*/  SHFL.IDX PT, R3, R5, 0x1, 0x1c1f ;  /* 0x003c1f0005037f89 */ /* 0x00452800000e0000 */
[----:B------:R-:W-:Y:S01]  /*15ea0*/  ISETP.GE.AND P0, PT, R0, R11, PT ;  /* 0x0000000b0000720c */ /* 0x000fe20003f06270 */
[----:B-1----:R2:W1:-:S12]  /*15eb0*/  SHFL.IDX PT, R2, R4, 0x1, 0x1c1f ;  /* 0x003c1f0004027f89 */ /* 0x00245800000e0000 */
[----:B--2---:R-:W-:Y:S05]  /*15ec0*/  @P0 BRA `(.L_x_2036) ;  /* 0x0000000000300947 */ /* 0x004fea0003800000 */
[----:B------:R-:W-:Y:S02]  /*15ed0*/  ULDC UR4, c[0x0][0xac8] ;  /* 0x0002b20000047ab9 */ /* 0x000fe40000000800 */
[----:B-----5:R-:W-:Y:S02]  /*15ee0*/  ISETP.GE.AND P3, PT, R21, UR4, PT ;  /* 0x0000000415007c0c */ /* 0x020fe4000bf66270 */
        /* <DEDUP_REMOVED lines=10> */
.L_x_2036:
[----:B------:R-:W-:Y:S05]  /*15f90*/  BSYNC B0 ;  /* 0x0000000000007941 */ /* 0x000fea0003800000 */
.L_x_2030:
[----:B------:R-:W-:Y:S02]  /*15fa0*/  ULDC UR4, c[0x0][0xc3c] ;  /* 0x00030f0000047ab9 */ /* 0x000fe40000000800 */
[----:B------:R-:W-:-:S13]  /*15fb0*/  ISETP.GE.AND P0, PT, R31, UR4, PT ;  /* 0x000000041f007c0c */ /* 0x000fda000bf06270 */
[----:B------:R-:W-:Y:S05]  /*15fc0*/  @!P0 BRA `(.L_x_2044) ;  /* 0xfffffeb0007c8947 */ /* 0x000fea000383ffff */
[----:B------:R-:W-:Y:S05]  /*15fd0*/  BRA `(.L_x_1908) ;  /* 0x00000078005c7947 */ /* 0x000fea0003800000 */
.L_x_1906:
        /* <DEDUP_REMOVED lines=13> */
[----:B------:R-:W1:Y:S01]  /*160b0*/  LDS.128 R24, [UR4+0x19cd0] ;  /* 0x019cd004ff187984 */ /* 0x000e620008000c00 */
[----:B------:R-:W-:Y:S06]  /*160c0*/  BAR.ARV 0x4, 0x200 ;  /* 0x0108000000007b1d */ /* 0x000fec0000002000 */
[----:B------:R-:W-:Y:S05]  /*160d0*/  BRA `(.L_x_2046) ;  /* 0x0000000c008c7947 */ /* 0x000fea0003800000 */
.L_x_2045:
        /* <DEDUP_REMOVED lines=44> */
.L_x_2049:
        /* <DEDUP_REMOVED lines=37> */
.L_x_2047:
        /* <DEDUP_REMOVED lines=13> */
.L_x_2050:
        /* <DEDUP_REMOVED lines=61> */
.L_x_2051:
        /* <DEDUP_REMOVED lines=60> */
.L_x_2052:
[----:B------:R-:W-:-:S05]  /*16e50*/  LOP3.LUT R2, RZ, R2, RZ, 0x33, !PT ;  /* 0x00000002ff027212 */ /* 0x000fca00078e33ff */
[----:B------:R-:W-:Y:S01]  /*16e60*/  IMAD.IADD R25, R25, 0x1, R2 ;  /* 0x0000000119197824 */ /* 0x000fe200078e0202 */
[----:B------:R-:W-:Y:S06]  /*16e70*/  BRA `(.L_x_2053) ;  /* 0x00000000000c7947 */ /* 0x000fec0003800000 */
.L_x_2048:
[----:B------:R-:W-:Y:S02]  /*16e80*/  IMAD.MOV.U32 R25, RZ, RZ, RZ ;  /* 0x000000ffff197224 */ /* 0x000fe400078e00ff */
[----:B------:R-:W-:Y:S02]  /*16e90*/  IMAD.U32 R24, RZ, RZ, UR6 ;  /* 0x00000006ff187e24 */ /* 0x000fe4000f8e00ff */
[----:B------:R-:W-:-:S07]  /*16ea0*/  IMAD.MOV.U32 R26, RZ, RZ, RZ ;  /* 0x000000ffff1a7224 */ /* 0x000fce00078e00ff */
.L_x_2053:
[----:B------:R-:W-:-:S13]  /*16eb0*/  ISETP.NE.AND P0, PT, R0, RZ, PT ;  /* 0x000000ff0000720c */ /* 0x000fda0003f05270 */
[----:B------:R-:W0:Y:S01]  /*16ec0*/  @!P0 S2R R3, SR_CgaCtaId ;  /* 0x0000000000038919 */ /* 0x000e220000008800 */
[----:B------:R-:W-:-:S04]  /*16ed0*/  @!P0 MOV R0, 0x400 ;  /* 0x0000040000008802 */ /* 0x000fc80000000f00 */
[----:B0-----:R-:W-:-:S05]  /*16ee0*/  @!P0 LEA R0, R3, R0, 0x18 ;  /* 0x0000000003008211 */ /* 0x001fca00078ec0ff */
[----:B------:R0:W-:Y:S01]  /*16ef0*/  @!P0 STS.128 [R0+0x19cd0], R24 ;  /* 0x019cd01800008388 */ /* 0x0001e20000000c00 */
[----:B------:R-:W-:Y:S06]  /*16f00*/  BAR.ARV 0x5, 0x200 ;  /* 0x0148000000007b1d */ /* 0x000fec0000002000 */
.L_x_2046:
[----:B------:R2:W-:Y:S01]  /*16f10*/  STL [R1+0x3c], RZ ;  /* 0x00003cff01007387 */ /* 0x0005e20000100800 */
[----:B------:R-:W-:Y:S01]  /*16f20*/  ULDC UR4, c[0x0][0xc3c] ;  /* 0x00030f0000047ab9 */ /* 0x000fe20000000800 */
[----:B------:R-:W-:Y:S01]  /*16f30*/  IMAD.MOV.U32 R23, RZ, RZ, 0x1 ;  /* 0x00000001ff177424 */ /* 0x000fe200078e00ff */
[----:B-1----:R-:W-:Y:S01]  /*16f40*/  ISETP.GE.AND P0, PT, R27, UR4, PT ;  /* 0x000000041b007c0c */ /* 0x002fe2000bf06270 */
[----:B------:R-:W-:-:S12]  /*16f50*/  IMAD.MOV.U32 R19, RZ, RZ, RZ ;  /* 0x000000ffff137224 */ /* 0x000fd800078e00ff */
[----:B--2---:R-:W-:Y:S05]  /*16f60*/  @P0 BRA `(.L_x_2054) ;  /* 0x0000006400800947 */ /* 0x004fea0003800000 */
[----:B------:R-:W1:Y:S01]  /*16f70*/  S2R R12, SR_TID.X ;  /* 0x00000000000c7919 */ /* 0x000e620000002100 */
[----:B------:R-:W2:Y:S01]  /*16f80*/  S2UR UR5, SR_CgaCtaId ;  /* 0x00000000000579c3 */ /* 0x000ea20000008800 */
[----:B------:R-:W-:Y:S01]  /*16f90*/  UMOV UR4, 0x400 ;  /* 0x0000040000047882 */ /* 0x000fe20000000000 */
[----:B------:R-:W-:Y:S01]  /*16fa0*/  BSSY B7, `(.L_x_2054) ;  /* 0x000065c000077945 */ /* 0x000fe20003800000 */
[----:B------:R-:W-:Y:S01]  /*16fb0*/  IMAD.MOV.U32 R28, RZ, RZ, 0x1 ;  /* 0x00000001ff1c7424 */ /* 0x000fe200078e00ff */
[----:B------:R-:W-:Y:S01]  /*16fc0*/  ULDC.64 UR40, c[0x0][0x198] ;  /* 0x0000660000287ab9 */ /* 0x000fe20000000a00 */
[----:B------:R-:W-:Y:S01]  /*16fd0*/  IMAD.MOV.U32 R22, RZ, RZ, RZ ;  /* 0x000000ffff167224 */ /* 0x000fe200078e00ff */
[----:B------:R-:W-:Y:S01]  /*16fe0*/  ULOP3.LUT UR36, UR37, 0x1, URZ, 0xfc, !UPT ;  /* 0x0000000125247892 */ /* 0x000fe2000f8efc3f */
[----:B------:R-:W-:Y:S01]  /*16ff0*/  IMAD.MOV.U32 R19, RZ, RZ, RZ ;  /* 0x000000ffff137224 */ /* 0x000fe200078e00ff */
[----:B------:R-:W-:Y:S01]  /*17000*/  ULOP3.LUT UR39, UR37, 0x2, URZ, 0xfc, !UPT ;  /* 0x0000000225277892 */ /* 0x000fe2000f8efc3f */
[----:B------:R-:W-:Y:S01]  /*17010*/  IMAD.MOV.U32 R23, RZ, RZ, 0x1 ;  /* 0x00000001ff177424 */ /* 0x000fe200078e00ff */
[----:B------:R-:W-:Y:S01]  /*17020*/  ULDC UR38, c[0x0][0xc] ;  /* 0x0000030000267ab9 */ /* 0x000fe20000000800 */
[----:B--2---:R-:W-:-:S06]  /*17030*/  ULEA UR4, UR5, UR4, 0x18 ;  /* 0x0000000405047291 */ /* 0x004fcc000f8ec03f */
[----:B------:R-:W-:Y:S01]  /*17040*/  IMAD.U32 R18, RZ, RZ, UR4 ;  /* 0x00000004ff127e24 */ /* 0x000fe2000f8e00ff */
[C---:B-1----:R-:W-:Y:S01]  /*17050*/  LOP3.LUT R11, R12.reuse, 0x7f, RZ, 0xc0, !PT ;  /* 0x0000007f0c0b7812 */ /* 0x042fe200078ec0ff */
[C---:B------:R-:W-:Y:S01]  /*17060*/  IMAD.SHL.U32 R3, R12.reuse, 0x20, RZ ;  /* 0x000000200c037824 */ /* 0x040fe200078e00ff */
[----:B------:R-:W-:Y:S01]  /*17070*/  SHF.R.U32.HI R4, RZ, 0x1, R12 ;  /* 0x00000001ff047819 */ /* 0x000fe2000001160c */
[C---:B0-----:R-:W-:Y:S01]  /*17080*/  IMAD.SHL.U32 R0, R12.reuse, 0x10, RZ ;  /* 0x000000100c007824 */ /* 0x041fe200078e00ff */
        /* <DEDUP_REMOVED lines=27> */
[----:B------:R1:W-:Y:S04]  /*17240*/  STL [R1+0xc], R2 ;  /* 0x00000c0201007387 */ /* 0x0003e80000100800 */
[----:B------:R-:W-:Y:S01]  /*17250*/  STL [R1+0x3c], RZ ;  /* 0x00003cff01007387 */ /* 0x000fe20000100800 */
[----:B0-----:R-:W-:-:S02]  /*17260*/  IMAD.MOV.U32 R3, RZ, RZ, 0x40 ;  /* 0x00000040ff037424 */ /* 0x001fc400078e00ff */
[----:B-1----:R-:W-:-:S03]  /*17270*/  IMAD.SHL.U32 R2, R12, 0x40, RZ ;  /* 0x000000400c027824 */ /* 0x002fc600078e00ff */
[----:B------:R-:W-:Y:S02]  /*17280*/  SEL R5, R3, 0xffffffc0, !P0 ;  /* 0xffffffc003057807 */ /* 0x000fe40004000000 */
[----:B------:R-:W-:Y:S01]  /*17290*/  LOP3.LUT R3, R4, 0x40, R2, 0xf8, !PT ;  /* 0x0000004004037812 */ /* 0x000fe200078ef802 */
[----:B------:R-:W-:-:S05]  /*172a0*/  IMAD.IADD R2, R18, 0x1, R9 ;  /* 0x0000000112027824 */ /* 0x000fca00078e0209 */
[----:B------:R0:W-:Y:S02]  /*172b0*/  STL [R1+0x1c], R2 ;  /* 0x00001c0201007387 */ /* 0x0001e40000100800 */
[C---:B0-----:R-:W-:Y:S02]  /*172c0*/  LOP3.LUT R2, R0.reuse, 0x20, RZ, 0xfc, !PT ;  /* 0x0000002000027812 */ /* 0x041fe400078efcff */
[----:B------:R-:W-:-:S07]  /*172d0*/  LOP3.LUT R0, R0, 0x40, RZ, 0xfc, !PT ;  /* 0x0000004000007812 */ /* 0x000fce00078efcff */
.L_x_2174:
[----:B0-----:R-:W0:Y:S02]  /*172e0*/  LDC.64 R2, c[0x0][0xc88] ;  /* 0x00032200ff027b82 */ /* 0x001e240000000a00 */
[----:B0-----:R-:W-:-:S05]  /*172f0*/  IMAD.WIDE R2, R27, 0x4, R2 ;  /* 0x000000041b027825 */ /* 0x001fca00078e0202 */
[----:B--2---:R-:W2:Y:S01]  /*17300*/  LDG.E R15, desc[UR42][R2.64] ;  /* 0x0000002a020f7981 */ /* 0x004ea2000c1e1900 */
[----:B------:R-:W-:Y:S05]  /*17310*/  YIELD ;  /* 0x0000000000007946 */ /* 0x000fea0003800000 */
[----:B------:R-:W-:Y:S01]  /*17320*/  ULDC.64 UR4, c[0x0][0xa28] ;  /* 0x00028a0000047ab9 */ /* 0x000fe20000000a00 */
[----:B------:R-:W-:Y:S02]  /*17330*/  CS2R R8, SRZ ;  /* 0x0000000000087805 */ /* 0x000fe4000001ff00 */
[----:B------:R-:W-:Y:S01]  /*17340*/  ISETP.NE.U32.AND P0, PT, RZ, UR4, PT ;  /* 0x00000004ff007c0c */ /* 0x000fe2000bf05070 */
[----:B------:R-:W-:-:S03]  /*17350*/  ULDC.64 UR6, c[0x0][0xa00] ;  /* 0x0002800000067ab9 */ /* 0x000fc60000000a00 */
[----:B------:R-:W-:Y:S02]  /*17360*/  ISETP.NE.AND.EX P0, PT, RZ, UR5, PT, P0 ;  /* 0x00000005ff007c0c */ /* 0x000fe4000bf05300 */
[----:B--2---:R-:W-:Y:S01]  /*17370*/  SHF.R.S32.HI R0, RZ, 0x1f, R15 ;  /* 0x0000001fff007819 */ /* 0x004fe2000001140f */
[----:B------:R-:W-:-:S10]  /*17380*/  IMAD.SHL.U32 R17, R15, 0x4, RZ ;  /* 0x000000040f117824 */ /* 0x000fd400078e00ff */
[C---:B------:R-:W-:Y:S01]  /*17390*/  @P0 LEA R4, P1, R15.reuse, UR4, 0x2 ;  /* 0x000000040f040c11 */ /* 0x040fe2000f8210ff */
[----:B------:R-:W-:Y:S01]  /*173a0*/  STL [R1+0x18], R15 ;  /* 0x0000180f01007387 */ /* 0x000fe20000100800 */
[C-C-:B------:R-:W-:Y:S02]  /*173b0*/  SHF.L.U64.HI R14, R15.reuse, 0x2, R0.reuse ;  /* 0x000000020f0e7819 */ /* 0x140fe40000010200 */
[----:B------:R-:W-:Y:S01]  /*173c0*/  @P0 LEA.HI.X R5, R15, UR5, R0, 0x2, P1 ;  /* 0x000000050f050c11 */ /* 0x000fe200088f1400 */
[----:B------:R-:W-:Y:S01]  /*173d0*/  ULDC.64 UR4, c[0x0][0xa08] ;  /* 0x0002820000047ab9 */ /* 0x000fe20000000a00 */
[----:B------:R-:W-:Y:S01]  /*173e0*/  ISETP.NE.U32.AND P1, PT, RZ, UR6, PT ;  /* 0x00000006ff007c0c */ /* 0x000fe2000bf25070 */
[----:B------:R0:W-:Y:S01]  /*173f0*/  STL [R1+0x38], R0 ;  /* 0x0000380001007387 */ /* 0x0001e20000100800 */
[----:B------:R-:W-:-:S03]  /*17400*/  IADD3 R2, P2, R17, UR6, RZ ;  /* 0x0000000611027c10 */ /* 0x000fc6000ff5e0ff */
[----:B-1----:R1:W5:Y:S01]  /*17410*/  @P0 LDG.E R9, desc[UR42][R4.64] ;  /* 0x0000002a04090981 */ /* 0x002362000c1e1900 */
[----:B------:R-:W-:Y:S01]  /*17420*/  ISETP.NE.AND.EX P0, PT, RZ, UR7, PT, P1 ;  /* 0x00000007ff007c0c */ /* 0x000fe2000bf05310 */
[----:B------:R-:W-:Y:S01]  /*17430*/  IMAD.MOV.U32 R12, RZ, RZ, RZ ;  /* 0x000000ffff0c7224 */ /* 0x000fe200078e00ff */
[C---:B------:R-:W-:Y:S01]  /*17440*/  IADD3.X R3, R14.reuse, UR7, RZ, P2, !PT ;  /* 0x000000070e037c10 */ /* 0x040fe200097fe4ff */
[----:B------:R-:W-:Y:S01]  /*17450*/  ULDC.64 UR6, c[0x0][0xa10] ;  /* 0x0002840000067ab9 */ /* 0x000fe20000000a00 */
[----:B------:R-:W-:Y:S01]  /*17460*/  ISETP.NE.U32.AND P1, PT, RZ, UR4, PT ;  /* 0x00000004ff007c0c */ /* 0x000fe2000bf25070 */
[----:B------:R-:W-:Y:S01]  /*17470*/  STL [R1+0x4], R14 ;  /* 0x0000040e01007387 */ /* 0x000fe20000100800 */
[C---:B------:R-:W-:Y:S01]  /*17480*/  IADD3 R6, P3, R17.reuse, UR4, RZ ;  /* 0x0000000411067c10 */ /* 0x040fe2000ff7e0ff */
[----:B0-----:R-:W-:Y:S01]  /*17490*/  IMAD.MOV.U32 R0, RZ, RZ, RZ ;  /* 0x000000ffff007224 */ /* 0x001fe200078e00ff */
[----:B------:R-:W-:Y:S02]  /*174a0*/  ISETP.NE.AND.EX P1, PT, RZ, UR5, PT, P1 ;  /* 0x00000005ff007c0c */ /* 0x000fe4000bf25310 */
[----:B------:R-:W-:Y:S01]  /*174b0*/  IADD3.X R7, R14, UR5, RZ, P3, !PT ;  /* 0x000000050e077c10 */ /* 0x000fe20009ffe4ff */
[----:B------:R-:W-:Y:S01]  /*174c0*/  ULDC.64 UR4, c[0x0][0xa18] ;  /* 0x0002860000047ab9 */ /* 0x000fe20000000a00 */
[----:B-1----:R-:W-:Y:S01]  /*174d0*/  IADD3 R4, P4, R17, UR6, RZ ;  /* 0x0000000611047c10 */ /* 0x002fe2000ff9e0ff */
[----:B------:R-:W2:Y:S01]  /*174e0*/  @P0 LDG.E R8, desc[UR42][R2.64] ;  /* 0x0000002a02080981 */ /* 0x000ea2000c1e1900 */
[----:B------:R-:W-:-:S02]  /*174f0*/  ISETP.NE.U32.AND P3, PT, RZ, UR4, PT ;  /* 0x00000004ff007c0c */ /* 0x000fc4000bf65070 */
[----:B------:R-:W-:Y:S02]  /*17500*/  IADD3.X R5, R14, UR7, RZ, P4, !PT ;  /* 0x000000070e057c10 */ /* 0x000fe4000a7fe4ff */
[----:B------:R-:W-:Y:S02]  /*17510*/  ISETP.NE.AND.EX P3, PT, RZ, UR5, PT, P3 ;  /* 0x00000005ff007c0c */ /* 0x000fe4000bf65330 */
[----:B------:R-:W-:Y:S01]  /*17520*/  ISETP.NE.U32.AND P2, PT, RZ, UR6, PT ;  /* 0x00000006ff007c0c */ /* 0x000fe2000bf45070 */
[----:B------:R-:W5:Y:S03]  /*17530*/  @P1 LDG.E R12, desc[UR42][R6.64] ;  /* 0x0000002a060c1981 */ /* 0x000f66000c1e1900 */
[----:B------:R-:W-:-:S07]  /*17540*/  ISETP.NE.AND.EX P2, PT, RZ, UR7, PT, P2 ;  /* 0x00000007ff007c0c */ /* 0x000fce000bf45320 */
[----:B------:R-:W-:Y:S01]  /*17550*/  @P3 IADD3 R10, P4, R17, UR4, RZ ;  /* 0x00000004110a3c10 */ /* 0x000fe2000ff9e0ff */
[----:B------:R-:W-:-:S03]  /*17560*/  ULDC UR4, c[0x0][0x288] ;  /* 0x0000a20000047ab9 */ /* 0x000fc60000000800 */
        /* <DEDUP_REMOVED lines=14> */
[----:B--2---:R0:W-:Y:S01]  /*17650*/  STL [R1+0x24], R8 ;  /* 0x0000240801007387 */ /* 0x0041e20000100800 */
[----:B------:R-:W-:Y:S02]  /*17660*/  IMAD.MOV.U32 R13, RZ, RZ, R8 ;  /* 0x000000ffff0d7224 */ /* 0x000fe400078e0008 */
[----:B0-----:R-:W-:Y:S01]  /*17670*/  IMAD.U32 R8, RZ, RZ, UR5 ;  /* 0x00000005ff087e24 */ /* 0x001fe2000f8e00ff */
[----:B------:R-:W-:Y:S06]  /*17680*/  @P3 BRA `(.L_x_2055) ;  /* 0x0000000000143947 */ /* 0x000fec0003800000 */
[----:B------:R-:W-:Y:S05]  /*17690*/  @!P0 BRA `(.L_x_2055) ;  /* 0x0000000000108947 */ /* 0x000fea0003800000 */
[----:B------:R-:W2:Y:S04]  /*176a0*/  LDG.E R11, desc[UR42][R2.64] ;  /* 0x0000002a020b7981 */ /* 0x000ea8000c1e1900 */
[----:B------:R-:W2:Y:S02]  /*176b0*/  LDG.E R2, desc[UR42][R2.64+0x4] ;  /* 0x0000042a02027981 */ /* 0x000ea4000c1e1900 */
[----:B--2---:R-:W-:-:S05]  /*176c0*/  IMAD.IADD R13, R2, 0x1, -R11 ;  /* 0x00000001020d7824 */ /* 0x004fca00078e0a0b */
[----:B------:R0:W-:Y:S02]  /*176d0*/  STL [R1+0x24], R13 ;  /* 0x0000240d01007387 */ /* 0x0001e40000100800 */
.L_x_2055:
[C---:B------:R-:W-:Y:S01]  /*176e0*/  LOP3.LUT R2, R26.reuse, 0xff000000, RZ, 0xc0, !PT ;  /* 0xff0000001a027812 */ /* 0x040fe200078ec0ff */
        /* <DEDUP_REMOVED lines=15> */
.L_x_2056:
[----:B------:R-:W-:Y:S05]  /*177e0*/  @!P1 BRA `(.L_x_2057) ;  /* 0x00000000000c9947 */ /* 0x000fea0003800000 */
[----:B------:R-:W2:Y:S04]  /*177f0*/  LDG.E R10, desc[UR42][R6.64] ;  /* 0x0000002a060a7981 */ /* 0x000ea8000c1e1900 */
[----:B------:R-:W2:Y:S02]  /*17800*/  LDG.E R6, desc[UR42][R6.64+0x4] ;  /* 0x0000042a06067981 */ /* 0x000ea4000c1e1900 */
[----:B--2---:R-:W-:-:S07]  /*17810*/  IMAD.IADD R10, R6, 0x1, -R10 ;  /* 0x00000001060a7824 */ /* 0x004fce00078e0a0a */
.L_x_2057:
[----:B-1----:R-:W3:Y:S04]  /*17820*/  @P2 LDG.E R3, desc[UR42][R4.64] ;  /* 0x0000002a04032981 */ /* 0x002ee8000c1e1900 */
[----:B------:R1:W3:Y:S01]  /*17830*/  @P2 LDG.E R4, desc[UR42][R4.64+0x4] ;  /* 0x0000042a04042981 */ /* 0x0002e2000c1e1900 */
[----:B-----5:R-:W-:Y:S01]  /*17840*/  IMAD.IADD R10, R10, 0x1, -R9 ;  /* 0x000000010a0a7824 */ /* 0x020fe200078e0a09 */
[----:B------:R-:W-:Y:S01]  /*17850*/  LOP3.LUT R12, R2, 0xff, RZ, 0xc0, !PT ;  /* 0x000000ff020c7812 */ /* 0x000fe200078ec0ff */
[----:B------:R-:W-:Y:S04]  /*17860*/  BSSY B0, `(.L_x_2058) ;  /* 0x0000037000007945 */ /* 0x000fe80003800000 */
[----:B------:R4:W-:Y:S01]  /*17870*/  STL [R1], R12 ;  /* 0x0000000c01007387 */ /* 0x0009e20000100800 */
[----:B-1----:R-:W1:Y:S02]  /*17880*/  LDC R5, c[0x0][0x448] ;  /* 0x00011200ff057b82 */ /* 0x002e640000000800 */
[----:B-1----:R-:W-:-:S13]  /*17890*/  ISETP.NE.AND P0, PT, R5, 0x1, PT ;  /* 0x000000010500780c */ /* 0x002fda0003f05270 */
[----:B------:R-:W1:Y:S08]  /*178a0*/  @P0 LDC R5, c[0x0][0x44c] ;  /* 0x00011300ff050b82 */ /* 0x000e700000000800 */
[----:B------:R-:W0:Y:S01]  /*178b0*/  @P0 LDC R6, c[0x0][0x450] ;  /* 0x00011400ff060b82 */ /* 0x000e220000000800 */
[----:B---3--:R-:W-:Y:S02]  /*178c0*/  @P2 IMAD.IADD R8, R4, 0x1, -R3 ;  /* 0x0000000104082824 */ /* 0x008fe400078e0a03 */
[----:B------:R-:W-:-:S04]  /*178d0*/  IMAD R3, R25, 0xc0, RZ ;  /* 0x000000c019037824 */ /* 0x000fc800078e02ff */
[----:B------:R-:W-:-:S04]  /*178e0*/  VIADD R3, R3, 0xbf ;  /* 0x000000bf03037836 */ /* 0x000fc80000000000 */
[----:B-1----:R-:W-:-:S05]  /*178f0*/  @P0 IMAD.HI.U32 R4, R3, R5, RZ ;  /* 0x0000000503040227 */ /* 0x002fca00078e00ff */
[----:B0-----:R-:W-:Y:S01]  /*17900*/  @P0 SHF.R.U32.HI R3, RZ, R6, R4 ;  /* 0x00000006ff030219 */ /* 0x001fe20000011604 */
[----:B------:R-:W-:-:S05]  /*17910*/  IMAD.IADD R4, R10, 0x1, R8 ;  /* 0x000000010a047824 */ /* 0x000fca00078e0208 */
[C---:B------:R-:W-:Y:S01]  /*17920*/  IADD3 R20, R4.reuse, 0x80, -R13 ;  /* 0x0000008004147810 */ /* 0x040fe20007ffe80d */
[----:B------:R-:W-:-:S04]  /*17930*/  VIADD R4, R4, 0x7f ;  /* 0x0000007f04047836 */ /* 0x000fc80000000000 */
[----:B------:R-:W-:Y:S01]  /*17940*/  IMAD.IADD R3, R20, 0x1, R3 ;  /* 0x0000000114037824 */ /* 0x000fe200078e0203 */
[----:B------:R-:W-:-:S04]  /*17950*/  SHF.R.S32.HI R5, RZ, 0x1f, R4 ;  /* 0x0000001fff057819 */ /* 0x000fc80000011404 */
[----:B------:R-:W-:Y:S02]  /*17960*/  LEA.HI R5, R5, R4, RZ, 0x7 ;  /* 0x0000000405057211 */ /* 0x000fe400078f38ff */
[----:B------:R-:W-:Y:S02]  /*17970*/  SHF.R.S32.HI R4, RZ, 0x1f, R3 ;  /* 0x0000001fff047819 */ /* 0x000fe40000011403 */
[----:B------:R-:W-:Y:S02]  /*17980*/  SHF.R.S32.HI R21, RZ, 0x7, R5 ;  /* 0x00000007ff157819 */ /* 0x000fe40000011405 */
[----:B------:R-:W-:-:S04]  /*17990*/  LEA.HI R4, R4, R3, RZ, 0x7 ;  /* 0x0000000304047211 */ /* 0x000fc800078f38ff */
[----:B------:R-:W-:-:S04]  /*179a0*/  SHF.R.S32.HI R4, RZ, 0x7, R4 ;  /* 0x00000007ff047819 */ /* 0x000fc80000011404 */
[----:B------:R-:W-:Y:S02]  /*179b0*/  VIMNMX R5, R21, R4, PT ;  /* 0x0000000415057248 */ /* 0x000fe40003fe0100 */
[----:B------:R-:W-:Y:S01]  /*179c0*/  SHF.R.U32.HI R4, RZ, 0x10, R2 ;  /* 0x00000010ff047819 */ /* 0x000fe20000011602 */
[----:B------:R-:W-:Y:S01]  /*179d0*/  IMAD.MOV.U32 R2, RZ, RZ, RZ ;  /* 0x000000ffff027224 */ /* 0x000fe200078e00ff */
[----:B------:R-:W-:-:S13]  /*179e0*/  ISETP.GE.AND P0, PT, R5, 0x1, PT ;  /* 0x000000010500780c */ /* 0x000fda0003f06270 */
[----:B----4-:R-:W-:Y:S05]  /*179f0*/  @!P0 BRA `(.L_x_2059) ;  /* 0x0000000000748947 */ /* 0x010fea0003800000 */
        /* <DEDUP_REMOVED lines=8> */
[----:B------:R0:W1:Y:S02]  /*17a80*/  F2I.FTZ.U32.TRUNC.NTZ R3, R2 ;  /* 0x0000000200037305 */ /* 0x000064000021f000 */
[----:B0-----:R-:W-:-:S04]  /*17a90*/  LOP3.LUT R2, R9, R6, RZ, 0x3c, !PT ;  /* 0x0000000609027212 */ /* 0x001fc800078e3cff */
[----:B------:R-:W-:Y:S01]  /*17aa0*/  ISETP.GE.AND P3, PT, R2, RZ, PT ;  /* 0x000000ff0200720c */ /* 0x000fe20003f66270 */
[----:B-1----:R-:W-:-:S04]  /*17ab0*/  IMAD.MOV R2, RZ, RZ, -R3 ;  /* 0x000000ffff027224 */ /* 0x002fc800078e0a03 */
[----:B--2---:R-:W-:Y:S02]  /*17ac0*/  IMAD R11, R2, R7, RZ ;  /* 0x00000007020b7224 */ /* 0x004fe400078e02ff */
        /* <DEDUP_REMOVED lines=16> */
.L_x_2059:
[----:B------:R-:W-:Y:S05]  /*17bd0*/  BSYNC B0 ;  /* 0x0000000000007941 */ /* 0x000fea0003800000 */
.L_x_2058:
        /* <DEDUP_REMOVED lines=23> */
[----:B------:R0:W1:Y:S02]  /*17d50*/  SHFL.IDX PT, R14, R6, RZ, 0x1f ;  /* 0x00001fff060e7589 */ /* 0x00006400000e0000 */
.L_x_2209:
[----:B-1----:R-:W-:Y:S02]  /*17d60*/  ISETP.NE.AND P0, PT, R14, RZ, PT ;  /* 0x000000ff0e00720c */ /* 0x002fe40003f05270 */
[----:B------:R-:W-:-:S11]  /*17d70*/  PLOP3.LUT P6, PT, PT, PT, PT, 0x8, 0x0 ;  /* 0x000000000000781c */ /* 0x000fd60003fce170 */
[----:B------:R-:W-:Y:S05]  /*17d80*/  @P0 BRA `(.L_x_2063) ;  /* 0x00000000000c0947 */ /* 0x000fea0003800000 */
[----:B------:R-:W-:-:S03]  /*17d90*/  UMOV UR4, 0xffffffff ;  /* 0xffffffff00047882 */ /* 0x000fc60000000000 */
[----:B------:R-:W-:Y:S05]  /*17da0*/  BRA.DIV UR4, `(.L_x_2064) ;  /* 0x0000006204f07947 */ /* 0x000fea000b800000 */
[----:B------:R-:W-:-:S13]  /*17db0*/  ELECT P6, URZ, PT ;  /* 0x00000000003f782f */ /* 0x000fda00038c0000 */
.L_x_2063:
[----:B0-----:R-:W3:Y:S01]  /*17dc0*/  LDL R6, [R1+0x3c] ;  /* 0x00003c0001067983 */ /* 0x001ee20000100800 */
[----:B------:R-:W-:Y:S01]  /*17dd0*/  BSSY B1, `(.L_x_2065) ;  /* 0x0000008000017945 */ /* 0x000fe20003800000 */
[----:B---3--:R-:W-:-:S05]  /*17de0*/  VIADD R6, R6, 0x1 ;  /* 0x0000000106067836 */ /* 0x008fca0000000000 */
[----:B------:R-:W-:-:S04]  /*17df0*/  LEA.HI R7, R6, R6, RZ, 0x1 ;  /* 0x0000000606077211 */ /* 0x000fc800078f08ff */
[----:B------:R-:W-:-:S05]  /*17e00*/  LOP3.LUT R7, R7, 0xfffffffe, RZ, 0xc0, !PT ;  /* 0xfffffffe07077812 */ /* 0x000fca00078ec0ff */
[----:B------:R-:W-:-:S05]  /*17e10*/  IMAD.IADD R6, R6, 0x1, -R7 ;  /* 0x0000000106067824 */ /* 0x000fca00078e0a07 */
[----:B------:R-:W-:-:S04]  /*17e20*/  SHF.L.U32 R6, R6, 0x1f, RZ ;  /* 0x0000001f06067819 */ /* 0x000fc800000006ff */
[----:B------:R-:W0:Y:S02]  /*17e30*/  SYNCS.PHASECHK.TRANS64.TRYWAIT P0, [R18+URZ+0x19c20], R6 ;  /* 0x019c2006120075a7 */ /* 0x000e24000800017f */
[----:B0-----:R-:W-:Y:S05]  /*17e40*/  @!P0 BRA `(.L_x_2066) ;  /* 0x0000006000e88947 */ /* 0x001fea0003800000 */
.L_x_2212:
[----:B------:R-:W-:Y:S05]  /*17e50*/  BSYNC B1 ;  /* 0x0000000000017941 */ /* 0x000fea0003800000 */
.L_x_2065:
[----:B------:R-:W-:Y:S04]  /*17e60*/  BSSY B1, `(.L_x_2067) ;  /* 0x000008b000017945 */ /* 0x000fe80003800000 */
[----:B------:R-:W-:Y:S05]  /*17e70*/  @!P6 BRA `(.L_x_2068) ;  /* 0x000000080024e947 */ /* 0x000fea0003800000 */
[----:B------:R-:W-:Y:S01]  /*17e80*/  IMAD R9, R22, 0x8, R18 ;  /* 0x0000000816097824 */ /* 0x000fe200078e0212 */
[----:B--2---:R-:W-:Y:S01]  /*17e90*/  SHF.L.U32 R11, R28, 0x1f, RZ ;  /* 0x0000001f1c0b7819 */ /* 0x004fe200000006ff */
[----:B------:R-:W1:Y:S01]  /*17ea0*/  S2R R7, SR_TID.X ;  /* 0x0000000000077919 */ /* 0x000e620000002100 */
[----:B------:R-:W-:Y:S02]  /*17eb0*/  BSSY B2, `(.L_x_2069) ;  /* 0x0000005000027945 */ /* 0x000fe40003800000 */
[----:B------:R-:W2:Y:S01]  /*17ec0*/  SYNCS.PHASECHK.TRANS64.TRYWAIT P0, [R9+URZ+0x19ca0], R11 ;  /* 0x019ca00b090075a7 */ /* 0x000ea2000800017f */
[----:B-1----:R-:W-:-:S04]  /*17ed0*/  LOP3.LUT R7, R7, 0x7f, RZ, 0xc0, !PT ;  /* 0x0000007f07077812 */ /* 0x002fc800078ec0ff */
[----:B------:R-:W-:Y:S01]  /*17ee0*/  ISETP.NE.AND P1, PT, R7, RZ, PT ;  /* 0x000000ff0700720c */ /* 0x000fe20003f25270 */
[----:B--2---:R-:W-:-:S12]  /*17ef0*/  @!P0 BRA `(.L_x_2070) ;  /* 0x0000006000d08947 */ /* 0x004fd80003800000 */
.L_x_2213:
[----:B------:R-:W-:Y:S05]  /*17f00*/  BSYNC B2 ;  /* 0x0000000000027941 */ /* 0x000fea0003800000 */
.L_x_2069:
        /* <DEDUP_REMOVED lines=9> */
.L_x_2072:
[----:B------:R-:W-:Y:S05]  /*17fa0*/  BSYNC B2 ;  /* 0x0000000000027941 */ /* 0x000fea0003800000 */
.L_x_2071:
        /* <DEDUP_REMOVED lines=12> */
.L_x_2073:
        /* <DEDUP_REMOVED lines=16> */
.L_x_2074:
        /* <DEDUP_REMOVED lines=16> */
.L_x_2075:
        /* <DEDUP_REMOVED lines=13> */
.L_x_2214:
[----:B------:R-:W-:Y:S05]  /*18340*/  BSYNC B2 ;  /* 0x0000000000027941 */ /* 0x000fea0003800000 */
.L_x_2076:
        /* <DEDUP_REMOVED lines=11> */
.L_x_2079:
[----:B------:R-:W-:Y:S05]  /*18400*/  BSYNC B2 ;  /* 0x0000000000027941 */ /* 0x000fea0003800000 */
.L_x_2078:
        /* <DEDUP_REMOVED lines=8> */
.L_x_2080:
        /* <DEDUP_REMOVED lines=15> */
.L_x_2081:
        /* <DEDUP_REMOVED lines=15> */
.L_x_2082:
        /* <DEDUP_REMOVED lines=10> */
.L_x_2068:
[----:B------:R-:W-:Y:S05]  /*18710*/  BSYNC B1 ;  /* 0x0000000000017941 */ /* 0x000fea0003800000 */
.L_x_2067:
        /* <DEDUP_REMOVED lines=9> */
.L_x_2099:
[----:B------:R-:W-:Y:S05]  /*187b0*/  YIELD ;  /* 0x0000000000007946 */ /* 0x000fea0003800000 */
[----:B------:R-:W-:Y:S04]  /*187c0*/  BSSY B1, `(.L_x_2083) ;  /* 0x000008b000017945 */ /* 0x000fe80003800000 */
[----:B------:R-:W-:Y:S05]  /*187d0*/  @!P6 BRA `(.L_x_2084) ;  /* 0x000000080024e947 */ /* 0x000fea0003800000 */
[----:B------:R-:W-:Y:S01]  /*187e0*/  IMAD R9, R22, 0x8, R18 ;  /* 0x0000000816097824 */ /* 0x000fe200078e0212 */
[----:B------:R-:W-:Y:S01]  /*187f0*/  SHF.L.U32 R8, R28, 0x1f, RZ ;  /* 0x0000001f1c087819 */ /* 0x000fe200000006ff */
[----:B------:R-:W1:Y:S01]  /*18800*/  S2R R5, SR_TID.X ;  /* 0x0000000000057919 */ /* 0x000e620000002100 */
[----:B------:R-:W-:Y:S02]  /*18810*/  BSSY B2, `(.L_x_2085) ;  /* 0x0000005000027945 */ /* 0x000fe40003800000 */
[----:B------:R-:W3:Y:S01]  /*18820*/  SYNCS.PHASECHK.TRANS64.TRYWAIT P1, [R9+URZ+0x19ca0], R8 ;  /* 0x019ca008090075a7 */ /* 0x000ee2000802017f */
[----:B-1----:R-:W-:-:S04]  /*18830*/  LOP3.LUT R5, R5, 0x7f, RZ, 0xc0, !PT ;  /* 0x0000007f05057812 */ /* 0x002fc800078ec0ff */
[----:B------:R-:W-:Y:S01]  /*18840*/  ISETP.NE.AND P2, PT, R5, RZ, PT ;  /* 0x000000ff0500720c */ /* 0x000fe20003f45270 */
[----:B---3--:R-:W-:-:S12]  /*18850*/  @!P1 BRA `(.L_x_2086) ;  /* 0x0000005800a09947 */ /* 0x008fd80003800000 */
.L_x_2215:
[----:B------:R-:W-:Y:S05]  /*18860*/  BSYNC B2 ;  /* 0x0000000000027941 */ /* 0x000fea0003800000 */
.L_x_2085:
        /* <DEDUP_REMOVED lines=9> */
.L_x_2088:
[----:B------:R-:W-:Y:S05]  /*18900*/  BSYNC B2 ;  /* 0x0000000000027941 */ /* 0x000fea0003800000 */
.L_x_2087:
        /* <DEDUP_REMOVED lines=8> */
[----:B--2---:R-:W-:Y:S01]  /*18990*/  VIADD R11, R7, 0x13800 ;  /* 0x00013800070b7836 */ /* 0x004fe20000000000 */
[----:B------:R-:W-:Y:S01]  /*189a0*/  UMOV UR6, 0x0 ;  /* 0x0000000000067882 */ /* 0x000fe20000000000 */
[----:B------:R-:W-:-:S10]  /*189b0*/  UMOV UR7, 0x12f00000 ;  /* 0x12f0000000077882 */ /* 0x000fd40000000000 */
.L_x_2089:
        /* <DEDUP_REMOVED lines=12> */
[----:B------:R-:W-:Y:S01]  /*18a80*/  UMOV UR6, 0x0 ;  /* 0x0000000000067882 */ /* 0x000fe20000000000 */
[----:B------:R-:W-:Y:S02]  /*18a90*/  UMOV UR7, 0x12f00000 ;  /* 0x12f0000000077882 */ /* 0x000fe40000000000 */
[----:B------:R-:W-:Y:S01]  /*18aa0*/  R2UR UR10, R11 ;  /* 0x000000000b0a72ca */ /* 0x000fe200000e0000 */
[----:B------:R-:W-:-:S14]  /*18ab0*/  VIADD R11, R7, 0x14800 ;  /* 0x00014800070b7836 */ /* 0x000fdc0000000000 */
.L_x_2090:
        /* <DEDUP_REMOVED lines=16> */
.L_x_2091:
        /* <DEDUP_REMOVED lines=13> */
.L_x_2216:
[----:B------:R-:W-:Y:S05]  /*18c90*/  BSYNC B2 ;  /* 0x0000000000027941 */ /* 0x000fea0003800000 */
.L_x_2092:
        /* <DEDUP_REMOVED lines=11> */
.L_x_2095:
[----:B------:R-:W-:Y:S05]  /*18d50*/  BSYNC B2 ;  /* 0x0000000000027941 */ /* 0x000fea0003800000 */
.L_x_2094:
        /* <DEDUP_REMOVED lines=8> */
.L_x_2096:
        /* <DEDUP_REMOVED lines=11> */
[----:B------:R-:W-:Y:S01]  /*18e90*/  R2UR UR6, R12 ;  /* 0x000000000c0672ca */ /* 0x000fe200000e0000 */
[----:B------:R-:W-:Y:S01]  /*18ea0*/  VIADD R5, R7, 0xa000 ;  /* 0x0000a00007057836 */ /* 0x000fe20000000000 */
[----:B------:R-:W-:Y:S02]  /*18eb0*/  R2UR UR7, R13 ;  /* 0x000000000d0772ca */ /* 0x000fe400000e0000 */
[----:B------:R-:W-:Y:S02]  /*18ec0*/  R2UR UR10, R8 ;  /* 0x00000000080a72ca */ /* 0x000fe400000e0000 */
[----:B------:R-:W-:-:S13]  /*18ed0*/  PLOP3.LUT P1, PT, PT, PT, PT, 0x80, 0x0 ;  /* 0x000000000000781c */ /* 0x000fda0003f2f070 */
.L_x_2097:
        /* <DEDUP_REMOVED lines=15> */
.L_x_2098:
        /* <DEDUP_REMOVED lines=10> */
.L_x_2084:
[----:B------:R-:W-:Y:S05]  /*19070*/  BSYNC B1 ;  /* 0x0000000000017941 */ /* 0x000fea0003800000 */
.L_x_2083:
        /* <DEDUP_REMOVED lines=8> */
.L_x_2061:
[----:B------:R-:W-:Y:S05]  /*19100*/  BSYNC B0 ;  /* 0x0000000000007941 */ /* 0x000fea0003800000 */
.L_x_2060:
[----:B------:R-:W1:Y:S01]  /*19110*/  LDC R0, c[0x0][0x448] ;  /* 0x00011200ff007b82 */ /* 0x000e620000000800 */
[----:B------:R-:W-:Y:S01]  /*19120*/  IMAD.MOV.U32 R2, RZ, RZ, 0xc0 ;  /* 0x000000c0ff027424 */ /* 0x000fe200078e00ff */
[----:B------:R-:W-:Y:S01]  /*19130*/  ISETP.NE.AND P2, PT, R4, RZ, PT ;  /* 0x000000ff0400720c */ /* 0x000fe20003f45270 */
[----:B------:R-:W-:Y:S05]  /*19140*/  @!P0 WARPSYNC.ALL ;  /* 0x0000000000008948 */ /* 0x000fea0003800000 */
[----:B------:R-:W-:Y:S01]  /*19150*/  IMAD R2, R25, R2, 0xbf ;  /* 0x000000bf19027424 */ /* 0x000fe200078e0202 */
[----:B------:R-:W-:Y:S06]  /*19160*/  BSSY B0, `(.L_x_2100) ;  /* 0x000002a000007945 */ /* 0x000fec0003800000 */
[----:B------:R-:W3:Y:S08]  /*19170*/  @!P2 LDC R4, c[0x0][0x9f0] ;  /* 0x00027c00ff04ab82 */ /* 0x000ef00000000800 */
[----:B------:R-:W-:Y:S01]  /*19180*/  @!P0 BAR.SYNC.DEFER_BLOCKING 0xc, 0x200 ;  /* 0x0308000000008b1d */ /* 0x000fe20000010000 */
[----:B-1----:R-:W-:-:S13]  /*19190*/  ISETP.NE.AND P1, PT, R0, 0x1, PT ;  /* 0x000000010000780c */ /* 0x002fda0003f25270 */
[----:B------:R-:W1:Y:S08]  /*191a0*/  @P1 LDC R0, c[0x0][0x44c] ;  /* 0x00011300ff001b82 */ /* 0x000e700000000800 */
[----:B------:R-:W4:Y:S01]  /*191b0*/  @P1 LDC R3, c[0x0][0x450] ;  /* 0x00011400ff031b82 */ /* 0x000f220000000800 */
[----:B-1----:R-:W-:-:S05]  /*191c0*/  @P1 IMAD.HI.U32 R0, R2, R0, RZ ;  /* 0x0000000002001227 */ /* 0x002fca00078e00ff */
[----:B----4-:R-:W-:-:S05]  /*191d0*/  @P1 SHF.R.U32.HI R2, RZ, R3, R0 ;  /* 0x00000003ff021219 */ /* 0x010fca0000011600 */
[----:B------:R-:W-:-:S05]  /*191e0*/  IMAD.IADD R2, R20, 0x1, R2 ;  /* 0x0000000114027824 */ /* 0x000fca00078e0202 */
[----:B------:R-:W-:-:S04]  /*191f0*/  SHF.R.S32.HI R0, RZ, 0x1f, R2 ;  /* 0x0000001fff007819 */ /* 0x000fc80000011402 */
[----:B------:R-:W-:-:S04]  /*19200*/  LEA.HI R0, R0, R2, RZ, 0x7 ;  /* 0x0000000200007211 */ /* 0x000fc800078f38ff */
[----:B------:R-:W-:-:S04]  /*19210*/  SHF.R.S32.HI R0, RZ, 0x7, R0 ;  /* 0x00000007ff007819 */ /* 0x000fc80000011400 */
[----:B------:R-:W-:Y:S01]  /*19220*/  VIMNMX R21, R21, R0, PT ;  /* 0x0000000015157248 */ /* 0x000fe20003fe0100 */
[----:B------:R-:W-:-:S03]  /*19230*/  IMAD.MOV.U32 R0, RZ, RZ, RZ ;  /* 0x000000ffff007224 */ /* 0x000fc600078e00ff */
[----:B------:R-:W-:-:S13]  /*19240*/  ISETP.GE.AND P1, PT, R21, 0x1, PT ;  /* 0x000000011500780c */ /* 0x000fda0003f26270 */
[----:B---3--:R-:W-:Y:S05]  /*19250*/  @!P1 BRA `(.L_x_2101) ;  /* 0x0000000000689947 */ /* 0x008fea0003800000 */
[-C--:B------:R-:W-:Y:S02]  /*19260*/  IABS R0, R4.reuse ;  /* 0x0000000400007213 */ /* 0x080fe40000000000 */
        /* <DEDUP_REMOVED lines=25> */
.L_x_2101:
[----:B------:R-:W-:Y:S05]  /*19400*/  BSYNC B0 ;  /* 0x0000000000007941 */ /* 0x000fea0003800000 */
.L_x_2100:
[----:B------:R-:W3:Y:S02]  /*19410*/  LDL.LU R2, [R1] ;  /* 0x0000000001027983 */ /* 0x000ee40000300800 */
[----:B---3--:R-:W-:-:S05]  /*19420*/  IMAD R3, R2, R0, RZ ;  /* 0x0000000002037224 */ /* 0x008fca00078e02ff */
[----:B------:R-:W-:Y:S01]  /*19430*/  VIADDMNMX R2, R3, R0, R21, PT ;  /* 0x0000000003027246 */ /* 0x000fe20003800115 */
[----:B------:R1:W-:Y:S03]  /*19440*/  STL [R1], R3 ;  /* 0x0000000301007387 */ /* 0x0003e60000100800 */
        /* <DEDUP_REMOVED lines=9> */
[----:B------:R-:W3:Y:S01]  /*194e0*/  LDC.64 R2, c[0x0][0xc60] ;  /* 0x00031800ff027b82 */ /* 0x000ee20000000a00 */
[----:B------:R-:W1:Y:S02]  /*194f0*/  FLO.U32 R0, UR4 ;  /* 0x0000000400007d00 */ /* 0x000e6400080e0000 */
[----:B-1----:R-:W-:-:S06]  /*19500*/  ISETP.EQ.U32.AND P0, PT, R0, R5, PT ;  /* 0x000000050000720c */ /* 0x002fcc0003f02070 */
[----:B------:R-:W3:Y:S07]  /*19510*/  POPC R5, UR4 ;  /* 0x0000000400057d09 */ /* 0x000eee0008000000 */
[----:B---3--:R-:W3:Y:S01]  /*19520*/  @P0 ATOMG.E.ADD.STRONG.GPU PT, R3, desc[UR42][R2.64], R5 ;  /* 0x00000005020309a8 */ /* 0x008ee200081ee1ea */
[----:B------:R-:W1:Y:S02]  /*19530*/  S2R R4, SR_LTMASK ;  /* 0x0000000000047919 */ /* 0x000e640000003900 */
[----:B-1----:R-:W-:-:S04]  /*19540*/  LOP3.LUT R4, R4, UR4, RZ, 0xc0, !PT ;  /* 0x0000000404047c12 */ /* 0x002fc8000f8ec0ff */
[----:B------:R-:W1:Y:S01]  /*19550*/  POPC R7, R4 ;  /* 0x0000000400077309 */ /* 0x000e620000000000 */
[----:B---3--:R-:W1:Y:S02]  /*19560*/  SHFL.IDX PT, R0, R3, R0, 0x1f ;  /* 0x00001f0003007589 */ /* 0x008e6400000e0000 */
[----:B-1----:R-:W-:Y:S01]  /*19570*/  IADD3 R24, R0, UR38, R7 ;  /* 0x0000002600187c10 */ /* 0x002fe2000fffe007 */
[----:B------:R-:W-:Y:S06]  /*19580*/  BRA `(.L_x_2103) ;  /* 0x0000002c00e47947 */ /* 0x000fec0003800000 */
.L_x_2102:
        /* <DEDUP_REMOVED lines=11> */
[----:B0-----:R-:W-:Y:S02]  /*19640*/  IMAD.U32 R6, RZ, RZ, UR8 ;  /* 0x00000008ff067e24 */ /* 0x001fe4000f8e00ff */
[----:B------:R-:W-:-:S02]  /*19650*/  IMAD.U32 R7, RZ, RZ, UR9 ;  /* 0x00000009ff077e24 */ /* 0x000fc4000f8e00ff */
[----:B------:R-:W-:Y:S02]  /*19660*/  IMAD.U32 R10, RZ, RZ, UR4 ;  /* 0x00000004ff0a7e24 */ /* 0x000fe4000f8e00ff */
[----:B--2---:R-:W-:Y:S02]  /*19670*/  IMAD.U32 R11, RZ, RZ, UR5 ;  /* 0x00000005ff0b7e24 */ /* 0x004fe4000f8e00ff */
[----:B------:R-:W-:Y:S02]  /*19680*/  IMAD.MOV.U32 R8, RZ, RZ, 0x70 ;  /* 0x00000070ff087424 */ /* 0x000fe400078e00ff */
[----:B------:R-:W-:Y:S02]  /*19690*/  IMAD.MOV.U32 R12, RZ, RZ, 0x1 ;  /* 0x00000001ff0c7424 */ /* 0x000fe400078e00ff */
[----:B------:R-:W-:-:S07]  /*196a0*/  IMAD.MOV.U32 R13, RZ, RZ, RZ ;  /* 0x000000ffff0d7224 */ /* 0x000fce00078e00ff */
[----:B------:R-:W-:-:S07]  /*196b0*/  LEPC R20, `(.L_x_2105) ;  /* 0x000000001014794e */ /* 0x000fce0000000000 */
[----:B-1----:R-:W-:Y:S05]  /*196c0*/  CALL.ABS.NOINC R2 ;  /* 0x0000000002007343 */ /* 0x002fea0003c00000 */
.L_x_2105:
[----:B------:R-:W-:Y:S05]  /*196d0*/  BSYNC B6 ;  /* 0x0000000000067941 */ /* 0x000fea0003800000 */
.L_x_2104:
        /* <DEDUP_REMOVED lines=22> */
.L_x_2107:
[----:B------:R-:W-:Y:S05]  /*19840*/  BSYNC B6 ;  /* 0x0000000000067941 */ /* 0x000fea0003800000 */
.L_x_2106:
        /* <DEDUP_REMOVED lines=20> */
.L_x_2109:
[----:B------:R-:W-:Y:S05]  /*19990*/  BSYNC B6 ;  /* 0x0000000000067941 */ /* 0x000fea0003800000 */
.L_x_2108:
        /* <DEDUP_REMOVED lines=19> */
.L_x_2111:
[----:B------:R-:W-:Y:S05]  /*19ad0*/  BSYNC B6 ;  /* 0x0000000000067941 */ /* 0x000fea0003800000 */
.L_x_2110:
[----:B------:R-:W3:Y:S01]  /*19ae0*/  LDL.LU R20, [R1+0x4] ;  /* 0x0000040001147983 */ /* 0x000ee20000300800 */
[----:B------:R-:W-:Y:S02]  /*19af0*/  ULDC.64 UR4, c[0x0][0x9f8] ;  /* 0x00027e0000047ab9 */ /* 0x000fe40000000a00 */
[----:B------:R-:W-:-:S04]  /*19b00*/  ISETP.NE.U32.AND P0, PT, RZ, UR4, PT ;  /* 0x00000004ff007c0c */ /* 0x000fc8000bf05070 */
[----:B------:R-:W-:-:S13]  /*19b10*/  ISETP.NE.AND.EX P0, PT, RZ, UR5, PT, P0 ;  /* 0x00000005ff007c0c */ /* 0x000fda000bf05300 */
[----:B------:R-:W-:-:S04]  /*19b20*/  @P0 IADD3 R2, P1, R17, UR4, RZ ;  /* 0x0000000411020c10 */ /* 0x000fc8000ff3e0ff */
[----:B---3--:R-:W-:Y:S01]  /*19b30*/  @P0 IADD3.X R3, R20, UR5, RZ, P1, !PT ;  /* 0x0000000514030c10 */ /* 0x008fe20008ffe4ff */
[----:B------:R-:W-:-:S04]  /*19b40*/  ULDC.64 UR4, c[0x0][0xa08] ;  /* 0x0002820000047ab9 */ /* 0x000fc80000000a00 */
[----:B------:R1:W3:Y:S02]  /*19b50*/  @P0 LDG.E R26, desc[UR42][R2.64] ;  /* 0x0000002a021a0981 */ /* 0x0002e4000c1e1900 */
[----:B-1----:R-:W1:Y:S02]  /*19b60*/  LDC.64 R2, c[0x0][0x418] ;  /* 0x00010600ff027b82 */ /* 0x002e640000000a00 */
[----:B-1----:R-:W-:Y:S01]  /*19b70*/  LOP3.LUT P0, RZ, R2, UR4, RZ, 0xfc, !PT ;  /* 0x0000000402ff7c12 */ /* 0x002fe2000f80fcff */
[----:B------:R-:W-:-:S03]  /*19b80*/  UMOV UR4, 0xffffffff ;  /* 0xffffffff00047882 */ /* 0x000fc60000000000 */
[----:B------:R-:W-:Y:S02]  /*19b90*/  LOP3.LUT P0, RZ, R3, UR5, RZ, 0xfc, P0 ;  /* 0x0000000503ff7c12 */ /* 0x000fe4000800fcff */
[----:B---3--:R-:W-:Y:S02]  /*19ba0*/  SHF.R.S32.HI R8, RZ, 0x1f, R26 ;  /* 0x0000001fff087819 */ /* 0x008fe4000001141a */
[----:B------:R-:W-:-:S03]  /*19bb0*/  SEL R17, R26, RZ, !P0 ;  /* 0x000000ff1a117207 */ /* 0x000fc60004000000 */
[----:B------:R1:W-:Y:S01]  /*19bc0*/  STL [R1+0x4], R8 ;  /* 0x0000040801007387 */ /* 0x0003e20000100800 */
[----:B------:R-:W-:Y:S05]  /*19bd0*/  BRA.DIV UR4, `(.L_x_2112) ;  /* 0x0000004604e87947 */ /* 0x000fea000b800000 */
[----:B------:R-:W3:Y:S02]  /*19be0*/  S2R R0, SR_TID.X ;  /* 0x0000000000007919 */ /* 0x000ee40000002100 */
[----:B---3--:R-:W-:-:S04]  /*19bf0*/  SHF.R.U32.HI R0, RZ, 0x5, R0 ;  /* 0x00000005ff007819 */ /* 0x008fc80000011600 */
[----:B------:R-:W-:-:S05]  /*19c00*/  LOP3.LUT R0, R0, 0x3, RZ, 0xc0, !PT ;  /* 0x0000000300007812 */ /* 0x000fca00078ec0ff */
[----:B------:R3:W4:Y:S02]  /*19c10*/  SHFL.IDX PT, R14, R0, RZ, 0x1f ;  /* 0x00001fff000e7589 */ /* 0x00072400000e0000 */
.L_x_2219:
[----:B----4-:R-:W-:Y:S02]  /*19c20*/  ISETP.NE.AND P0, PT, R14, RZ, PT ;  /* 0x000000ff0e00720c */ /* 0x010fe40003f05270 */
[----:B------:R-:W-:Y:S02]  /*19c30*/  PLOP3.LUT P1, PT, PT, PT, PT, 0x8, 0x0 ;  /* 0x000000000000781c */ /* 0x000fe40003f2e170 */
[----:B------:R-:W-:-:S11]  /*19c40*/  LOP3.LUT R29, R29, 0xfffffffe, RZ, 0xc0, !PT ;  /* 0xfffffffe1d1d7812 */ /* 0x000fd600078ec0ff */
[----:B------:R-:W-:Y:S01]  /*19c50*/  @P1 LOP3.LUT R29, R29, 0x1, RZ, 0xfc, !PT ;  /* 0x000000011d1d1812 */ /* 0x000fe200078efcff */
[----:B------:R-:W-:Y:S06]  /*19c60*/  @P0 BRA `(.L_x_2113) ;  /* 0x0000000400a00947 */ /* 0x000fec0003800000 */
[----:B------:R-:W-:-:S03]  /*19c70*/  UMOV UR4, 0xffffffff ;  /* 0xffffffff00047882 */ /* 0x000fc60000000000 */
[----:B------:R-:W-:Y:S05]  /*19c80*/  BRA.DIV UR4, `(.L_x_2114) ;  /* 0x0000004604f07947 */ /* 0x000fea000b800000 */
[----:B------:R-:W-:-:S13]  /*19c90*/  ELECT P6, URZ, PT ;  /* 0x00000000003f782f */ /* 0x000fda00038c0000 */
.L_x_2222:
        /* <DEDUP_REMOVED lines=23> */
.L_x_2115:
[----:B------:R-:W-:Y:S01]  /*19e10*/  IMAD R4, R19, 0x8, R18 ;  /* 0x0000000813047824 */ /* 0x000fe200078e0212 */
[----:B---3--:R-:W-:Y:S01]  /*19e20*/  SHF.L.U32 R3, R23, 0x1f, RZ ;  /* 0x0000001f17037819 */ /* 0x008fe200000006ff */
[----:B------:R-:W3:Y:S03]  /*19e30*/  S2R R2, SR_TID.X ;  /* 0x0000000000027919 */ /* 0x000ee60000002100 */
[----:B------:R-:W4:Y:S01]  /*19e40*/  SYNCS.PHASECHK.TRANS64.TRYWAIT P0, [R4+URZ+0x19c80], R3 ;  /* 0x019c8003040075a7 */ /* 0x000f22000800017f */
[----:B---3--:R-:W-:-:S04]  /*19e50*/  LOP3.LUT R2, R2, 0x7f, RZ, 0xc0, !PT ;  /* 0x0000007f02027812 */ /* 0x008fc800078ec0ff */
[----:B------:R-:W-:Y:S01]  /*19e60*/  ISETP.NE.AND P1, PT, R2, RZ, PT ;  /* 0x000000ff0200720c */ /* 0x000fe20003f25270 */
[----:B----4-:R-:W-:-:S12]  /*19e70*/  @!P0 BRA `(.L_x_2116) ;  /* 0x0000004400948947 */ /* 0x010fd80003800000 */
.L_x_2223:
        /* <DEDUP_REMOVED lines=8> */
.L_x_2117:
        /* <DEDUP_REMOVED lines=28> */
.L_x_2224:
        /* <DEDUP_REMOVED lines=8> */
.L_x_2119:
        /* <DEDUP_REMOVED lines=27> */
.L_x_2113:
[----:B0--3--:R-:W3:Y:S04]  /*1a2f0*/  LDL.LU R4, [R1+0x20] ;  /* 0x0000200001047983 */ /* 0x009ee80000300800 */
[----:B------:R-:W4:Y:S04]  /*1a300*/  LDL.LU R6, [R1+0x18] ;  /* 0x0000180001067983 */ /* 0x000f280000300800 */
[----:B------:R-:W5:Y:S01]  /*1a310*/  LDL.LU R3, [R1+0x38] ;  /* 0x0000380001037983 */ /* 0x000f620000300800 */
[----:B------:R-:W-:Y:S05]  /*1a320*/  WARPSYNC.ALL ;  /* 0x0000000000007948 */ /* 0x000fea0003800000 */
[----:B------:R-:W-:Y:S01]  /*1a330*/  ULDC.64 UR6, c[0x0][0xa00] ;  /* 0x0002800000067ab9 */ /* 0x000fe20000000a00 */
[----:B------:R-:W-:Y:S01]  /*1a340*/  ULDC.64 UR4, c[0x0][0x298] ;  /* 0x0000a60000047ab9 */ /* 0x000fe20000000a00 */
[----:B------:R-:W-:Y:S01]  /*1a350*/  VIADD R0, R18, 0xf000 ;  /* 0x0000f00012007836 */ /* 0x000fe20000000000 */
[----:B------:R-:W-:Y:S01]  /*1a360*/  BAR.SYNC.DEFER_BLOCKING 0x8, 0x200 ;  /* 0x0208000000007b1d */ /* 0x000fe20000010000 */
[----:B------:R-:W-:-:S03]  /*1a370*/  ISETP.NE.U32.AND P0, PT, RZ, UR6, PT ;  /* 0x00000006ff007c0c */ /* 0x000fc6000bf05070 */
[----:B------:R-:W-:Y:S02]  /*1a380*/  LOP3.LUT P1, RZ, R0, 0x9f, RZ, 0xc0, !PT ;  /* 0x0000009f00ff7812 */ /* 0x000fe4000782c0ff */
[----:B------:R-:W-:Y:S01]  /*1a390*/  ISETP.NE.AND.EX P0, PT, RZ, UR7, PT, P0 ;  /* 0x00000007ff007c0c */ /* 0x000fe2000bf05300 */
[----:B------:R-:W-:Y:S01]  /*1a3a0*/  BSSY B6, `(.L_x_2120) ;  /* 0x000001d000067945 */ /* 0x000fe20003800000 */
[----:B---3--:R-:W-:Y:S02]  /*1a3b0*/  SHF.R.S32.HI R2, RZ, 0x1f, R4 ;  /* 0x0000001fff027819 */ /* 0x008fe40000011404 */
[----:B----4-:R-:W-:-:S03]  /*1a3c0*/  SEL R6, R6, RZ, !P0 ;  /* 0x000000ff06067207 */ /* 0x010fc60004000000 */
[----:B------:R-:W-:-:S04]  /*1a3d0*/  IMAD R2, R2, UR4, RZ ;  /* 0x0000000402027c24 */ /* 0x000fc8000f8e02ff */
[C---:B------:R-:W-:Y:S01]  /*1a3e0*/  IMAD R0, R4.reuse, UR5, R2 ;  /* 0x0000000504007c24 */ /* 0x040fe2000f8e0202 */
[----:B-----5:R-:W-:Y:S01]  /*1a3f0*/  SEL R2, R3, RZ, !P0 ;  /* 0x000000ff03027207 */ /* 0x020fe20004000000 */
        /* <DEDUP_REMOVED lines=17> */
[----:B--2---:R-:W-:Y:S02]  /*1a510*/  IMAD.U32 R11, RZ, RZ, UR9 ;  /* 0x00000009ff0b7e24 */ /* 0x004fe4000f8e00ff */
[----:B-1----:R-:W-:Y:S02]  /*1a520*/  IMAD.MOV.U32 R8, RZ, RZ, 0x70 ;  /* 0x00000070ff087424 */ /* 0x002fe400078e00ff */
[----:B------:R-:W-:Y:S02]  /*1a530*/  IMAD.MOV.U32 R12, RZ, RZ, 0x1 ;  /* 0x00000001ff0c7424 */ /* 0x000fe400078e00ff */
[----:B------:R-:W-:-:S07]  /*1a540*/  IMAD.MOV.U32 R13, RZ, RZ, RZ ;  /* 0x000000ffff0d7224 */ /* 0x000fce00078e00ff */
[----:B------:R-:W-:-:S07]  /*1a550*/  LEPC R20, `(.L_x_2121) ;  /* 0x000000001014794e */ /* 0x000fce0000000000 */
[----:B0-----:R-:W-:Y:S05]  /*1a560*/  CALL.ABS.NOINC R2 ;  /* 0x0000000002007343 */ /* 0x001fea0003c00000 */
.L_x_2121:
[----:B------:R-:W-:Y:S05]  /*1a570*/  BSYNC B6 ;  /* 0x0000000000067941 */ /* 0x000fea0003800000 */
.L_x_2120:
[----:B------:R-:W3:Y:S01]  /*1a580*/  LDL.LU R20, [R1+0x20] ;  /* 0x0000200001147983 */ /* 0x000ee20000300800 */
[----:B------:R-:W4:Y:S01]  /*1a590*/  LDC R9, c[0x0][0x448] ;  /* 0x00011200ff097b82 */ /* 0x000f220000000800 */
[----:B------:R-:W-:Y:S01]  /*1a5a0*/  ULDC.64 UR4, c[0x0][0x2d8] ;  /* 0x0000b60000047ab9 */ /* 0x000fe20000000a00 */
[----:B------:R-:W-:Y:S01]  /*1a5b0*/  ULDC.64 UR6, c[0x0][0x2e0] ;  /* 0x0000b80000067ab9 */ /* 0x000fe20000000a00 */
[----:B0-----:R-:W3:Y:S01]  /*1a5c0*/  LDL.LU.64 R2, [R1+0x30] ;  /* 0x0000300001027983 */ /* 0x001ee20000300a00 */
[----:B------:R-:W-:-:S03]  /*1a5d0*/  ULDC.64 UR8, c[0x0][0x280] ;  /* 0x0000a00000087ab9 */ /* 0x000fc60000000a00 */
[----:B------:R-:W2:Y:S04]  /*1a5e0*/  LDL.LU R21, [R1+0x38] ;  /* 0x0000380001157983 */ /* 0x000ea80000300800 */
[----:B------:R-:W2:Y:S01]  /*1a5f0*/  LDL.LU R4, [R1+0x18] ;  /* 0x0000180001047983 */ /* 0x000ea20000300800 */
[----:B----4-:R-:W-:-:S13]  /*1a600*/  ISETP.NE.AND P1, PT, R9, 0x1, PT ;  /* 0x000000010900780c */ /* 0x010fda0003f25270 */
[----:B------:R-:W0:Y:S08]  /*1a610*/  @P1 LDC R5, c[0x0][0x450] ;  /* 0x00011400ff051b82 */ /* 0x000e300000000800 */
[----:B-1----:R-:W1:Y:S01]  /*1a620*/  @P1 LDC R8, c[0x0][0x450] ;  /* 0x00011400ff081b82 */ /* 0x002e620000000800 */
[----:B---3--:R-:W-:Y:S02]  /*1a630*/  IMAD.MOV.U32 R3, RZ, RZ, R20 ;  /* 0x000000ffff037224 */ /* 0x008fe400078e0014 */
[----:B------:R-:W3:Y:S01]  /*1a640*/  S2R R20, SR_TID.X ;  /* 0x0000000000147919 */ /* 0x000ee20000002100 */
        /* <DEDUP_REMOVED lines=9> */
[C---:B---3--:R-:W-:Y:S01]  /*1a6e0*/  LOP3.LUT R21, R20.reuse, 0x7f, RZ, 0xc0, !PT ;  /* 0x0000007f14157812 */ /* 0x048fe200078ec0ff */
[----:B------:R-:W-:-:S03]  /*1a6f0*/  IMAD.SHL.U32 R20, R20, 0x40, RZ ;  /* 0x0000004014147824 */ /* 0x000fc600078e00ff */
[----:B------:R-:W-:-:S04]  /*1a700*/  SHF.R.U32.HI R21, RZ, 0x1, R21 ;  /* 0x00000001ff157819 */ /* 0x000fc80000011615 */
[----:B------:R-:W-:Y:S02]  /*1a710*/  LOP3.LUT R20, R21, 0x40, R20, 0xf8, !PT ;  /* 0x0000004015147812 */ /* 0x000fe400078ef814 */
[----:B------:R3:W5:Y:S03]  /*1a720*/  LDL R21, [R1+0x24] ;  /* 0x0000240001157983 */ /* 0x0007660000100800 */
[----:B------:R-:W-:-:S04]  /*1a730*/  IMAD R0, R25, 0xc0, R20 ;  /* 0x000000c019007824 */ /* 0x000fc800078e0214 */
[----:B--2---:R-:W-:-:S04]  /*1a740*/  @P1 IMAD.HI.U32 R6, R0, R4, RZ ;  /* 0x0000000400061227 */ /* 0x004fc800078e00ff */
[----:B------:R-:W-:Y:S01]  /*1a750*/  IMAD.MOV.U32 R4, RZ, RZ, R0 ;  /* 0x000000ffff047224 */ /* 0x000fe200078e0000 */
[----:B0-----:R-:W-:-:S04]  /*1a760*/  @P1 SHF.R.U32.HI R4, RZ, R5, R6 ;  /* 0x00000005ff041219 */ /* 0x001fc80000011606 */
        /* <DEDUP_REMOVED lines=72> */
.L_x_2231:
        /* <DEDUP_REMOVED lines=12> */
.L_x_2124:
[----:B------:R-:W-:Y:S05]  /*1acb0*/  BSYNC B0 ;  /* 0x0000000000007941 */ /* 0x000fea0003800000 */
.L_x_2123:
[----:B------:R-:W-:Y:S01]  /*1acc0*/  NOP ;  /* 0x0000000000007918 */ /* 0x000fe20000000000 */
[----:B------:R-:W-:-:S13]  /*1acd0*/  PLOP3.LUT P0, PT, PT, PT, PT, 0x80, 0x0 ;  /* 0x000000000000781c */ /* 0x000fda0003f0f070 */
.L_x_2125:
        /* <DEDUP_REMOVED lines=12> */
[----:B-1----:R-:W-:Y:S01]  /*1ada0*/  SHF.L.U32 R3, R0, 0x1f, RZ ;  /* 0x0000001f00037819 */ /* 0x002fe200000006ff */
[----:B------:R-:W-:Y:S01]  /*1adb0*/  NOP ;  /* 0x0000000000007918 */ /* 0x000fe20000000000 */
[----:B------:R2:W-:Y:S01]  /*1adc0*/  SYNCS.ARRIVE.TRANS64.A1T0 RZ, [R18+URZ+0x19c00], RZ ;  /* 0x019c00ff12ff79a7 */ /* 0x0005e2000810003f */
[----:B------:R-:W-:Y:S01]  /*1add0*/  BSSY B0, `(.L_x_2126) ;  /* 0x0000003000007945 */ /* 0x000fe20003800000 */
[----:B------:R-:W1:Y:S03]  /*1ade0*/  SYNCS.PHASECHK.TRANS64.TRYWAIT P0, [R18+URZ+0x19c20], R3 ;  /* 0x019c2003120075a7 */ /* 0x000e66000800017f */
[----:B-12---:R-:W-:Y:S05]  /*1adf0*/  @!P0 BRA `(.L_x_2127) ;  /* 0x0000003800cc8947 */ /* 0x006fea0003800000 */
.L_x_2232:
[----:B------:R-:W-:Y:S05]  /*1ae00*/  BSYNC B0 ;  /* 0x0000000000007941 */ /* 0x000fea0003800000 */
.L_x_2126:
[----:B------:R-:W2:Y:S04]  /*1ae10*/  LDL.LU R2, [R1+0x28] ;  /* 0x0000280001027983 */ /* 0x000ea80000300800 */
[----:B------:R-:W3:Y:S01]  /*1ae20*/  LDL R0, [R1] ;  /* 0x0000000001007983 */ /* 0x000ee20000100800 */
[----:B--2---:R-:W-:-:S05]  /*1ae30*/  VIADD R2, R2, 0xfffffffe ;  /* 0xfffffffe02027836 */ /* 0x004fca0000000000 */
[----:B---3--:R-:W-:-:S13]  /*1ae40*/  ISETP.GE.AND P0, PT, R2, R0, PT ;  /* 0x000000000200720c */ /* 0x008fda0003f06270 */
[----:B------:R-:W-:Y:S05]  /*1ae50*/  @!P0 BRA `(.L_x_2128) ;  /* 0x0000001000148947 */ /* 0x000fea0003800000 */
[----:B------:R-:W-:Y:S02]  /*1ae60*/  IMAD.MOV.U32 R0, RZ, RZ, R19 ;  /* 0x000000ffff007224 */ /* 0x000fe400078e0013 */
[----:B------:R-:W-:-:S07]  /*1ae70*/  IMAD.MOV.U32 R8, RZ, RZ, R23 ;  /* 0x000000ffff087224 */ /* 0x000fce00078e0017 */
.L_x_2152:
        /* <DEDUP_REMOVED lines=14> */
[----:B0-----:R-:W2:Y:S01]  /*1af60*/  LDL R7, [R1+0x4] ;  /* 0x0000040001077983 */ /* 0x001ea20000100800 */
        /* <DEDUP_REMOVED lines=17> */
.L_x_2131:
[----:B------:R-:W0:Y:S01]  /*1b080*/  S2R R4, SR_TID.X ;  /* 0x0000000000047919 */ /* 0x000e220000002100 */
[----:B-1----:R-:W-:Y:S01]  /*1b090*/  IMAD R6, R19, 0x8, R18 ;  /* 0x0000000813067824 */ /* 0x002fe200078e0212 */
[----:B------:R-:W-:Y:S01]  /*1b0a0*/  BSSY B1, `(.L_x_2132) ;  /* 0x0000006000017945 */ /* 0x000fe20003800000 */
[----:B0-----:R-:W-:Y:S02]  /*1b0b0*/  LOP3.LUT R5, R4, 0x7f, RZ, 0xc0, !PT ;  /* 0x0000007f04057812 */ /* 0x001fe400078ec0ff */
[----:B------:R-:W-:Y:S02]  /*1b0c0*/  SHF.L.U32 R4, R23, 0x1f, RZ ;  /* 0x0000001f17047819 */ /* 0x000fe400000006ff */
[----:B------:R-:W-:Y:S02]  /*1b0d0*/  ISETP.NE.AND P1, PT, R5, RZ, PT ;  /* 0x000000ff0500720c */ /* 0x000fe40003f25270 */
[----:B------:R-:W0:Y:S02]  /*1b0e0*/  SYNCS.PHASECHK.TRANS64.TRYWAIT P0, [R6+URZ+0x19c80], R4 ;  /* 0x019c8004060075a7 */ /* 0x000e24000800017f */
[----:B0-----:R-:W-:Y:S09]  /*1b0f0*/  @!P0 BRA `(.L_x_2133) ;  /* 0x0000003800208947 */ /* 0x001ff20003800000 */
.L_x_2233:
[----:B------:R-:W-:Y:S05]  /*1b100*/  BSYNC B1 ;  /* 0x0000000000017941 */ /* 0x000fea0003800000 */
.L_x_2132:
        /* <DEDUP_REMOVED lines=9> */
.L_x_2135:
[----:B------:R-:W-:Y:S05]  /*1b1a0*/  BSYNC B1 ;  /* 0x0000000000017941 */ /* 0x000fea0003800000 */
.L_x_2134:
        /* <DEDUP_REMOVED lines=12> */
.L_x_2136:
        /* <DEDUP_REMOVED lines=16> */
.L_x_2137:
        /* <DEDUP_REMOVED lines=16> */
.L_x_2138:
        /* <DEDUP_REMOVED lines=13> */
.L_x_2234:
[----:B------:R-:W-:Y:S05]  /*1b540*/  BSYNC B1 ;  /* 0x0000000000017941 */ /* 0x000fea0003800000 */
.L_x_2139:
        /* <DEDUP_REMOVED lines=11> */
.L_x_2142:
[----:B------:R-:W-:Y:S05]  /*1b600*/  BSYNC B1 ;  /* 0x0000000000017941 */ /* 0x000fea0003800000 */
.L_x_2141:
        /* <DEDUP_REMOVED lines=8> */
.L_x_2143:
        /* <DEDUP_REMOVED lines=15> */
.L_x_2144:
        /* <DEDUP_REMOVED lines=15> */
.L_x_2145:
        /* <DEDUP_REMOVED lines=10> */
.L_x_2130:
[----:B------:R-:W-:Y:S05]  /*1b910*/  BSYNC B0 ;  /* 0x0000000000007941 */ /* 0x000fea0003800000 */
.L_x_2129:
[----:B------:R-:W-:-:S06]  /*1b920*/  UISETP.NE.AND UP0, UPT, UR36, 0x3, UPT ;  /* 0x000000032400788c */ /* 0x000fcc000bf05270 */
[----:B------:R-:W-:-:S13]  /*1b930*/  PLOP3.LUT P0, PT, PT, PT, UP0, 0x80, 0x0 ;  /* 0x000000000000781c */ /* 0x000fda0003f0f008 */
[----:B------:R-:W-:Y:S05]  /*1b940*/  @!P0 BRA `(.L_x_2146) ;  /* 0x0000000000048947 */ /* 0x000fea0003800000 */
[----:B------:R-:W-:Y:S01]  /*1b950*/  BPT.TRAP 0x1 ;  /* 0x000000040000795c */ /* 0x000fe20000300000 */
.L_x_2146:
[----:B-1----:R-:W-:Y:S01]  /*1b960*/  IMAD.U32 R3, RZ, RZ, UR39 ;  /* 0x00000027ff037e24 */ /* 0x002fe2000f8e00ff */
[----:B------:R-:W-:Y:S01]  /*1b970*/  LOP3.LUT R4, R8, 0x1, RZ, 0x3c, !PT ;  /* 0x0000000108047812 */ /* 0x000fe200078e3cff */
[----:B------:R-:W-:Y:S03]  /*1b980*/  BSSY B0, `(.L_x_2147) ;  /* 0x0000006000007945 */ /* 0x000fe60003800000 */
[----:B------:R-:W-:Y:S01]  /*1b990*/  ISETP.NE.AND P1, PT, R3, 0x3, PT ;  /* 0x000000030300780c */ /* 0x000fe20003f25270 */
[----:B------:R-:W-:Y:S01]  /*1b9a0*/  IMAD R3, R0, 0x8, R18 ;  /* 0x0000000800037824 */ /* 0x000fe200078e0212 */
[----:B------:R-:W-:-:S04]  /*1b9b0*/  SHF.L.U32 R4, R4, 0x1f, RZ ;  /* 0x0000001f04047819 */ /* 0x000fc800000006ff */
[----:B------:R-:W1:Y:S02]  /*1b9c0*/  SYNCS.PHASECHK.TRANS64.TRYWAIT P0, [R3+URZ+0x19c70], R4 ;  /* 0x019c7004030075a7 */ /* 0x000e64000800017f */
[----:B-1----:R-:W-:Y:S05]  /*1b9d0*/  @!P0 BRA `(.L_x_2148) ;  /* 0x0000003000108947 */ /* 0x002fea0003800000 */
.L_x_2235:
[----:B------:R-:W-:Y:S05]  /*1b9e0*/  BSYNC B0 ;  /* 0x0000000000007941 */ /* 0x000fea0003800000 */
.L_x_2147:
[----:B------:R-:W-:Y:S05]  /*1b9f0*/  @!P1 BRA `(.L_x_2149) ;  /* 0x0000000000049947 */ /* 0x000fea0003800000 */
[----:B------:R-:W-:Y:S01]  /*1ba00*/  BPT.TRAP 0x1 ;  /* 0x000000040000795c */ /* 0x000fe20000300000 */
.L_x_2149:
[----:B-1----:R-:W-:Y:S01]  /*1ba10*/  SHF.L.U32 R4, R8, 0x1f, RZ ;  /* 0x0000001f08047819 */ /* 0x002fe200000006ff */
[----:B------:R-:W-:-:S03]  /*1ba20*/  IMAD R10, R0, 0x3000, RZ ;  /* 0x00003000000a7824 */ /* 0x000fc600078e02ff */
[----:B------:R-:W1:Y:S02]  /*1ba30*/  SYNCS.PHASECHK.TRANS64.TRYWAIT P0, [R3+URZ+0x19c60], R4 ;  /* 0x019c6004030075a7 */ /* 0x000e64000800017f */
[----:B-1----:R-:W-:Y:S05]  /*1ba40*/  @!P0 BRA `(.L_x_2150) ;  /* 0x0000003000088947 */ /* 0x002fea0003800000 */
.L_x_2236:
[----:B------:R-:W2:Y:S04]  /*1ba50*/  LDL R0, [R1+0x14] ;  /* 0x0000140001007983 */ /* 0x000ea80000100800 */
[----:B------:R-:W3:Y:S01]  /*1ba60*/  LDL R11, [R1+0xc] ;  /* 0x00000c00010b7983 */ /* 0x000ee20000100800 */
[----:B------:R-:W-:Y:S05]  /*1ba70*/  WARPSYNC.ALL ;  /* 0x0000000000007948 */ /* 0x000fea0003800000 */
[----:B------:R-:W4:Y:S02]  /*1ba80*/  S2R R13, SR_TID.X ;  /* 0x00000000000d7919 */ /* 0x000f240000002100 */
[----:B----4-:R-:W-:Y:S01]  /*1ba90*/  LOP3.LUT P0, RZ, R13, 0x4, RZ, 0xc0, !PT ;  /* 0x000000040dff7812 */ /* 0x010fe2000780c0ff */
[----:B------:R-:W-:-:S05]  /*1baa0*/  IMAD.MOV.U32 R13, RZ, RZ, 0x40 ;  /* 0x00000040ff0d7424 */ /* 0x000fca00078e00ff */
[----:B------:R-:W-:Y:S02]  /*1bab0*/  SEL R13, R13, 0xffffffc0, !P0 ;  /* 0xffffffc00d0d7807 */ /* 0x000fe40004000000 */
[C---:B--2---:R-:W-:Y:S02]  /*1bac0*/  LOP3.LUT R0, R10.reuse, R0, RZ, 0xfc, !PT ;  /* 0x000000000a007212 */ /* 0x044fe400078efcff */
[----:B---3--:R-:W-:-:S03]  /*1bad0*/  LOP3.LUT R12, R10, R11, RZ, 0xfc, !PT ;  /* 0x0000000b0a0c7212 */ /* 0x008fc600078efcff */
[C---:B------:R-:W-:Y:S02]  /*1bae0*/  IMAD.IADD R0, R18.reuse, 0x1, R0 ;  /* 0x0000000112007824 */ /* 0x040fe400078e0200 */
[----:B------:R-:W-:-:S03]  /*1baf0*/  IMAD.IADD R12, R18, 0x1, R12 ;  /* 0x00000001120c7824 */ /* 0x000fc600078e020c */
[----:B01----:R-:W0:Y:S02]  /*1bb00*/  LDSM.16.MT88.4 R4, [R0+0x9000] ;  /* 0x009000000004783b */ /* 0x003e240000004200 */
        /* <DEDUP_REMOVED lines=44> */
.L_x_2151:
[----:B------:R-:W2:Y:S01]  /*1bdd0*/  S2R R0, SR_TID.X ;  /* 0x0000000000007919 */ /* 0x000ea20000002100 */
[----:B-1----:R1:W-:Y:S01]  /*1bde0*/  SYNCS.ARRIVE.TRANS64.A1T0 RZ, [R3+URZ+0x19c50], RZ ;  /* 0x019c50ff03ff79a7 */ /* 0x0023e2000810003f */
[----:B--2---:R-:W-:Y:S02]  /*1bdf0*/  LOP3.LUT R4, R0, 0x7f, RZ, 0xc0, !PT ;  /* 0x0000007f00047812 */ /* 0x004fe400078ec0ff */
[----:B------:R-:W2:Y:S01]  /*1be00*/  LDL R0, [R1] ;  /* 0x0000000001007983 */ /* 0x000ea20000100800 */
[----:B0-----:R-:W-:Y:S01]  /*1be10*/  IMAD.MOV.U32 R8, RZ, RZ, R23 ;  /* 0x000000ffff087224 */ /* 0x001fe200078e0017 */
[----:B------:R-:W-:Y:S01]  /*1be20*/  BAR.SYNC.DEFER_BLOCKING 0x2, 0x80 ;  /* 0x0082000000007b1d */ /* 0x000fe20000010000 */
[----:B------:R-:W-:-:S13]  /*1be30*/  ISETP.NE.AND P0, PT, R4, RZ, PT ;  /* 0x000000ff0400720c */ /* 0x000fda0003f05270 */
[----:B-1----:R-:W-:-:S05]  /*1be40*/  @!P0 VIADD R3, R3, 0x19c80 ;  /* 0x00019c8003038836 */ /* 0x002fca0000000000 */
[----:B------:R-:W-:-:S04]  /*1be50*/  @!P0 PRMT R3, RZ, 0x654, R3 ;  /* 0x00000654ff038816 */ /* 0x000fc80000000003 */
[----:B------:R3:W-:Y:S01]  /*1be60*/  @!P0 SYNCS.ARRIVE.TRANS64.RED.A1T0 RZ, [R3+URZ], RZ ;  /* 0x000000ff03ff89a7 */ /* 0x0007e2000810043f */
[C---:B--2---:R-:W-:Y:S01]  /*1be70*/  ISETP.GT.AND P0, PT, R2.reuse, R0, PT ;  /* 0x000000000200720c */ /* 0x044fe20003f04270 */
[----:B------:R-:W-:Y:S02]  /*1be80*/  VIADD R2, R2, 0xffffffff ;  /* 0xffffffff02027836 */ /* 0x000fe40000000000 */
[----:B------:R-:W-:-:S10]  /*1be90*/  IMAD.MOV.U32 R0, RZ, RZ, R19 ;  /* 0x000000ffff007224 */ /* 0x000fd400078e0013 */
[----:B---3--:R-:W-:Y:S05]  /*1bea0*/  @P0 BRA `(.L_x_2152) ;  /* 0xffffffec00f40947 */ /* 0x008fea000383ffff */
.L_x_2128:
[----:B-1----:R-:W1:Y:S01]  /*1beb0*/  S2R R3, SR_TID.X ;  /* 0x0000000000037919 */ /* 0x002e620000002100 */
[----:B------:R-:W-:Y:S01]  /*1bec0*/  BSSY B0, `(.L_x_2153) ;  /* 0x0000010000007945 */ /* 0x000fe20003800000 */
[----:B-1----:R-:W-:-:S04]  /*1bed0*/  LOP3.LUT R3, R3, 0x7f, RZ, 0xc0, !PT ;  /* 0x0000007f03037812 */ /* 0x002fc800078ec0ff */
[----:B------:R-:W-:-:S13]  /*1bee0*/  ISETP.NE.AND P0, PT, R3, RZ, PT ;  /* 0x000000ff0300720c */ /* 0x000fda0003f05270 */
[----:B------:R-:W-:Y:S05]  /*1bef0*/  @P0 BRA `(.L_x_2154) ;  /* 0x0000000000300947 */ /* 0x000fea0003800000 */
[----:B0-----:R-:W0:Y:S01]  /*1bf00*/  S2R R5, SR_LANEID ;  /* 0x0000000000057919 */ /* 0x001e220000000000 */
        /* <DEDUP_REMOVED lines=11> */
.L_x_2154:
[----:B------:R-:W-:Y:S05]  /*1bfc0*/  BSYNC B0 ;  /* 0x0000000000007941 */ /* 0x000fea0003800000 */
.L_x_2153:
[----:B------:R-:W-:-:S06]  /*1bfd0*/  UISETP.NE.AND UP0, UPT, UR36, 0x3, UPT ;  /* 0x000000032400788c */ /* 0x000fcc000bf05270 */
[----:B------:R-:W-:-:S13]  /*1bfe0*/  PLOP3.LUT P1, PT, PT, PT, UP0, 0x80, 0x0 ;  /* 0x000000000000781c */ /* 0x000fda0003f2f008 */
[----:B------:R-:W-:Y:S05]  /*1bff0*/  @!P1 BRA `(.L_x_2155) ;  /* 0x0000000000049947 */ /* 0x000fea0003800000 */
[----:B------:R-:W-:Y:S01]  /*1c000*/  BPT.TRAP 0x1 ;  /* 0x000000040000795c */ /* 0x000fe20000300000 */
.L_x_2155:
[----:B------:R-:W-:Y:S01]  /*1c010*/  LOP3.LUT R0, R23, 0x1, RZ, 0x3c, !PT ;  /* 0x0000000117007812 */ /* 0x000fe200078e3cff */
[----:B------:R-:W-:Y:S01]  /*1c020*/  IMAD R3, R19, 0x8, R18 ;  /* 0x0000000813037824 */ /* 0x000fe200078e0212 */
[----:B------:R-:W-:Y:S01]  /*1c030*/  BSSY B0, `(.L_x_2156) ;  /* 0x0000006000007945 */ /* 0x000fe20003800000 */
[----:B------:R-:W-:Y:S01]  /*1c040*/  IMAD.U32 R2, RZ, RZ, UR39 ;  /* 0x00000027ff027e24 */ /* 0x000fe2000f8e00ff */
[----:B------:R-:W-:-:S04]  /*1c050*/  SHF.L.U32 R0, R0, 0x1f, RZ ;  /* 0x0000001f00007819 */ /* 0x000fc800000006ff */
[----:B------:R-:W1:Y:S01]  /*1c060*/  SYNCS.PHASECHK.TRANS64.TRYWAIT P1, [R3+URZ+0x19c70], R0 ;  /* 0x019c7000030075a7 */ /* 0x000e62000802017f */
[----:B------:R-:W-:Y:S01]  /*1c070*/  ISETP.NE.AND P2, PT, R2, 0x3, PT ;  /* 0x000000030200780c */ /* 0x000fe20003f45270 */
[----:B-1----:R-:W-:-:S12]  /*1c080*/  @!P1 BRA `(.L_x_2157) ;  /* 0x00000028008c9947 */ /* 0x002fd80003800000 */
.L_x_2237:
[----:B------:R-:W-:Y:S05]  /*1c090*/  BSYNC B0 ;  /* 0x0000000000007941 */ /* 0x000fea0003800000 */
.L_x_2156:
[----:B------:R-:W-:Y:S05]  /*1c0a0*/  @!P2 BRA `(.L_x_2158) ;  /* 0x000000000004a947 */ /* 0x000fea0003800000 */
[----:B------:R-:W-:Y:S01]  /*1c0b0*/  BPT.TRAP 0x1 ;  /* 0x000000040000795c */ /* 0x000fe20000300000 */
.L_x_2158:
[----:B-1----:R-:W-:-:S04]  /*1c0c0*/  SHF.L.U32 R0, R23, 0x1f, RZ ;  /* 0x0000001f17007819 */ /* 0x002fc800000006ff */
[----:B------:R-:W1:Y:S02]  /*1c0d0*/  SYNCS.PHASECHK.TRANS64.TRYWAIT P1, [R3+URZ+0x19c60], R0 ;  /* 0x019c6000030075a7 */ /* 0x000e64000802017f */
[----:B-1----:R-:W-:Y:S05]  /*1c0e0*/  @!P1 BRA `(.L_x_2159) ;  /* 0x0000002800889947 */ /* 0x002fea0003800000 */
.L_x_2238:
[----:B------:R-:W0:Y:S04]  /*1c0f0*/  LDL R4, [R1+0x14] ;  /* 0x0000140001047983 */ /* 0x000e280000100800 */
[----:B------:R-:W2:Y:S01]  /*1c100*/  LDL R10, [R1+0xc] ;  /* 0x00000c00010a7983 */ /* 0x000ea20000100800 */
[----:B------:R-:W-:Y:S01]  /*1c110*/  IMAD R2, R19, 0x3000, RZ ;  /* 0x0000300013027824 */ /* 0x000fe200078e02ff */
[----:B------:R-:W-:Y:S05]  /*1c120*/  WARPSYNC.ALL ;  /* 0x0000000000007948 */ /* 0x000fea0003800000 */
[----:B------:R-:W3:Y:S02]  /*1c130*/  S2R R12, SR_TID.X ;  /* 0x00000000000c7919 */ /* 0x000ee40000002100 */
[----:B---3--:R-:W-:Y:S01]  /*1c140*/  LOP3.LUT P1, RZ, R12, 0x4, RZ, 0xc0, !PT ;  /* 0x000000040cff7812 */ /* 0x008fe2000782c0ff */
[----:B------:R-:W-:-:S05]  /*1c150*/  IMAD.MOV.U32 R12, RZ, RZ, 0x40 ;  /* 0x00000040ff0c7424 */ /* 0x000fca00078e00ff */
[----:B------:R-:W-:Y:S02]  /*1c160*/  SEL R12, R12, 0xffffffc0, !P1 ;  /* 0xffffffc00c0c7807 */ /* 0x000fe40004800000 */
[C---:B0-----:R-:W-:Y:S02]  /*1c170*/  LOP3.LUT R5, R2.reuse, R4, RZ, 0xfc, !PT ;  /* 0x0000000402057212 */ /* 0x041fe400078efcff */
        /* <DEDUP_REMOVED lines=48> */
.L_x_2160:
        /* <DEDUP_REMOVED lines=10> */
.L_x_2103:
[----:B------:R-:W-:-:S13]  /*1c520*/  LOP3.LUT P0, RZ, R29, 0x2, RZ, 0xc0, !PT ;  /* 0x000000021dff7812 */ /* 0x000fda000780c0ff */
[----:B------:R-:W-:Y:S05]  /*1c530*/  @!P0 BRA `(.L_x_2161) ;  /* 0x0000000000248947 */ /* 0x000fea0003800000 */
[----:B------:R-:W-:Y:S05]  /*1c540*/  WARPSYNC.ALL ;  /* 0x0000000000007948 */ /* 0x000fea0003800000 */
[----:B------:R-:W1:Y:S08]  /*1c550*/  S2UR UR5, SR_CgaCtaId ;  /* 0x00000000000579c3 */ /* 0x000e700000008800 */
[----:B------:R-:W-:Y:S06]  /*1c560*/  BAR.SYNC.DEFER_BLOCKING 0x5, 0x200 ;  /* 0x0148000000007b1d */ /* 0x000fec0000010000 */
[----:B------:R-:W-:-:S02]  /*1c570*/  UMOV UR4, 0x400 ;  /* 0x0000040000047882 */ /* 0x000fc40000000000 */
[----:B-1----:R-:W-:-:S06]  /*1c580*/  ULEA UR4, UR5, UR4, 0x18 ;  /* 0x0000000405047291 */ /* 0x002fcc000f8ec03f */
[----:B0-----:R-:W-:-:S05]  /*1c590*/  IMAD.U32 R18, RZ, RZ, UR4 ;  /* 0x00000004ff127e24 */ /* 0x001fca000f8e00ff */
[----:B------:R1:W3:Y:S01]  /*1c5a0*/  LDS.128 R24, [R18+0x19cd0] ;  /* 0x019cd00012187984 */ /* 0x0002e20000000c00 */
[----:B------:R-:W-:Y:S06]  /*1c5b0*/  BAR.ARV 0x4, 0x200 ;  /* 0x0108000000007b1d */ /* 0x000fec0000002000 */
[----:B------:R-:W-:Y:S05]  /*1c5c0*/  BRA `(.L_x_2162) ;  /* 0x0000000c00d87947 */ /* 0x000fea0003800000 */
.L_x_2161:
        /* <DEDUP_REMOVED lines=11> */
[----:B------:R1:W3:Y:S02]  /*1c680*/  @!P1 LDG.E R7, desc[UR42][R2.64] ;  /* 0x0000002a02079981 */ /* 0x0002e4000c1e1900 */
[----:B-1----:R-:W-:-:S05]  /*1c690*/  @!P1 IMAD.WIDE R2, R9, 0x4, R4 ;  /* 0x0000000409029825 */ /* 0x002fca00078e0204 */
[----:B------:R-:W4:Y:S01]  /*1c6a0*/  @!P1 LDG.E R4, desc[UR42][R2.64] ;  /* 0x0000002a02049981 */ /* 0x000f22000c1e1900 */
        /* <DEDUP_REMOVED lines=9> */
[----:B---3--:R-:W-:Y:S02]  /*1c740*/  @!P1 IMAD.MOV.U32 R25, RZ, RZ, R7 ;  /* 0x000000ffff199224 */ /* 0x008fe400078e0007 */
[----:B----4-:R-:W-:Y:S01]  /*1c750*/  @!P1 IMAD.MOV.U32 R5, RZ, RZ, R4 ;  /* 0x000000ffff059224 */ /* 0x010fe200078e0004 */
        /* <DEDUP_REMOVED lines=18> */
.L_x_2248:
[----:B------:R-:W-:Y:S02]  /*1c880*/  ULDC UR4, c[0x0][0xc38] ;  /* 0x00030e0000047ab9 */ /* 0x000fe40000000800 */
[----:B------:R-:W-:-:S04]  /*1c890*/  IMAD.U32 R4, RZ, RZ, UR4 ;  /* 0x00000004ff047e24 */ /* 0x000fc8000f8e00ff */
[----:B-1----:R-:W-:-:S04]  /*1c8a0*/  IMAD R3, R14, R4, RZ ;  /* 0x000000040e037224 */ /* 0x002fc800078e02ff */
[----:B------:R-:W-:-:S05]  /*1c8b0*/  IMAD.IADD R6, R6, 0x1, R3 ;  /* 0x0000000106067824 */ /* 0x000fca00078e0203 */
[----:B------:R-:W-:-:S13]  /*1c8c0*/  ISETP.GT.AND P6, PT, R6, R0, PT ;  /* 0x000000000600720c */ /* 0x000fda0003fc4270 */
[----:B------:R-:W-:Y:S05]  /*1c8d0*/  @P6 BRA `(.L_x_2164) ;  /* 0x0000000000a46947 */ /* 0x000fea0003800000 */
.L_x_2167:
        /* <DEDUP_REMOVED lines=11> */
[----:B------:R0:W3:Y:S01]  /*1c990*/  @!P6 LDG.E R25, desc[UR42][R2.64] ;  /* 0x0000002a0219e981 */ /* 0x0000e2000c1e1900 */
[----:B------:R-:W-:Y:S01]  /*1c9a0*/  IMAD.MOV.U32 R5, RZ, RZ, RZ ;  /* 0x000000ffff057224 */ /* 0x000fe200078e00ff */
[----:B0-----:R-:W0:Y:S02]  /*1c9b0*/  @!P6 LDC.64 R2, c[0x0][0xc78] ;  /* 0x00031e00ff02eb82 */ /* 0x001e240000000a00 */
[----:B0-----:R-:W-:-:S05]  /*1c9c0*/  @!P6 IMAD.WIDE R2, R4, 0x4, R2 ;  /* 0x000000040402e825 */ /* 0x001fca00078e0202 */
[----:B------:R-:W3:Y:S01]  /*1c9d0*/  @!P6 LDG.E R5, desc[UR42][R2.64] ;  /* 0x0000002a0205e981 */ /* 0x000ee2000c1e1900 */
[----:B------:R-:W-:Y:S01]  /*1c9e0*/  UMOV UR4, 0xffffffff ;  /* 0xffffffff00047882 */ /* 0x000fe20000000000 */
[----:B---3--:R-:W-:Y:S02]  /*1c9f0*/  IMAD R2, R5, R25, RZ ;  /* 0x0000001905027224 */ /* 0x008fe400078e02ff */
        /* <DEDUP_REMOVED lines=17> */
.L_x_2256:
[----:B------:R-:W-:Y:S02]  /*1cb10*/  ULDC UR4, c[0x0][0xc38] ;  /* 0x00030e0000047ab9 */ /* 0x000fe40000000800 */
[----:B------:R-:W-:-:S04]  /*1cb20*/  IMAD.U32 R4, RZ, RZ, UR4 ;  /* 0x00000004ff047e24 */ /* 0x000fc8000f8e00ff */
[----:B-1----:R-:W-:-:S04]  /*1cb30*/  IMAD R3, R14, R4, RZ ;  /* 0x000000040e037224 */ /* 0x002fc800078e02ff */
[----:B------:R-:W-:-:S05]  /*1cb40*/  IMAD.IADD R6, R3, 0x1, R6 ;  /* 0x0000000103067824 */ /* 0x000fca00078e0206 */
[----:B------:R-:W-:-:S13]  /*1cb50*/  ISETP.GT.AND P6, PT, R6, R0, PT ;  /* 0x000000000600720c */ /* 0x000fda0003fc4270 */
[----:B------:R-:W-:Y:S05]  /*1cb60*/  @!P6 BRA `(.L_x_2167) ;  /* 0xfffffffc005ce947 */ /* 0x000fea000383ffff */
.L_x_2164:
[----:B------:R-:W-:Y:S01]  /*1cb70*/  IMAD.IADD R6, R6, 0x1, -R3 ;  /* 0x0000000106067824 */ /* 0x000fe200078e0a03 */
[----:B------:R-:W-:-:S03]  /*1cb80*/  UMOV UR4, 0xffffffff ;  /* 0xffffffff00047882 */ /* 0x000fc60000000000 */
[----:B------:R-:W-:-:S05]  /*1cb90*/  IMAD R3, R2, R4, R6 ;  /* 0x0000000402037224 */ /* 0x000fca00078e0206 */
[----:B------:R-:W-:Y:S01]  /*1cba0*/  ISETP.GT.AND P6, PT, R3, R0, PT ;  /* 0x000000000300720c */ /* 0x000fe20003fc4270 */
[----:B------:R-:W-:-:S12]  /*1cbb0*/  BRA.DIV UR4, `(.L_x_2168) ;  /* 0x0000002604e47947 */ /* 0x000fd8000b800000 */
[----:B------:R-:W-:-:S04]  /*1cbc0*/  VOTE.ANY R3, PT, !P6 ;  /* 0x0000000000037806 */ /* 0x000fc800070e0100 */
[----:B------:R-:W1:Y:S02]  /*1cbd0*/  POPC R7, R3 ;  /* 0x0000000300077309 */ /* 0x000e640000000000 */
[----:B-1----:R1:W3:Y:S01]  /*1cbe0*/  SHFL.IDX PT, R25, R25, R7, 0x1f ;  /* 0x00001f0719197589 */ /* 0x0022e200000e0000 */
[----:B------:R-:W-:-:S03]  /*1cbf0*/  IMAD.IADD R27, R7, 0x1, R27 ;  /* 0x00000001071b7824 */ /* 0x000fc600078e021b */
[----:B------:R1:W4:Y:S04]  /*1cc00*/  SHFL.IDX PT, R5, R5, R7, 0x1f ;  /* 0x00001f0705057589 */ /* 0x00032800000e0000 */
.L_x_2261:
[----:B------:R-:W-:-:S13]  /*1cc10*/  ISETP.NE.AND P0, PT, R3, RZ, PT ;  /* 0x000000ff0300720c */ /* 0x000fda0003f05270 */
[----:B------:R-:W-:Y:S05]  /*1cc20*/  @!P0 BRA `(.L_x_2169) ;  /* 0x0000000000108947 */ /* 0x000fea0003800000 */
[----:B------:R-:W-:Y:S01]  /*1cc30*/  UMOV UR4, 0xffffffff ;  /* 0xffffffff00047882 */ /* 0x000fe20000000000 */
[----:B------:R-:W-:Y:S02]  /*1cc40*/  VIADD R12, R7, 0xffffffff ;  /* 0xffffffff070c7836 */ /* 0x000fe40000000000 */
[----:B------:R-:W-:Y:S05]  /*1cc50*/  BRA.DIV UR4, `(.L_x_2170) ;  /* 0x0000002a041c7947 */ /* 0x000fea000b800000 */
[----:B------:R0:W0:Y:S02]  /*1cc60*/  SHFL.IDX PT, R24, R2, R12, 0x1f ;  /* 0x00001f0c02187589 */ /* 0x00002400000e0000 */
.L_x_2169:
[----:B----4-:R-:W-:Y:S01]  /*1cc70*/  ISETP.NE.AND P0, PT, R5, 0x1, PT ;  /* 0x000000010500780c */ /* 0x010fe20003f05270 */
[----:B0-----:R-:W-:-:S04]  /*1cc80*/  IMAD R24, R24, R4, R6 ;  /* 0x0000000418187224 */ /* 0x001fc800078e0206 */
[----:B------:R-:W-:-:S08]  /*1cc90*/  IMAD.IADD R0, R0, 0x1, -R24 ;  /* 0x0000000100007824 */ /* 0x000fd000078e0a18 */
[----:B------:R-:W-:Y:S05]  /*1cca0*/  @!P0 BRA `(.L_x_2171) ;  /* 0x0000000000dc8947 */ /* 0x000fea0003800000 */
[-C--:B---3--:R-:W-:Y:S01]  /*1ccb0*/  IABS R4, R25.reuse ;  /* 0x0000001900047213 */ /* 0x088fe20000000000 */
[----:B------:R-:W-:Y:S01]  /*1ccc0*/  IMAD.MOV.U32 R2, RZ, RZ, RZ ;  /* 0x000000ffff027224 */ /* 0x000fe200078e00ff */
        /* <DEDUP_REMOVED lines=53> */
.L_x_2171:
[----:B------:R-:W0:Y:S02]  /*1d020*/  LDC.64 R2, c[0x0][0xc90] ;  /* 0x00032400ff027b82 */ /* 0x000e240000000a00 */
[----:B0-----:R-:W-:-:S05]  /*1d030*/  IMAD.WIDE R2, R27, 0x4, R2 ;  /* 0x000000041b027825 */ /* 0x001fca00078e0202 */
[----:B------:R-:W3:Y:S02]  /*1d040*/  LDG.E R6, desc[UR42][R2.64] ;  /* 0x0000002a02067981 */ /* 0x000ee4000c1e1900 */
[----:B---3--:R-:W-:-:S05]  /*1d050*/  IMAD R5, R25, R6, RZ ;  /* 0x0000000619057224 */ /* 0x008fca00078e02ff */
        /* <DEDUP_REMOVED lines=57> */
.L_x_2172:
[----:B------:R-:W-:-:S05]  /*1d3f0*/  LOP3.LUT R0, RZ, R0, RZ, 0x33, !PT ;  /* 0x00000000ff007212 */ /* 0x000fca00078e33ff */
[----:B------:R-:W-:Y:S01]  /*1d400*/  IMAD.IADD R25, R25, 0x1, R0 ;  /* 0x0000000119197824 */ /* 0x000fe200078e0200 */
[----:B------:R-:W-:Y:S06]  /*1d410*/  BRA `(.L_x_2173) ;  /* 0x00000000001c7947 */ /* 0x000fec0003800000 */
.L_x_2165:
[----:B------:R-:W-:Y:S01]  /*1d420*/  UMOV UR4, URZ ;  /* 0x0000003f00047c82 */ /* 0x000fe20008000000 */
[----:B------:R-:W-:Y:S01]  /*1d430*/  UMOV UR5, URZ ;  /* 0x0000003f00057c82 */ /* 0x000fe20008000000 */
[----:B------:R-:W-:Y:S01]  /*1d440*/  ULDC UR6, c[0x0][0xc3c] ;  /* 0x00030f0000067ab9 */ /* 0x000fe20000000800 */
[----:B------:R-:W-:Y:S02]  /*1d450*/  IMAD.MOV.U32 R24, RZ, RZ, R0 ;  /* 0x000000ffff187224 */ /* 0x000fe400078e0000 */
[----:B------:R-:W-:Y:S02]  /*1d460*/  IMAD.U32 R25, RZ, RZ, UR4 ;  /* 0x00000004ff197e24 */ /* 0x000fe4000f8e00ff */
[----:B------:R-:W-:Y:S02]  /*1d470*/  IMAD.U32 R26, RZ, RZ, UR5 ;  /* 0x00000005ff1a7e24 */ /* 0x000fe4000f8e00ff */
[----:B------:R-:W-:-:S07]  /*1d480*/  IMAD.U32 R27, RZ, RZ, UR6 ;  /* 0x00000006ff1b7e24 */ /* 0x000fce000f8e00ff */
.L_x_2173:
        /* <DEDUP_REMOVED lines=10> */
.L_x_2162:
[----:B------:R-:W-:Y:S02]  /*1d530*/  ULDC UR4, c[0x0][0xc3c] ;  /* 0x00030f0000047ab9 */ /* 0x000fe40000000800 */
[----:B---3--:R-:W-:-:S13]  /*1d540*/  ISETP.GE.AND P0, PT, R27, UR4, PT ;  /* 0x000000041b007c0c */ /* 0x008fda000bf06270 */
[----:B------:R-:W-:Y:S05]  /*1d550*/  @!P0 BRA `(.L_x_2174) ;  /* 0xffffff9c00608947 */ /* 0x000fea000383ffff */
[----:B------:R-:W-:Y:S05]  /*1d560*/  BSYNC B7 ;  /* 0x0000000000077941 */ /* 0x000fea0003800000 */
.L_x_2054:
        /* <DEDUP_REMOVED lines=12> */
.L_x_2264:
[----:B------:R-:W-:Y:S05]  /*1d630*/  BSYNC B0 ;  /* 0x0000000000007941 */ /* 0x000fea0003800000 */
.L_x_2175:
[----:B------:R-:W-:-:S03]  /*1d640*/  UMOV UR4, 0xffffffff ;  /* 0xffffffff00047882 */ /* 0x000fc60000000000 */
[----:B------:R-:W-:Y:S05]  /*1d650*/  BRA.DIV UR4, `(.L_x_2177) ;  /* 0x0000001e04d87947 */ /* 0x000fea000b800000 */
[----:B0-----:R-:W0:Y:S02]  /*1d660*/  S2R R0, SR_TID.X ;  /* 0x0000000000007919 */ /* 0x001e240000002100 */
[----:B0-----:R-:W-:-:S04]  /*1d670*/  SHF.R.U32.HI R0, RZ, 0x5, R0 ;  /* 0x00000005ff007819 */ /* 0x001fc80000011600 */
[----:B------:R-:W-:-:S05]  /*1d680*/  LOP3.LUT R0, R0, 0x3, RZ, 0xc0, !PT ;  /* 0x0000000300007812 */ /* 0x000fca00078ec0ff */
[----:B------:R0:W3:Y:S02]  /*1d690*/  SHFL.IDX PT, R14, R0, RZ, 0x1f ;  /* 0x00001fff000e7589 */ /* 0x0000e400000e0000 */
.L_x_2267:
[----:B---3--:R-:W-:-:S13]  /*1d6a0*/  ISETP.NE.AND P0, PT, R14, RZ, PT ;  /* 0x000000ff0e00720c */ /* 0x008fda0003f05270 */
[----:B------:R-:W-:Y:S05]  /*1d6b0*/  @P0 BRA `(.L_x_1908) ;  /* 0x0000000000a40947 */ /* 0x000fea0003800000 */
[----:B------:R-:W-:-:S03]  /*1d6c0*/  UMOV UR4, 0xffffffff ;  /* 0xffffffff00047882 */ /* 0x000fc60000000000 */
[----:B------:R-:W-:Y:S05]  /*1d6d0*/  BRA.DIV UR4, `(.L_x_2178) ;  /* 0x0000001e04ec7947 */ /* 0x000fea000b800000 */
[----:B------:R-:W-:-:S13]  /*1d6e0*/  ELECT P6, URZ, PT ;  /* 0x00000000003f782f */ /* 0x000fda00038c0000 */
.L_x_2270:
[----:B------:R-:W-:Y:S05]  /*1d6f0*/  @!P6 BRA `(.L_x_1908) ;  /* 0x000000000094e947 */ /* 0x000fea0003800000 */
[----:B------:R-:W-:-:S06]  /*1d700*/  ULOP3.LUT UR4, UR37, 0x2, URZ, 0xfc, !UPT ;  /* 0x0000000225047892 */ /* 0x000fcc000f8efc3f */
[----:B0-----:R-:W-:-:S05]  /*1d710*/  IMAD.U32 R0, RZ, RZ, UR4 ;  /* 0x00000004ff007e24 */ /* 0x001fca000f8e00ff */
[----:B------:R-:W-:-:S13]  /*1d720*/  ISETP.NE.AND P0, PT, R0, 0x3, PT ;  /* 0x000000030000780c */ /* 0x000fda0003f05270 */
[----:B------:R-:W-:Y:S05]  /*1d730*/  @!P0 BRA `(.L_x_2179) ;  /* 0x0000000000048947 */ /* 0x000fea0003800000 */
[----:B------:R-:W-:Y:S01]  /*1d740*/  BPT.TRAP 0x1 ;  /* 0x000000040000795c */ /* 0x000fe20000300000 */
.L_x_2179:
        /* <DEDUP_REMOVED lines=12> */
.L_x_2271:
[----:B------:R-:W3:Y:S02]  /*1d810*/  SYNCS.PHASECHK.TRANS64.TRYWAIT P1, [R7+URZ], R0 ;  /* 0x00000000070075a7 */ /* 0x000ee4000802017f */
[----:B---3--:R-:W-:Y:S05]  /*1d820*/  @!P1 BRA `(.L_x_2181) ;  /* 0x0000001c00cc9947 */ /* 0x008fea0003800000 */
.L_x_2272:
[----:B------:R-:W-:Y:S05]  /*1d830*/  @!P0 BRA `(.L_x_2182) ;  /* 0x0000000000048947 */ /* 0x000fea0003800000 */
[----:B------:R-:W-:Y:S01]  /*1d840*/  BPT.TRAP 0x1 ;  /* 0x000000040000795c */ /* 0x000fe20000300000 */
.L_x_2182:
[----:B------:R-:W-:-:S04]  /*1d850*/  IMAD R2, R19, 0x8, R8 ;  /* 0x0000000813027824 */ /* 0x000fc800078e0208 */
[----:B------:R-:W4:Y:S02]  /*1d860*/  SYNCS.PHASECHK.TRANS64.TRYWAIT P1, [R2+URZ+0x19c60], R3 ;  /* 0x019c6003020075a7 */ /* 0x000f24000802017f */
[----:B----4-:R-:W-:Y:S05]  /*1d870*/  @!P1 BRA `(.L_x_2183) ;  /* 0x0000001c00cc9947 */ /* 0x010fea0003800000 */
.L_x_2273:
[----:B------:R-:W-:Y:S05]  /*1d880*/  @!P0 BRA `(.L_x_2184) ;  /* 0x0000000000048947 */ /* 0x000fea0003800000 */
[----:B------:R-:W-:Y:S01]  /*1d890*/  BPT.TRAP 0x1 ;  /* 0x000000040000795c */ /* 0x000fe20000300000 */
.L_x_2184:
[----:B------:R-:W-:-:S04]  /*1d8a0*/  IMAD R5, R5, 0x8, R8 ;  /* 0x0000000805057824 */ /* 0x000fc800078e0208 */
[----:B------:R-:W5:Y:S02]  /*1d8b0*/  SYNCS.PHASECHK.TRANS64.TRYWAIT P1, [R5+URZ+0x19c60], R0 ;  /* 0x019c6000050075a7 */ /* 0x000f64000802017f */
[----:B-----5:R-:W-:Y:S05]  /*1d8c0*/  @!P1 BRA `(.L_x_2185) ;  /* 0x0000001c00cc9947 */ /* 0x020fea0003800000 */
.L_x_2274:
[----:B------:R-:W-:Y:S05]  /*1d8d0*/  @!P0 BRA `(.L_x_2186) ;  /* 0x0000000000048947 */ /* 0x000fea0003800000 */
[----:B------:R-:W-:Y:S01]  /*1d8e0*/  BPT.TRAP 0x1 ;  /* 0x000000040000795c */ /* 0x000fe20000300000 */
.L_x_2186:
[----:B------:R-:W5:Y:S02]  /*1d8f0*/  SYNCS.PHASECHK.TRANS64.TRYWAIT P0, [R2+URZ+0x19c80], R3 ;  /* 0x019c8003020075a7 */ /* 0x000f64000800017f */
[----:B-----5:R-:W-:Y:S05]  /*1d900*/  @!P0 BRA `(.L_x_2187) ;  /* 0x0000001c00d08947 */ /* 0x020fea0003800000 */
.L_x_2188:
[----:B------:R0:W0:Y:S02]  /*1d910*/  SYNCS.PHASECHK.TRANS64.TRYWAIT P0, [R5+URZ+0x19c80], R0 ;  /* 0x019c8000050075a7 */ /* 0x000024000800017f */
[----:B0-----:R-:W-:Y:S05]  /*1d920*/  @!P0 NANOSLEEP.SYNCS 0x989680 ;  /* 0x009896800000895d */ /* 0x001fea0003900000 */
[----:B------:R-:W0:Y:S02]  /*1d930*/  @!P0 SYNCS.PHASECHK.TRANS64 P0, [R5+URZ+0x19c80], R0 ;  /* 0x019c8000050085a7 */ /* 0x000e24000800007f */
[----:B0-----:R-:W-:Y:S05]  /*1d940*/  @!P0 BRA `(.L_x_2188) ;  /* 0xfffffffc00f08947 */ /* 0x001fea000383ffff */
.L_x_1908:
[----:B------:R-:W-:Y:S05]  /*1d950*/  BSYNC B8 ;  /* 0x0000000000087941 */ /* 0x000fea0003800000 */
.L_x_1905:
[----:B------:R-:W-:Y:S05]  /*1d960*/  EXIT ;  /* 0x000000000000794d */ /* 0x000fea0003800000 */
.L_x_1926:
[----:B0-----:R0:W1:Y:S02]  /*1d970*/  SYNCS.PHASECHK.TRANS64.TRYWAIT P5, [R83+URZ+0x19c90], R86 ;  /* 0x019c9056530075a7 */ /* 0x00106400080a017f */
[----:B-1----:R-:W-:Y:S05]  /*1d980*/  @!P5 NANOSLEEP.SYNCS 0x989680 ;  /* 0x009896800000d95d */ /* 0x002fea0003900000 */
[----:B------:R-:W1:Y:S02]  /*1d990*/  @!P5 SYNCS.PHASECHK.TRANS64 P5, [R83+URZ+0x19c90], R86 ;  /* 0x019c90565300d5a7 */ /* 0x000e6400080a007f */
[----:B-1----:R-:W-:Y:S05]  /*1d9a0*/  @!P5 BRA `(.L_x_1926) ;  /* 0xfffffffc00f0d947 */ /* 0x002fea000383ffff */
[----:B------:R-:W-:Y:S05]  /*1d9b0*/  BRA `(.L_x_2189) ;  /* 0xfffffe5000747947 */ /* 0x000fea000383ffff */
.L_x_1942:
[----:B-1----:R1:W2:Y:S02]  /*1d9c0*/  SYNCS.PHASECHK.TRANS64.TRYWAIT P5, [R83+URZ+0x19c90], R86 ;  /* 0x019c9056530075a7 */ /* 0x0022a400080a017f */
[----:B--2---:R-:W-:Y:S05]  /*1d9d0*/  @!P5 NANOSLEEP.SYNCS 0x989680 ;  /* 0x009896800000d95d */ /* 0x004fea0003900000 */
[----:B------:R-:W2:Y:S02]  /*1d9e0*/  @!P5 SYNCS.PHASECHK.TRANS64 P5, [R83+URZ+0x19c90], R86 ;  /* 0x019c90565300d5a7 */ /* 0x000ea400080a007f */
[----:B--2---:R-:W-:Y:S05]  /*1d9f0*/  @!P5 BRA `(.L_x_1942) ;  /* 0xfffffffc00f0d947 */ /* 0x004fea000383ffff */
[----:B------:R-:W-:Y:S05]  /*1da00*/  BRA `(.L_x_2190) ;  /* 0xfffffe6800687947 */ /* 0x000fea000383ffff */
.L_x_1951:
[----:B0-----:R0:W1:Y:S02]  /*1da10*/  SYNCS.PHASECHK.TRANS64.TRYWAIT P5, [R83+URZ+0x19c90], R86 ;  /* 0x019c9056530075a7 */ /* 0x00106400080a017f */
[----:B-1----:R-:W-:Y:S05]  /*1da20*/  @!P5 NANOSLEEP.SYNCS 0x989680 ;  /* 0x009896800000d95d */ /* 0x002fea0003900000 */
[----:B------:R-:W1:Y:S02]  /*1da30*/  @!P5 SYNCS.PHASECHK.TRANS64 P5, [R83+URZ+0x19c90], R86 ;  /* 0x019c90565300d5a7 */ /* 0x000e6400080a007f */
[----:B-1----:R-:W-:Y:S05]  /*1da40*/  @!P5 BRA `(.L_x_1951) ;  /* 0xfffffffc00f0d947 */ /* 0x002fea000383ffff */
[----:B------:R-:W-:Y:S05]  /*1da50*/  BRA `(.L_x_2191) ;  /* 0xfffffe8800707947 */ /* 0x000fea000383ffff */
.L_x_1955:
[----:B--2---:R2:W0:Y:S02]  /*1da60*/  SYNCS.PHASECHK.TRANS64.TRYWAIT P5, [R83+URZ+0x19cb0], R86 ;  /* 0x019cb056530075a7 */ /* 0x00442400080a017f */
[----:B0-----:R-:W-:Y:S05]  /*1da70*/  @!P5 NANOSLEEP.SYNCS 0x989680 ;  /* 0x009896800000d95d */ /* 0x001fea0003900000 */
[----:B------:R-:W0:Y:S02]  /*1da80*/  @!P5 SYNCS.PHASECHK.TRANS64 P5, [R83+URZ+0x19cb0], R86 ;  /* 0x019cb0565300d5a7 */ /* 0x000e2400080a007f */
[----:B0-----:R-:W-:Y:S05]  /*1da90*/  @!P5 BRA `(.L_x_1955) ;  /* 0xfffffffc00f0d947 */ /* 0x001fea000383ffff */
[----:B------:R-:W-:Y:S05]  /*1daa0*/  BRA `(.L_x_2192) ;  /* 0xfffffe8800e07947 */ /* 0x000fea000383ffff */
.L_x_1975:
[----:B------:R-:W-:Y:S01]  /*1dab0*/  BSSY B1, `(.L_x_2193) ;  /* 0x0000007000017945 */ /* 0x000fe20003800000 */
[----:B------:R-:W-:Y:S02]  /*1dac0*/  IMAD.MOV.U32 R12, RZ, RZ, RZ ;  /* 0x000000ffff0c7224 */ /* 0x000fe400078e00ff */
[----:B------:R-:W-:Y:S02]  /*1dad0*/  IMAD.MOV.U32 R11, RZ, RZ, 0x1e1f ;  /* 0x00001e1fff0b7424 */ /* 0x000fe400078e00ff */
[----:B------:R-:W-:-:S07]  /*1dae0*/  IMAD.MOV.U32 R15, RZ, RZ, -0x1 ;  /* 0xffffffffff0f7424 */ /* 0x000fce00078e00ff */
[----:B------:R-:W-:Y:S05]  /*1daf0*/  WARPSYNC.COLLECTIVE R15, `(.L_x_2194) ;  /* 0x000000000f087348 */ /* 0x000fea0003c00000 */
[----:B------:R0:W1:Y:S02]  /*1db00*/  SHFL.IDX P6, R14, R13, R12, R11 ;  /* 0x0000000c0d0e7389 */ /* 0x00006400000c000b */
[----:B01----:R-:W-:Y:S01]  /*1db10*/  ENDCOLLECTIVE ;  /* 0x000000000000791b */ /* 0x003fe20003800000 */
.L_x_2194:
[----:B------:R-:W-:Y:S05]  /*1db20*/  BSYNC B1 ;  /* 0x0000000000017941 */ /* 0x000fea0003800000 */
.L_x_2193:
        /* <DEDUP_REMOVED lines=8> */
.L_x_2195:
[----:B------:R-:W-:Y:S02]  /*1dbb0*/  IMAD.MOV.U32 R13, RZ, RZ, R4 ;  /* 0x000000ffff0d7224 */ /* 0x000fe400078e0004 */
[----:B------:R-:W-:-:S07]  /*1dbc0*/  IMAD.MOV.U32 R3, RZ, RZ, R14 ;  /* 0x000000ffff037224 */ /* 0x000fce00078e000e */
[----:B------:R-:W-:Y:S05]  /*1dbd0*/  WARPSYNC.COLLECTIVE R15, `(.L_x_2196) ;  /* 0x000000000f087348 */ /* 0x000fea0003c00000 */
[----:B------:R0:W1:Y:S02]  /*1dbe0*/  SHFL.IDX P6, R14, R13, R12, R11 ;  /* 0x0000000c0d0e7389 */ /* 0x00006400000c000b */
[----:B01----:R-:W-:Y:S01]  /*1dbf0*/  ENDCOLLECTIVE ;  /* 0x000000000000791b */ /* 0x003fe20003800000 */
.L_x_2196:
[----:B------:R-:W-:Y:S02]  /*1dc00*/  IMAD.MOV.U32 R13, RZ, RZ, R5 ;  /* 0x000000ffff0d7224 */ /* 0x000fe400078e0005 */
[----:B------:R-:W-:-:S07]  /*1dc10*/  IMAD.MOV.U32 R4, RZ, RZ, R14 ;  /* 0x000000ffff047224 */ /* 0x000fce00078e000e */
[----:B------:R-:W-:Y:S05]  /*1dc20*/  WARPSYNC.COLLECTIVE R15, `(.L_x_2197) ;  /* 0x000000000f087348 */ /* 0x000fea0003c00000 */
[----:B------:R0:W1:Y:S02]  /*1dc30*/  SHFL.IDX P6, R14, R13, R12, R11 ;  /* 0x0000000c0d0e7389 */ /* 0x00006400000c000b */
[----:B01----:R-:W-:Y:S01]  /*1dc40*/  ENDCOLLECTIVE ;  /* 0x000000000000791b */ /* 0x003fe20003800000 */
.L_x_2197:
[----:B------:R-:W-:Y:S05]  /*1dc50*/  BRA `(.L_x_2198) ;  /* 0xfffffe9c00007947 */ /* 0x000fea000383ffff */
.L_x_1979:
[----:B-1----:R1:W2:Y:S02]  /*1dc60*/  SYNCS.PHASECHK.TRANS64.TRYWAIT P0, [R16+URZ+0x19c00], R5 ;  /* 0x019c0005100075a7 */ /* 0x0022a4000800017f */
[----:B--2---:R-:W-:Y:S05]  /*1dc70*/  @!P0 NANOSLEEP.SYNCS 0x989680 ;  /* 0x009896800000895d */ /* 0x004fea0003900000 */
[----:B------:R-:W2:Y:S02]  /*1dc80*/  @!P0 SYNCS.PHASECHK.TRANS64 P0, [R16+URZ+0x19c00], R5 ;  /* 0x019c0005100085a7 */ /* 0x000ea4000800007f */
[----:B--2---:R-:W-:Y:S05]  /*1dc90*/  @!P0 BRA `(.L_x_1979) ;  /* 0xfffffffc00f08947 */ /* 0x004fea000383ffff */
[----:B------:R-:W-:Y:S05]  /*1dca0*/  BRA `(.L_x_2199) ;  /* 0xfffffe9c00cc7947 */ /* 0x000fea000383ffff */
.L_x_1985:
[----:B------:R-:W-:Y:S01]  /*1dcb0*/  BSSY B1, `(.L_x_2200) ;  /* 0x0000007000017945 */ /* 0x000fe20003800000 */
[----:B------:R-:W-:Y:S02]  /*1dcc0*/  IMAD.MOV.U32 R12, RZ, RZ, RZ ;  /* 0x000000ffff0c7224 */ /* 0x000fe400078e00ff */
[----:B------:R-:W-:Y:S02]  /*1dcd0*/  IMAD.MOV.U32 R11, RZ, RZ, 0x1e1f ;  /* 0x00001e1fff0b7424 */ /* 0x000fe400078e00ff */
[----:B------:R-:W-:-:S07]  /*1dce0*/  IMAD.MOV.U32 R15, RZ, RZ, -0x1 ;  /* 0xffffffffff0f7424 */ /* 0x000fce00078e00ff */
[----:B------:R-:W-:Y:S05]  /*1dcf0*/  WARPSYNC.COLLECTIVE R15, `(.L_x_2201) ;  /* 0x000000000f087348 */ /* 0x000fea0003c00000 */
[----:B------:R0:W1:Y:S02]  /*1dd00*/  SHFL.IDX P6, R14, R13, R12, R11 ;  /* 0x0000000c0d0e7389 */ /* 0x00006400000c000b */
[----:B01----:R-:W-:Y:S01]  /*1dd10*/  ENDCOLLECTIVE ;  /* 0x000000000000791b */ /* 0x003fe20003800000 */
.L_x_2201:
[----:B------:R-:W-:Y:S05]  /*1dd20*/  BSYNC B1 ;  /* 0x0000000000017941 */ /* 0x000fea0003800000 */
.L_x_2200:
        /* <DEDUP_REMOVED lines=8> */
.L_x_2202:
[----:B------:R-:W-:Y:S02]  /*1ddb0*/  IMAD.MOV.U32 R13, RZ, RZ, R20 ;  /* 0x000000ffff0d7224 */ /* 0x000fe400078e0014 */
[----:B------:R-:W-:-:S07]  /*1ddc0*/  IMAD.MOV.U32 R3, RZ, RZ, R14 ;  /* 0x000000ffff037224 */ /* 0x000fce00078e000e */
[----:B------:R-:W-:Y:S05]  /*1ddd0*/  WARPSYNC.COLLECTIVE R15, `(.L_x_2203) ;  /* 0x000000000f087348 */ /* 0x000fea0003c00000 */
[----:B------:R0:W1:Y:S02]  /*1dde0*/  SHFL.IDX P6, R14, R13, R12, R11 ;  /* 0x0000000c0d0e7389 */ /* 0x00006400000c000b */
[----:B01----:R-:W-:Y:S01]  /*1ddf0*/  ENDCOLLECTIVE ;  /* 0x000000000000791b */ /* 0x003fe20003800000 */
.L_x_2203:
[----:B------:R-:W-:Y:S02]  /*1de00*/  IMAD.MOV.U32 R13, RZ, RZ, R21 ;  /* 0x000000ffff0d7224 */ /* 0x000fe400078e0015 */
[----:B------:R-:W-:-:S07]  /*1de10*/  IMAD.MOV.U32 R20, RZ, RZ, R14 ;  /* 0x000000ffff147224 */ /* 0x000fce00078e000e */
[----:B------:R-:W-:Y:S05]  /*1de20*/  WARPSYNC.COLLECTIVE R15, `(.L_x_2204) ;  /* 0x000000000f087348 */ /* 0x000fea0003c00000 */
[----:B------:R0:W1:Y:S02]  /*1de30*/  SHFL.IDX P6, R14, R13, R12, R11 ;  /* 0x0000000c0d0e7389 */ /* 0x00006400000c000b */
[----:B01----:R-:W-:Y:S01]  /*1de40*/  ENDCOLLECTIVE ;  /* 0x000000000000791b */ /* 0x003fe20003800000 */
.L_x_2204:
[----:B------:R-:W-:Y:S01]  /*1de50*/  IMAD.MOV.U32 R21, RZ, RZ, R14 ;  /* 0x000000ffff157224 */ /* 0x000fe200078e000e */
[----:B------:R-:W-:Y:S06]  /*1de60*/  BRA `(.L_x_2205) ;  /* 0xfffffeb400b47947 */ /* 0x000fec000383ffff */
.L_x_1989:
[----:B-1----:R1:W2:Y:S02]  /*1de70*/  SYNCS.PHASECHK.TRANS64.TRYWAIT P0, [R16+URZ+0x19c00], R41 ;  /* 0x019c0029100075a7 */ /* 0x0022a4000800017f */
[----:B--2---:R-:W-:Y:S05]  /*1de80*/  @!P0 NANOSLEEP.SYNCS 0x989680 ;  /* 0x009896800000895d */ /* 0x004fea0003900000 */
[----:B------:R-:W2:Y:S02]  /*1de90*/  @!P0 SYNCS.PHASECHK.TRANS64 P0, [R16+URZ+0x19c00], R41 ;  /* 0x019c0029100085a7 */ /* 0x000ea4000800007f */
[----:B--2---:R-:W-:Y:S05]  /*1dea0*/  @!P0 BRA `(.L_x_1989) ;  /* 0xfffffffc00f08947 */ /* 0x004fea000383ffff */
[----:B------:R-:W-:Y:S05]  /*1deb0*/  BRA `(.L_x_2206) ;  /* 0xfffffeb800747947 */ /* 0x000fea000383ffff */
.L_x_1995:
[----:B-1----:R1:W2:Y:S02]  /*1dec0*/  SYNCS.PHASECHK.TRANS64.TRYWAIT P0, [R10+URZ+0x19c30], R3 ;  /* 0x019c30030a0075a7 */ /* 0x0022a4000800017f */
[----:B--2---:R-:W-:Y:S05]  /*1ded0*/  @!P0 NANOSLEEP.SYNCS 0x989680 ;  /* 0x009896800000895d */ /* 0x004fea0003900000 */
[----:B------:R-:W2:Y:S02]  /*1dee0*/  @!P0 SYNCS.PHASECHK.TRANS64 P0, [R10+URZ+0x19c30], R3 ;  /* 0x019c30030a0085a7 */ /* 0x000ea4000800007f */
[----:B--2---:R-:W-:Y:S05]  /*1def0*/  @!P0 BRA `(.L_x_1995) ;  /* 0xfffffffc00f08947 */ /* 0x004fea000383ffff */
[----:B------:R-:W-:Y:S05]  /*1df00*/  BRA `(.L_x_1994) ;  /* 0xfffffed800d07947 */ /* 0x000fea000383ffff */
.L_x_2002:
[----:B-1----:R1:W2:Y:S02]  /*1df10*/  SYNCS.PHASECHK.TRANS64.TRYWAIT P2, [R15+URZ+0x19c30], R0 ;  /* 0x019c30000f0075a7 */ /* 0x0022a4000804017f */
[----:B--2---:R-:W-:Y:S05]  /*1df20*/  @!P2 NANOSLEEP.SYNCS 0x989680 ;  /* 0x009896800000a95d */ /* 0x004fea0003900000 */
[----:B------:R-:W2:Y:S02]  /*1df30*/  @!P2 SYNCS.PHASECHK.TRANS64 P2, [R15+URZ+0x19c30], R0 ;  /* 0x019c30000f00a5a7 */ /* 0x000ea4000804007f */
[----:B--2---:R-:W-:Y:S05]  /*1df40*/  @!P2 BRA `(.L_x_2002) ;  /* 0xfffffffc00f0a947 */ /* 0x004fea000383ffff */
[----:B------:R-:W-:Y:S05]  /*1df50*/  BRA `(.L_x_2001) ;  /* 0xfffffefc00c07947 */ /* 0x000fea000383ffff */
.L_x_2007:
[----:B-1----:R1:W2:Y:S02]  /*1df60*/  SYNCS.PHASECHK.TRANS64.TRYWAIT P2, [R20+URZ+0x19c50], R0 ;  /* 0x019c5000140075a7 */ /* 0x0022a4000804017f */
[----:B--2---:R-:W-:Y:S05]  /*1df70*/  @!P2 NANOSLEEP.SYNCS 0x989680 ;  /* 0x009896800000a95d */ /* 0x004fea0003900000 */
[----:B------:R-:W2:Y:S02]  /*1df80*/  @!P2 SYNCS.PHASECHK.TRANS64 P2, [R20+URZ+0x19c50], R0 ;  /* 0x019c50001400a5a7 */ /* 0x000ea4000804007f */
[----:B--2---:R-:W-:Y:S05]  /*1df90*/  @!P2 BRA `(.L_x_2007) ;  /* 0xfffffffc00f0a947 */ /* 0x004fea000383ffff */
[----:B------:R-:W-:Y:S05]  /*1dfa0*/  BRA `(.L_x_2006) ;  /* 0xffffff0000447947 */ /* 0x000fea000383ffff */
.L_x_2016:
[----:B-1----:R1:W2:Y:S02]  /*1dfb0*/  SYNCS.PHASECHK.TRANS64.TRYWAIT P0, [R0+URZ+0x19c30], R3 ;  /* 0x019c3003000075a7 */ /* 0x0022a4000800017f */
[----:B--2---:R-:W-:Y:S05]  /*1dfc0*/  @!P0 NANOSLEEP.SYNCS 0x989680 ;  /* 0x009896800000895d */ /* 0x004fea0003900000 */
[----:B------:R-:W2:Y:S02]  /*1dfd0*/  @!P0 SYNCS.PHASECHK.TRANS64 P0, [R0+URZ+0x19c30], R3 ;  /* 0x019c3003000085a7 */ /* 0x000ea4000800007f */
[----:B--2---:R-:W-:Y:S05]  /*1dfe0*/  @!P0 BRA `(.L_x_2016) ;  /* 0xfffffffc00f08947 */ /* 0x004fea000383ffff */
[----:B------:R-:W-:Y:S05]  /*1dff0*/  BRA `(.L_x_2015) ;  /* 0xffffff24007c7947 */ /* 0x000fea000383ffff */
.L_x_2021:
[----:B-1----:R1:W2:Y:S02]  /*1e000*/  SYNCS.PHASECHK.TRANS64.TRYWAIT P0, [R15+URZ+0x19c50], R0 ;  /* 0x019c50000f0075a7 */ /* 0x0022a4000800017f */
[----:B--2---:R-:W-:Y:S05]  /*1e010*/  @!P0 NANOSLEEP.SYNCS 0x989680 ;  /* 0x009896800000895d */ /* 0x004fea0003900000 */
[----:B------:R-:W2:Y:S02]  /*1e020*/  @!P0 SYNCS.PHASECHK.TRANS64 P0, [R15+URZ+0x19c50], R0 ;  /* 0x019c50000f0085a7 */ /* 0x000ea4000800007f */
[----:B--2---:R-:W-:Y:S05]  /*1e030*/  @!P0 BRA `(.L_x_2021) ;  /* 0xfffffffc00f08947 */ /* 0x004fea000383ffff */
[----:B------:R-:W-:Y:S05]  /*1e040*/  BRA `(.L_x_2020) ;  /* 0xffffff2800007947 */ /* 0x000fea000383ffff */
.L_x_2028:
[----:B-1----:R1:W2:Y:S02]  /*1e050*/  SYNCS.PHASECHK.TRANS64.TRYWAIT P0, [R12+URZ+0x19c50], R7 ;  /* 0x019c50070c0075a7 */ /* 0x0022a4000800017f */
[----:B--2---:R-:W-:Y:S05]  /*1e060*/  @!P0 NANOSLEEP.SYNCS 0x989680 ;  /* 0x009896800000895d */ /* 0x004fea0003900000 */
[----:B------:R-:W2:Y:S02]  /*1e070*/  @!P0 SYNCS.PHASECHK.TRANS64 P0, [R12+URZ+0x19c50], R7 ;  /* 0x019c50070c0085a7 */ /* 0x000ea4000800007f */
[----:B--2---:R-:W-:Y:S05]  /*1e080*/  @!P0 BRA `(.L_x_2028) ;  /* 0xfffffffc00f08947 */ /* 0x004fea000383ffff */
[----:B------:R-:W-:Y:S05]  /*1e090*/  BRA `(.L_x_2027) ;  /* 0xffffff4000947947 */ /* 0x000fea000383ffff */
.L_x_2062:
[----:B------:R-:W0:Y:S01]  /*1e0a0*/  S2R R6, SR_TID.X ;  /* 0x0000000000067919 */ /* 0x000e220000002100 */
[----:B------:R-:W-:Y:S01]  /*1e0b0*/  BSSY B1, `(.L_x_2207) ;  /* 0x000000a000017945 */ /* 0x000fe20003800000 */
[----:B------:R-:W-:Y:S02]  /*1e0c0*/  IMAD.MOV.U32 R12, RZ, RZ, RZ ;  /* 0x000000ffff0c7224 */ /* 0x000fe400078e00ff */
[----:B--2---:R-:W-:Y:S02]  /*1e0d0*/  IMAD.MOV.U32 R11, RZ, RZ, 0x1f ;  /* 0x0000001fff0b7424 */ /* 0x004fe400078e00ff */
[----:B------:R-:W-:Y:S01]  /*1e0e0*/  IMAD.MOV.U32 R15, RZ, RZ, -0x1 ;  /* 0xffffffffff0f7424 */ /* 0x000fe200078e00ff */
[----:B0-----:R-:W-:-:S04]  /*1e0f0*/  SHF.R.U32.HI R6, RZ, 0x5, R6 ;  /* 0x00000005ff067819 */ /* 0x001fc80000011606 */
[----:B------:R-:W-:-:S05]  /*1e100*/  LOP3.LUT R6, R6, 0x3, RZ, 0xc0, !PT ;  /* 0x0000000306067812 */ /* 0x000fca00078ec0ff */
[----:B------:R-:W-:-:S07]  /*1e110*/  IMAD.MOV.U32 R13, RZ, RZ, R6 ;  /* 0x000000ffff0d7224 */ /* 0x000fce00078e0006 */
[----:B------:R-:W-:Y:S05]  /*1e120*/  WARPSYNC.COLLECTIVE R15, `(.L_x_2208) ;  /* 0x000000000f087348 */ /* 0x000fea0003c00000 */
[----:B------:R0:W1:Y:S02]  /*1e130*/  SHFL.IDX P6, R14, R13, R12, R11 ;  /* 0x0000000c0d0e7389 */ /* 0x00006400000c000b */
[----:B01----:R-:W-:Y:S01]  /*1e140*/  ENDCOLLECTIVE ;  /* 0x000000000000791b */ /* 0x003fe20003800000 */
.L_x_2208:
[----:B------:R-:W-:Y:S05]  /*1e150*/  BSYNC B1 ;  /* 0x0000000000017941 */ /* 0x000fea0003800000 */
.L_x_2207:
[----:B------:R-:W-:Y:S05]  /*1e160*/  BRA `(.L_x_2209) ;  /* 0xffffff9800fc7947 */ /* 0x000fea000383ffff */
.L_x_2064:
[----:B------:R-:W-:Y:S01]  /*1e170*/  BSSY B1, `(.L_x_2210) ;  /* 0x0000006000017945 */ /* 0x000fe20003800000 */
[----:B------:R-:W-:-:S07]  /*1e180*/  IMAD.MOV.U32 R15, RZ, RZ, -0x1 ;  /* 0xffffffffff0f7424 */ /* 0x000fce00078e00ff */
[----:B0-2---:R-:W-:Y:S05]  /*1e190*/  WARPSYNC.COLLECTIVE R15, `(.L_x_2211) ;  /* 0x000000000f0c7348 */ /* 0x005fea0003c00000 */
[----:B------:R-:W-:Y:S02]  /*1e1a0*/  ELECT P6, UR62, PT ;  /* 0x00000000003e782f */ /* 0x000fe400038c0000 */
[----:B------:R-:W-:Y:S01]  /*1e1b0*/  MOV R14, UR62 ;  /* 0x0000003e000e7c02 */ /* 0x000fe20008000f00 */
[----:B0-2---:R-:W-:Y:S10]  /*1e1c0*/  ENDCOLLECTIVE ;  /* 0x000000000000791b */ /* 0x005ff40003800000 */
.L_x_2211:
[----:B------:R-:W-:Y:S05]  /*1e1d0*/  BSYNC B1 ;  /* 0x0000000000017941 */ /* 0x000fea0003800000 */
.L_x_2210:
[----:B------:R-:W-:Y:S05]  /*1e1e0*/  BRA `(.L_x_2063) ;  /* 0xffffff9800f47947 */ /* 0x000fea000383ffff */
.L_x_2066:
[----:B0-----:R0:W1:Y:S02]  /*1e1f0*/  SYNCS.PHASECHK.TRANS64.TRYWAIT P0, [R18+URZ+0x19c20], R6 ;  /* 0x019c2006120075a7 */ /* 0x001064000800017f */
[----:B-1----:R-:W-:Y:S05]  /*1e200*/  @!P0 NANOSLEEP.SYNCS 0x989680 ;  /* 0x009896800000895d */ /* 0x002fea0003900000 */
[----:B------:R-:W1:Y:S02]  /*1e210*/  @!P0 SYNCS.PHASECHK.TRANS64 P0, [R18+URZ+0x19c20], R6 ;  /* 0x019c2006120085a7 */ /* 0x000e64000800007f */
[----:B-1----:R-:W-:Y:S05]  /*1e220*/  @!P0 BRA `(.L_x_2066) ;  /* 0xfffffffc00f08947 */ /* 0x002fea000383ffff */
[----:B------:R-:W-:Y:S05]  /*1e230*/  BRA `(.L_x_2212) ;  /* 0xffffff9c00047947 */ /* 0x000fea000383ffff */
.L_x_2070:
[----:B-1----:R1:W2:Y:S02]  /*1e240*/  SYNCS.PHASECHK.TRANS64.TRYWAIT P0, [R9+URZ+0x19ca0], R11 ;  /* 0x019ca00b090075a7 */ /* 0x0022a4000800017f */
[----:B--2---:R-:W-:Y:S05]  /*1e250*/  @!P0 NANOSLEEP.SYNCS 0x989680 ;  /* 0x009896800000895d */ /* 0x004fea0003900000 */
[----:B------:R-:W2:Y:S02]  /*1e260*/  @!P0 SYNCS.PHASECHK.TRANS64 P0, [R9+URZ+0x19ca0], R11 ;  /* 0x019ca00b090085a7 */ /* 0x000ea4000800007f */
[----:B--2---:R-:W-:Y:S05]  /*1e270*/  @!P0 BRA `(.L_x_2070) ;  /* 0xfffffffc00f08947 */ /* 0x004fea000383ffff */
[----:B------:R-:W-:Y:S05]  /*1e280*/  BRA `(.L_x_2213) ;  /* 0xffffff9c001c7947 */ /* 0x000fea000383ffff */
.L_x_2077:
[----:B0-----:R0:W2:Y:S02]  /*1e290*/  SYNCS.PHASECHK.TRANS64.TRYWAIT P0, [R9+URZ+0x19cc0], R11 ;  /* 0x019cc00b090075a7 */ /* 0x0010a4000800017f */
[----:B--2---:R-:W-:Y:S05]  /*1e2a0*/  @!P0 NANOSLEEP.SYNCS 0x989680 ;  /* 0x009896800000895d */ /* 0x004fea0003900000 */
[----:B------:R-:W2:Y:S02]  /*1e2b0*/  @!P0 SYNCS.PHASECHK.TRANS64 P0, [R9+URZ+0x19cc0], R11 ;  /* 0x019cc00b090085a7 */ /* 0x000ea4000800007f */
[----:B--2---:R-:W-:Y:S05]  /*1e2c0*/  @!P0 BRA `(.L_x_2077) ;  /* 0xfffffffc00f08947 */ /* 0x004fea000383ffff */
[----:B------:R-:W-:Y:S05]  /*1e2d0*/  BRA `(.L_x_2214) ;  /* 0xffffffa000187947 */ /* 0x000fea000383ffff */
.L_x_2086:
[----:B-1----:R1:W3:Y:S02]  /*1e2e0*/  SYNCS.PHASECHK.TRANS64.TRYWAIT P1, [R9+URZ+0x19ca0], R8 ;  /* 0x019ca008090075a7 */ /* 0x0022e4000802017f */
[----:B---3--:R-:W-:Y:S05]  /*1e2f0*/  @!P1 NANOSLEEP.SYNCS 0x989680 ;  /* 0x009896800000995d */ /* 0x008fea0003900000 */
[----:B------:R-:W3:Y:S02]  /*1e300*/  @!P1 SYNCS.PHASECHK.TRANS64 P1, [R9+URZ+0x19ca0], R8 ;  /* 0x019ca008090095a7 */ /* 0x000ee4000802007f */
[----:B---3--:R-:W-:Y:S05]  /*1e310*/  @!P1 BRA `(.L_x_2086) ;  /* 0xfffffffc00f09947 */ /* 0x008fea000383ffff */
[----:B------:R-:W-:Y:S05]  /*1e320*/  BRA `(.L_x_2215) ;  /* 0xffffffa4004c7947 */ /* 0x000fea000383ffff */
.L_x_2093:
[----:B0-----:R0:W2:Y:S02]  /*1e330*/  SYNCS.PHASECHK.TRANS64.TRYWAIT P1, [R9+URZ+0x19cc0], R8 ;  /* 0x019cc008090075a7 */ /* 0x0010a4000802017f */
[----:B--2---:R-:W-:Y:S05]  /*1e340*/  @!P1 NANOSLEEP.SYNCS 0x989680 ;  /* 0x009896800000995d */ /* 0x004fea0003900000 */
[----:B------:R-:W2:Y:S02]  /*1e350*/  @!P1 SYNCS.PHASECHK.TRANS64 P1, [R9+URZ+0x19cc0], R8 ;  /* 0x019cc008090095a7 */ /* 0x000ea4000802007f */
[----:B--2---:R-:W-:Y:S05]  /*1e360*/  @!P1 BRA `(.L_x_2093) ;  /* 0xfffffffc00f09947 */ /* 0x004fea000383ffff */
[----:B------:R-:W-:Y:S05]  /*1e370*/  BRA `(.L_x_2216) ;  /* 0xffffffa800447947 */ /* 0x000fea000383ffff */
.L_x_2112:
[----:B------:R-:W3:Y:S01]  /*1e380*/  S2R R20, SR_TID.X ;  /* 0x0000000000147919 */ /* 0x000ee20000002100 */
[----:B------:R-:W-:Y:S01]  /*1e390*/  BSSY B0, `(.L_x_2217) ;  /* 0x000000a000007945 */ /* 0x000fe20003800000 */
[----:B------:R-:W-:Y:S02]  /*1e3a0*/  IMAD.MOV.U32 R12, RZ, RZ, RZ ;  /* 0x000000ffff0c7224 */ /* 0x000fe400078e00ff */
[----:B--2---:R-:W-:Y:S02]  /*1e3b0*/  IMAD.MOV.U32 R11, RZ, RZ, 0x1f ;  /* 0x0000001fff0b7424 */ /* 0x004fe400078e00ff */
[----:B------:R-:W-:Y:S01]  /*1e3c0*/  IMAD.MOV.U32 R15, RZ, RZ, -0x1 ;  /* 0xffffffffff0f7424 */ /* 0x000fe200078e00ff */
[----:B---3--:R-:W-:-:S04]  /*1e3d0*/  SHF.R.U32.HI R20, RZ, 0x5, R20 ;  /* 0x00000005ff147819 */ /* 0x008fc80000011614 */
[----:B------:R-:W-:-:S05]  /*1e3e0*/  LOP3.LUT R20, R20, 0x3, RZ, 0xc0, !PT ;  /* 0x0000000314147812 */ /* 0x000fca00078ec0ff */
[----:B------:R-:W-:-:S07]  /*1e3f0*/  IMAD.MOV.U32 R13, RZ, RZ, R20 ;  /* 0x000000ffff0d7224 */ /* 0x000fce00078e0014 */
[----:B01----:R-:W-:Y:S05]  /*1e400*/  WARPSYNC.COLLECTIVE R15, `(.L_x_2218) ;  /* 0x000000000f087348 */ /* 0x003fea0003c00000 */
[----:B------:R2:W3:Y:S02]  /*1e410*/  SHFL.IDX P6, R14, R13, R12, R11 ;  /* 0x0000000c0d0e7389 */ /* 0x0004e400000c000b */
[----:B0123--:R-:W-:Y:S01]  /*1e420*/  ENDCOLLECTIVE ;  /* 0x000000000000791b */ /* 0x00ffe20003800000 */
.L_x_2218:
[----:B------:R-:W-:Y:S05]  /*1e430*/  BSYNC B0 ;  /* 0x0000000000007941 */ /* 0x000fea0003800000 */
.L_x_2217:
[----:B------:R-:W-:Y:S05]  /*1e440*/  BRA `(.L_x_2219) ;  /* 0xffffffb400f47947 */ /* 0x000fea000383ffff */
.L_x_2114:
[----:B------:R-:W-:Y:S01]  /*1e450*/  BSSY B0, `(.L_x_2220) ;  /* 0x0000006000007945 */ /* 0x000fe20003800000 */
[----:B------:R-:W-:-:S07]  /*1e460*/  IMAD.MOV.U32 R15, RZ, RZ, -0x1 ;  /* 0xffffffffff0f7424 */ /* 0x000fce00078e00ff */
[----:B0123--:R-:W-:Y:S05]  /*1e470*/  WARPSYNC.COLLECTIVE R15, `(.L_x_2221) ;  /* 0x000000000f0c7348 */ /* 0x00ffea0003c00000 */
[----:B------:R-:W-:Y:S02]  /*1e480*/  ELECT P6, UR62, PT ;  /* 0x00000000003e782f */ /* 0x000fe400038c0000 */
[----:B------:R-:W-:Y:S01]  /*1e490*/  MOV R14, UR62 ;  /* 0x0000003e000e7c02 */ /* 0x000fe20008000f00 */
[----:B0123--:R-:W-:Y:S10]  /*1e4a0*/  ENDCOLLECTIVE ;  /* 0x000000000000791b */ /* 0x00fff40003800000 */
.L_x_2221:
[----:B------:R-:W-:Y:S05]  /*1e4b0*/  BSYNC B0 ;  /* 0x0000000000007941 */ /* 0x000fea0003800000 */
.L_x_2220:
[----:B------:R-:W-:Y:S05]  /*1e4c0*/  BRA `(.L_x_2222) ;  /* 0xffffffb400f47947 */ /* 0x000fea000383ffff */
.L_x_2116:
[----:B---3--:R3:W4:Y:S02]  /*1e4d0*/  SYNCS.PHASECHK.TRANS64.TRYWAIT P0, [R4+URZ+0x19c80], R3 ;  /* 0x019c8003040075a7 */ /* 0x008724000800017f */
[----:B----4-:R-:W-:Y:S05]  /*1e4e0*/  @!P0 NANOSLEEP.SYNCS 0x989680 ;  /* 0x009896800000895d */ /* 0x010fea0003900000 */
[----:B------:R-:W4:Y:S02]  /*1e4f0*/  @!P0 SYNCS.PHASECHK.TRANS64 P0, [R4+URZ+0x19c80], R3 ;  /* 0x019c8003040085a7 */ /* 0x000f24000800007f */
[----:B----4-:R-:W-:Y:S05]  /*1e500*/  @!P0 BRA `(.L_x_2116) ;  /* 0xfffffffc00f08947 */ /* 0x010fea000383ffff */
[----:B------:R-:W-:Y:S05]  /*1e510*/  BRA `(.L_x_2223) ;  /* 0xffffffb800587947 */ /* 0x000fea000383ffff */
.L_x_2118:
[----:B0-----:R0:W4:Y:S02]  /*1e520*/  SYNCS.PHASECHK.TRANS64.TRYWAIT P0, [R4+URZ+0x19c40], R3 ;  /* 0x019c4003040075a7 */ /* 0x001124000800017f */
[----:B----4-:R-:W-:Y:S05]  /*1e530*/  @!P0 NANOSLEEP.SYNCS 0x989680 ;  /* 0x009896800000895d */ /* 0x010fea0003900000 */
[----:B------:R-:W4:Y:S02]  /*1e540*/  @!P0 SYNCS.PHASECHK.TRANS64 P0, [R4+URZ+0x19c40], R3 ;  /* 0x019c4003040085a7 */ /* 0x000f24000800007f */
[----:B----4-:R-:W-:Y:S05]  /*1e550*/  @!P0 BRA `(.L_x_2118) ;  /* 0xfffffffc00f08947 */ /* 0x010fea000383ffff */
[----:B------:R-:W-:Y:S05]  /*1e560*/  BRA `(.L_x_2224) ;  /* 0xffffffb800d47947 */ /* 0x000fea000383ffff */
.L_x_2122:
        /* <DEDUP_REMOVED lines=9> */
.L_x_2225:
[----:B------:R-:W-:Y:S01]  /*1e600*/  ISETP.GE.AND P4, PT, R25, R0, PT ;  /* 0x000000001900720c */ /* 0x000fe20003f86270 */
[----:B------:R-:W-:Y:S02]  /*1e610*/  IMAD.MOV.U32 R13, RZ, RZ, R6 ;  /* 0x000000ffff0d7224 */ /* 0x000fe400078e0006 */
[----:B------:R-:W-:-:S10]  /*1e620*/  IMAD.MOV.U32 R2, RZ, RZ, R14 ;  /* 0x000000ffff027224 */ /* 0x000fd400078e000e */
[----:B------:R-:W-:Y:S05]  /*1e630*/  WARPSYNC.COLLECTIVE R15, `(.L_x_2226) ;  /* 0x000000000f087348 */ /* 0x000fea0003c00000 */
[----:B------:R0:W1:Y:S02]  /*1e640*/  SHFL.IDX P6, R14, R13, R12, R11 ;  /* 0x0000000c0d0e7389 */ /* 0x00006400000c000b */
[----:B01----:R-:W-:Y:S01]  /*1e650*/  ENDCOLLECTIVE ;  /* 0x000000000000791b */ /* 0x003fe20003800000 */
.L_x_2226:
[----:B------:R-:W-:Y:S02]  /*1e660*/  IMAD.MOV.U32 R13, RZ, RZ, R4 ;  /* 0x000000ffff0d7224 */ /* 0x000fe400078e0004 */
[----:B------:R-:W-:Y:S02]  /*1e670*/  IMAD.MOV.U32 R12, RZ, RZ, 0x1 ;  /* 0x00000001ff0c7424 */ /* 0x000fe400078e00ff */
[----:B------:R-:W-:-:S07]  /*1e680*/  IMAD.MOV.U32 R3, RZ, RZ, R14 ;  /* 0x000000ffff037224 */ /* 0x000fce00078e000e */
[----:B------:R-:W-:Y:S05]  /*1e690*/  WARPSYNC.COLLECTIVE R15, `(.L_x_2227) ;  /* 0x000000000f087348 */ /* 0x000fea0003c00000 */
[----:B------:R0:W1:Y:S02]  /*1e6a0*/  SHFL.IDX P6, R14, R13, R12, R11 ;  /* 0x0000000c0d0e7389 */ /* 0x00006400000c000b */
[----:B01----:R-:W-:Y:S01]  /*1e6b0*/  ENDCOLLECTIVE ;  /* 0x000000000000791b */ /* 0x003fe20003800000 */
.L_x_2227:
        /* <DEDUP_REMOVED lines=10> */
.L_x_2228:
        /* <DEDUP_REMOVED lines=13> */
.L_x_2229:
        /* <DEDUP_REMOVED lines=14> */
.L_x_2230:
[----:B------:R-:W-:Y:S01]  /*1e910*/  IMAD.MOV.U32 R2, RZ, RZ, R14 ;  /* 0x000000ffff027224 */ /* 0x000fe200078e000e */
[----:B------:R-:W-:Y:S06]  /*1e920*/  BRA `(.L_x_2231) ;  /* 0xffffffc000b07947 */ /* 0x000fec000383ffff */
.L_x_2127:
[----:B-1----:R1:W2:Y:S02]  /*1e930*/  SYNCS.PHASECHK.TRANS64.TRYWAIT P0, [R18+URZ+0x19c20], R3 ;  /* 0x019c2003120075a7 */ /* 0x0022a4000800017f */
[----:B--2---:R-:W-:Y:S05]  /*1e940*/  @!P0 NANOSLEEP.SYNCS 0x989680 ;  /* 0x009896800000895d */ /* 0x004fea0003900000 */
[----:B------:R-:W2:Y:S02]  /*1e950*/  @!P0 SYNCS.PHASECHK.TRANS64 P0, [R18+URZ+0x19c20], R3 ;  /* 0x019c2003120085a7 */ /* 0x000ea4000800007f */
[----:B--2---:R-:W-:Y:S05]  /*1e960*/  @!P0 BRA `(.L_x_2127) ;  /* 0xfffffffc00f08947 */ /* 0x004fea000383ffff */
[----:B------:R-:W-:Y:S05]  /*1e970*/  BRA `(.L_x_2232) ;  /* 0xffffffc400207947 */ /* 0x000fea000383ffff */
.L_x_2133:
[----:B0-----:R0:W1:Y:S02]  /*1e980*/  SYNCS.PHASECHK.TRANS64.TRYWAIT P0, [R6+URZ+0x19c80], R4 ;  /* 0x019c8004060075a7 */ /* 0x001064000800017f */
[----:B-1----:R-:W-:Y:S05]  /*1e990*/  @!P0 NANOSLEEP.SYNCS 0x989680 ;  /* 0x009896800000895d */ /* 0x002fea0003900000 */
[----:B------:R-:W1:Y:S02]  /*1e9a0*/  @!P0 SYNCS.PHASECHK.TRANS64 P0, [R6+URZ+0x19c80], R4 ;  /* 0x019c8004060085a7 */ /* 0x000e64000800007f */
[----:B-1----:R-:W-:Y:S05]  /*1e9b0*/  @!P0 BRA `(.L_x_2133) ;  /* 0xfffffffc00f08947 */ /* 0x002fea000383ffff */
[----:B------:R-:W-:Y:S05]  /*1e9c0*/  BRA `(.L_x_2233) ;  /* 0xffffffc400cc7947 */ /* 0x000fea000383ffff */
.L_x_2140:
[----:B-1----:R1:W2:Y:S02]  /*1e9d0*/  SYNCS.PHASECHK.TRANS64.TRYWAIT P0, [R6+URZ+0x19c40], R4 ;  /* 0x019c4004060075a7 */ /* 0x0022a4000800017f */
[----:B--2---:R-:W-:Y:S05]  /*1e9e0*/  @!P0 NANOSLEEP.SYNCS 0x989680 ;  /* 0x009896800000895d */ /* 0x004fea0003900000 */
[----:B------:R-:W2:Y:S02]  /*1e9f0*/  @!P0 SYNCS.PHASECHK.TRANS64 P0, [R6+URZ+0x19c40], R4 ;  /* 0x019c4004060085a7 */ /* 0x000ea4000800007f */
[----:B--2---:R-:W-:Y:S05]  /*1ea00*/  @!P0 BRA `(.L_x_2140) ;  /* 0xfffffffc00f08947 */ /* 0x004fea000383ffff */
[----:B------:R-:W-:Y:S05]  /*1ea10*/  BRA `(.L_x_2234) ;  /* 0xffffffc800c87947 */ /* 0x000fea000383ffff */
.L_x_2148:
[----:B-1----:R1:W2:Y:S02]  /*1ea20*/  SYNCS.PHASECHK.TRANS64.TRYWAIT P0, [R3+URZ+0x19c70], R4 ;  /* 0x019c7004030075a7 */ /* 0x0022a4000800017f */
[----:B--2---:R-:W-:Y:S05]  /*1ea30*/  @!P0 NANOSLEEP.SYNCS 0x989680 ;  /* 0x009896800000895d */ /* 0x004fea0003900000 */
[----:B------:R-:W2:Y:S02]  /*1ea40*/  @!P0 SYNCS.PHASECHK.TRANS64 P0, [R3+URZ+0x19c70], R4 ;  /* 0x019c7004030085a7 */ /* 0x000ea4000800007f */
[----:B--2---:R-:W-:Y:S05]  /*1ea50*/  @!P0 BRA `(.L_x_2148) ;  /* 0xfffffffc00f08947 */ /* 0x004fea000383ffff */
[----:B------:R-:W-:Y:S05]  /*1ea60*/  BRA `(.L_x_2235) ;  /* 0xffffffcc00dc7947 */ /* 0x000fea000383ffff */
.L_x_2150:
[----:B-1----:R1:W2:Y:S02]  /*1ea70*/  SYNCS.PHASECHK.TRANS64.TRYWAIT P0, [R3+URZ+0x19c60], R4 ;  /* 0x019c6004030075a7 */ /* 0x0022a4000800017f */
[----:B--2---:R-:W-:Y:S05]  /*1ea80*/  @!P0 NANOSLEEP.SYNCS 0x989680 ;  /* 0x009896800000895d */ /* 0x004fea0003900000 */
[----:B------:R-:W2:Y:S02]  /*1ea90*/  @!P0 SYNCS.PHASECHK.TRANS64 P0, [R3+URZ+0x19c60], R4 ;  /* 0x019c6004030085a7 */ /* 0x000ea4000800007f */
[----:B--2---:R-:W-:Y:S05]  /*1eaa0*/  @!P0 BRA `(.L_x_2150) ;  /* 0xfffffffc00f08947 */ /* 0x004fea000383ffff */
[----:B------:R-:W-:Y:S05]  /*1eab0*/  BRA `(.L_x_2236) ;  /* 0xffffffcc00e47947 */ /* 0x000fea000383ffff */
.L_x_2157:
[----:B-1----:R1:W2:Y:S02]  /*1eac0*/  SYNCS.PHASECHK.TRANS64.TRYWAIT P1, [R3+URZ+0x19c70], R0 ;  /* 0x019c7000030075a7 */ /* 0x0022a4000802017f */
[----:B--2---:R-:W-:Y:S05]  /*1ead0*/  @!P1 NANOSLEEP.SYNCS 0x989680 ;  /* 0x009896800000995d */ /* 0x004fea0003900000 */
[----:B------:R-:W2:Y:S02]  /*1eae0*/  @!P1 SYNCS.PHASECHK.TRANS64 P1, [R3+URZ+0x19c70], R0 ;  /* 0x019c7000030095a7 */ /* 0x000ea4000802007f */
[----:B--2---:R-:W-:Y:S05]  /*1eaf0*/  @!P1 BRA `(.L_x_2157) ;  /* 0xfffffffc00f09947 */ /* 0x004fea000383ffff */
[----:B------:R-:W-:Y:S05]  /*1eb00*/  BRA `(.L_x_2237) ;  /* 0xffffffd400607947 */ /* 0x000fea000383ffff */
.L_x_2159:
[----:B-1----:R1:W2:Y:S02]  /*1eb10*/  SYNCS.PHASECHK.TRANS64.TRYWAIT P1, [R3+URZ+0x19c60], R0 ;  /* 0x019c6000030075a7 */ /* 0x0022a4000802017f */
[----:B--2---:R-:W-:Y:S05]  /*1eb20*/  @!P1 NANOSLEEP.SYNCS 0x989680 ;  /* 0x009896800000995d */ /* 0x004fea0003900000 */
[----:B------:R-:W2:Y:S02]  /*1eb30*/  @!P1 SYNCS.PHASECHK.TRANS64 P1, [R3+URZ+0x19c60], R0 ;  /* 0x019c6000030095a7 */ /* 0x000ea4000802007f */
[----:B--2---:R-:W-:Y:S05]  /*1eb40*/  @!P1 BRA `(.L_x_2159) ;  /* 0xfffffffc00f09947 */ /* 0x004fea000383ffff */
[----:B------:R-:W-:Y:S05]  /*1eb50*/  BRA `(.L_x_2238) ;  /* 0xffffffd400647947 */ /* 0x000fea000383ffff */
.L_x_2163:
[----:B------:R-:W-:Y:S01]  /*1eb60*/  BSSY B0, `(.L_x_2239) ;  /* 0x0000008000007945 */ /* 0x000fe20003800000 */
[----:B------:R-:W-:Y:S02]  /*1eb70*/  IMAD.MOV.U32 R13, RZ, RZ, R24 ;  /* 0x000000ffff0d7224 */ /* 0x000fe400078e0018 */
[----:B------:R-:W-:Y:S02]  /*1eb80*/  IMAD.MOV.U32 R12, RZ, RZ, RZ ;  /* 0x000000ffff0c7224 */ /* 0x000fe400078e00ff */
[----:B--2---:R-:W-:Y:S02]  /*1eb90*/  IMAD.MOV.U32 R11, RZ, RZ, 0x1f ;  /* 0x0000001fff0b7424 */ /* 0x004fe400078e00ff */
[----:B------:R-:W-:-:S07]  /*1eba0*/  IMAD.MOV.U32 R15, RZ, RZ, -0x1 ;  /* 0xffffffffff0f7424 */ /* 0x000fce00078e00ff */
[----:B------:R-:W-:Y:S05]  /*1ebb0*/  WARPSYNC.COLLECTIVE R15, `(.L_x_2240) ;  /* 0x000000000f087348 */ /* 0x000fea0003c00000 */
[----:B------:R0:W1:Y:S02]  /*1ebc0*/  SHFL.IDX P6, R14, R13, R12, R11 ;  /* 0x0000000c0d0e7389 */ /* 0x00006400000c000b */
[----:B01----:R-:W-:Y:S01]  /*1ebd0*/  ENDCOLLECTIVE ;  /* 0x000000000000791b */ /* 0x003fe20003800000 */
.L_x_2240:
[----:B------:R-:W-:Y:S05]  /*1ebe0*/  BSYNC B0 ;  /* 0x0000000000007941 */ /* 0x000fea0003800000 */
.L_x_2239:
        /* <DEDUP_REMOVED lines=9> */
.L_x_2241:
        /* <DEDUP_REMOVED lines=24> */
.L_x_2242:
[----:B------:R-:W-:Y:S01]  /*1ee00*/  IMAD.MOV.U32 R12, RZ, RZ, 0x2 ;  /* 0x00000002ff0c7424 */ /* 0x000fe200078e00ff */
[----:B------:R-:W-:-:S05]  /*1ee10*/  SEL R3, R14, RZ, P1 ;  /* 0x000000ff0e037207 */ /* 0x000fca0000800000 */
[----:B------:R-:W-:-:S04]  /*1ee20*/  IMAD.IADD R2, R2, 0x1, R3 ;  /* 0x0000000102027824 */ /* 0x000fc800078e0203 */
[----:B------:R-:W-:-:S07]  /*1ee30*/  IMAD.MOV.U32 R13, RZ, RZ, R2 ;  /* 0x000000ffff0d7224 */ /* 0x000fce00078e0002 */
[----:B------:R-:W-:Y:S05]  /*1ee40*/  WARPSYNC.COLLECTIVE R15, `(.L_x_2243) ;  /* 0x000000000f087348 */ /* 0x000fea0003c00000 */
[----:B------:R0:W1:Y:S02]  /*1ee50*/  SHFL.UP P6, R14, R13, R12, R11 ;  /* 0x0400000c0d0e7389 */ /* 0x00006400000c000b */
[----:B01----:R-:W-:Y:S01]  /*1ee60*/  ENDCOLLECTIVE ;  /* 0x000000000000791b */ /* 0x003fe20003800000 */
.L_x_2243:
[----:B------:R-:W-:Y:S01]  /*1ee70*/  IMAD.MOV.U32 R12, RZ, RZ, 0x4 ;  /* 0x00000004ff0c7424 */ /* 0x000fe200078e00ff */
[----:B------:R-:W-:-:S05]  /*1ee80*/  SEL R3, R14, RZ, P2 ;  /* 0x000000ff0e037207 */ /* 0x000fca0001000000 */
[----:B------:R-:W-:-:S04]  /*1ee90*/  IMAD.IADD R2, R2, 0x1, R3 ;  /* 0x0000000102027824 */ /* 0x000fc800078e0203 */
[----:B------:R-:W-:-:S07]  /*1eea0*/  IMAD.MOV.U32 R13, RZ, RZ, R2 ;  /* 0x000000ffff0d7224 */ /* 0x000fce00078e0002 */
[----:B------:R-:W-:Y:S05]  /*1eeb0*/  WARPSYNC.COLLECTIVE R15, `(.L_x_2244) ;  /* 0x000000000f087348 */ /* 0x000fea0003c00000 */
[----:B------:R0:W1:Y:S02]  /*1eec0*/  SHFL.UP P6, R14, R13, R12, R11 ;  /* 0x0400000c0d0e7389 */ /* 0x00006400000c000b */
[----:B01----:R-:W-:Y:S01]  /*1eed0*/  ENDCOLLECTIVE ;  /* 0x000000000000791b */ /* 0x003fe20003800000 */
.L_x_2244:
[----:B------:R-:W-:Y:S01]  /*1eee0*/  IMAD.MOV.U32 R12, RZ, RZ, 0x8 ;  /* 0x00000008ff0c7424 */ /* 0x000fe200078e00ff */
[----:B------:R-:W-:-:S05]  /*1eef0*/  SEL R3, R14, RZ, P3 ;  /* 0x000000ff0e037207 */ /* 0x000fca0001800000 */
[----:B------:R-:W-:-:S04]  /*1ef00*/  IMAD.IADD R2, R2, 0x1, R3 ;  /* 0x0000000102027824 */ /* 0x000fc800078e0203 */
[----:B------:R-:W-:-:S07]  /*1ef10*/  IMAD.MOV.U32 R13, RZ, RZ, R2 ;  /* 0x000000ffff0d7224 */ /* 0x000fce00078e0002 */
[----:B------:R-:W-:Y:S05]  /*1ef20*/  WARPSYNC.COLLECTIVE R15, `(.L_x_2245) ;  /* 0x000000000f087348 */ /* 0x000fea0003c00000 */
[----:B------:R0:W1:Y:S02]  /*1ef30*/  SHFL.UP P6, R14, R13, R12, R11 ;  /* 0x0400000c0d0e7389 */ /* 0x00006400000c000b */
[----:B01----:R-:W-:Y:S01]  /*1ef40*/  ENDCOLLECTIVE ;  /* 0x000000000000791b */ /* 0x003fe20003800000 */
.L_x_2245:
[----:B------:R-:W-:Y:S01]  /*1ef50*/  IMAD.MOV.U32 R12, RZ, RZ, 0x10 ;  /* 0x00000010ff0c7424 */ /* 0x000fe200078e00ff */
[----:B------:R-:W-:-:S05]  /*1ef60*/  SEL R3, R14, RZ, P4 ;  /* 0x000000ff0e037207 */ /* 0x000fca0002000000 */
[----:B------:R-:W-:-:S04]  /*1ef70*/  IMAD.IADD R2, R2, 0x1, R3 ;  /* 0x0000000102027824 */ /* 0x000fc800078e0203 */
[----:B------:R-:W-:-:S07]  /*1ef80*/  IMAD.MOV.U32 R13, RZ, RZ, R2 ;  /* 0x000000ffff0d7224 */ /* 0x000fce00078e0002 */
[----:B------:R-:W-:Y:S05]  /*1ef90*/  WARPSYNC.COLLECTIVE R15, `(.L_x_2246) ;  /* 0x000000000f087348 */ /* 0x000fea0003c00000 */
[----:B------:R0:W1:Y:S02]  /*1efa0*/  SHFL.UP P6, R14, R13, R12, R11 ;  /* 0x0400000c0d0e7389 */ /* 0x00006400000c000b */
[----:B01----:R-:W-:Y:S01]  /*1efb0*/  ENDCOLLECTIVE ;  /* 0x000000000000791b */ /* 0x003fe20003800000 */
.L_x_2246:
        /* <DEDUP_REMOVED lines=8> */
.L_x_2247:
[----:B------:R-:W-:Y:S05]  /*1f040*/  BRA `(.L_x_2248) ;  /* 0xffffffd8000c7947 */ /* 0x000fea000383ffff */
.L_x_2166:
[----:B------:R-:W-:Y:S01]  /*1f050*/  BSSY B0, `(.L_x_2249) ;  /* 0x0000008000007945 */ /* 0x000fe20003800000 */
[----:B------:R-:W-:Y:S02]  /*1f060*/  IMAD.MOV.U32 R13, RZ, RZ, R2 ;  /* 0x000000ffff0d7224 */ /* 0x000fe400078e0002 */
[----:B------:R-:W-:Y:S02]  /*1f070*/  IMAD.MOV.U32 R12, RZ, RZ, 0x1 ;  /* 0x00000001ff0c7424 */ /* 0x000fe400078e00ff */
[----:B--2---:R-:W-:Y:S02]  /*1f080*/  IMAD.MOV.U32 R11, RZ, RZ, RZ ;  /* 0x000000ffff0b7224 */ /* 0x004fe400078e00ff */
[----:B------:R-:W-:-:S07]  /*1f090*/  IMAD.MOV.U32 R15, RZ, RZ, -0x1 ;  /* 0xffffffffff0f7424 */ /* 0x000fce00078e00ff */
[----:B------:R-:W-:Y:S05]  /*1f0a0*/  WARPSYNC.COLLECTIVE R15, `(.L_x_2250) ;  /* 0x000000000f087348 */ /* 0x000fea0003c00000 */
[----:B------:R0:W1:Y:S02]  /*1f0b0*/  SHFL.UP P6, R14, R13, R12, R11 ;  /* 0x0400000c0d0e7389 */ /* 0x00006400000c000b */
[----:B01----:R-:W-:Y:S01]  /*1f0c0*/  ENDCOLLECTIVE ;  /* 0x000000000000791b */ /* 0x003fe20003800000 */
.L_x_2250:
[----:B------:R-:W-:Y:S05]  /*1f0d0*/  BSYNC B0 ;  /* 0x0000000000007941 */ /* 0x000fea0003800000 */
.L_x_2249:
        /* <DEDUP_REMOVED lines=9> */
.L_x_2251:
[----:B------:R-:W-:Y:S01]  /*1f170*/  IMAD.MOV.U32 R12, RZ, RZ, 0x4 ;  /* 0x00000004ff0c7424 */ /* 0x000fe200078e00ff */
[----:B------:R-:W-:-:S05]  /*1f180*/  SEL R3, R14, RZ, P2 ;  /* 0x000000ff0e037207 */ /* 0x000fca0001000000 */
[----:B------:R-:W-:-:S04]  /*1f190*/  IMAD.IADD R2, R2, 0x1, R3 ;  /* 0x0000000102027824 */ /* 0x000fc800078e0203 */
[----:B------:R-:W-:-:S07]  /*1f1a0*/  IMAD.MOV.U32 R13, RZ, RZ, R2 ;  /* 0x000000ffff0d7224 */ /* 0x000fce00078e0002 */
[----:B------:R-:W-:Y:S05]  /*1f1b0*/  WARPSYNC.COLLECTIVE R15, `(.L_x_2252) ;  /* 0x000000000f087348 */ /* 0x000fea0003c00000 */
[----:B------:R0:W1:Y:S02]  /*1f1c0*/  SHFL.UP P6, R14, R13, R12, R11 ;  /* 0x0400000c0d0e7389 */ /* 0x00006400000c000b */
[----:B01----:R-:W-:Y:S01]  /*1f1d0*/  ENDCOLLECTIVE ;  /* 0x000000000000791b */ /* 0x003fe20003800000 */
.L_x_2252:
[----:B------:R-:W-:Y:S01]  /*1f1e0*/  IMAD.MOV.U32 R12, RZ, RZ, 0x8 ;  /* 0x00000008ff0c7424 */ /* 0x000fe200078e00ff */
[----:B------:R-:W-:-:S05]  /*1f1f0*/  SEL R3, R14, RZ, P3 ;  /* 0x000000ff0e037207 */ /* 0x000fca0001800000 */
[----:B------:R-:W-:-:S04]  /*1f200*/  IMAD.IADD R2, R2, 0x1, R3 ;  /* 0x0000000102027824 */ /* 0x000fc800078e0203 */
[----:B------:R-:W-:-:S07]  /*1f210*/  IMAD.MOV.U32 R13, RZ, RZ, R2 ;  /* 0x000000ffff0d7224 */ /* 0x000fce00078e0002 */
[----:B------:R-:W-:Y:S05]  /*1f220*/  WARPSYNC.COLLECTIVE R15, `(.L_x_2253) ;  /* 0x000000000f087348 */ /* 0x000fea0003c00000 */
[----:B------:R0:W1:Y:S02]  /*1f230*/  SHFL.UP P6, R14, R13, R12, R11 ;  /* 0x0400000c0d0e7389 */ /* 0x00006400000c000b */
[----:B01----:R-:W-:Y:S01]  /*1f240*/  ENDCOLLECTIVE ;  /* 0x000000000000791b */ /* 0x003fe20003800000 */
.L_x_2253:
[----:B------:R-:W-:Y:S01]  /*1f250*/  IMAD.MOV.U32 R12, RZ, RZ, 0x10 ;  /* 0x00000010ff0c7424 */ /* 0x000fe200078e00ff */
[----:B------:R-:W-:-:S05]  /*1f260*/  SEL R3, R14, RZ, P4 ;  /* 0x000000ff0e037207 */ /* 0x000fca0002000000 */
[----:B------:R-:W-:-:S04]  /*1f270*/  IMAD.IADD R2, R2, 0x1, R3 ;  /* 0x0000000102027824 */ /* 0x000fc800078e0203 */
[----:B------:R-:W-:-:S07]  /*1f280*/  IMAD.MOV.U32 R13, RZ, RZ, R2 ;  /* 0x000000ffff0d7224 */ /* 0x000fce00078e0002 */
[----:B------:R-:W-:Y:S05]  /*1f290*/  WARPSYNC.COLLECTIVE R15, `(.L_x_2254) ;  /* 0x000000000f087348 */ /* 0x000fea0003c00000 */
[----:B------:R0:W1:Y:S02]  /*1f2a0*/  SHFL.UP P6, R14, R13, R12, R11 ;  /* 0x0400000c0d0e7389 */ /* 0x00006400000c000b */
[----:B01----:R-:W-:Y:S01]  /*1f2b0*/  ENDCOLLECTIVE ;  /* 0x000000000000791b */ /* 0x003fe20003800000 */
.L_x_2254:
        /* <DEDUP_REMOVED lines=8> */
.L_x_2255:
[----:B------:R-:W-:Y:S05]  /*1f340*/  BRA `(.L_x_2256) ;  /* 0xffffffd400f07947 */ /* 0x000fea000383ffff */
.L_x_2168:
[----:B------:R-:W-:Y:S01]  /*1f350*/  BSSY B0, `(.L_x_2257) ;  /* 0x0000006000007945 */ /* 0x000fe20003800000 */
[----:B------:R-:W-:Y:S01]  /*1f360*/  PLOP3.LUT P6, PT, P6, PT, PT, 0x8, 0x0 ;  /* 0x000000000000781c */ /* 0x000fe200037ce170 */
[----:B------:R-:W-:-:S12]  /*1f370*/  IMAD.MOV.U32 R15, RZ, RZ, -0x1 ;  /* 0xffffffffff0f7424 */ /* 0x000fd800078e00ff */
[----:B0-2---:R-:W-:Y:S05]  /*1f380*/  WARPSYNC.COLLECTIVE R15, `(.L_x_2258) ;  /* 0x000000000f087348 */ /* 0x005fea0003c00000 */
[----:B------:R-:W-:Y:S01]  /*1f390*/  VOTE.ANY R14, PT, P6 ;  /* 0x00000000000e7806 */ /* 0x000fe200030e0100 */
[----:B0-2---:R-:W-:Y:S06]  /*1f3a0*/  ENDCOLLECTIVE ;  /* 0x000000000000791b */ /* 0x005fec0003800000 */
.L_x_2258:
[----:B------:R-:W-:Y:S05]  /*1f3b0*/  BSYNC B0 ;  /* 0x0000000000007941 */ /* 0x000fea0003800000 */
.L_x_2257:
        /* <DEDUP_REMOVED lines=10> */
.L_x_2259:
[----:B------:R-:W-:Y:S02]  /*1f460*/  IMAD.MOV.U32 R13, RZ, RZ, R5 ;  /* 0x000000ffff0d7224 */ /* 0x000fe400078e0005 */
[----:B------:R-:W-:-:S07]  /*1f470*/  IMAD.MOV.U32 R25, RZ, RZ, R14 ;  /* 0x000000ffff197224 */ /* 0x000fce00078e000e */
[----:B------:R-:W-:Y:S05]  /*1f480*/  WARPSYNC.COLLECTIVE R15, `(.L_x_2260) ;  /* 0x000000000f087348 */ /* 0x000fea0003c00000 */
[----:B------:R0:W1:Y:S02]  /*1f490*/  SHFL.IDX P6, R14, R13, R12, R11 ;  /* 0x0000000c0d0e7389 */ /* 0x00006400000c000b */
[----:B01----:R-:W-:Y:S01]  /*1f4a0*/  ENDCOLLECTIVE ;  /* 0x000000000000791b */ /* 0x003fe20003800000 */
.L_x_2260:
[----:B------:R-:W-:Y:S01]  /*1f4b0*/  IMAD.MOV.U32 R5, RZ, RZ, R14 ;  /* 0x000000ffff057224 */ /* 0x000fe200078e000e */
[----:B------:R-:W-:Y:S06]  /*1f4c0*/  BRA `(.L_x_2261) ;  /* 0xffffffd400d07947 */ /* 0x000fec000383ffff */
.L_x_2170:
[----:B------:R-:W-:Y:S01]  /*1f4d0*/  BSSY B0, `(.L_x_2262) ;  /* 0x0000007000007945 */ /* 0x000fe20003800000 */
[----:B------:R-:W-:Y:S02]  /*1f4e0*/  IMAD.MOV.U32 R13, RZ, RZ, R2 ;  /* 0x000000ffff0d7224 */ /* 0x000fe400078e0002 */
[----:B--2---:R-:W-:Y:S02]  /*1f4f0*/  IMAD.MOV.U32 R11, RZ, RZ, 0x1f ;  /* 0x0000001fff0b7424 */ /* 0x004fe400078e00ff */
[----:B------:R-:W-:-:S07]  /*1f500*/  IMAD.MOV.U32 R15, RZ, RZ, -0x1 ;  /* 0xffffffffff0f7424 */ /* 0x000fce00078e00ff */
[----:B01-34-:R-:W-:Y:S05]  /*1f510*/  WARPSYNC.COLLECTIVE R15, `(.L_x_2263) ;  /* 0x000000000f087348 */ /* 0x01bfea0003c00000 */
[----:B------:R2:W0:Y:S02]  /*1f520*/  SHFL.IDX P6, R14, R13, R12, R11 ;  /* 0x0000000c0d0e7389 */ /* 0x00042400000c000b */
[----:B01234-:R-:W-:Y:S01]  /*1f530*/  ENDCOLLECTIVE ;  /* 0x000000000000791b */ /* 0x01ffe20003800000 */
.L_x_2263:
[----:B------:R-:W-:Y:S05]  /*1f540*/  BSYNC B0 ;  /* 0x0000000000007941 */ /* 0x000fea0003800000 */
.L_x_2262:
[----:B------:R-:W-:Y:S01]  /*1f550*/  IMAD.MOV.U32 R24, RZ, RZ, R14 ;  /* 0x000000ffff187224 */ /* 0x000fe200078e000e */
[----:B------:R-:W-:Y:S06]  /*1f560*/  BRA `(.L_x_2169) ;  /* 0xffffffd400c07947 */ /* 0x000fec000383ffff */
.L_x_2176:
[----:B0-----:R0:W3:Y:S02]  /*1f570*/  SYNCS.PHASECHK.TRANS64.TRYWAIT P0, [R8+URZ+0x19c20], R0 ;  /* 0x019c2000080075a7 */ /* 0x0010e4000800017f */
[----:B---3--:R-:W-:Y:S05]  /*1f580*/  @!P0 NANOSLEEP.SYNCS 0x989680 ;  /* 0x009896800000895d */ /* 0x008fea0003900000 */
[----:B------:R-:W3:Y:S02]  /*1f590*/  @!P0 SYNCS.PHASECHK.TRANS64 P0, [R8+URZ+0x19c20], R0 ;  /* 0x019c2000080085a7 */ /* 0x000ee4000800007f */
[----:B---3--:R-:W-:Y:S05]  /*1f5a0*/  @!P0 BRA `(.L_x_2176) ;  /* 0xfffffffc00f08947 */ /* 0x008fea000383ffff */
[----:B------:R-:W-:Y:S05]  /*1f5b0*/  BRA `(.L_x_2264) ;  /* 0xffffffe0001c7947 */ /* 0x000fea000383ffff */
.L_x_2177:
        /* <DEDUP_REMOVED lines=11> */
.L_x_2266:
[----:B------:R-:W-:Y:S05]  /*1f670*/  BSYNC B0 ;  /* 0x0000000000007941 */ /* 0x000fea0003800000 */
.L_x_2265:
[----:B------:R-:W-:Y:S05]  /*1f680*/  BRA `(.L_x_2267) ;  /* 0xffffffe000047947 */ /* 0x000fea000383ffff */
.L_x_2178:
[----:B------:R-:W-:Y:S01]  /*1f690*/  BSSY B0, `(.L_x_2268) ;  /* 0x0000006000007945 */ /* 0x000fe20003800000 */
[----:B------:R-:W-:-:S07]  /*1f6a0*/  IMAD.MOV.U32 R15, RZ, RZ, -0x1 ;  /* 0xffffffffff0f7424 */ /* 0x000fce00078e00ff */
[----:B012---:R-:W-:Y:S05]  /*1f6b0*/  WARPSYNC.COLLECTIVE R15, `(.L_x_2269) ;  /* 0x000000000f0c7348 */ /* 0x007fea0003c00000 */
[----:B------:R-:W-:Y:S02]  /*1f6c0*/  ELECT P6, UR62, PT ;  /* 0x00000000003e782f */ /* 0x000fe400038c0000 */
[----:B------:R-:W-:Y:S01]  /*1f6d0*/  MOV R14, UR62 ;  /* 0x0000003e000e7c02 */ /* 0x000fe20008000f00 */
[----:B012---:R-:W-:Y:S10]  /*1f6e0*/  ENDCOLLECTIVE ;  /* 0x000000000000791b */ /* 0x007ff40003800000 */
.L_x_2269:
[----:B------:R-:W-:Y:S05]  /*1f6f0*/  BSYNC B0 ;  /* 0x0000000000007941 */ /* 0x000fea0003800000 */
.L_x_2268:
[----:B------:R-:W-:Y:S05]  /*1f700*/  BRA `(.L_x_2270) ;  /* 0xffffffdc00f87947 */ /* 0x000fea000383ffff */
.L_x_2180:
[----:B0-----:R0:W3:Y:S02]  /*1f710*/  SYNCS.PHASECHK.TRANS64.TRYWAIT P1, [R6+URZ], R3 ;  /* 0x00000003060075a7 */ /* 0x0010e4000802017f */
[----:B---3--:R-:W-:Y:S05]  /*1f720*/  @!P1 NANOSLEEP.SYNCS 0x989680 ;  /* 0x009896800000995d */ /* 0x008fea0003900000 */
[----:B------:R-:W3:Y:S02]  /*1f730*/  @!P1 SYNCS.PHASECHK.TRANS64 P1, [R6+URZ], R3 ;  /* 0x00000003060095a7 */ /* 0x000ee4000802007f */
[----:B---3--:R-:W-:Y:S05]  /*1f740*/  @!P1 BRA `(.L_x_2180) ;  /* 0xfffffffc00f09947 */ /* 0x008fea000383ffff */
[----:B------:R-:W-:Y:S05]  /*1f750*/  BRA `(.L_x_2271) ;  /* 0xffffffe0002c7947 */ /* 0x000fea000383ffff */
.L_x_2181:
[----:B---3--:R3:W4:Y:S02]  /*1f760*/  SYNCS.PHASECHK.TRANS64.TRYWAIT P1, [R7+URZ], R0 ;  /* 0x00000000070075a7 */ /* 0x008724000802017f */
[----:B----4-:R-:W-:Y:S05]  /*1f770*/  @!P1 NANOSLEEP.SYNCS 0x989680 ;  /* 0x009896800000995d */ /* 0x010fea0003900000 */
[----:B------:R-:W4:Y:S02]  /*1f780*/  @!P1 SYNCS.PHASECHK.TRANS64 P1, [R7+URZ], R0 ;  /* 0x00000000070095a7 */ /* 0x000f24000802007f */
[----:B----4-:R-:W-:Y:S05]  /*1f790*/  @!P1 BRA `(.L_x_2181) ;  /* 0xfffffffc00f09947 */ /* 0x010fea000383ffff */
[----:B------:R-:W-:Y:S05]  /*1f7a0*/  BRA `(.L_x_2272) ;  /* 0xffffffe000207947 */ /* 0x000fea000383ffff */
.L_x_2183:
[----:B----4-:R4:W0:Y:S02]  /*1f7b0*/  SYNCS.PHASECHK.TRANS64.TRYWAIT P1, [R2+URZ+0x19c60], R3 ;  /* 0x019c6003020075a7 */ /* 0x010824000802017f */
[----:B0-----:R-:W-:Y:S05]  /*1f7c0*/  @!P1 NANOSLEEP.SYNCS 0x989680 ;  /* 0x009896800000995d */ /* 0x001fea0003900000 */
[----:B------:R-:W0:Y:S02]  /*1f7d0*/  @!P1 SYNCS.PHASECHK.TRANS64 P1, [R2+URZ+0x19c60], R3 ;  /* 0x019c6003020095a7 */ /* 0x000e24000802007f */
[----:B0-----:R-:W-:Y:S05]  /*1f7e0*/  @!P1 BRA `(.L_x_2183) ;  /* 0xfffffffc00f09947 */ /* 0x001fea000383ffff */
[----:B------:R-:W-:Y:S05]  /*1f7f0*/  BRA `(.L_x_2273) ;  /* 0xffffffe000207947 */ /* 0x000fea000383ffff */
.L_x_2185:
[----:B------:R0:W0:Y:S02]  /*1f800*/  SYNCS.PHASECHK.TRANS64.TRYWAIT P1, [R5+URZ+0x19c60], R0 ;  /* 0x019c6000050075a7 */ /* 0x000024000802017f */
[----:B0-----:R-:W-:Y:S05]  /*1f810*/  @!P1 NANOSLEEP.SYNCS 0x989680 ;  /* 0x009896800000995d */ /* 0x001fea0003900000 */
[----:B------:R-:W0:Y:S02]  /*1f820*/  @!P1 SYNCS.PHASECHK.TRANS64 P1, [R5+URZ+0x19c60], R0 ;  /* 0x019c6000050095a7 */ /* 0x000e24000802007f */
[----:B0-----:R-:W-:Y:S05]  /*1f830*/  @!P1 BRA `(.L_x_2185) ;  /* 0xfffffffc00f09947 */ /* 0x001fea000383ffff */
[----:B------:R-:W-:Y:S05]  /*1f840*/  BRA `(.L_x_2274) ;  /* 0xffffffe000207947 */ /* 0x000fea000383ffff */
.L_x_2187:
[----:B------:R0:W0:Y:S02]  /*1f850*/  SYNCS.PHASECHK.TRANS64.TRYWAIT P0, [R2+URZ+0x19c80], R3 ;  /* 0x019c8003020075a7 */ /* 0x000024000800017f */
[----:B0-----:R-:W-:Y:S05]  /*1f860*/  @!P0 NANOSLEEP.SYNCS 0x989680 ;  /* 0x009896800000895d */ /* 0x001fea0003900000 */
[----:B------:R-:W0:Y:S02]  /*1f870*/  @!P0 SYNCS.PHASECHK.TRANS64 P0, [R2+URZ+0x19c80], R3 ;  /* 0x019c8003020085a7 */ /* 0x000e24000800007f */
[----:B0-----:R-:W-:Y:S05]  /*1f880*/  @!P0 BRA `(.L_x_2187) ;  /* 0xfffffffc00f08947 */ /* 0x001fea000383ffff */
[----:B------:R-:W-:Y:S05]  /*1f890*/  BRA `(.L_x_2188) ;  /* 0xffffffe0001c7947 */ /* 0x000fea000383ffff */
.L_x_2275:
        /* <DEDUP_REMOVED lines=14> */
.L_x_2284:


//--------------------- .nv.global.init           --------------------------
	.section	.nv.global.init,"aw",@progbits
	.align	4
.nv.global.init:
	.type		_ZZN5flash28permute_output_fp8_VcolmajorIN4cute6TensorINS1_11ArrayEngineIfLm48EEENS1_6LayoutINS1_5tupleIJNS6_IJNS1_1CILi2EEES8_NS7_ILi12EEEEEENS7_ILi1EEESB_EEENS6_IJNS6_IJSB_S8_NS7_ILi4EEEEEENS7_ILi0EEESF_EEEEEEEEEvRT_E9upper_map,@object
	.size		_ZZN5flash28permute_output_fp8_VcolmajorIN4cute6TensorINS1_11ArrayEngineIfLm48EEENS1_6LayoutINS1_5tupleIJNS6_IJNS1_1CILi2EEES8_NS7_ILi12EEEEEENS7_ILi1EEESB_EEENS6_IJNS6_IJSB_S8_NS7_ILi4EEEEEENS7_ILi0EEESF_EEEEEEEEEvRT_E9upper_map,($str$23 - _ZZN5flash28permute_output_fp8_VcolmajorIN4cute6TensorINS1_11ArrayEngineIfLm48EEENS1_6LayoutINS1_5tupleIJNS6_IJNS1_1CILi2EEES8_NS7_ILi12EEEEEENS7_ILi1EEESB_EEENS6_IJNS6_IJSB_S8_NS7_ILi4EEEEEENS7_ILi0EEESF_EEEEEEEEEvRT_E9upper_map)
_ZZN5flash28permute_output_fp8_VcolmajorIN4cute6TensorINS1_11ArrayEngineIfLm48EEENS1_6LayoutINS1_5tupleIJNS6_IJNS1_1CILi2EEES8_NS7_ILi12EEEEEENS7_ILi1EEESB_EEENS6_IJNS6_IJSB_S8_NS7_ILi4EEEEEENS7_ILi0EEESF_EEEEEEEEEvRT_E9upper_map:
        /*0000*/ 	.byte	0x00, 0x00, 0x00, 0x00, 0x02, 0x00, 0x00, 0x00, 0x03, 0x00, 0x00, 0x00, 0x01, 0x00, 0x00, 0x00
	.type		$str$23,@object
	.size		$str$23,($str$24 - $str$23)
$str$23:
        /*0010*/ 	.byte	0x28, 0x61, 0x64, 0x64, 0x72, 0x65, 0x73, 0x73, 0x20, 0x26, 0x20, 0x6d, 0x61, 0x73, 0x6b, 0x29
        /*0020*/ 	.byte	0x20, 0x3d, 0x3d, 0x20, 0x30, 0x00
	.type		$str$24,@object
	.size		$str$24,(__unnamed_5 - $str$24)
$str$24:
        /*0026*/ 	.byte	0x2f, 0x74, 0x6d, 0x70, 0x2f, 0x6f, 0x73, 0x73, 0x5f, 0x6b, 0x65, 0x72, 0x6e, 0x65, 0x6c, 0x73
        /*0036*/ 	.byte	0x5f, 0x73, 0x72, 0x63, 0x2f, 0x66, 0x6c, 0x61, 0x73, 0x68, 0x5f, 0x61, 0x74, 0x74, 0x65, 0x6e
        /*0046*/ 	.byte	0x74, 0x69, 0x6f, 0x6e, 0x2f, 0x63, 0x73, 0x72, 0x63, 0x2f, 0x63, 0x75, 0x74, 0x6c, 0x61, 0x73
        /*0056*/ 	.byte	0x73, 0x2f, 0x69, 0x6e, 0x63, 0x6c, 0x75, 0x64, 0x65, 0x2f, 0x63, 0x75, 0x74, 0x65, 0x2f, 0x70
        /*0066*/ 	.byte	0x6f, 0x69, 0x6e, 0x74, 0x65, 0x72, 0x5f, 0x66, 0x6c, 0x61, 0x67, 0x67, 0x65, 0x64, 0x2e, 0x68
        /*0076*/ 	.byte	0x70, 0x70, 0x00
	.type		__unnamed_5,@object
	.size		__unnamed_5,(__unnamed_6 - __unnamed_5)
__unnamed_5:
        /* <DEDUP_REMOVED lines=24> */
        /*01f9*/ 	.byte	0x3e, 0x3e, 0x20, 0x26, 0x5d, 0x00
	.type		__unnamed_6,@object
	.size		__unnamed_6,(__unnamed_3 - __unnamed_6)
__unnamed_6:
        /* <DEDUP_REMOVED lines=25> */
	.type		__unnamed_3,@object
	.size		__unnamed_3,(__unnamed_4 - __unnamed_3)
__unnamed_3:
        /* <DEDUP_REMOVED lines=29> */
        /*0555*/ 	.byte	0x5d, 0x00
	.type		__unnamed_4,@object
	.size		__unnamed_4,(__unnamed_2 - __unnamed_4)
__unnamed_4:
        /* <DEDUP_REMOVED lines=30> */
	.type		__unnamed_2,@object
	.size		__unnamed_2,(__unnamed_1 - __unnamed_2)
__unnamed_2:
        /* <DEDUP_REMOVED lines=30> */
	.type		__unnamed_1,@object
	.size		__unnamed_1,(.L_0 - __unnamed_1)
__unnamed_1:
        /* <DEDUP_REMOVED lines=30> */
.L_0:


//--------------------- .nv.shared._ZN7cutlass13device_kernelIN5flash11enable_sm90INS1_16FlashAttnFwdSm90INS1_25CollectiveMainloopFwdSm90ILi2EN4cute5tupleIJNS5_1CILi1EEES8_S8_EEENS6_IJNS7_ILi192EEENS7_ILi128EEENS7_ILi96EEEEEELi96ENS_12float_e4m3_tEfNS_4arch4Sm90ELb0ELb0ELb0ELb0ELb0ELb0ELb0ELb1ELb1ELb1ELb1ELb0EEENS1_21CollectiveEpilogueFwdINS6_IJSA_SC_SB_EEES9_NS_10bfloat16_tESG_Li384ELb0ELb1ELb1ELb1EEENS1_19SingleTileSchedulerILb0ELb1ELb1ELi192EEEEEEEEEvNT_6ParamsE --------------------------
	.section	.nv.shared._ZN7cutlass13device_kernelIN5flash11enable_sm90INS1_16FlashAttnFwdSm90INS1_25CollectiveMainloopFwdSm90ILi2EN4cute5tupleIJNS5_1CILi1EEES8_S8_EEENS6_IJNS7_ILi192EEENS7_ILi128EEENS7_ILi96EEEEEELi96ENS_12float_e4m3_tEfNS_4arch4Sm90ELb0ELb0ELb0ELb0ELb0ELb0ELb0ELb1ELb1ELb1ELb1ELb0EEENS1_21CollectiveEpilogueFwdINS6_IJSA_SC_SB_EEES9_NS_10bfloat16_tESG_Li384ELb0ELb1ELb1ELb1EEENS1_19SingleTileSchedulerILb0ELb1ELb1ELi192EEEEEEEEEvNT_6ParamsE,"aw",@nobits
	.sectionflags	@""
	.align	16
	.zero		1024


//--------------------- .nv.shared.reserved.0     --------------------------
	.section	.nv.shared.reserved.0,"aw",@nobits
	.weak		__nv_reservedSMEM_offset_0_alias
	.size		__nv_reservedSMEM_offset_0_alias, 0, 0
	.other		__nv_reservedSMEM_offset_0_alias,@"STO_CUDA_RESERVED_SHARED STV_DEFAULT"
__nv_reservedSMEM_offset_0_alias:
	.zero		0


//--------------------- .nv.global                --------------------------
	.section	.nv.global,"aw",@nobits
.nv.global:
	.type		_ZN71_INTERNAL_f927cdb7_35_flash_fwd_hdim96_e4m3_split_sm90_cu_1f2e7571_36104cute1_E,@object
	.size		_ZN71_INTERNAL_f927cdb7_35_flash_fwd_hdim96_e4m3_split_sm90_cu_1f2e7571_36104cute1_E,(_ZN71_INTERNAL_f927cdb7_35_flash_fwd_hdim96_e4m3_split_sm90_cu_1f2e7571_36104cuda3std3__45__cpo6cbeginE - _ZN71_INTERNAL_f927cdb7_35_flash_fwd_hdim96_e4m3_split_sm90_cu_1f2e7571_36104cute1_E)
_ZN71_INTERNAL_f927cdb7_35_flash_fwd_hdim96_e4m3_split_sm90_cu_1f2e7571_36104cute1_E:
	.zero		1
	.type		_ZN71_INTERNAL_f927cdb7_35_flash_fwd_hdim96_e4m3_split_sm90_cu_1f2e7571_36104cuda3std3__45__cpo6cbeginE,@object
	.size		_ZN71_INTERNAL_f927cdb7_35_flash_fwd_hdim96_e4m3_split_sm90_cu_1f2e7571_36104cuda3std3__45__cpo6cbeginE,(_ZN71_INTERNAL_f927cdb7_35_flash_fwd_hdim96_e4m3_split_sm90_cu_1f2e7571_36104cuda3std3__48in_placeE - _ZN71_INTERNAL_f927cdb7_35_flash_fwd_hdim96_e4m3_split_sm90_cu_1f2e7571_36104cuda3std3__45__cpo6cbeginE)
_ZN71_INTERNAL_f927cdb7_35_flash_fwd_hdim96_e4m3_split_sm90_cu_1f2e7571_36104cuda3std3__45__cpo6cbeginE:
	.zero		1
	.type		_ZN71_INTERNAL_f927cdb7_35_flash_fwd_hdim96_e4m3_split_sm90_cu_1f2e7571_36104cuda3std3__48in_placeE,@object
	.size		_ZN71_INTERNAL_f927cdb7_35_flash_fwd_hdim96_e4m3_split_sm90_cu_1f2e7571_36104cuda3std3__48in_placeE,(_ZN71_INTERNAL_f927cdb7_35_flash_fwd_hdim96_e4m3_split_sm90_cu_1f2e7571_36104cuda3std6ranges3__45__cpo9iter_moveE - _ZN71_INTERNAL_f927cdb7_35_flash_fwd_hdim96_e4m3_split_sm90_cu_1f2e7571_36104cuda3std3__48in_placeE)
_ZN71_INTERNAL_f927cdb7_35_flash_fwd_hdim96_e4m3_split_sm90_cu_1f2e7571_36104cuda3std3__48in_placeE:
	.zero		1
	.type		_ZN71_INTERNAL_f927cdb7_35_flash_fwd_hdim96_e4m3_split_sm90_cu_1f2e7571_36104cuda3std6ranges3__45__cpo9iter_moveE,@object
	.size		_ZN71_INTERNAL_f927cdb7_35_flash_fwd_hdim96_e4m3_split_sm90_cu_1f2e7571_36104cuda3std6ranges3__45__cpo9iter_moveE,(_ZN71_INTERNAL_f927cdb7_35_flash_fwd_hdim96_e4m3_split_sm90_cu_1f2e7571_36104cuda3std3__45__cpo5beginE - _ZN71_INTERNAL_f927cdb7_35_flash_fwd_hdim96_e4m3_split_sm90_cu_1f2e7571_36104cuda3std6ranges3__45__cpo9iter_moveE)
_ZN71_INTERNAL_f927cdb7_35_flash_fwd_hdim96_e4m3_split_sm90_cu_1f2e7571_36104cuda3std6ranges3__45__cpo9iter_moveE:
	.zero		1
	.type		_ZN71_INTERNAL_f927cdb7_35_flash_fwd_hdim96_e4m3_split_sm90_cu_1f2e7571_36104cuda3std3__45__cpo5beginE,@object
	.size		_ZN71_INTERNAL_f927cdb7_35_flash_fwd_hdim96_e4m3_split_sm90_cu_1f2e7571_36104cuda3std3__45__cpo5beginE,(_ZN71_INTERNAL_f927cdb7_35_flash_fwd_hdim96_e4m3_split_sm90_cu_1f2e7571_36104cuda3std3__473_GLOBAL__N__f927cdb7_35_flash_fwd_hdim96_e4m3_split_sm90_cu_1f2e7571_36106ignoreE - _ZN71_INTERNAL_f927cdb7_35_flash_fwd_hdim96_e4m3_split_sm90_cu_1f2e7571_36104cuda3std3__45__cpo5beginE)
_ZN71_INTERNAL_f927cdb7_35_flash_fwd_hdim96_e4m3_split_sm90_cu_1f2e7571_36104cuda3std3__45__cpo5beginE:
	.zero		1
	.type		_ZN71_INTERNAL_f927cdb7_35_flash_fwd_hdim96_e4m3_split_sm90_cu_1f2e7571_36104cuda3std3__473_GLOBAL__N__f927cdb7_35_flash_fwd_hdim96_e4m3_split_sm90_cu_1f2e7571_36106ignoreE,@object
	.size		_ZN71_INTERNAL_f927cdb7_35_flash_fwd_hdim96_e4m3_split_sm90_cu_1f2e7571_36104cuda3std3__473_GLOBAL__N__f927cdb7_35_flash_fwd_hdim96_e4m3_split_sm90_cu_1f2e7571_36106ignoreE,(_ZN71_INTERNAL_f927cdb7_35_flash_fwd_hdim96_e4m3_split_sm90_cu_1f2e7571_36104cute7productE - _ZN71_INTERNAL_f927cdb7_35_flash_fwd_hdim96_e4m3_split_sm90_cu_1f2e7571_36104cuda3std3__473_GLOBAL__N__f927cdb7_35_flash_fwd_hdim96_e4m3_split_sm90_cu_1f2e7571_36106ignoreE)
_ZN71_INTERNAL_f927cdb7_35_flash_fwd_hdim96_e4m3_split_sm90_cu_1f2e7571_36104cuda3std3__473_GLOBAL__N__f927cdb7_35_flash_fwd_hdim96_e4m3_split_sm90_cu_1f2e7571_36106ignoreE:
	.zero		1
	.type		_ZN71_INTERNAL_f927cdb7_35_flash_fwd_hdim96_e4m3_split_sm90_cu_1f2e7571_36104cute7productE,@object
	.size		_ZN71_INTERNAL_f927cdb7_35_flash_fwd_hdim96_e4m3_split_sm90_cu_1f2e7571_36104cute7productE,(_ZN71_INTERNAL_f927cdb7_35_flash_fwd_hdim96_e4m3_split_sm90_cu_1f2e7571_36104cuda3std3__45__cpo3endE - _ZN71_INTERNAL_f927cdb7_35_flash_fwd_hdim96_e4m3_split_sm90_cu_1f2e7571_36104cute7productE)
_ZN71_INTERNAL_f927cdb7_35_flash_fwd_hdim96_e4m3_split_sm90_cu_1f2e7571_36104cute7productE:
	.zero		1
	.type		_ZN71_INTERNAL_f927cdb7_35_flash_fwd_hdim96_e4m3_split_sm90_cu_1f2e7571_36104cuda3std3__45__cpo3endE,@object
	.size		_ZN71_INTERNAL_f927cdb7_35_flash_fwd_hdim96_e4m3_split_sm90_cu_1f2e7571_36104cuda3std3__45__cpo3endE,(_ZN71_INTERNAL_f927cdb7_35_flash_fwd_hdim96_e4m3_split_sm90_cu_1f2e7571_36104cuda3std3__419piecewise_constructE - _ZN71_INTERNAL_f927cdb7_35_flash_fwd_hdim96_e4m3_split_sm90_cu_1f2e7571_36104cuda3std3__45__cpo3endE)
_ZN71_INTERNAL_f927cdb7_35_flash_fwd_hdim96_e4m3_split_sm90_cu_1f2e7571_36104cuda3std3__45__cpo3endE:
	.zero		1
	.type		_ZN71_INTERNAL_f927cdb7_35_flash_fwd_hdim96_e4m3_split_sm90_cu_1f2e7571_36104cuda3std3__419piecewise_constructE,@object
	.size		_ZN71_INTERNAL_f927cdb7_35_flash_fwd_hdim96_e4m3_split_sm90_cu_1f2e7571_36104cuda3std3__419piecewise_constructE,(_ZN71_INTERNAL_f927cdb7_35_flash_fwd_hdim96_e4m3_split_sm90_cu_1f2e7571_36104cuda3std3__45__cpo4cendE - _ZN71_INTERNAL_f927cdb7_35_flash_fwd_hdim96_e4m3_split_sm90_cu_1f2e7571_36104cuda3std3__419piecewise_constructE)
_ZN71_INTERNAL_f927cdb7_35_flash_fwd_hdim96_e4m3_split_sm90_cu_1f2e7571_36104cuda3std3__419piecewise_constructE:
	.zero		1
	.type		_ZN71_INTERNAL_f927cdb7_35_flash_fwd_hdim96_e4m3_split_sm90_cu_1f2e7571_36104cuda3std3__45__cpo4cendE,@object
	.size		_ZN71_INTERNAL_f927cdb7_35_flash_fwd_hdim96_e4m3_split_sm90_cu_1f2e7571_36104cuda3std3__45__cpo4cendE,(_ZN71_INTERNAL_f927cdb7_35_flash_fwd_hdim96_e4m3_split_sm90_cu_1f2e7571_36104cuda3std6ranges3__45__cpo4swapE - _ZN71_INTERNAL_f927cdb7_35_flash_fwd_hdim96_e4m3_split_sm90_cu_1f2e7571_36104cuda3std3__45__cpo4cendE)
_ZN71_INTERNAL_f927cdb7_35_flash_fwd_hdim96_e4m3_split_sm90_cu_1f2e7571_36104cuda3std3__45__cpo4cendE:
	.zero		1
	.type		_ZN71_INTERNAL_f927cdb7_35_flash_fwd_hdim96_e4m3_split_sm90_cu_1f2e7571_36104cuda3std6ranges3__45__cpo4swapE,@object
	.size		_ZN71_INTERNAL_f927cdb7_35_flash_fwd_hdim96_e4m3_split_sm90_cu_1f2e7571_36104cuda3std6ranges3__45__cpo4swapE,(.L_14 - _ZN71_INTERNAL_f927cdb7_35_flash_fwd_hdim96_e4m3_split_sm90_cu_1f2e7571_36104cuda3std6ranges3__45__cpo4swapE)
_ZN71_INTERNAL_f927cdb7_35_flash_fwd_hdim96_e4m3_split_sm90_cu_1f2e7571_36104cuda3std6ranges3__45__cpo4swapE:
	.zero		1
.L_14:


//--------------------- .nv.shared._ZN7cutlass13device_kernelIN5flash11enable_sm90INS1_16FlashAttnFwdSm90INS1_25CollectiveMainloopFwdSm90ILi2EN4cute5tupleIJNS5_1CILi1EEES8_S8_EEENS6_IJNS7_ILi192EEENS7_ILi128EEENS7_ILi96EEEEEELi96ENS_12float_e4m3_tEfNS_4arch4Sm90ELb0ELb0ELb0ELb1ELb0ELb0ELb0ELb1ELb1ELb1ELb1ELb0EEENS1_21CollectiveEpilogueFwdINS6_IJSA_SC_SB_EEES9_NS_10bfloat16_tESG_Li384ELb1ELb1ELb1ELb1EEENS1_36VarlenDynamicPersistentTileSchedulerILi192ELi128ELi384ELi128ELb1ELb1ELb1ELb0ELb1ELb1EEEEEEEEEvNT_6ParamsE --------------------------
	.section	.nv.shared._ZN7cutlass13device_kernelIN5flash11enable_sm90INS1_16FlashAttnFwdSm90INS1_25CollectiveMainloopFwdSm90ILi2EN4cute5tupleIJNS5_1CILi1EEES8_S8_EEENS6_IJNS7_ILi192EEENS7_ILi128EEENS7_ILi96EEEEEELi96ENS_12float_e4m3_tEfNS_4arch4Sm90ELb0ELb0ELb0ELb1ELb0ELb0ELb0ELb1ELb1ELb1ELb1ELb0EEENS1_21CollectiveEpilogueFwdINS6_IJSA_SC_SB_EEES9_NS_10bfloat16_tESG_Li384ELb1ELb1ELb1ELb1EEENS1_36VarlenDynamicPersistentTileSchedulerILi192ELi128ELi384ELi128ELb1ELb1ELb1ELb0ELb1ELb1EEEEEEEEEvNT_6ParamsE,"aw",@nobits
	.sectionflags	@""
	.align	16
	.zero		1024


//--------------------- .nv.shared._ZN7cutlass13device_kernelIN5flash11enable_sm90INS1_16FlashAttnFwdSm90INS1_25CollectiveMainloopFwdSm90ILi2EN4cute5tupleIJNS5_1CILi1EEES8_S8_EEENS6_IJNS7_ILi192EEENS7_ILi128EEENS7_ILi96EEEEEELi96ENS_12float_e4m3_tEfNS_4arch4Sm90ELb0ELb0ELb0ELb1ELb0ELb1ELb0ELb1ELb1ELb1ELb1ELb0EEENS1_21CollectiveEpilogueFwdINS6_IJSA_SC_SB_EEES9_NS_10bfloat16_tESG_Li384ELb1ELb1ELb1ELb1EEENS1_36VarlenDynamicPersistentTileSchedulerILi192ELi128ELi384ELi128ELb1ELb1ELb1ELb0ELb1ELb1EEEEEEEEEvNT_6ParamsE --------------------------
	.section	.nv.shared._ZN7cutlass13device_kernelIN5flash11enable_sm90INS1_16FlashAttnFwdSm90INS1_25CollectiveMainloopFwdSm90ILi2EN4cute5tupleIJNS5_1CILi1EEES8_S8_EEENS6_IJNS7_ILi192EEENS7_ILi128EEENS7_ILi96EEEEEELi96ENS_12float_e4m3_tEfNS_4arch4Sm90ELb0ELb0ELb0ELb1ELb0ELb1ELb0ELb1ELb1ELb1ELb1ELb0EEENS1_21CollectiveEpilogueFwdINS6_IJSA_SC_SB_EEES9_NS_10bfloat16_tESG_Li384ELb1ELb1ELb1ELb1EEENS1_36VarlenDynamicPersistentTileSchedulerILi192ELi128ELi384ELi128ELb1ELb1ELb1ELb0ELb1ELb1EEEEEEEEEvNT_6ParamsE,"aw",@nobits
	.sectionflags	@""
	.align	16
	.zero		1024


//--------------------- .nv.shared._ZN7cutlass13device_kernelIN5flash11enable_sm90INS1_16FlashAttnFwdSm90INS1_25CollectiveMainloopFwdSm90ILi2EN4cute5tupleIJNS5_1CILi1EEES8_S8_EEENS6_IJNS7_ILi192EEENS7_ILi128EEENS7_ILi96EEEEEELi96ENS_12float_e4m3_tEfNS_4arch4Sm90ELb0ELb1ELb0ELb0ELb0ELb0ELb0ELb1ELb1ELb1ELb1ELb0EEENS1_21CollectiveEpilogueFwdINS6_IJSA_SC_SB_EEES9_NS_10bfloat16_tESG_Li384ELb0ELb1ELb1ELb1EEENS1_19SingleTileSchedulerILb0ELb1ELb1ELi192EEEEEEEEEvNT_6ParamsE --------------------------
	.section	.nv.shared._ZN7cutlass13device_kernelIN5flash11enable_sm90INS1_16FlashAttnFwdSm90INS1_25CollectiveMainloopFwdSm90ILi2EN4cute5tupleIJNS5_1CILi1EEES8_S8_EEENS6_IJNS7_ILi192EEENS7_ILi128EEENS7_ILi96EEEEEELi96ENS_12float_e4m3_tEfNS_4arch4Sm90ELb0ELb1ELb0ELb0ELb0ELb0ELb0ELb1ELb1ELb1ELb1ELb0EEENS1_21CollectiveEpilogueFwdINS6_IJSA_SC_SB_EEES9_NS_10bfloat16_tESG_Li384ELb0ELb1ELb1ELb1EEENS1_19SingleTileSchedulerILb0ELb1ELb1ELi192EEEEEEEEEvNT_6ParamsE,"aw",@nobits
	.sectionflags	@""
	.align	16
	.zero		1024


//--------------------- .nv.shared._ZN7cutlass13device_kernelIN5flash11enable_sm90INS1_16FlashAttnFwdSm90INS1_25CollectiveMainloopFwdSm90ILi2EN4cute5tupleIJNS5_1CILi1EEES8_S8_EEENS6_IJNS7_ILi192EEENS7_ILi128EEENS7_ILi96EEEEEELi96ENS_12float_e4m3_tEfNS_4arch4Sm90ELb0ELb1ELb0ELb1ELb0ELb0ELb0ELb1ELb1ELb1ELb1ELb0EEENS1_21CollectiveEpilogueFwdINS6_IJSA_SC_SB_EEES9_NS_10bfloat16_tESG_Li384ELb1ELb1ELb1ELb1EEENS1_36VarlenDynamicPersistentTileSchedulerILi192ELi128ELi384ELi128ELb1ELb1ELb1ELb1ELb0ELb1EEEEEEEEEvNT_6ParamsE --------------------------
	.section	.nv.shared._ZN7cutlass13device_kernelIN5flash11enable_sm90INS1_16FlashAttnFwdSm90INS1_25CollectiveMainloopFwdSm90ILi2EN4cute5tupleIJNS5_1CILi1EEES8_S8_EEENS6_IJNS7_ILi192EEENS7_ILi128EEENS7_ILi96EEEEEELi96ENS_12float_e4m3_tEfNS_4arch4Sm90ELb0ELb1ELb0ELb1ELb0ELb0ELb0ELb1ELb1ELb1ELb1ELb0EEENS1_21CollectiveEpilogueFwdINS6_IJSA_SC_SB_EEES9_NS_10bfloat16_tESG_Li384ELb1ELb1ELb1ELb1EEENS1_36VarlenDynamicPersistentTileSchedulerILi192ELi128ELi384ELi128ELb1ELb1ELb1ELb1ELb0ELb1EEEEEEEEEvNT_6ParamsE,"aw",@nobits
	.sectionflags	@""
	.align	16
	.zero		1024


//--------------------- .nv.shared._ZN7cutlass13device_kernelIN5flash11enable_sm90INS1_16FlashAttnFwdSm90INS1_25CollectiveMainloopFwdSm90ILi2EN4cute5tupleIJNS5_1CILi1EEES8_S8_EEENS6_IJNS7_ILi192EEENS7_ILi128EEENS7_ILi96EEEEEELi96ENS_12float_e4m3_tEfNS_4arch4Sm90ELb0ELb1ELb0ELb1ELb0ELb1ELb0ELb1ELb1ELb1ELb1ELb0EEENS1_21CollectiveEpilogueFwdINS6_IJSA_SC_SB_EEES9_NS_10bfloat16_tESG_Li384ELb1ELb1ELb1ELb1EEENS1_36VarlenDynamicPersistentTileSchedulerILi192ELi128ELi384ELi128ELb1ELb1ELb1ELb1ELb0ELb1EEEEEEEEEvNT_6ParamsE --------------------------
	.section	.nv.shared._ZN7cutlass13device_kernelIN5flash11enable_sm90INS1_16FlashAttnFwdSm90INS1_25CollectiveMainloopFwdSm90ILi2EN4cute5tupleIJNS5_1CILi1EEES8_S8_EEENS6_IJNS7_ILi192EEENS7_ILi128EEENS7_ILi96EEEEEELi96ENS_12float_e4m3_tEfNS_4arch4Sm90ELb0ELb1ELb0ELb1ELb0ELb1ELb0ELb1ELb1ELb1ELb1ELb0EEENS1_21CollectiveEpilogueFwdINS6_IJSA_SC_SB_EEES9_NS_10bfloat16_tESG_Li384ELb1ELb1ELb1ELb1EEENS1_36VarlenDynamicPersistentTileSchedulerILi192ELi128ELi384ELi128ELb1ELb1ELb1ELb1ELb0ELb1EEEEEEEEEvNT_6ParamsE,"aw",@nobits
	.sectionflags	@""
	.align	16
	.zero		1024


//--------------------- .nv.shared._ZN7cutlass13device_kernelIN5flash11enable_sm90INS1_16FlashAttnFwdSm90INS1_25CollectiveMainloopFwdSm90ILi2EN4cute5tupleIJNS5_1CILi1EEES8_S8_EEENS6_IJNS7_ILi192EEENS7_ILi128EEENS7_ILi96EEEEEELi96ENS_12float_e4m3_tEfNS_4arch4Sm90ELb1ELb0ELb0ELb0ELb0ELb0ELb0ELb1ELb1ELb1ELb1ELb0EEENS1_21CollectiveEpilogueFwdINS6_IJSA_SC_SB_EEES9_NS_10bfloat16_tESG_Li384ELb0ELb1ELb1ELb1EEENS1_19SingleTileSchedulerILb0ELb1ELb1ELi192EEEEEEEEEvNT_6ParamsE --------------------------
	.section	.nv.shared._ZN7cutlass13device_kernelIN5flash11enable_sm90INS1_16FlashAttnFwdSm90INS1_25CollectiveMainloopFwdSm90ILi2EN4cute5tupleIJNS5_1CILi1EEES8_S8_EEENS6_IJNS7_ILi192EEENS7_ILi128EEENS7_ILi96EEEEEELi96ENS_12float_e4m3_tEfNS_4arch4Sm90ELb1ELb0ELb0ELb0ELb0ELb0ELb0ELb1ELb1ELb1ELb1ELb0EEENS1_21CollectiveEpilogueFwdINS6_IJSA_SC_SB_EEES9_NS_10bfloat16_tESG_Li384ELb0ELb1ELb1ELb1EEENS1_19SingleTileSchedulerILb0ELb1ELb1ELi192EEEEEEEEEvNT_6ParamsE,"aw",@nobits
	.sectionflags	@""
	.align	16
	.zero		1024


//--------------------- .nv.shared._ZN7cutlass13device_kernelIN5flash11enable_sm90INS1_16FlashAttnFwdSm90INS1_25CollectiveMainloopFwdSm90ILi2EN4cute5tupleIJNS5_1CILi1EEES8_S8_EEENS6_IJNS7_ILi192EEENS7_ILi128EEENS7_ILi96EEEEEELi96ENS_12float_e4m3_tEfNS_4arch4Sm90ELb1ELb0ELb0ELb1ELb0ELb0ELb0ELb1ELb1ELb1ELb1ELb0EEENS1_21CollectiveEpilogueFwdINS6_IJSA_SC_SB_EEES9_NS_10bfloat16_tESG_Li384ELb1ELb1ELb1ELb1EEENS1_36VarlenDynamicPersistentTileSchedulerILi192ELi128ELi384ELi128ELb1ELb1ELb1ELb1ELb1ELb1EEEEEEEEEvNT_6ParamsE --------------------------
	.section	.nv.shared._ZN7cutlass13device_kernelIN5flash11enable_sm90INS1_16FlashAttnFwdSm90INS1_25CollectiveMainloopFwdSm90ILi2EN4cute5tupleIJNS5_1CILi1EEES8_S8_EEENS6_IJNS7_ILi192EEENS7_ILi128EEENS7_ILi96EEEEEELi96ENS_12float_e4m3_tEfNS_4arch4Sm90ELb1ELb0ELb0ELb1ELb0ELb0ELb0ELb1ELb1ELb1ELb1ELb0EEENS1_21CollectiveEpilogueFwdINS6_IJSA_SC_SB_EEES9_NS_10bfloat16_tESG_Li384ELb1ELb1ELb1ELb1EEENS1_36VarlenDynamicPersistentTileSchedulerILi192ELi128ELi384ELi128ELb1ELb1ELb1ELb1ELb1ELb1EEEEEEEEEvNT_6ParamsE,"aw",@nobits
	.sectionflags	@""
	.align	16
	.zero		1024


//--------------------- .nv.shared._ZN7cutlass13device_kernelIN5flash11enable_sm90INS1_16FlashAttnFwdSm90INS1_25CollectiveMainloopFwdSm90ILi2EN4cute5tupleIJNS5_1CILi1EEES8_S8_EEENS6_IJNS7_ILi192EEENS7_ILi128EEENS7_ILi96EEEEEELi96ENS_12float_e4m3_tEfNS_4arch4Sm90ELb1ELb0ELb0ELb1ELb0ELb1ELb0ELb1ELb1ELb1ELb1ELb0EEENS1_21CollectiveEpilogueFwdINS6_IJSA_SC_SB_EEES9_NS_10bfloat16_tESG_Li384ELb1ELb1ELb1ELb1EEENS1_36VarlenDynamicPersistentTileSchedulerILi192ELi128ELi384ELi128ELb1ELb1ELb1ELb1ELb1ELb1EEEEEEEEEvNT_6ParamsE --------------------------
	.section	.nv.shared._ZN7cutlass13device_kernelIN5flash11enable_sm90INS1_16FlashAttnFwdSm90INS1_25CollectiveMainloopFwdSm90ILi2EN4cute5tupleIJNS5_1CILi1EEES8_S8_EEENS6_IJNS7_ILi192EEENS7_ILi128EEENS7_ILi96EEEEEELi96ENS_12float_e4m3_tEfNS_4arch4Sm90ELb1ELb0ELb0ELb1ELb0ELb1ELb0ELb1ELb1ELb1ELb1ELb0EEENS1_21CollectiveEpilogueFwdINS6_IJSA_SC_SB_EEES9_NS_10bfloat16_tESG_Li384ELb1ELb1ELb1ELb1EEENS1_36VarlenDynamicPersistentTileSchedulerILi192ELi128ELi384ELi128ELb1ELb1ELb1ELb1ELb1ELb1EEEEEEEEEvNT_6ParamsE,"aw",@nobits
	.sectionflags	@""
	.align	16
	.zero		1024


//--------------------- .nv.constant0._ZN7cutlass13device_kernelIN5flash11enable_sm90INS1_16FlashAttnFwdSm90INS1_25CollectiveMainloopFwdSm90ILi2EN4cute5tupleIJNS5_1CILi1EEES8_S8_EEENS6_IJNS7_ILi192EEENS7_ILi128EEENS7_ILi96EEEEEELi96ENS_12float_e4m3_tEfNS_4arch4Sm90ELb0ELb0ELb0ELb0ELb0ELb0ELb0ELb1ELb1ELb1ELb1ELb0EEENS1_21CollectiveEpilogueFwdINS6_IJSA_SC_SB_EEES9_NS_10bfloat16_tESG_Li384ELb0ELb1ELb1ELb1EEENS1_19SingleTileSchedulerILb0ELb1ELb1ELi192EEEEEEEEEvNT_6ParamsE --------------------------
	.section	.nv.constant0._ZN7cutlass13device_kernelIN5flash11enable_sm90INS1_16FlashAttnFwdSm90INS1_25CollectiveMainloopFwdSm90ILi2EN4cute5tupleIJNS5_1CILi1EEES8_S8_EEENS6_IJNS7_ILi192EEENS7_ILi128EEENS7_ILi96EEEEEELi96ENS_12float_e4m3_tEfNS_4arch4Sm90ELb0ELb0ELb0ELb0ELb0ELb0ELb0ELb1ELb1ELb1ELb1ELb0EEENS1_21CollectiveEpilogueFwdINS6_IJSA_SC_SB_EEES9_NS_10bfloat16_tESG_Li384ELb0ELb1ELb1ELb1EEENS1_19SingleTileSchedulerILb0ELb1ELb1ELi192EEEEEEEEEvNT_6ParamsE,"a",@progbits
	.sectionflags	@""
	.align	4
.nv.constant0._ZN7cutlass13device_kernelIN5flash11enable_sm90INS1_16FlashAttnFwdSm90INS1_25CollectiveMainloopFwdSm90ILi2EN4cute5tupleIJNS5_1CILi1EEES8_S8_EEENS6_IJNS7_ILi192EEENS7_ILi128EEENS7_ILi96EEEEEELi96ENS_12float_e4m3_tEfNS_4arch4Sm90ELb0ELb0ELb0ELb0ELb0ELb0ELb0ELb1ELb1ELb1ELb1ELb0EEENS1_21CollectiveEpilogueFwdINS6_IJSA_SC_SB_EEES9_NS_10bfloat16_tESG_Li384ELb0ELb1ELb1ELb1EEENS1_19SingleTileSchedulerILb0ELb1ELb1ELi192EEEEEEEEEvNT_6ParamsE:
	.zero		3200


//--------------------- .nv.constant0._ZN7cutlass13device_kernelIN5flash11enable_sm90INS1_16FlashAttnFwdSm90INS1_25CollectiveMainloopFwdSm90ILi2EN4cute5tupleIJNS5_1CILi1EEES8_S8_EEENS6_IJNS7_ILi192EEENS7_ILi128EEENS7_ILi96EEEEEELi96ENS_12float_e4m3_tEfNS_4arch4Sm90ELb0ELb0ELb0ELb1ELb0ELb0ELb0ELb1ELb1ELb1ELb1ELb0EEENS1_21CollectiveEpilogueFwdINS6_IJSA_SC_SB_EEES9_NS_10bfloat16_tESG_Li384ELb1ELb1ELb1ELb1EEENS1_36VarlenDynamicPersistentTileSchedulerILi192ELi128ELi384ELi128ELb1ELb1ELb1ELb0ELb1ELb1EEEEEEEEEvNT_6ParamsE --------------------------
	.section	.nv.constant0._ZN7cutlass13device_kernelIN5flash11enable_sm90INS1_16FlashAttnFwdSm90INS1_25CollectiveMainloopFwdSm90ILi2EN4cute5tupleIJNS5_1CILi1EEES8_S8_EEENS6_IJNS7_ILi192EEENS7_ILi128EEENS7_ILi96EEEEEELi96ENS_12float_e4m3_tEfNS_4arch4Sm90ELb0ELb0ELb0ELb1ELb0ELb0ELb0ELb1ELb1ELb1ELb1ELb0EEENS1_21CollectiveEpilogueFwdINS6_IJSA_SC_SB_EEES9_NS_10bfloat16_tESG_Li384ELb1ELb1ELb1ELb1EEENS1_36VarlenDynamicPersistentTileSchedulerILi192ELi128ELi384ELi128ELb1ELb1ELb1ELb0ELb1ELb1EEEEEEEEEvNT_6ParamsE,"a",@progbits
	.sectionflags	@""
	.align	4
.nv.constant0._ZN7cutlass13device_kernelIN5flash11enable_sm90INS1_16FlashAttnFwdSm90INS1_25CollectiveMainloopFwdSm90ILi2EN4cute5tupleIJNS5_1CILi1EEES8_S8_EEENS6_IJNS7_ILi192EEENS7_ILi128EEENS7_ILi96EEEEEELi96ENS_12float_e4m3_tEfNS_4arch4Sm90ELb0ELb0ELb0ELb1ELb0ELb0ELb0ELb1ELb1ELb1ELb1ELb0EEENS1_21CollectiveEpilogueFwdINS6_IJSA_SC_SB_EEES9_NS_10bfloat16_tESG_Li384ELb1ELb1ELb1ELb1EEENS1_36VarlenDynamicPersistentTileSchedulerILi192ELi128ELi384ELi128ELb1ELb1ELb1ELb0ELb1ELb1EEEEEEEEEvNT_6ParamsE:
	.zero		3328


//--------------------- .nv.constant0._ZN7cutlass13device_kernelIN5flash11enable_sm90INS1_16FlashAttnFwdSm90INS1_25CollectiveMainloopFwdSm90ILi2EN4cute5tupleIJNS5_1CILi1EEES8_S8_EEENS6_IJNS7_ILi192EEENS7_ILi128EEENS7_ILi96EEEEEELi96ENS_12float_e4m3_tEfNS_4arch4Sm90ELb0ELb0ELb0ELb1ELb0ELb1ELb0ELb1ELb1ELb1ELb1ELb0EEENS1_21CollectiveEpilogueFwdINS6_IJSA_SC_SB_EEES9_NS_10bfloat16_tESG_Li384ELb1ELb1ELb1ELb1EEENS1_36VarlenDynamicPersistentTileSchedulerILi192ELi128ELi384ELi128ELb1ELb1ELb1ELb0ELb1ELb1EEEEEEEEEvNT_6ParamsE --------------------------
	.section	.nv.constant0._ZN7cutlass13device_kernelIN5flash11enable_sm90INS1_16FlashAttnFwdSm90INS1_25CollectiveMainloopFwdSm90ILi2EN4cute5tupleIJNS5_1CILi1EEES8_S8_EEENS6_IJNS7_ILi192EEENS7_ILi128EEENS7_ILi96EEEEEELi96ENS_12float_e4m3_tEfNS_4arch4Sm90ELb0ELb0ELb0ELb1ELb0ELb1ELb0ELb1ELb1ELb1ELb1ELb0EEENS1_21CollectiveEpilogueFwdINS6_IJSA_SC_SB_EEES9_NS_10bfloat16_tESG_Li384ELb1ELb1ELb1ELb1EEENS1_36VarlenDynamicPersistentTileSchedulerILi192ELi128ELi384ELi128ELb1ELb1ELb1ELb0ELb1ELb1EEEEEEEEEvNT_6ParamsE,"a",@progbits
	.sectionflags	@""
	.align	4
.nv.constant0._ZN7cutlass13device_kernelIN5flash11enable_sm90INS1_16FlashAttnFwdSm90INS1_25CollectiveMainloopFwdSm90ILi2EN4cute5tupleIJNS5_1CILi1EEES8_S8_EEENS6_IJNS7_ILi192EEENS7_ILi128EEENS7_ILi96EEEEEELi96ENS_12float_e4m3_tEfNS_4arch4Sm90ELb0ELb0ELb0ELb1ELb0ELb1ELb0ELb1ELb1ELb1ELb1ELb0EEENS1_21CollectiveEpilogueFwdINS6_IJSA_SC_SB_EEES9_NS_10bfloat16_tESG_Li384ELb1ELb1ELb1ELb1EEENS1_36VarlenDynamicPersistentTileSchedulerILi192ELi128ELi384ELi128ELb1ELb1ELb1ELb0ELb1ELb1EEEEEEEEEvNT_6ParamsE:
	.zero		3328


//--------------------- .nv.constant0._ZN7cutlass13device_kernelIN5flash11enable_sm90INS1_16FlashAttnFwdSm90INS1_25CollectiveMainloopFwdSm90ILi2EN4cute5tupleIJNS5_1CILi1EEES8_S8_EEENS6_IJNS7_ILi192EEENS7_ILi128EEENS7_ILi96EEEEEELi96ENS_12float_e4m3_tEfNS_4arch4Sm90ELb0ELb1ELb0ELb0ELb0ELb0ELb0ELb1ELb1ELb1ELb1ELb0EEENS1_21CollectiveEpilogueFwdINS6_IJSA_SC_SB_EEES9_NS_10bfloat16_tESG_Li384ELb0ELb1ELb1ELb1EEENS1_19SingleTileSchedulerILb0ELb1ELb1ELi192EEEEEEEEEvNT_6ParamsE --------------------------
	.section	.nv.constant0._ZN7cutlass13device_kernelIN5flash11enable_sm90INS1_16FlashAttnFwdSm90INS1_25CollectiveMainloopFwdSm90ILi2EN4cute5tupleIJNS5_1CILi1EEES8_S8_EEENS6_IJNS7_ILi192EEENS7_ILi128EEENS7_ILi96EEEEEELi96ENS_12float_e4m3_tEfNS_4arch4Sm90ELb0ELb1ELb0ELb0ELb0ELb0ELb0ELb1ELb1ELb1ELb1ELb0EEENS1_21CollectiveEpilogueFwdINS6_IJSA_SC_SB_EEES9_NS_10bfloat16_tESG_Li384ELb0ELb1ELb1ELb1EEENS1_19SingleTileSchedulerILb0ELb1ELb1ELi192EEEEEEEEEvNT_6ParamsE,"a",@progbits
	.sectionflags	@""
	.align	4
.nv.constant0._ZN7cutlass13device_kernelIN5flash11enable_sm90INS1_16FlashAttnFwdSm90INS1_25CollectiveMainloopFwdSm90ILi2EN4cute5tupleIJNS5_1CILi1EEES8_S8_EEENS6_IJNS7_ILi192EEENS7_ILi128EEENS7_ILi96EEEEEELi96ENS_12float_e4m3_tEfNS_4arch4Sm90ELb0ELb1ELb0ELb0ELb0ELb0ELb0ELb1ELb1ELb1ELb1ELb0EEENS1_21CollectiveEpilogueFwdINS6_IJSA_SC_SB_EEES9_NS_10bfloat16_tESG_Li384ELb0ELb1ELb1ELb1EEENS1_19SingleTileSchedulerILb0ELb1ELb1ELi192EEEEEEEEEvNT_6ParamsE:
	.zero		3200


//--------------------- .nv.constant0._ZN7cutlass13device_kernelIN5flash11enable_sm90INS1_16FlashAttnFwdSm90INS1_25CollectiveMainloopFwdSm90ILi2EN4cute5tupleIJNS5_1CILi1EEES8_S8_EEENS6_IJNS7_ILi192EEENS7_ILi128EEENS7_ILi96EEEEEELi96ENS_12float_e4m3_tEfNS_4arch4Sm90ELb0ELb1ELb0ELb1ELb0ELb0ELb0ELb1ELb1ELb1ELb1ELb0EEENS1_21CollectiveEpilogueFwdINS6_IJSA_SC_SB_EEES9_NS_10bfloat16_tESG_Li384ELb1ELb1ELb1ELb1EEENS1_36VarlenDynamicPersistentTileSchedulerILi192ELi128ELi384ELi128ELb1ELb1ELb1ELb1ELb0ELb1EEEEEEEEEvNT_6ParamsE --------------------------
	.section	.nv.constant0._ZN7cutlass13device_kernelIN5flash11enable_sm90INS1_16FlashAttnFwdSm90INS1_25CollectiveMainloopFwdSm90ILi2EN4cute5tupleIJNS5_1CILi1EEES8_S8_EEENS6_IJNS7_ILi192EEENS7_ILi128EEENS7_ILi96EEEEEELi96ENS_12float_e4m3_tEfNS_4arch4Sm90ELb0ELb1ELb0ELb1ELb0ELb0ELb0ELb1ELb1ELb1ELb1ELb0EEENS1_21CollectiveEpilogueFwdINS6_IJSA_SC_SB_EEES9_NS_10bfloat16_tESG_Li384ELb1ELb1ELb1ELb1EEENS1_36VarlenDynamicPersistentTileSchedulerILi192ELi128ELi384ELi128ELb1ELb1ELb1ELb1ELb0ELb1EEEEEEEEEvNT_6ParamsE,"a",@progbits
	.sectionflags	@""
	.align	4
.nv.constant0._ZN7cutlass13device_kernelIN5flash11enable_sm90INS1_16FlashAttnFwdSm90INS1_25CollectiveMainloopFwdSm90ILi2EN4cute5tupleIJNS5_1CILi1EEES8_S8_EEENS6_IJNS7_ILi192EEENS7_ILi128EEENS7_ILi96EEEEEELi96ENS_12float_e4m3_tEfNS_4arch4Sm90ELb0ELb1ELb0ELb1ELb0ELb0ELb0ELb1ELb1ELb1ELb1ELb0EEENS1_21CollectiveEpilogueFwdINS6_IJSA_SC_SB_EEES9_NS_10bfloat16_tESG_Li384ELb1ELb1ELb1ELb1EEENS1_36VarlenDynamicPersistentTileSchedulerILi192ELi128ELi384ELi128ELb1ELb1ELb1ELb1ELb0ELb1EEEEEEEEEvNT_6ParamsE:
	.zero		3328


//--------------------- .nv.constant0._ZN7cutlass13device_kernelIN5flash11enable_sm90INS1_16FlashAttnFwdSm90INS1_25CollectiveMainloopFwdSm90ILi2EN4cute5tupleIJNS5_1CILi1EEES8_S8_EEENS6_IJNS7_ILi192EEENS7_ILi128EEENS7_ILi96EEEEEELi96ENS_12float_e4m3_tEfNS_4arch4Sm90ELb0ELb1ELb0ELb1ELb0ELb1ELb0ELb1ELb1ELb1ELb1ELb0EEENS1_21CollectiveEpilogueFwdINS6_IJSA_SC_SB_EEES9_NS_10bfloat16_tESG_Li384ELb1ELb1ELb1ELb1EEENS1_36VarlenDynamicPersistentTileSchedulerILi192ELi128ELi384ELi128ELb1ELb1ELb1ELb1ELb0ELb1EEEEEEEEEvNT_6ParamsE --------------------------
	.section	.nv.constant0._ZN7cutlass13device_kernelIN5flash11enable_sm90INS1_16FlashAttnFwdSm90INS1_25CollectiveMainloopFwdSm90ILi2EN4cute5tupleIJNS5_1CILi1EEES8_S8_EEENS6_IJNS7_ILi192EEENS7_ILi128EEENS7_ILi96EEEEEELi96ENS_12float_e4m3_tEfNS_4arch4Sm90ELb0ELb1ELb0ELb1ELb0ELb1ELb0ELb1ELb1ELb1ELb1ELb0EEENS1_21CollectiveEpilogueFwdINS6_IJSA_SC_SB_EEES9_NS_10bfloat16_tESG_Li384ELb1ELb1ELb1ELb1EEENS1_36VarlenDynamicPersistentTileSchedulerILi192ELi128ELi384ELi128ELb1ELb1ELb1ELb1ELb0ELb1EEEEEEEEEvNT_6ParamsE,"a",@progbits
	.sectionflags	@""
	.align	4
.nv.constant0._ZN7cutlass13device_kernelIN5flash11enable_sm90INS1_16FlashAttnFwdSm90INS1_25CollectiveMainloopFwdSm90ILi2EN4cute5tupleIJNS5_1CILi1EEES8_S8_EEENS6_IJNS7_ILi192EEENS7_ILi128EEENS7_ILi96EEEEEELi96ENS_12float_e4m3_tEfNS_4arch4Sm90ELb0ELb1ELb0ELb1ELb0ELb1ELb0ELb1ELb1ELb1ELb1ELb0EEENS1_21CollectiveEpilogueFwdINS6_IJSA_SC_SB_EEES9_NS_10bfloat16_tESG_Li384ELb1ELb1ELb1ELb1EEENS1_36VarlenDynamicPersistentTileSchedulerILi192ELi128ELi384ELi128ELb1ELb1ELb1ELb1ELb0ELb1EEEEEEEEEvNT_6ParamsE:
	.zero		3328


//--------------------- .nv.constant0._ZN7cutlass13device_kernelIN5flash11enable_sm90INS1_16FlashAttnFwdSm90INS1_25CollectiveMainloopFwdSm90ILi2EN4cute5tupleIJNS5_1CILi1EEES8_S8_EEENS6_IJNS7_ILi192EEENS7_ILi128EEENS7_ILi96EEEEEELi96ENS_12float_e4m3_tEfNS_4arch4Sm90ELb1ELb0ELb0ELb0ELb0ELb0ELb0ELb1ELb1ELb1ELb1ELb0EEENS1_21CollectiveEpilogueFwdINS6_IJSA_SC_SB_EEES9_NS_10bfloat16_tESG_Li384ELb0ELb1ELb1ELb1EEENS1_19SingleTileSchedulerILb0ELb1ELb1ELi192EEEEEEEEEvNT_6ParamsE --------------------------
	.section	.nv.constant0._ZN7cutlass13device_kernelIN5flash11enable_sm90INS1_16FlashAttnFwdSm90INS1_25CollectiveMainloopFwdSm90ILi2EN4cute5tupleIJNS5_1CILi1EEES8_S8_EEENS6_IJNS7_ILi192EEENS7_ILi128EEENS7_ILi96EEEEEELi96ENS_12float_e4m3_tEfNS_4arch4Sm90ELb1ELb0ELb0ELb0ELb0ELb0ELb0ELb1ELb1ELb1ELb1ELb0EEENS1_21CollectiveEpilogueFwdINS6_IJSA_SC_SB_EEES9_NS_10bfloat16_tESG_Li384ELb0ELb1ELb1ELb1EEENS1_19SingleTileSchedulerILb0ELb1ELb1ELi192EEEEEEEEEvNT_6ParamsE,"a",@progbits
	.sectionflags	@""
	.align	4
.nv.constant0._ZN7cutlass13device_kernelIN5flash11enable_sm90INS1_16FlashAttnFwdSm90INS1_25CollectiveMainloopFwdSm90ILi2EN4cute5tupleIJNS5_1CILi1EEES8_S8_EEENS6_IJNS7_ILi192EEENS7_ILi128EEENS7_ILi96EEEEEELi96ENS_12float_e4m3_tEfNS_4arch4Sm90ELb1ELb0ELb0ELb0ELb0ELb0ELb0ELb1ELb1ELb1ELb1ELb0EEENS1_21CollectiveEpilogueFwdINS6_IJSA_SC_SB_EEES9_NS_10bfloat16_tESG_Li384ELb0ELb1ELb1ELb1EEENS1_19SingleTileSchedulerILb0ELb1ELb1ELi192EEEEEEEEEvNT_6ParamsE:
	.zero		3200


//--------------------- .nv.constant0._ZN7cutlass13device_kernelIN5flash11enable_sm90INS1_16FlashAttnFwdSm90INS1_25CollectiveMainloopFwdSm90ILi2EN4cute5tupleIJNS5_1CILi1EEES8_S8_EEENS6_IJNS7_ILi192EEENS7_ILi128EEENS7_ILi96EEEEEELi96ENS_12float_e4m3_tEfNS_4arch4Sm90ELb1ELb0ELb0ELb1ELb0ELb0ELb0ELb1ELb1ELb1ELb1ELb0EEENS1_21CollectiveEpilogueFwdINS6_IJSA_SC_SB_EEES9_NS_10bfloat16_tESG_Li384ELb1ELb1ELb1ELb1EEENS1_36VarlenDynamicPersistentTileSchedulerILi192ELi128ELi384ELi128ELb1ELb1ELb1ELb1ELb1ELb1EEEEEEEEEvNT_6ParamsE --------------------------
	.section	.nv.constant0._ZN7cutlass13device_kernelIN5flash11enable_sm90INS1_16FlashAttnFwdSm90INS1_25CollectiveMainloopFwdSm90ILi2EN4cute5tupleIJNS5_1CILi1EEES8_S8_EEENS6_IJNS7_ILi192EEENS7_ILi128EEENS7_ILi96EEEEEELi96ENS_12float_e4m3_tEfNS_4arch4Sm90ELb1ELb0ELb0ELb1ELb0ELb0ELb0ELb1ELb1ELb1ELb1ELb0EEENS1_21CollectiveEpilogueFwdINS6_IJSA_SC_SB_EEES9_NS_10bfloat16_tESG_Li384ELb1ELb1ELb1ELb1EEENS1_36VarlenDynamicPersistentTileSchedulerILi192ELi128ELi384ELi128ELb1ELb1ELb1ELb1ELb1ELb1EEEEEEEEEvNT_6ParamsE,"a",@progbits
	.sectionflags	@""
	.align	4
.nv.constant0._ZN7cutlass13device_kernelIN5flash11enable_sm90INS1_16FlashAttnFwdSm90INS1_25CollectiveMainloopFwdSm90ILi2EN4cute5tupleIJNS5_1CILi1EEES8_S8_EEENS6_IJNS7_ILi192EEENS7_ILi128EEENS7_ILi96EEEEEELi96ENS_12float_e4m3_tEfNS_4arch4Sm90ELb1ELb0ELb0ELb1ELb0ELb0ELb0ELb1ELb1ELb1ELb1ELb0EEENS1_21CollectiveEpilogueFwdINS6_IJSA_SC_SB_EEES9_NS_10bfloat16_tESG_Li384ELb1ELb1ELb1ELb1EEENS1_36VarlenDynamicPersistentTileSchedulerILi192ELi128ELi384ELi128ELb1ELb1ELb1ELb1ELb1ELb1EEEEEEEEEvNT_6ParamsE:
	.zero		3328


//--------------------- .nv.constant0._ZN7cutlass13device_kernelIN5flash11enable_sm90INS1_16FlashAttnFwdSm90INS1_25CollectiveMainloopFwdSm90ILi2EN4cute5tupleIJNS5_1CILi1EEES8_S8_EEENS6_IJNS7_ILi192EEENS7_ILi128EEENS7_ILi96EEEEEELi96ENS_12float_e4m3_tEfNS_4arch4Sm90ELb1ELb0ELb0ELb1ELb0ELb1ELb0ELb1ELb1ELb1ELb1ELb0EEENS1_21CollectiveEpilogueFwdINS6_IJSA_SC_SB_EEES9_NS_10bfloat16_tESG_Li384ELb1ELb1ELb1ELb1EEENS1_36VarlenDynamicPersistentTileSchedulerILi192ELi128ELi384ELi128ELb1ELb1ELb1ELb1ELb1ELb1EEEEEEEEEvNT_6ParamsE --------------------------
	.section	.nv.constant0._ZN7cutlass13device_kernelIN5flash11enable_sm90INS1_16FlashAttnFwdSm90INS1_25CollectiveMainloopFwdSm90ILi2EN4cute5tupleIJNS5_1CILi1EEES8_S8_EEENS6_IJNS7_ILi192EEENS7_ILi128EEENS7_ILi96EEEEEELi96ENS_12float_e4m3_tEfNS_4arch4Sm90ELb1ELb0ELb0ELb1ELb0ELb1ELb0ELb1ELb1ELb1ELb1ELb0EEENS1_21CollectiveEpilogueFwdINS6_IJSA_SC_SB_EEES9_NS_10bfloat16_tESG_Li384ELb1ELb1ELb1ELb1EEENS1_36VarlenDynamicPersistentTileSchedulerILi192ELi128ELi384ELi128ELb1ELb1ELb1ELb1ELb1ELb1EEEEEEEEEvNT_6ParamsE,"a",@progbits
	.sectionflags	@""
	.align	4
.nv.constant0._ZN7cutlass13device_kernelIN5flash11enable_sm90INS1_16FlashAttnFwdSm90INS1_25CollectiveMainloopFwdSm90ILi2EN4cute5tupleIJNS5_1CILi1EEES8_S8_EEENS6_IJNS7_ILi192EEENS7_ILi128EEENS7_ILi96EEEEEELi96ENS_12float_e4m3_tEfNS_4arch4Sm90ELb1ELb0ELb0ELb1ELb0ELb1ELb0ELb1ELb1ELb1ELb1ELb0EEENS1_21CollectiveEpilogueFwdINS6_IJSA_SC_SB_EEES9_NS_10bfloat16_tESG_Li384ELb1ELb1ELb1ELb1EEENS1_36VarlenDynamicPersistentTileSchedulerILi192ELi128ELi384ELi128ELb1ELb1ELb1ELb1ELb1ELb1EEEEEEEEEvNT_6ParamsE:
	.zero		3328


//--------------------- SYMBOLS --------------------------

	.type		.nv.reservedSmem.offset0,@object
	.size		.nv.reservedSmem.offset0,0x4
	.type		__assertfail,@function
